// Copyright (c) 2024, Jay Shah, Ganesh Bikshandi, Ying Zhang, Vijay Thakkar, Pradeep Ramani, Tri Dao.
// Splitting the different template instantiations to different files to speed up compilation.
// This file is auto-generated. See "generate_kernels.py"

#include "flash_fwd_launch_template.h"

#ifndef FLASHATTENTION_DISABLE_HDIM192
template void run_mha_fwd_<90, cutlass::bfloat16_t, 192, 192, true, false, false, true>(Flash_fwd_params &params, cudaStream_t stream);
#endif


// ===== COMPILED SASS (sm_90a) =====

	.target	sm_90a

	.elftype	@"ET_EXEC"


//--------------------- .note.nv.tkinfo           --------------------------
	.section	.note.nv.tkinfo,"",@"SHT_NOTE"
	.sectionflags	@"SHF_NOTE_NV_TKINFO"
	.tkinfo
        /*0018*/ 	.word	0x00000002
        /*0030*/ 	.string	""
        /*0030*/ 	.string	"ptxas"
        /*0030*/ 	.string	"Cuda compilation tools, release 13.0, V13.0.88"
        /*0030*/ 	.string	"Build cuda_13.0.r13.0/compiler.36424714_0"
        /*0030*/ 	.string	"-arch sm_90a -m 64 "



//--------------------- .note.nv.cuinfo           --------------------------
	.section	.note.nv.cuinfo,"",@"SHT_NOTE"
	.sectionflags	@"SHF_NOTE_NV_CUINFO"
        /*0018*/ 	.short	0x0002
        /*001a*/ 	.short	0x005a
        /*001c*/ 	.short	0x0082
	.zero		2


//--------------------- .nv.info                  --------------------------
	.section	.nv.info,"",@"SHT_CUDA_INFO"
	.align	4


	//----- nvinfo : EIATTR_REGCOUNT
	.align		4
        /*0000*/ 	.byte	0x04, 0x2f
        /*0002*/ 	.short	(.L_23 - .L_22)
	.align		4
.L_22:
        /*0004*/ 	.word	index@(_ZN7cutlass13device_kernelIN5flash11enable_sm90INS1_16FlashAttnFwdSm90INS1_25CollectiveMainloopFwdSm90ILi2EN4cute5tupleIJNS5_1CILi1EEES8_S8_EEENS6_IJNS7_ILi128EEENS7_ILi112EEENS7_ILi192EEEEEELi192ENS_10bfloat16_tEfNS_4arch4Sm90ELb1ELb0ELb0ELb1ELb0ELb1ELb0ELb1ELb1ELb1ELb1ELb0EEENS1_21CollectiveEpilogueFwdINS6_IJSA_SC_SB_EEES9_SE_SG_Li256ELb1ELb1ELb1ELb0EEENS1_36VarlenDynamicPersistentTileSchedulerILi128ELi112ELi256ELi128ELb1ELb1ELb1ELb1ELb1ELb1EEEEEEEEEvNT_6ParamsE)
        /*0008*/ 	.word	0x000000a8


	//----- nvinfo : EIATTR_FRAME_SIZE
	.align		4
.L_23:
        /*000c*/ 	.byte	0x04, 0x11
        /*000e*/ 	.short	(.L_25 - .L_24)
	.align		4
.L_24:
        /*0010*/ 	.word	index@(_ZN7cutlass13device_kernelIN5flash11enable_sm90INS1_16FlashAttnFwdSm90INS1_25CollectiveMainloopFwdSm90ILi2EN4cute5tupleIJNS5_1CILi1EEES8_S8_EEENS6_IJNS7_ILi128EEENS7_ILi112EEENS7_ILi192EEEEEELi192ENS_10bfloat16_tEfNS_4arch4Sm90ELb1ELb0ELb0ELb1ELb0ELb1ELb0ELb1ELb1ELb1ELb1ELb0EEENS1_21CollectiveEpilogueFwdINS6_IJSA_SC_SB_EEES9_SE_SG_Li256ELb1ELb1ELb1ELb0EEENS1_36VarlenDynamicPersistentTileSchedulerILi128ELi112ELi256ELi128ELb1ELb1ELb1ELb1ELb1ELb1EEEEEEEEEvNT_6ParamsE)
        /*0014*/ 	.word	0x00000080


	//----- nvinfo : EIATTR_REGCOUNT
	.align		4
.L_25:
        /*0018*/ 	.byte	0x04, 0x2f
        /*001a*/ 	.short	(.L_27 - .L_26)
	.align		4
.L_26:
        /*001c*/ 	.word	index@(_ZN7cutlass13device_kernelIN5flash11enable_sm90INS1_16FlashAttnFwdSm90INS1_25CollectiveMainloopFwdSm90ILi2EN4cute5tupleIJNS5_1CILi1EEES8_S8_EEENS6_IJNS7_ILi128EEENS7_ILi112EEENS7_ILi192EEEEEELi192ENS_10bfloat16_tEfNS_4arch4Sm90ELb1ELb0ELb0ELb1ELb0ELb0ELb0ELb1ELb1ELb1ELb1ELb0EEENS1_21CollectiveEpilogueFwdINS6_IJSA_SC_SB_EEES9_SE_SG_Li256ELb1ELb1ELb1ELb0EEENS1_36VarlenDynamicPersistentTileSchedulerILi128ELi112ELi256ELi128ELb1ELb1ELb1ELb1ELb1ELb1EEEEEEEEEvNT_6ParamsE)
        /*0020*/ 	.word	0x000000a8


	//----- nvinfo : EIATTR_FRAME_SIZE
	.align		4
.L_27:
        /*0024*/ 	.byte	0x04, 0x11
        /*0026*/ 	.short	(.L_29 - .L_28)
	.align		4
.L_28:
        /*0028*/ 	.word	index@(_ZN7cutlass13device_kernelIN5flash11enable_sm90INS1_16FlashAttnFwdSm90INS1_25CollectiveMainloopFwdSm90ILi2EN4cute5tupleIJNS5_1CILi1EEES8_S8_EEENS6_IJNS7_ILi128EEENS7_ILi112EEENS7_ILi192EEEEEELi192ENS_10bfloat16_tEfNS_4arch4Sm90ELb1ELb0ELb0ELb1ELb0ELb0ELb0ELb1ELb1ELb1ELb1ELb0EEENS1_21CollectiveEpilogueFwdINS6_IJSA_SC_SB_EEES9_SE_SG_Li256ELb1ELb1ELb1ELb0EEENS1_36VarlenDynamicPersistentTileSchedulerILi128ELi112ELi256ELi128ELb1ELb1ELb1ELb1ELb1ELb1EEEEEEEEEvNT_6ParamsE)
        /*002c*/ 	.word	0x00000068


	//----- nvinfo : EIATTR_REGCOUNT
	.align		4
.L_29:
        /*0030*/ 	.byte	0x04, 0x2f
        /*0032*/ 	.short	(.L_31 - .L_30)
	.align		4
.L_30:
        /*0034*/ 	.word	index@(_ZN7cutlass13device_kernelIN5flash11enable_sm90INS1_16FlashAttnFwdSm90INS1_25CollectiveMainloopFwdSm90ILi2EN4cute5tupleIJNS5_1CILi1EEES8_S8_EEENS6_IJNS7_ILi128EEENS7_ILi112EEENS7_ILi192EEEEEELi192ENS_10bfloat16_tEfNS_4arch4Sm90ELb1ELb0ELb0ELb0ELb0ELb0ELb0ELb1ELb1ELb1ELb1ELb0EEENS1_21CollectiveEpilogueFwdINS6_IJSA_SC_SB_EEES9_SE_SG_Li256ELb0ELb1ELb1ELb0EEENS1_19SingleTileSchedulerILb0ELb1ELb1ELi128EEEEEEEEEvNT_6ParamsE)
        /*0038*/ 	.word	0x000000a8


	//----- nvinfo : EIATTR_FRAME_SIZE
	.align		4
.L_31:
        /*003c*/ 	.byte	0x04, 0x11
        /*003e*/ 	.short	(.L_33 - .L_32)
	.align		4
.L_32:
        /*0040*/ 	.word	index@(_ZN7cutlass13device_kernelIN5flash11enable_sm90INS1_16FlashAttnFwdSm90INS1_25CollectiveMainloopFwdSm90ILi2EN4cute5tupleIJNS5_1CILi1EEES8_S8_EEENS6_IJNS7_ILi128EEENS7_ILi112EEENS7_ILi192EEEEEELi192ENS_10bfloat16_tEfNS_4arch4Sm90ELb1ELb0ELb0ELb0ELb0ELb0ELb0ELb1ELb1ELb1ELb1ELb0EEENS1_21CollectiveEpilogueFwdINS6_IJSA_SC_SB_EEES9_SE_SG_Li256ELb0ELb1ELb1ELb0EEENS1_19SingleTileSchedulerILb0ELb1ELb1ELi128EEEEEEEEEvNT_6ParamsE)
        /*0044*/ 	.word	0x00000010


	//----- nvinfo : EIATTR_REGCOUNT
	.align		4
.L_33:
        /*0048*/ 	.byte	0x04, 0x2f
        /*004a*/ 	.short	(.L_35 - .L_34)
	.align		4
.L_34:
        /*004c*/ 	.word	index@(_ZN7cutlass13device_kernelIN5flash11enable_sm90INS1_16FlashAttnFwdSm90INS1_25CollectiveMainloopFwdSm90ILi2EN4cute5tupleIJNS5_1CILi1EEES8_S8_EEENS6_IJNS7_ILi128EEENS7_ILi96EEENS7_ILi192EEEEEELi192ENS_10bfloat16_tEfNS_4arch4Sm90ELb0ELb1ELb0ELb1ELb0ELb1ELb0ELb1ELb1ELb1ELb1ELb0EEENS1_21CollectiveEpilogueFwdINS6_IJSA_SC_SB_EEES9_SE_SG_Li256ELb1ELb1ELb1ELb0EEENS1_36VarlenDynamicPersistentTileSchedulerILi128ELi96ELi256ELi128ELb1ELb1ELb1ELb1ELb0ELb1EEEEEEEEEvNT_6ParamsE)
        /*0050*/ 	.word	0x000000a8


	//----- nvinfo : EIATTR_FRAME_SIZE
	.align		4
.L_35:
        /*0054*/ 	.byte	0x04, 0x11
        /*0056*/ 	.short	(.L_37 - .L_36)
	.align		4
.L_36:
        /*0058*/ 	.word	index@(_ZN7cutlass13device_kernelIN5flash11enable_sm90INS1_16FlashAttnFwdSm90INS1_25CollectiveMainloopFwdSm90ILi2EN4cute5tupleIJNS5_1CILi1EEES8_S8_EEENS6_IJNS7_ILi128EEENS7_ILi96EEENS7_ILi192EEEEEELi192ENS_10bfloat16_tEfNS_4arch4Sm90ELb0ELb1ELb0ELb1ELb0ELb1ELb0ELb1ELb1ELb1ELb1ELb0EEENS1_21CollectiveEpilogueFwdINS6_IJSA_SC_SB_EEES9_SE_SG_Li256ELb1ELb1ELb1ELb0EEENS1_36VarlenDynamicPersistentTileSchedulerILi128ELi96ELi256ELi128ELb1ELb1ELb1ELb1ELb0ELb1EEEEEEEEEvNT_6ParamsE)
        /*005c*/ 	.word	0x00000098


	//----- nvinfo : EIATTR_REGCOUNT
	.align		4
.L_37:
        /*0060*/ 	.byte	0x04, 0x2f
        /*0062*/ 	.short	(.L_39 - .L_38)
	.align		4
.L_38:
        /*0064*/ 	.word	index@(_ZN7cutlass13device_kernelIN5flash11enable_sm90INS1_16FlashAttnFwdSm90INS1_25CollectiveMainloopFwdSm90ILi2EN4cute5tupleIJNS5_1CILi1EEES8_S8_EEENS6_IJNS7_ILi128EEENS7_ILi96EEENS7_ILi192EEEEEELi192ENS_10bfloat16_tEfNS_4arch4Sm90ELb0ELb1ELb0ELb1ELb0ELb0ELb0ELb1ELb1ELb1ELb1ELb0EEENS1_21CollectiveEpilogueFwdINS6_IJSA_SC_SB_EEES9_SE_SG_Li256ELb1ELb1ELb1ELb0EEENS1_36VarlenDynamicPersistentTileSchedulerILi128ELi96ELi256ELi128ELb1ELb1ELb1ELb1ELb0ELb1EEEEEEEEEvNT_6ParamsE)
        /*0068*/ 	.word	0x000000a8


	//----- nvinfo : EIATTR_FRAME_SIZE
	.align		4
.L_39:
        /*006c*/ 	.byte	0x04, 0x11
        /*006e*/ 	.short	(.L_41 - .L_40)
	.align		4
.L_40:
        /*0070*/ 	.word	index@(_ZN7cutlass13device_kernelIN5flash11enable_sm90INS1_16FlashAttnFwdSm90INS1_25CollectiveMainloopFwdSm90ILi2EN4cute5tupleIJNS5_1CILi1EEES8_S8_EEENS6_IJNS7_ILi128EEENS7_ILi96EEENS7_ILi192EEEEEELi192ENS_10bfloat16_tEfNS_4arch4Sm90ELb0ELb1ELb0ELb1ELb0ELb0ELb0ELb1ELb1ELb1ELb1ELb0EEENS1_21CollectiveEpilogueFwdINS6_IJSA_SC_SB_EEES9_SE_SG_Li256ELb1ELb1ELb1ELb0EEENS1_36VarlenDynamicPersistentTileSchedulerILi128ELi96ELi256ELi128ELb1ELb1ELb1ELb1ELb0ELb1EEEEEEEEEvNT_6ParamsE)
        /*0074*/ 	.word	0x00000060


	//----- nvinfo : EIATTR_REGCOUNT
	.align		4
.L_41:
        /*0078*/ 	.byte	0x04, 0x2f
        /*007a*/ 	.short	(.L_43 - .L_42)
	.align		4
.L_42:
        /*007c*/ 	.word	index@(_ZN7cutlass13device_kernelIN5flash11enable_sm90INS1_16FlashAttnFwdSm90INS1_25CollectiveMainloopFwdSm90ILi2EN4cute5tupleIJNS5_1CILi1EEES8_S8_EEENS6_IJNS7_ILi128EEENS7_ILi96EEENS7_ILi192EEEEEELi192ENS_10bfloat16_tEfNS_4arch4Sm90ELb0ELb1ELb0ELb0ELb0ELb0ELb0ELb1ELb1ELb1ELb1ELb0EEENS1_21CollectiveEpilogueFwdINS6_IJSA_SC_SB_EEES9_SE_SG_Li256ELb0ELb1ELb1ELb0EEENS1_19SingleTileSchedulerILb0ELb1ELb1ELi128EEEEEEEEEvNT_6ParamsE)
        /*0080*/ 	.word	0x000000a8


	//----- nvinfo : EIATTR_FRAME_SIZE
	.align		4
.L_43:
        /*0084*/ 	.byte	0x04, 0x11
        /*0086*/ 	.short	(.L_45 - .L_44)
	.align		4
.L_44:
        /*0088*/ 	.word	index@(_ZN7cutlass13device_kernelIN5flash11enable_sm90INS1_16FlashAttnFwdSm90INS1_25CollectiveMainloopFwdSm90ILi2EN4cute5tupleIJNS5_1CILi1EEES8_S8_EEENS6_IJNS7_ILi128EEENS7_ILi96EEENS7_ILi192EEEEEELi192ENS_10bfloat16_tEfNS_4arch4Sm90ELb0ELb1ELb0ELb0ELb0ELb0ELb0ELb1ELb1ELb1ELb1ELb0EEENS1_21CollectiveEpilogueFwdINS6_IJSA_SC_SB_EEES9_SE_SG_Li256ELb0ELb1ELb1ELb0EEENS1_19SingleTileSchedulerILb0ELb1ELb1ELi128EEEEEEEEEvNT_6ParamsE)
        /*008c*/ 	.word	0x00000010


	//----- nvinfo : EIATTR_REGCOUNT
	.align		4
.L_45:
        /*0090*/ 	.byte	0x04, 0x2f
        /*0092*/ 	.short	(.L_47 - .L_46)
	.align		4
.L_46:
        /*0094*/ 	.word	index@(_ZN7cutlass13device_kernelIN5flash11enable_sm90INS1_16FlashAttnFwdSm90INS1_25CollectiveMainloopFwdSm90ILi2EN4cute5tupleIJNS5_1CILi1EEES8_S8_EEENS6_IJNS7_ILi128EEENS7_ILi112EEENS7_ILi192EEEEEELi192ENS_10bfloat16_tEfNS_4arch4Sm90ELb0ELb0ELb0ELb1ELb0ELb1ELb0ELb1ELb1ELb1ELb1ELb0EEENS1_21CollectiveEpilogueFwdINS6_IJSA_SC_SB_EEES9_SE_SG_Li256ELb1ELb1ELb1ELb0EEENS1_36VarlenDynamicPersistentTileSchedulerILi128ELi112ELi256ELi128ELb1ELb1ELb1ELb0ELb1ELb1EEEEEEEEEvNT_6ParamsE)
        /*0098*/ 	.word	0x000000a8


	//----- nvinfo : EIATTR_FRAME_SIZE
	.align		4
.L_47:
        /*009c*/ 	.byte	0x04, 0x11
        /*009e*/ 	.short	(.L_49 - .L_48)
	.align		4
.L_48:
        /*00a0*/ 	.word	index@(_ZN7cutlass13device_kernelIN5flash11enable_sm90INS1_16FlashAttnFwdSm90INS1_25CollectiveMainloopFwdSm90ILi2EN4cute5tupleIJNS5_1CILi1EEES8_S8_EEENS6_IJNS7_ILi128EEENS7_ILi112EEENS7_ILi192EEEEEELi192ENS_10bfloat16_tEfNS_4arch4Sm90ELb0ELb0ELb0ELb1ELb0ELb1ELb0ELb1ELb1ELb1ELb1ELb0EEENS1_21CollectiveEpilogueFwdINS6_IJSA_SC_SB_EEES9_SE_SG_Li256ELb1ELb1ELb1ELb0EEENS1_36VarlenDynamicPersistentTileSchedulerILi128ELi112ELi256ELi128ELb1ELb1ELb1ELb0ELb1ELb1EEEEEEEEEvNT_6ParamsE)
        /*00a4*/ 	.word	0x00000080


	//----- nvinfo : EIATTR_REGCOUNT
	.align		4
.L_49:
        /*00a8*/ 	.byte	0x04, 0x2f
        /*00aa*/ 	.short	(.L_51 - .L_50)
	.align		4
.L_50:
        /*00ac*/ 	.word	index@(_ZN7cutlass13device_kernelIN5flash11enable_sm90INS1_16FlashAttnFwdSm90INS1_25CollectiveMainloopFwdSm90ILi2EN4cute5tupleIJNS5_1CILi1EEES8_S8_EEENS6_IJNS7_ILi128EEENS7_ILi112EEENS7_ILi192EEEEEELi192ENS_10bfloat16_tEfNS_4arch4Sm90ELb0ELb0ELb0ELb1ELb0ELb0ELb0ELb1ELb1ELb1ELb1ELb0EEENS1_21CollectiveEpilogueFwdINS6_IJSA_SC_SB_EEES9_SE_SG_Li256ELb1ELb1ELb1ELb0EEENS1_36VarlenDynamicPersistentTileSchedulerILi128ELi112ELi256ELi128ELb1ELb1ELb1ELb0ELb1ELb1EEEEEEEEEvNT_6ParamsE)
        /*00b0*/ 	.word	0x000000a8


	//----- nvinfo : EIATTR_FRAME_SIZE
	.align		4
.L_51:
        /*00b4*/ 	.byte	0x04, 0x11
        /*00b6*/ 	.short	(.L_53 - .L_52)
	.align		4
.L_52:
        /*00b8*/ 	.word	index@(_ZN7cutlass13device_kernelIN5flash11enable_sm90INS1_16FlashAttnFwdSm90INS1_25CollectiveMainloopFwdSm90ILi2EN4cute5tupleIJNS5_1CILi1EEES8_S8_EEENS6_IJNS7_ILi128EEENS7_ILi112EEENS7_ILi192EEEEEELi192ENS_10bfloat16_tEfNS_4arch4Sm90ELb0ELb0ELb0ELb1ELb0ELb0ELb0ELb1ELb1ELb1ELb1ELb0EEENS1_21CollectiveEpilogueFwdINS6_IJSA_SC_SB_EEES9_SE_SG_Li256ELb1ELb1ELb1ELb0EEENS1_36VarlenDynamicPersistentTileSchedulerILi128ELi112ELi256ELi128ELb1ELb1ELb1ELb0ELb1ELb1EEEEEEEEEvNT_6ParamsE)
        /*00bc*/ 	.word	0x00000068


	//----- nvinfo : EIATTR_REGCOUNT
	.align		4
.L_53:
        /*00c0*/ 	.byte	0x04, 0x2f
        /*00c2*/ 	.short	(.L_55 - .L_54)
	.align		4
.L_54:
        /*00c4*/ 	.word	index@(_ZN7cutlass13device_kernelIN5flash11enable_sm90INS1_16FlashAttnFwdSm90INS1_25CollectiveMainloopFwdSm90ILi2EN4cute5tupleIJNS5_1CILi1EEES8_S8_EEENS6_IJNS7_ILi128EEENS7_ILi112EEENS7_ILi192EEEEEELi192ENS_10bfloat16_tEfNS_4arch4Sm90ELb0ELb0ELb0ELb0ELb0ELb0ELb0ELb1ELb1ELb1ELb1ELb0EEENS1_21CollectiveEpilogueFwdINS6_IJSA_SC_SB_EEES9_SE_SG_Li256ELb0ELb1ELb1ELb0EEENS1_19SingleTileSchedulerILb0ELb1ELb1ELi128EEEEEEEEEvNT_6ParamsE)
        /*00c8*/ 	.word	0x000000a8


	//----- nvinfo : EIATTR_FRAME_SIZE
	.align		4
.L_55:
        /*00cc*/ 	.byte	0x04, 0x11
        /*00ce*/ 	.short	(.L_57 - .L_56)
	.align		4
.L_56:
        /*00d0*/ 	.word	index@(_ZN7cutlass13device_kernelIN5flash11enable_sm90INS1_16FlashAttnFwdSm90INS1_25CollectiveMainloopFwdSm90ILi2EN4cute5tupleIJNS5_1CILi1EEES8_S8_EEENS6_IJNS7_ILi128EEENS7_ILi112EEENS7_ILi192EEEEEELi192ENS_10bfloat16_tEfNS_4arch4Sm90ELb0ELb0ELb0ELb0ELb0ELb0ELb0ELb1ELb1ELb1ELb1ELb0EEENS1_21CollectiveEpilogueFwdINS6_IJSA_SC_SB_EEES9_SE_SG_Li256ELb0ELb1ELb1ELb0EEENS1_19SingleTileSchedulerILb0ELb1ELb1ELi128EEEEEEEEEvNT_6ParamsE)
        /*00d4*/ 	.word	0x00000010


	//----- nvinfo : EIATTR_MIN_STACK_SIZE
	.align		4
.L_57:
        /*00d8*/ 	.byte	0x04, 0x12
        /*00da*/ 	.short	(.L_59 - .L_58)
	.align		4
.L_58:
        /*00dc*/ 	.word	index@(_ZN7cutlass13device_kernelIN5flash11enable_sm90INS1_16FlashAttnFwdSm90INS1_25CollectiveMainloopFwdSm90ILi2EN4cute5tupleIJNS5_1CILi1EEES8_S8_EEENS6_IJNS7_ILi128EEENS7_ILi112EEENS7_ILi192EEEEEELi192ENS_10bfloat16_tEfNS_4arch4Sm90ELb0ELb0ELb0ELb0ELb0ELb0ELb0ELb1ELb1ELb1ELb1ELb0EEENS1_21CollectiveEpilogueFwdINS6_IJSA_SC_SB_EEES9_SE_SG_Li256ELb0ELb1ELb1ELb0EEENS1_19SingleTileSchedulerILb0ELb1ELb1ELi128EEEEEEEEEvNT_6ParamsE)
        /*00e0*/ 	.word	0x00000010


	//----- nvinfo : EIATTR_MIN_STACK_SIZE
	.align		4
.L_59:
        /*00e4*/ 	.byte	0x04, 0x12
        /*00e6*/ 	.short	(.L_61 - .L_60)
	.align		4
.L_60:
        /*00e8*/ 	.word	index@(_ZN7cutlass13device_kernelIN5flash11enable_sm90INS1_16FlashAttnFwdSm90INS1_25CollectiveMainloopFwdSm90ILi2EN4cute5tupleIJNS5_1CILi1EEES8_S8_EEENS6_IJNS7_ILi128EEENS7_ILi112EEENS7_ILi192EEEEEELi192ENS_10bfloat16_tEfNS_4arch4Sm90ELb0ELb0ELb0ELb1ELb0ELb0ELb0ELb1ELb1ELb1ELb1ELb0EEENS1_21CollectiveEpilogueFwdINS6_IJSA_SC_SB_EEES9_SE_SG_Li256ELb1ELb1ELb1ELb0EEENS1_36VarlenDynamicPersistentTileSchedulerILi128ELi112ELi256ELi128ELb1ELb1ELb1ELb0ELb1ELb1EEEEEEEEEvNT_6ParamsE)
        /*00ec*/ 	.word	0x00000068


	//----- nvinfo : EIATTR_MIN_STACK_SIZE
	.align		4
.L_61:
        /*00f0*/ 	.byte	0x04, 0x12
        /*00f2*/ 	.short	(.L_63 - .L_62)
	.align		4
.L_62:
        /*00f4*/ 	.word	index@(_ZN7cutlass13device_kernelIN5flash11enable_sm90INS1_16FlashAttnFwdSm90INS1_25CollectiveMainloopFwdSm90ILi2EN4cute5tupleIJNS5_1CILi1EEES8_S8_EEENS6_IJNS7_ILi128EEENS7_ILi112EEENS7_ILi192EEEEEELi192ENS_10bfloat16_tEfNS_4arch4Sm90ELb0ELb0ELb0ELb1ELb0ELb1ELb0ELb1ELb1ELb1ELb1ELb0EEENS1_21CollectiveEpilogueFwdINS6_IJSA_SC_SB_EEES9_SE_SG_Li256ELb1ELb1ELb1ELb0EEENS1_36VarlenDynamicPersistentTileSchedulerILi128ELi112ELi256ELi128ELb1ELb1ELb1ELb0ELb1ELb1EEEEEEEEEvNT_6ParamsE)
        /*00f8*/ 	.word	0x00000080


	//----- nvinfo : EIATTR_MIN_STACK_SIZE
	.align		4
.L_63:
        /*00fc*/ 	.byte	0x04, 0x12
        /*00fe*/ 	.short	(.L_65 - .L_64)
	.align		4
.L_64:
        /*0100*/ 	.word	index@(_ZN7cutlass13device_kernelIN5flash11enable_sm90INS1_16FlashAttnFwdSm90INS1_25CollectiveMainloopFwdSm90ILi2EN4cute5tupleIJNS5_1CILi1EEES8_S8_EEENS6_IJNS7_ILi128EEENS7_ILi96EEENS7_ILi192EEEEEELi192ENS_10bfloat16_tEfNS_4arch4Sm90ELb0ELb1ELb0ELb0ELb0ELb0ELb0ELb1ELb1ELb1ELb1ELb0EEENS1_21CollectiveEpilogueFwdINS6_IJSA_SC_SB_EEES9_SE_SG_Li256ELb0ELb1ELb1ELb0EEENS1_19SingleTileSchedulerILb0ELb1ELb1ELi128EEEEEEEEEvNT_6ParamsE)
        /*0104*/ 	.word	0x00000010


	//----- nvinfo : EIATTR_MIN_STACK_SIZE
	.align		4
.L_65:
        /*0108*/ 	.byte	0x04, 0x12
        /*010a*/ 	.short	(.L_67 - .L_66)
	.align		4
.L_66:
        /*010c*/ 	.word	index@(_ZN7cutlass13device_kernelIN5flash11enable_sm90INS1_16FlashAttnFwdSm90INS1_25CollectiveMainloopFwdSm90ILi2EN4cute5tupleIJNS5_1CILi1EEES8_S8_EEENS6_IJNS7_ILi128EEENS7_ILi96EEENS7_ILi192EEEEEELi192ENS_10bfloat16_tEfNS_4arch4Sm90ELb0ELb1ELb0ELb1ELb0ELb0ELb0ELb1ELb1ELb1ELb1ELb0EEENS1_21CollectiveEpilogueFwdINS6_IJSA_SC_SB_EEES9_SE_SG_Li256ELb1ELb1ELb1ELb0EEENS1_36VarlenDynamicPersistentTileSchedulerILi128ELi96ELi256ELi128ELb1ELb1ELb1ELb1ELb0ELb1EEEEEEEEEvNT_6ParamsE)
        /*0110*/ 	.word	0x00000060


	//----- nvinfo : EIATTR_MIN_STACK_SIZE
	.align		4
.L_67:
        /*0114*/ 	.byte	0x04, 0x12
        /*0116*/ 	.short	(.L_69 - .L_68)
	.align		4
.L_68:
        /*0118*/ 	.word	index@(_ZN7cutlass13device_kernelIN5flash11enable_sm90INS1_16FlashAttnFwdSm90INS1_25CollectiveMainloopFwdSm90ILi2EN4cute5tupleIJNS5_1CILi1EEES8_S8_EEENS6_IJNS7_ILi128EEENS7_ILi96EEENS7_ILi192EEEEEELi192ENS_10bfloat16_tEfNS_4arch4Sm90ELb0ELb1ELb0ELb1ELb0ELb1ELb0ELb1ELb1ELb1ELb1ELb0EEENS1_21CollectiveEpilogueFwdINS6_IJSA_SC_SB_EEES9_SE_SG_Li256ELb1ELb1ELb1ELb0EEENS1_36VarlenDynamicPersistentTileSchedulerILi128ELi96ELi256ELi128ELb1ELb1ELb1ELb1ELb0ELb1EEEEEEEEEvNT_6ParamsE)
        /*011c*/ 	.word	0x00000098


	//----- nvinfo : EIATTR_MIN_STACK_SIZE
	.align		4
.L_69:
        /*0120*/ 	.byte	0x04, 0x12
        /*0122*/ 	.short	(.L_71 - .L_70)
	.align		4
.L_70:
        /*0124*/ 	.word	index@(_ZN7cutlass13device_kernelIN5flash11enable_sm90INS1_16FlashAttnFwdSm90INS1_25CollectiveMainloopFwdSm90ILi2EN4cute5tupleIJNS5_1CILi1EEES8_S8_EEENS6_IJNS7_ILi128EEENS7_ILi112EEENS7_ILi192EEEEEELi192ENS_10bfloat16_tEfNS_4arch4Sm90ELb1ELb0ELb0ELb0ELb0ELb0ELb0ELb1ELb1ELb1ELb1ELb0EEENS1_21CollectiveEpilogueFwdINS6_IJSA_SC_SB_EEES9_SE_SG_Li256ELb0ELb1ELb1ELb0EEENS1_19SingleTileSchedulerILb0ELb1ELb1ELi128EEEEEEEEEvNT_6ParamsE)
        /*0128*/ 	.word	0x00000010


	//----- nvinfo : EIATTR_MIN_STACK_SIZE
	.align		4
.L_71:
        /*012c*/ 	.byte	0x04, 0x12
        /*012e*/ 	.short	(.L_73 - .L_72)
	.align		4
.L_72:
        /*0130*/ 	.word	index@(_ZN7cutlass13device_kernelIN5flash11enable_sm90INS1_16FlashAttnFwdSm90INS1_25CollectiveMainloopFwdSm90ILi2EN4cute5tupleIJNS5_1CILi1EEES8_S8_EEENS6_IJNS7_ILi128EEENS7_ILi112EEENS7_ILi192EEEEEELi192ENS_10bfloat16_tEfNS_4arch4Sm90ELb1ELb0ELb0ELb1ELb0ELb0ELb0ELb1ELb1ELb1ELb1ELb0EEENS1_21CollectiveEpilogueFwdINS6_IJSA_SC_SB_EEES9_SE_SG_Li256ELb1ELb1ELb1ELb0EEENS1_36VarlenDynamicPersistentTileSchedulerILi128ELi112ELi256ELi128ELb1ELb1ELb1ELb1ELb1ELb1EEEEEEEEEvNT_6ParamsE)
        /*0134*/ 	.word	0x00000068


	//----- nvinfo : EIATTR_MIN_STACK_SIZE
	.align		4
.L_73:
        /*0138*/ 	.byte	0x04, 0x12
        /*013a*/ 	.short	(.L_75 - .L_74)
	.align		4
.L_74:
        /*013c*/ 	.word	index@(_ZN7cutlass13device_kernelIN5flash11enable_sm90INS1_16FlashAttnFwdSm90INS1_25CollectiveMainloopFwdSm90ILi2EN4cute5tupleIJNS5_1CILi1EEES8_S8_EEENS6_IJNS7_ILi128EEENS7_ILi112EEENS7_ILi192EEEEEELi192ENS_10bfloat16_tEfNS_4arch4Sm90ELb1ELb0ELb0ELb1ELb0ELb1ELb0ELb1ELb1ELb1ELb1ELb0EEENS1_21CollectiveEpilogueFwdINS6_IJSA_SC_SB_EEES9_SE_SG_Li256ELb1ELb1ELb1ELb0EEENS1_36VarlenDynamicPersistentTileSchedulerILi128ELi112ELi256ELi128ELb1ELb1ELb1ELb1ELb1ELb1EEEEEEEEEvNT_6ParamsE)
        /*0140*/ 	.word	0x00000080
.L_75:


//--------------------- .nv.compat                --------------------------
	.section	.nv.compat,"",@"SHT_CUDA_COMPAT_INFO"
	.align	4
        /*0000*/ 	.byte	0x02, 0x09, 0x01, 0x00, 0x02, 0x02, 0x04, 0x00, 0x02, 0x05, 0x05, 0x00, 0x03, 0x07, 0x01, 0x01
        /*0010*/ 	.byte	0x02, 0x03, 0x01, 0x00, 0x02, 0x06, 0x01, 0x00, 0x04, 0x0b, 0x08, 0x00, 0x00, 0x00, 0x00, 0x00
        /*0020*/ 	.byte	0x00, 0x00, 0x00, 0x00


//--------------------- .nv.info._ZN7cutlass13device_kernelIN5flash11enable_sm90INS1_16FlashAttnFwdSm90INS1_25CollectiveMainloopFwdSm90ILi2EN4cute5tupleIJNS5_1CILi1EEES8_S8_EEENS6_IJNS7_ILi128EEENS7_ILi112EEENS7_ILi192EEEEEELi192ENS_10bfloat16_tEfNS_4arch4Sm90ELb0ELb0ELb0ELb0ELb0ELb0ELb0ELb1ELb1ELb1ELb1ELb0EEENS1_21CollectiveEpilogueFwdINS6_IJSA_SC_SB_EEES9_SE_SG_Li256ELb0ELb1ELb1ELb0EEENS1_19SingleTileSchedulerILb0ELb1ELb1ELi128EEEEEEEEEvNT_6ParamsE --------------------------
	.section	.nv.info._ZN7cutlass13device_kernelIN5flash11enable_sm90INS1_16FlashAttnFwdSm90INS1_25CollectiveMainloopFwdSm90ILi2EN4cute5tupleIJNS5_1CILi1EEES8_S8_EEENS6_IJNS7_ILi128EEENS7_ILi112EEENS7_ILi192EEEEEELi192ENS_10bfloat16_tEfNS_4arch4Sm90ELb0ELb0ELb0ELb0ELb0ELb0ELb0ELb1ELb1ELb1ELb1ELb0EEENS1_21CollectiveEpilogueFwdINS6_IJSA_SC_SB_EEES9_SE_SG_Li256ELb0ELb1ELb1ELb0EEENS1_19SingleTileSchedulerILb0ELb1ELb1ELi128EEEEEEEEEvNT_6ParamsE,"",@"SHT_CUDA_INFO"
	.sectionflags	@""
	.align	4


	//----- nvinfo : EIATTR_CUDA_API_VERSION
	.align		4
        /*0000*/ 	.byte	0x04, 0x37
        /*0002*/ 	.short	(.L_77 - .L_76)
.L_76:
        /*0004*/ 	.word	0x00000082


	//----- nvinfo : EIATTR_KPARAM_INFO
	.align		4
.L_77:
        /*0008*/ 	.byte	0x04, 0x17
        /*000a*/ 	.short	(.L_79 - .L_78)
.L_78:
        /*000c*/ 	.word	0x00000000
        /*0010*/ 	.short	0x0000
        /*0012*/ 	.short	0x0070
        /*0014*/ 	.byte	0x00, 0xf0, 0x01, 0x28


	//----- nvinfo : EIATTR_SPARSE_MMA_MASK
	.align		4
.L_79:
        /*0018*/ 	.byte	0x03, 0x50
        /*001a*/ 	.short	0x0000


	//----- nvinfo : EIATTR_MAXREG_COUNT
	.align		4
        /*001c*/ 	.byte	0x03, 0x1b
        /*001e*/ 	.short	0x00a8


	//----- nvinfo : EIATTR_NUM_BARRIERS
	.align		4
        /*0020*/ 	.byte	0x02, 0x4c
        /*0022*/ 	.byte	0x09
	.zero		1


	//----- nvinfo : EIATTR_EXTERNS
	.align		4
        /*0024*/ 	.byte	0x04, 0x0f
        /*0026*/ 	.short	(.L_81 - .L_80)


	//   ....[0]....
	.align		4
.L_80:
        /*0028*/ 	.word	index@(__assertfail)


	//----- nvinfo : EIATTR_ANNOTATIONS
	.align		4
.L_81:
        /*002c*/ 	.byte	0x04, 0x55
        /*002e*/ 	.short	(.L_83 - .L_82)


	//   ....[0]....
.L_82:
        /*0030*/ 	.word	0x00000001
        /*0034*/ 	.byte	0x60, 0x09, 0x00, 0x00, 0x01, 0x00, 0x00, 0x00, 0x60, 0x14, 0x00, 0x00, 0x01, 0x00, 0x00, 0x00
        /*0044*/ 	.byte	0x90, 0xd7, 0x00, 0x00, 0x01, 0x00, 0x00, 0x00, 0x80, 0xdc, 0x00, 0x00, 0x01, 0x00, 0x00, 0x00
        /*0054*/ 	.byte	0x00, 0xed, 0x00, 0x00, 0x01, 0x00, 0x00, 0x00, 0xa0, 0xef, 0x00, 0x00, 0x01, 0x00, 0x00, 0x00
        /*0064*/ 	.byte	0x20, 0xf9, 0x00, 0x00, 0x01, 0x00, 0x00, 0x00, 0xf0, 0x02, 0x01, 0x00, 0x01, 0x00, 0x00, 0x00
        /*0074*/ 	.byte	0xd0, 0x11, 0x01, 0x00


	//----- nvinfo : EIATTR_MERCURY_ISA_VERSION
	.align		4
.L_83:
        /*0078*/ 	.byte	0x03, 0x5f
        /*007a*/ 	.short	0x0101


	//----- nvinfo : EIATTR_INT_WARP_WIDE_INSTR_OFFSETS
	.align		4
        /*007c*/ 	.byte	0x04, 0x31
        /*007e*/ 	.short	(.L_85 - .L_84)


	//   ....[0]....
.L_84:
        /*0080*/ 	.word	0x00000130


	//   ....[1]....
        /*0084*/ 	.word	0x00000170


	//   ....[2]....
        /*0088*/ 	.word	0x000001e0


	//----- nvinfo : EIATTR_COOP_GROUP_MASK_REGIDS
	.align		4
.L_85:
        /*008c*/ 	.byte	0x04, 0x29
        /*008e*/ 	.short	(.L_87 - .L_86)


	//   ....[0]....
.L_86:
        /*0090*/ 	.word	0xffffffff


	//   ....[1]....
        /*0094*/ 	.word	0xffffffff


	//   ....[2]....
        /*0098*/ 	.word	0xffffffff


	//   ....[3]....
        /*009c*/ 	.word	0xffffffff


	//   ....[4]....
        /*00a0*/ 	.word	0xffffffff


	//   ....[5]....
        /*00a4*/ 	.word	0xffffffff


	//   ....[6]....
        /*00a8*/ 	.word	0xffffffff


	//   ....[7]....
        /*00ac*/ 	.word	0xffffffff


	//   ....[8]....
        /*00b0*/ 	.word	0xffffffff


	//   ....[9]....
        /*00b4*/ 	.word	0xffffffff


	//   ....[10]....
        /*00b8*/ 	.word	0xffffffff


	//   ....[11]....
        /*00bc*/ 	.word	0xffffffff


	//   ....[12]....
        /*00c0*/ 	.word	0xffffffff


	//   ....[13]....
        /*00c4*/ 	.word	0xffffffff


	//   ....[14]....
        /*00c8*/ 	.word	0xffffffff


	//   ....[15]....
        /*00cc*/ 	.word	0xffffffff


	//   ....[16]....
        /*00d0*/ 	.word	0xffffffff


	//   ....[17]....
        /*00d4*/ 	.word	0xffffffff


	//   ....[18]....
        /*00d8*/ 	.word	0xffffffff


	//   ....[19]....
        /*00dc*/ 	.word	0xffffffff


	//   ....[20]....
        /*00e0*/ 	.word	0xffffffff


	//   ....[21]....
        /*00e4*/ 	.word	0xffffffff


	//   ....[22]....
        /*00e8*/ 	.word	0xffffffff


	//   ....[23]....
        /*00ec*/ 	.word	0xffffffff


	//   ....[24]....
        /*00f0*/ 	.word	0xffffffff


	//   ....[25]....
        /*00f4*/ 	.word	0xffffffff


	//   ....[26]....
        /*00f8*/ 	.word	0xffffffff


	//   ....[27]....
        /*00fc*/ 	.word	0xffffffff


	//   ....[28]....
        /*0100*/ 	.word	0xffffffff


	//   ....[29]....
        /*0104*/ 	.word	0xffffffff


	//   ....[30]....
        /*0108*/ 	.word	0xffffffff


	//   ....[31]....
        /*010c*/ 	.word	0xffffffff


	//   ....[32]....
        /*0110*/ 	.word	0xffffffff


	//   ....[33]....
        /*0114*/ 	.word	0xffffffff


	//   ....[34]....
        /*0118*/ 	.word	0xffffffff


	//   ....[35]....
        /*011c*/ 	.word	0xffffffff


	//   ....[36]....
        /*0120*/ 	.word	0xffffffff


	//   ....[37]....
        /*0124*/ 	.word	0xffffffff


	//   ....[38]....
        /*0128*/ 	.word	0xffffffff


	//   ....[39]....
        /*012c*/ 	.word	0xffffffff


	//   ....[40]....
        /*0130*/ 	.word	0xffffffff


	//   ....[41]....
        /*0134*/ 	.word	0xffffffff


	//   ....[42]....
        /*0138*/ 	.word	0xffffffff


	//   ....[43]....
        /*013c*/ 	.word	0xffffffff


	//   ....[44]....
        /*0140*/ 	.word	0xffffffff


	//   ....[45]....
        /*0144*/ 	.word	0xffffffff


	//   ....[46]....
        /*0148*/ 	.word	0xffffffff


	//   ....[47]....
        /*014c*/ 	.word	0x0500000f


	//   ....[48]....
        /*0150*/ 	.word	0x0500000f


	//   ....[49]....
        /*0154*/ 	.word	0x0500000f


	//   ....[50]....
        /*0158*/ 	.word	0x0500000f


	//   ....[51]....
        /*015c*/ 	.word	0x0500000f


	//   ....[52]....
        /*0160*/ 	.word	0x0500000f


	//   ....[53]....
        /*0164*/ 	.word	0x0500000f


	//   ....[54]....
        /*0168*/ 	.word	0x0500000f


	//   ....[55]....
        /*016c*/ 	.word	0x0500000f


	//   ....[56]....
        /*0170*/ 	.word	0x0500000f


	//   ....[57]....
        /*0174*/ 	.word	0x0500000f


	//   ....[58]....
        /*0178*/ 	.word	0x0500000f


	//   ....[59]....
        /*017c*/ 	.word	0x0500000f


	//   ....[60]....
        /*0180*/ 	.word	0x0500000f


	//   ....[61]....
        /*0184*/ 	.word	0x0500000f


	//   ....[62]....
        /*0188*/ 	.word	0x0500000f


	//   ....[63]....
        /*018c*/ 	.word	0x0500000f


	//   ....[64]....
        /*0190*/ 	.word	0x0500000f


	//----- nvinfo : EIATTR_COOP_GROUP_INSTR_OFFSETS
	.align		4
.L_87:
        /*0194*/ 	.byte	0x04, 0x28
        /*0196*/ 	.short	(.L_89 - .L_88)


	//   ....[0]....
.L_88:
        /*0198*/ 	.word	0x00000060


	//   ....[1]....
        /*019c*/ 	.word	0x00000140


	//   ....[2]....
        /*01a0*/ 	.word	0x00000190


	//   ....[3]....
        /*01a4*/ 	.word	0x000003c0


	//   ....[4]....
        /*01a8*/ 	.word	0x00000520


	//   ....[5]....
        /*01ac*/ 	.word	0x00000640


	//   ....[6]....
        /*01b0*/ 	.word	0x000007a0


	//   ....[7]....
        /*01b4*/ 	.word	0x00001240


	//   ....[8]....
        /*01b8*/ 	.word	0x00004530


	//   ....[9]....
        /*01bc*/ 	.word	0x00004600


	//   ....[10]....
        /*01c0*/ 	.word	0x00004ad0


	//   ....[11]....
        /*01c4*/ 	.word	0x00004b50


	//   ....[12]....
        /*01c8*/ 	.word	0x00008ef0


	//   ....[13]....
        /*01cc*/ 	.word	0x00008f20


	//   ....[14]....
        /*01d0*/ 	.word	0x00009170


	//   ....[15]....
        /*01d4*/ 	.word	0x00009190


	//   ....[16]....
        /*01d8*/ 	.word	0x0000a830


	//   ....[17]....
        /*01dc*/ 	.word	0x0000a840


	//   ....[18]....
        /*01e0*/ 	.word	0x0000a8d0


	//   ....[19]....
        /*01e4*/ 	.word	0x0000a920


	//   ....[20]....
        /*01e8*/ 	.word	0x0000ba30


	//   ....[21]....
        /*01ec*/ 	.word	0x0000ba90


	//   ....[22]....
        /*01f0*/ 	.word	0x0000bad0


	//   ....[23]....
        /*01f4*/ 	.word	0x0000bb10


	//   ....[24]....
        /*01f8*/ 	.word	0x0000bb30


	//   ....[25]....
        /*01fc*/ 	.word	0x0000bb50


	//   ....[26]....
        /*0200*/ 	.word	0x0000c4a0


	//   ....[27]....
        /*0204*/ 	.word	0x0000c4b0


	//   ....[28]....
        /*0208*/ 	.word	0x0000d220


	//   ....[29]....
        /*020c*/ 	.word	0x0000dca0


	//   ....[30]....
        /*0210*/ 	.word	0x0000e6b0


	//   ....[31]....
        /*0214*/ 	.word	0x0000e6c0


	//   ....[32]....
        /*0218*/ 	.word	0x0000e6e0


	//   ....[33]....
        /*021c*/ 	.word	0x0000e740


	//   ....[34]....
        /*0220*/ 	.word	0x0000e7c0


	//   ....[35]....
        /*0224*/ 	.word	0x0000e7f0


	//   ....[36]....
        /*0228*/ 	.word	0x0000e870


	//   ....[37]....
        /*022c*/ 	.word	0x0000e8a0


	//   ....[38]....
        /*0230*/ 	.word	0x0000e920


	//   ....[39]....
        /*0234*/ 	.word	0x0000e960


	//   ....[40]....
        /*0238*/ 	.word	0x0000e9d0


	//   ....[41]....
        /*023c*/ 	.word	0x0000ea00


	//   ....[42]....
        /*0240*/ 	.word	0x0000ea80


	//   ....[43]....
        /*0244*/ 	.word	0x0000eac0


	//   ....[44]....
        /*0248*/ 	.word	0x0000eb30


	//   ....[45]....
        /*024c*/ 	.word	0x0000eb60


	//   ....[46]....
        /*0250*/ 	.word	0x00011160


	//   ....[47]....
        /*0254*/ 	.word	0x00011640


	//   ....[48]....
        /*0258*/ 	.word	0x000117c0


	//   ....[49]....
        /*025c*/ 	.word	0x00011810


	//   ....[50]....
        /*0260*/ 	.word	0x00011950


	//   ....[51]....
        /*0264*/ 	.word	0x000119c0


	//   ....[52]....
        /*0268*/ 	.word	0x00011ac0


	//   ....[53]....
        /*026c*/ 	.word	0x00011b30


	//   ....[54]....
        /*0270*/ 	.word	0x00011c30


	//   ....[55]....
        /*0274*/ 	.word	0x00011ca0


	//   ....[56]....
        /*0278*/ 	.word	0x00011da0


	//   ....[57]....
        /*027c*/ 	.word	0x00011e10


	//   ....[58]....
        /*0280*/ 	.word	0x00011f10


	//   ....[59]....
        /*0284*/ 	.word	0x00011f80


	//   ....[60]....
        /*0288*/ 	.word	0x00012080


	//   ....[61]....
        /*028c*/ 	.word	0x000120e0


	//   ....[62]....
        /*0290*/ 	.word	0x000121d0


	//   ....[63]....
        /*0294*/ 	.word	0x00012220


	//   ....[64]....
        /*0298*/ 	.word	0x00012620


	//----- nvinfo : EIATTR_REG_RECONFIG
	.align		4
.L_89:
        /*029c*/ 	.byte	0x01, 0x54
	.zero		2


	//----- nvinfo : EIATTR_SYSCALL_OFFSETS
	.align		4
        /*02a0*/ 	.byte	0x04, 0x46
        /*02a2*/ 	.short	(.L_91 - .L_90)


	//   ....[0]....
.L_90:
        /*02a4*/ 	.word	0x00001410


	//   ....[1]....
        /*02a8*/ 	.word	0x0000d910


	//   ....[2]....
        /*02ac*/ 	.word	0x0000da50


	//   ....[3]....
        /*02b0*/ 	.word	0x0000db40


	//   ....[4]....
        /*02b4*/ 	.word	0x0000e2b0


	//----- nvinfo : EIATTR_MBARRIER_INSTR_OFFSETS
	.align		4
.L_91:
        /*02b8*/ 	.byte	0x04, 0x39
        /*02ba*/ 	.short	(.L_93 - .L_92)


	//   ....[0]....
.L_92:
        /*02bc*/ 	.word	0x00000270
        /*02c0*/ 	.word	0x000000ff
        /*02c4*/ 	.word	0x00036800
        /*02c8*/ 	.short	0x0100
        /*02ca*/ 	.byte	0x08
	.zero		1


	//   ....[1]....
        /*02cc*/ 	.word	0x00000280
        /*02d0*/ 	.word	0x000000ff
        /*02d4*/ 	.word	0x00036820
        /*02d8*/ 	.short	0x0100
        /*02da*/ 	.byte	0x08
	.zero		1


	//   ....[2]....
        /*02dc*/ 	.word	0x00000370
        /*02e0*/ 	.word	0x000000ff
        /*02e4*/ 	.word	0x00036830
        /*02e8*/ 	.short	0x0100
        /*02ea*/ 	.byte	0x08
	.zero		1


	//   ....[3]....
        /*02ec*/ 	.word	0x00000380
        /*02f0*/ 	.word	0x000000ff
        /*02f4*/ 	.word	0x00036840
        /*02f8*/ 	.short	0x0100
        /*02fa*/ 	.byte	0x08
	.zero		1


	//   ....[4]....
        /*02fc*/ 	.word	0x00000390
        /*0300*/ 	.word	0x000000ff
        /*0304*/ 	.word	0x00036838
        /*0308*/ 	.short	0x0100
        /*030a*/ 	.byte	0x08
	.zero		1


	//   ....[5]....
        /*030c*/ 	.word	0x000003a0
        /*0310*/ 	.word	0x000000ff
        /*0314*/ 	.word	0x00036848
        /*0318*/ 	.short	0x0100
        /*031a*/ 	.byte	0x08
	.zero		1


	//   ....[6]....
        /*031c*/ 	.word	0x000004d0
        /*0320*/ 	.word	0x000000ff
        /*0324*/ 	.word	0x00036850
        /*0328*/ 	.short	0x0100
        /*032a*/ 	.byte	0x08
	.zero		1


	//   ....[7]....
        /*032c*/ 	.word	0x000004e0
        /*0330*/ 	.word	0x000000ff
        /*0334*/ 	.word	0x00036860
        /*0338*/ 	.short	0x0100
        /*033a*/ 	.byte	0x08
	.zero		1


	//   ....[8]....
        /*033c*/ 	.word	0x000004f0
        /*0340*/ 	.word	0x000000ff
        /*0344*/ 	.word	0x00036858
        /*0348*/ 	.short	0x0100
        /*034a*/ 	.byte	0x08
	.zero		1


	//   ....[9]....
        /*034c*/ 	.word	0x00000500
        /*0350*/ 	.word	0x000000ff
        /*0354*/ 	.word	0x00036868
        /*0358*/ 	.short	0x0100
        /*035a*/ 	.byte	0x08
	.zero		1


	//   ....[10]....
        /*035c*/ 	.word	0x000005f0
        /*0360*/ 	.word	0x000000ff
        /*0364*/ 	.word	0x00036870
        /*0368*/ 	.short	0x0100
        /*036a*/ 	.byte	0x06
	.zero		1


	//   ....[11]....
        /*036c*/ 	.word	0x00000600
        /*0370*/ 	.word	0x000000ff
        /*0374*/ 	.word	0x00036880
        /*0378*/ 	.short	0x0100
        /*037a*/ 	.byte	0x06
	.zero		1


	//   ....[12]....
        /*037c*/ 	.word	0x00000610
        /*0380*/ 	.word	0x000000ff
        /*0384*/ 	.word	0x00036878
        /*0388*/ 	.short	0x0100
        /*038a*/ 	.byte	0x06
	.zero		1


	//   ....[13]....
        /*038c*/ 	.word	0x00000620
        /*0390*/ 	.word	0x000000ff
        /*0394*/ 	.word	0x00036888
        /*0398*/ 	.short	0x0100
        /*039a*/ 	.byte	0x06
	.zero		1


	//   ....[14]....
        /*039c*/ 	.word	0x00000750
        /*03a0*/ 	.word	0x000000ff
        /*03a4*/ 	.word	0x00036890
        /*03a8*/ 	.short	0x0100
        /*03aa*/ 	.byte	0x08
	.zero		1


	//   ....[15]....
        /*03ac*/ 	.word	0x00000760
        /*03b0*/ 	.word	0x000000ff
        /*03b4*/ 	.word	0x000368a0
        /*03b8*/ 	.short	0x0100
        /*03ba*/ 	.byte	0x08
	.zero		1


	//   ....[16]....
        /*03bc*/ 	.word	0x00000770
        /*03c0*/ 	.word	0x000000ff
        /*03c4*/ 	.word	0x00036898
        /*03c8*/ 	.short	0x0100
        /*03ca*/ 	.byte	0x08
	.zero		1


	//   ....[17]....
        /*03cc*/ 	.word	0x00000780
        /*03d0*/ 	.word	0x000000ff
        /*03d4*/ 	.word	0x000368a8
        /*03d8*/ 	.short	0x0100
        /*03da*/ 	.byte	0x08
	.zero		1


	//   ....[18]....
        /*03dc*/ 	.word	0x000008b0
        /*03e0*/ 	.word	0x000000ff
        /*03e4*/ 	.word	0x000368b0
        /*03e8*/ 	.short	0x0100
        /*03ea*/ 	.byte	0x08
	.zero		1


	//   ....[19]....
        /*03ec*/ 	.word	0x000008c0
        /*03f0*/ 	.word	0x000000ff
        /*03f4*/ 	.word	0x000368c0
        /*03f8*/ 	.short	0x0100
        /*03fa*/ 	.byte	0x08
	.zero		1


	//   ....[20]....
        /*03fc*/ 	.word	0x000008d0
        /*0400*/ 	.word	0x000000ff
        /*0404*/ 	.word	0x000368b8
        /*0408*/ 	.short	0x0100
        /*040a*/ 	.byte	0x08
	.zero		1


	//   ....[21]....
        /*040c*/ 	.word	0x000008e0
        /*0410*/ 	.word	0x000000ff
        /*0414*/ 	.word	0x000368c8
        /*0418*/ 	.short	0x0100
        /*041a*/ 	.byte	0x08
	.zero		1


	//   ....[22]....
        /*041c*/ 	.word	0x00001440
        /*0420*/ 	.word	0x000000ff
        /*0424*/ 	.word	0x00036800
        /*0428*/ 	.short	0x010a
        /*042a*/ 	.byte	0x04
	.zero		1


	//   ....[23]....
        /*042c*/ 	.word	0x000014e0
        /*0430*/ 	.word	0x000000ff
        /*0434*/ 	.word	0x00036830
        /*0438*/ 	.short	0x010a
        /*043a*/ 	.byte	0x04
	.zero		1


	//   ....[24]....
        /*043c*/ 	.word	0x00001570
        /*0440*/ 	.word	0x000000ff
        /*0444*/ 	.word	0x00036830
        /*0448*/ 	.short	0x010a
        /*044a*/ 	.byte	0x04
	.zero		1


	//   ....[25]....
        /*044c*/ 	.word	0x00005100
        /*0450*/ 	.word	0x00000007
        /*0454*/ 	.word	0x00000000
        /*0458*/ 	.short	0x0101
        /*045a*/ 	.byte	0x3f
	.zero		1


	//   ....[26]....
        /*045c*/ 	.word	0x00005d70
        /*0460*/ 	.word	0x000000ff
        /*0464*/ 	.word	0x00036830
        /*0468*/ 	.short	0x010a
        /*046a*/ 	.byte	0x04
	.zero		1


	//   ....[27]....
        /*046c*/ 	.word	0x00005dc0
        /*0470*/ 	.word	0x000000ff
        /*0474*/ 	.word	0x00036830
        /*0478*/ 	.short	0x010a
        /*047a*/ 	.byte	0x04
	.zero		1


	//   ....[28]....
        /*047c*/ 	.word	0x00008bd0
        /*0480*/ 	.word	0x000000ff
        /*0484*/ 	.word	0x00036850
        /*0488*/ 	.short	0x010a
        /*048a*/ 	.byte	0x05
	.zero		1


	//   ....[29]....
        /*048c*/ 	.word	0x00008c10
        /*0490*/ 	.word	0x000000ff
        /*0494*/ 	.word	0x00036850
        /*0498*/ 	.short	0x010a
        /*049a*/ 	.byte	0x05
	.zero		1


	//   ....[30]....
        /*049c*/ 	.word	0x00009b20
        /*04a0*/ 	.word	0x00000090
        /*04a4*/ 	.word	0x00000000
        /*04a8*/ 	.short	0x0101
        /*04aa*/ 	.byte	0x3f
	.zero		1


	//   ....[31]....
        /*04ac*/ 	.word	0x00009bd0
        /*04b0*/ 	.word	0x00000092
        /*04b4*/ 	.word	0x00000000
        /*04b8*/ 	.short	0x0101
        /*04ba*/ 	.byte	0x3f
	.zero		1


	//   ....[32]....
        /*04bc*/ 	.word	0x0000a790
        /*04c0*/ 	.word	0x00000009
        /*04c4*/ 	.word	0x00036850
        /*04c8*/ 	.short	0x010a
        /*04ca*/ 	.byte	0x3f
	.zero		1


	//   ....[33]....
        /*04cc*/ 	.word	0x0000a7d0
        /*04d0*/ 	.word	0x00000009
        /*04d4*/ 	.word	0x00036850
        /*04d8*/ 	.short	0x010a
        /*04da*/ 	.byte	0x3f
	.zero		1


	//   ....[34]....
        /*04dc*/ 	.word	0x0000ac50
        /*04e0*/ 	.word	0x0000000a
        /*04e4*/ 	.word	0x00000000
        /*04e8*/ 	.short	0x0101
        /*04ea*/ 	.byte	0x3f
	.zero		1


	//   ....[35]....
        /*04ec*/ 	.word	0x0000bb40
        /*04f0*/ 	.word	0x000000ff
        /*04f4*/ 	.word	0x00000000
        /*04f8*/ 	.short	0x0101
        /*04fa*/ 	.byte	0x04
	.zero		1


	//   ....[36]....
        /*04fc*/ 	.word	0x0000dec0
        /*0500*/ 	.word	0x000000ff
        /*0504*/ 	.word	0x00036840
        /*0508*/ 	.short	0x010a
        /*050a*/ 	.byte	0x26
	.zero		1


	//   ....[37]....
        /*050c*/ 	.word	0x0000eca0
        /*0510*/ 	.word	0x000000ff
        /*0514*/ 	.word	0x00036800
        /*0518*/ 	.short	0x0107
        /*051a*/ 	.byte	0x26
	.zero		1


	//   ....[38]....
        /*051c*/ 	.word	0x0000ed10
        /*0520*/ 	.word	0x000000ff
        /*0524*/ 	.word	0x00036800
        /*0528*/ 	.short	0x0101
        /*052a*/ 	.byte	0x26
	.zero		1


	//   ....[39]....
        /*052c*/ 	.word	0x0000ed20
        /*0530*/ 	.word	0x000000ff
        /*0534*/ 	.word	0x00036820
        /*0538*/ 	.short	0x010a
        /*053a*/ 	.byte	0x26
	.zero		1


	//   ....[40]....
        /*053c*/ 	.word	0x0000f130
        /*0540*/ 	.word	0x000000ff
        /*0544*/ 	.word	0x00036848
        /*0548*/ 	.short	0x010a
        /*054a*/ 	.byte	0x26
	.zero		1


	//   ....[41]....
        /*054c*/ 	.word	0x0000f4e0
        /*0550*/ 	.word	0x000000ff
        /*0554*/ 	.word	0x00036860
        /*0558*/ 	.short	0x010a
        /*055a*/ 	.byte	0x26
	.zero		1


	//   ....[42]....
        /*055c*/ 	.word	0x0000fab0
        /*0560*/ 	.word	0x000000ff
        /*0564*/ 	.word	0x00036840
        /*0568*/ 	.short	0x010a
        /*056a*/ 	.byte	0x26
	.zero		1


	//   ....[43]....
        /*056c*/ 	.word	0x0000fe70
        /*0570*/ 	.word	0x000000ff
        /*0574*/ 	.word	0x00036868
        /*0578*/ 	.short	0x010a
        /*057a*/ 	.byte	0x26
	.zero		1


	//   ....[44]....
        /*057c*/ 	.word	0x00010490
        /*0580*/ 	.word	0x000000ff
        /*0584*/ 	.word	0x00036848
        /*0588*/ 	.short	0x010a
        /*058a*/ 	.byte	0x26
	.zero		1


	//   ....[45]....
        /*058c*/ 	.word	0x00010830
        /*0590*/ 	.word	0x000000ff
        /*0594*/ 	.word	0x00036860
        /*0598*/ 	.short	0x010a
        /*059a*/ 	.byte	0x26
	.zero		1


	//   ....[46]....
        /*059c*/ 	.word	0x00010c90
        /*05a0*/ 	.word	0x00000003
        /*05a4*/ 	.word	0x00036860
        /*05a8*/ 	.short	0x010a
        /*05aa*/ 	.byte	0x3f
	.zero		1


	//   ....[47]....
        /*05ac*/ 	.word	0x000110f0
        /*05b0*/ 	.word	0x00000002
        /*05b4*/ 	.word	0x00036820
        /*05b8*/ 	.short	0x010a
        /*05ba*/ 	.byte	0x3f
	.zero		1


	//   ....[48]....
        /*05bc*/ 	.word	0x00011290
        /*05c0*/ 	.word	0x00000007
        /*05c4*/ 	.word	0x00000000
        /*05c8*/ 	.short	0x010a
        /*05ca*/ 	.byte	0x3f
	.zero		1


	//   ....[49]....
        /*05cc*/ 	.word	0x00011300
        /*05d0*/ 	.word	0x00000008
        /*05d4*/ 	.word	0x00000000
        /*05d8*/ 	.short	0x010a
        /*05da*/ 	.byte	0x3f
	.zero		1


	//   ....[50]....
        /*05dc*/ 	.word	0x00011360
        /*05e0*/ 	.word	0x00000007
        /*05e4*/ 	.word	0x00000000
        /*05e8*/ 	.short	0x010a
        /*05ea*/ 	.byte	0x3f
	.zero		1


	//   ....[51]....
        /*05ec*/ 	.word	0x00011390
        /*05f0*/ 	.word	0x00000006
        /*05f4*/ 	.word	0x00000000
        /*05f8*/ 	.short	0x010a
        /*05fa*/ 	.byte	0x3f
	.zero		1


	//   ....[52]....
        /*05fc*/ 	.word	0x00011410
        /*0600*/ 	.word	0x00000003
        /*0604*/ 	.word	0x00036800
        /*0608*/ 	.short	0x010a
        /*060a*/ 	.byte	0x3f
	.zero		1


	//   ....[53]....
        /*060c*/ 	.word	0x00011480
        /*0610*/ 	.word	0x00000003
        /*0614*/ 	.word	0x00036830
        /*0618*/ 	.short	0x010a
        /*061a*/ 	.byte	0x3f
	.zero		1


	//   ....[54]....
        /*061c*/ 	.word	0x000114f0
        /*0620*/ 	.word	0x00000003
        /*0624*/ 	.word	0x00036830
        /*0628*/ 	.short	0x010a
        /*062a*/ 	.byte	0x3f
	.zero		1


	//   ....[55]....
        /*062c*/ 	.word	0x00011550
        /*0630*/ 	.word	0x00000003
        /*0634*/ 	.word	0x00036850
        /*0638*/ 	.short	0x010a
        /*063a*/ 	.byte	0x3f
	.zero		1


	//   ....[56]....
        /*063c*/ 	.word	0x000115a0
        /*0640*/ 	.word	0x00000009
        /*0644*/ 	.word	0x00036850
        /*0648*/ 	.short	0x010a
        /*064a*/ 	.byte	0x3f
	.zero		1


	//   ....[57]....
        /*064c*/ 	.word	0x00011700
        /*0650*/ 	.word	0x00000003
        /*0654*/ 	.word	0x00036840
        /*0658*/ 	.short	0x010a
        /*065a*/ 	.byte	0x3f
	.zero		1


	//   ....[58]....
        /*065c*/ 	.word	0x00012260
        /*0660*/ 	.word	0x00000003
        /*0664*/ 	.word	0x00036820
        /*0668*/ 	.short	0x010a
        /*066a*/ 	.byte	0x3f
	.zero		1


	//   ....[59]....
        /*066c*/ 	.word	0x000122c0
        /*0670*/ 	.word	0x00000003
        /*0674*/ 	.word	0x00036848
        /*0678*/ 	.short	0x010a
        /*067a*/ 	.byte	0x3f
	.zero		1


	//   ....[60]....
        /*067c*/ 	.word	0x00012320
        /*0680*/ 	.word	0x00000003
        /*0684*/ 	.word	0x00036860
        /*0688*/ 	.short	0x010a
        /*068a*/ 	.byte	0x3f
	.zero		1


	//   ....[61]....
        /*068c*/ 	.word	0x00012380
        /*0690*/ 	.word	0x00000003
        /*0694*/ 	.word	0x00036840
        /*0698*/ 	.short	0x010a
        /*069a*/ 	.byte	0x3f
	.zero		1


	//   ....[62]....
        /*069c*/ 	.word	0x000123e0
        /*06a0*/ 	.word	0x00000003
        /*06a4*/ 	.word	0x00036868
        /*06a8*/ 	.short	0x010a
        /*06aa*/ 	.byte	0x3f
	.zero		1


	//   ....[63]....
        /*06ac*/ 	.word	0x00012440
        /*06b0*/ 	.word	0x00000003
        /*06b4*/ 	.word	0x00036848
        /*06b8*/ 	.short	0x010a
        /*06ba*/ 	.byte	0x3f
	.zero		1


	//   ....[64]....
        /*06bc*/ 	.word	0x000124a0
        /*06c0*/ 	.word	0x00000003
        /*06c4*/ 	.word	0x00036860
        /*06c8*/ 	.short	0x010a
        /*06ca*/ 	.byte	0x3f
	.zero		1


	//   ....[65]....
        /*06cc*/ 	.word	0x000124f0
        /*06d0*/ 	.word	0x00000003
        /*06d4*/ 	.word	0x00036860
        /*06d8*/ 	.short	0x010a
        /*06da*/ 	.byte	0x3f
	.zero		1


	//   ....[66]....
        /*06dc*/ 	.word	0x00012540
        /*06e0*/ 	.word	0x00000002
        /*06e4*/ 	.word	0x00036820
        /*06e8*/ 	.short	0x010a
        /*06ea*/ 	.byte	0x3f
	.zero		1


	//   ....[67]....
        /*06ec*/ 	.word	0x000126e0
        /*06f0*/ 	.word	0x00000007
        /*06f4*/ 	.word	0x00000000
        /*06f8*/ 	.short	0x010a
        /*06fa*/ 	.byte	0x3f
	.zero		1


	//   ....[68]....
        /*06fc*/ 	.word	0x00012730
        /*0700*/ 	.word	0x00000008
        /*0704*/ 	.word	0x00000000
        /*0708*/ 	.short	0x010a
        /*070a*/ 	.byte	0x3f
	.zero		1


	//   ....[69]....
        /*070c*/ 	.word	0x00012780
        /*0710*/ 	.word	0x00000007
        /*0714*/ 	.word	0x00000000
        /*0718*/ 	.short	0x010a
        /*071a*/ 	.byte	0x3f
	.zero		1


	//----- nvinfo : EIATTR_NUM_MBARRIERS
	.align		4
.L_93:
        /*071c*/ 	.byte	0x03, 0x38
        /*071e*/ 	.short	0x0016


	//----- nvinfo : EIATTR_EXIT_INSTR_OFFSETS
	.align		4
        /*0720*/ 	.byte	0x04, 0x1c
        /*0722*/ 	.short	(.L_95 - .L_94)


	//   ....[0]....
.L_94:
        /*0724*/ 	.word	0x000113e0


	//----- nvinfo : EIATTR_MAX_THREADS
	.align		4
.L_95:
        /*0728*/ 	.byte	0x04, 0x05
        /*072a*/ 	.short	(.L_97 - .L_96)
.L_96:
        /*072c*/ 	.word	0x00000180
        /*0730*/ 	.word	0x00000001
        /*0734*/ 	.word	0x00000001


	//----- nvinfo : EIATTR_CRS_STACK_SIZE
	.align		4
.L_97:
        /*0738*/ 	.byte	0x04, 0x1e
        /*073a*/ 	.short	(.L_99 - .L_98)
.L_98:
        /*073c*/ 	.word	0x00000000


	//----- nvinfo : EIATTR_CBANK_PARAM_SIZE
	.align		4
.L_99:
        /*0740*/ 	.byte	0x03, 0x19
        /*0742*/ 	.short	0x0a70


	//----- nvinfo : EIATTR_PARAM_CBANK
	.align		4
        /*0744*/ 	.byte	0x04, 0x0a
        /*0746*/ 	.short	(.L_101 - .L_100)
	.align		4
.L_100:
        /*0748*/ 	.word	index@(.nv.constant0._ZN7cutlass13device_kernelIN5flash11enable_sm90INS1_16FlashAttnFwdSm90INS1_25CollectiveMainloopFwdSm90ILi2EN4cute5tupleIJNS5_1CILi1EEES8_S8_EEENS6_IJNS7_ILi128EEENS7_ILi112EEENS7_ILi192EEEEEELi192ENS_10bfloat16_tEfNS_4arch4Sm90ELb0ELb0ELb0ELb0ELb0ELb0ELb0ELb1ELb1ELb1ELb1ELb0EEENS1_21CollectiveEpilogueFwdINS6_IJSA_SC_SB_EEES9_SE_SG_Li256ELb0ELb1ELb1ELb0EEENS1_19SingleTileSchedulerILb0ELb1ELb1ELi128EEEEEEEEEvNT_6ParamsE)
        /*074c*/ 	.short	0x0210
        /*074e*/ 	.short	0x0a70


	//----- nvinfo : EIATTR_SW_WAR
	.align		4
.L_101:
        /*0750*/ 	.byte	0x04, 0x36
        /*0752*/ 	.short	(.L_103 - .L_102)
.L_102:
        /*0754*/ 	.word	0x00000008
.L_103:


//--------------------- .nv.info._ZN7cutlass13device_kernelIN5flash11enable_sm90INS1_16FlashAttnFwdSm90INS1_25CollectiveMainloopFwdSm90ILi2EN4cute5tupleIJNS5_1CILi1EEES8_S8_EEENS6_IJNS7_ILi128EEENS7_ILi112EEENS7_ILi192EEEEEELi192ENS_10bfloat16_tEfNS_4arch4Sm90ELb0ELb0ELb0ELb1ELb0ELb0ELb0ELb1ELb1ELb1ELb1ELb0EEENS1_21CollectiveEpilogueFwdINS6_IJSA_SC_SB_EEES9_SE_SG_Li256ELb1ELb1ELb1ELb0EEENS1_36VarlenDynamicPersistentTileSchedulerILi128ELi112ELi256ELi128ELb1ELb1ELb1ELb0ELb1ELb1EEEEEEEEEvNT_6ParamsE --------------------------
	.section	.nv.info._ZN7cutlass13device_kernelIN5flash11enable_sm90INS1_16FlashAttnFwdSm90INS1_25CollectiveMainloopFwdSm90ILi2EN4cute5tupleIJNS5_1CILi1EEES8_S8_EEENS6_IJNS7_ILi128EEENS7_ILi112EEENS7_ILi192EEEEEELi192ENS_10bfloat16_tEfNS_4arch4Sm90ELb0ELb0ELb0ELb1ELb0ELb0ELb0ELb1ELb1ELb1ELb1ELb0EEENS1_21CollectiveEpilogueFwdINS6_IJSA_SC_SB_EEES9_SE_SG_Li256ELb1ELb1ELb1ELb0EEENS1_36VarlenDynamicPersistentTileSchedulerILi128ELi112ELi256ELi128ELb1ELb1ELb1ELb0ELb1ELb1EEEEEEEEEvNT_6ParamsE,"",@"SHT_CUDA_INFO"
	.sectionflags	@""
	.align	4


	//----- nvinfo : EIATTR_CUDA_API_VERSION
	.align		4
        /*0000*/ 	.byte	0x04, 0x37
        /*0002*/ 	.short	(.L_105 - .L_104)
.L_104:
        /*0004*/ 	.word	0x00000082


	//----- nvinfo : EIATTR_KPARAM_INFO
	.align		4
.L_105:
        /*0008*/ 	.byte	0x04, 0x17
        /*000a*/ 	.short	(.L_107 - .L_106)
.L_106:
        /*000c*/ 	.word	0x00000000
        /*0010*/ 	.short	0x0000
        /*0012*/ 	.short	0x0070
        /*0014*/ 	.byte	0x00, 0xf0, 0x01, 0x2a


	//----- nvinfo : EIATTR_SPARSE_MMA_MASK
	.align		4
.L_107:
        /*0018*/ 	.byte	0x03, 0x50
        /*001a*/ 	.short	0x0000


	//----- nvinfo : EIATTR_MAXREG_COUNT
	.align		4
        /*001c*/ 	.byte	0x03, 0x1b
        /*001e*/ 	.short	0x00a8


	//----- nvinfo : EIATTR_NUM_BARRIERS
	.align		4
        /*0020*/ 	.byte	0x02, 0x4c
        /*0022*/ 	.byte	0x09
	.zero		1


	//----- nvinfo : EIATTR_EXTERNS
	.align		4
        /*0024*/ 	.byte	0x04, 0x0f
        /*0026*/ 	.short	(.L_109 - .L_108)


	//   ....[0]....
	.align		4
.L_108:
        /*0028*/ 	.word	index@(__assertfail)


	//----- nvinfo : EIATTR_ANNOTATIONS
	.align		4
.L_109:
        /*002c*/ 	.byte	0x04, 0x55
        /*002e*/ 	.short	(.L_111 - .L_110)


	//   ....[0]....
.L_110:
        /*0030*/ 	.word	0x00000001
        /*0034*/ 	.byte	0x50, 0x09, 0x00, 0x00, 0x01, 0x00, 0x00, 0x00, 0x60, 0x0a, 0x00, 0x00, 0x01, 0x00, 0x00, 0x00
        /* <DEDUP_REMOVED lines=72> */
        /*04c4*/ 	.byte	0x90, 0x70, 0x01, 0x00


	//----- nvinfo : EIATTR_MERCURY_ISA_VERSION
	.align		4
.L_111:
        /*04c8*/ 	.byte	0x03, 0x5f
        /*04ca*/ 	.short	0x0101


	//----- nvinfo : EIATTR_UNUSED_LOAD_BYTE_OFFSET
	.align		4
        /*04cc*/ 	.byte	0x04, 0x44
        /*04ce*/ 	.short	(.L_113 - .L_112)


	//   ....[0]....
.L_112:
        /*04d0*/ 	.word	0x00000a10
        /*04d4*/ 	.word	0x0000fff0


	//   ....[1]....
        /*04d8*/ 	.word	0x0000b280
        /*04dc*/ 	.word	0x0000fff0


	//----- nvinfo : EIATTR_INT_WARP_WIDE_INSTR_OFFSETS
	.align		4
.L_113:
        /*04e0*/ 	.byte	0x04, 0x31
        /*04e2*/ 	.short	(.L_115 - .L_114)


	//   ....[0]....
.L_114:
        /*04e4*/ 	.word	0x00000130


	//   ....[1]....
        /*04e8*/ 	.word	0x00000170


	//   ....[2]....
        /*04ec*/ 	.word	0x000001e0


	//   ....[3]....
        /*04f0*/ 	.word	0x00008bd0


	//   ....[4]....
        /*04f4*/ 	.word	0x000107d0


	//   ....[5]....
        /*04f8*/ 	.word	0x00010870


	//   ....[6]....
        /*04fc*/ 	.word	0x00014660


	//   ....[7]....
        /*0500*/ 	.word	0x000146d0


	//----- nvinfo : EIATTR_COOP_GROUP_MASK_REGIDS
	.align		4
.L_115:
        /*0504*/ 	.byte	0x04, 0x29
        /*0506*/ 	.short	(.L_117 - .L_116)


	//   ....[0]....
.L_116:
        /*0508*/ 	.word	0xffffffff


	//   ....[1]....
        /*050c*/ 	.word	0xffffffff


	//   ....[2]....
        /*0510*/ 	.word	0xffffffff


	//   ....[3]....
        /*0514*/ 	.word	0xffffffff


	//   ....[4]....
        /*0518*/ 	.word	0xffffffff


	//   ....[5]....
        /*051c*/ 	.word	0xffffffff


	//   ....[6]....
        /*0520*/ 	.word	0xffffffff


	//   ....[7]....
        /*0524*/ 	.word	0xffffffff


	//   ....[8]....
        /*0528*/ 	.word	0xffffffff


	//   ....[9]....
        /*052c*/ 	.word	0xffffffff


	//   ....[10]....
        /*0530*/ 	.word	0xffffffff


	//   ....[11]....
        /*0534*/ 	.word	0xffffffff


	//   ....[12]....
        /*0538*/ 	.word	0xffffffff


	//   ....[13]....
        /*053c*/ 	.word	0xffffffff


	//   ....[14]....
        /*0540*/ 	.word	0xffffffff


	//   ....[15]....
        /*0544*/ 	.word	0xffffffff


	//   ....[16]....
        /*0548*/ 	.word	0xffffffff


	//   ....[17]....
        /*054c*/ 	.word	0xffffffff


	//   ....[18]....
        /*0550*/ 	.word	0xffffffff


	//   ....[19]....
        /*0554*/ 	.word	0xffffffff


	//   ....[20]....
        /*0558*/ 	.word	0xffffffff


	//   ....[21]....
        /*055c*/ 	.word	0xffffffff


	//   ....[22]....
        /*0560*/ 	.word	0xffffffff


	//   ....[23]....
        /*0564*/ 	.word	0xffffffff


	//   ....[24]....
        /*0568*/ 	.word	0xffffffff


	//   ....[25]....
        /*056c*/ 	.word	0xffffffff


	//   ....[26]....
        /*0570*/ 	.word	0xffffffff


	//   ....[27]....
        /*0574*/ 	.word	0xffffffff


	//   ....[28]....
        /*0578*/ 	.word	0xffffffff


	//   ....[29]....
        /*057c*/ 	.word	0xffffffff


	//   ....[30]....
        /*0580*/ 	.word	0xffffffff


	//   ....[31]....
        /*0584*/ 	.word	0xffffffff


	//   ....[32]....
        /*0588*/ 	.word	0xffffffff


	//   ....[33]....
        /*058c*/ 	.word	0xffffffff


	//   ....[34]....
        /*0590*/ 	.word	0xffffffff


	//   ....[35]....
        /*0594*/ 	.word	0xffffffff


	//   ....[36]....
        /*0598*/ 	.word	0xffffffff


	//   ....[37]....
        /*059c*/ 	.word	0xffffffff


	//   ....[38]....
        /*05a0*/ 	.word	0xffffffff


	//   ....[39]....
        /*05a4*/ 	.word	0xffffffff


	//   ....[40]....
        /*05a8*/ 	.word	0xffffffff


	//   ....[41]....
        /*05ac*/ 	.word	0xffffffff


	//   ....[42]....
        /*05b0*/ 	.word	0xffffffff


	//   ....[43]....
        /*05b4*/ 	.word	0xffffffff


	//   ....[44]....
        /*05b8*/ 	.word	0xffffffff


	//   ....[45]....
        /*05bc*/ 	.word	0xffffffff


	//   ....[46]....
        /*05c0*/ 	.word	0xffffffff


	//   ....[47]....
        /*05c4*/ 	.word	0xffffffff


	//   ....[48]....
        /*05c8*/ 	.word	0xffffffff


	//   ....[49]....
        /*05cc*/ 	.word	0xffffffff


	//   ....[50]....
        /*05d0*/ 	.word	0xffffffff


	//   ....[51]....
        /*05d4*/ 	.word	0xffffffff


	//   ....[52]....
        /*05d8*/ 	.word	0xffffffff


	//   ....[53]....
        /*05dc*/ 	.word	0xffffffff


	//   ....[54]....
        /*05e0*/ 	.word	0xffffffff


	//   ....[55]....
        /*05e4*/ 	.word	0xffffffff


	//   ....[56]....
        /*05e8*/ 	.word	0xffffffff


	//   ....[57]....
        /*05ec*/ 	.word	0xffffffff


	//   ....[58]....
        /*05f0*/ 	.word	0xffffffff


	//   ....[59]....
        /*05f4*/ 	.word	0xffffffff


	//   ....[60]....
        /*05f8*/ 	.word	0xffffffff


	//   ....[61]....
        /*05fc*/ 	.word	0xffffffff


	//   ....[62]....
        /*0600*/ 	.word	0xffffffff


	//   ....[63]....
        /*0604*/ 	.word	0xffffffff


	//   ....[64]....
        /*0608*/ 	.word	0xffffffff


	//   ....[65]....
        /*060c*/ 	.word	0xffffffff


	//   ....[66]....
        /*0610*/ 	.word	0xffffffff


	//   ....[67]....
        /*0614*/ 	.word	0xffffffff


	//   ....[68]....
        /*0618*/ 	.word	0xffffffff


	//   ....[69]....
        /*061c*/ 	.word	0xffffffff


	//   ....[70]....
        /*0620*/ 	.word	0xffffffff


	//   ....[71]....
        /*0624*/ 	.word	0xffffffff


	//   ....[72]....
        /*0628*/ 	.word	0xffffffff


	//   ....[73]....
        /*062c*/ 	.word	0xffffffff


	//   ....[74]....
        /*0630*/ 	.word	0xffffffff


	//   ....[75]....
        /*0634*/ 	.word	0xffffffff


	//   ....[76]....
        /*0638*/ 	.word	0xffffffff


	//   ....[77]....
        /*063c*/ 	.word	0xffffffff


	//   ....[78]....
        /*0640*/ 	.word	0xffffffff


	//   ....[79]....
        /*0644*/ 	.word	0xffffffff


	//   ....[80]....
        /*0648*/ 	.word	0xffffffff


	//   ....[81]....
        /*064c*/ 	.word	0xffffffff


	//   ....[82]....
        /*0650*/ 	.word	0xffffffff


	//   ....[83]....
        /*0654*/ 	.word	0xffffffff


	//   ....[84]....
        /*0658*/ 	.word	0xffffffff


	//   ....[85]....
        /*065c*/ 	.word	0xffffffff


	//   ....[86]....
        /*0660*/ 	.word	0xffffffff


	//   ....[87]....
        /*0664*/ 	.word	0xffffffff


	//   ....[88]....
        /*0668*/ 	.word	0xffffffff


	//   ....[89]....
        /*066c*/ 	.word	0xffffffff


	//   ....[90]....
        /*0670*/ 	.word	0xffffffff


	//   ....[91]....
        /*0674*/ 	.word	0xffffffff


	//   ....[92]....
        /*0678*/ 	.word	0xffffffff


	//   ....[93]....
        /*067c*/ 	.word	0xffffffff


	//   ....[94]....
        /*0680*/ 	.word	0xffffffff


	//   ....[95]....
        /*0684*/ 	.word	0xffffffff


	//   ....[96]....
        /*0688*/ 	.word	0xffffffff


	//   ....[97]....
        /*068c*/ 	.word	0x0500000f


	//   ....[98]....
        /*0690*/ 	.word	0x0500000f


	//   ....[99]....
        /*0694*/ 	.word	0x0500000f


	//   ....[100]....
        /*0698*/ 	.word	0x0500000f


	//   ....[101]....
        /*069c*/ 	.word	0x0500000f


	//   ....[102]....
        /*06a0*/ 	.word	0x0500000f


	//   ....[103]....
        /*06a4*/ 	.word	0x0500000f


	//   ....[104]....
        /*06a8*/ 	.word	0x0500000f


	//   ....[105]....
        /*06ac*/ 	.word	0x0500000f


	//   ....[106]....
        /*06b0*/ 	.word	0x0500000f


	//   ....[107]....
        /*06b4*/ 	.word	0x0500000f


	//   ....[108]....
        /*06b8*/ 	.word	0x0500000f


	//   ....[109]....
        /*06bc*/ 	.word	0x0500000f


	//   ....[110]....
        /*06c0*/ 	.word	0x0500000f


	//   ....[111]....
        /*06c4*/ 	.word	0x0500000f


	//   ....[112]....
        /*06c8*/ 	.word	0x0500000f


	//   ....[113]....
        /*06cc*/ 	.word	0x0500000f


	//   ....[114]....
        /*06d0*/ 	.word	0x0500000f


	//   ....[115]....
        /*06d4*/ 	.word	0x0500000f


	//   ....[116]....
        /*06d8*/ 	.word	0x0500000f


	//   ....[117]....
        /*06dc*/ 	.word	0x0500000f


	//   ....[118]....
        /*06e0*/ 	.word	0x0500000f


	//   ....[119]....
        /*06e4*/ 	.word	0x0500000f


	//   ....[120]....
        /*06e8*/ 	.word	0x0500000f


	//   ....[121]....
        /*06ec*/ 	.word	0x0500000f


	//   ....[122]....
        /*06f0*/ 	.word	0x0500000f


	//   ....[123]....
        /*06f4*/ 	.word	0x0500000f


	//   ....[124]....
        /*06f8*/ 	.word	0x0500000f


	//   ....[125]....
        /*06fc*/ 	.word	0x0500000f


	//   ....[126]....
        /*0700*/ 	.word	0x0500000f


	//   ....[127]....
        /*0704*/ 	.word	0x0500000f


	//   ....[128]....
        /*0708*/ 	.word	0x0500000f


	//   ....[129]....
        /*070c*/ 	.word	0x0500000f


	//   ....[130]....
        /*0710*/ 	.word	0x0500000f


	//   ....[131]....
        /*0714*/ 	.word	0x0500000f


	//   ....[132]....
        /*0718*/ 	.word	0x0500000f


	//----- nvinfo : EIATTR_COOP_GROUP_INSTR_OFFSETS
	.align		4
.L_117:
        /*071c*/ 	.byte	0x04, 0x28
        /*071e*/ 	.short	(.L_119 - .L_118)


	//   ....[0]....
.L_118:
        /*0720*/ 	.word	0x00000060


	//   ....[1]....
        /*0724*/ 	.word	0x00000140


	//   ....[2]....
        /*0728*/ 	.word	0x00000190


	//   ....[3]....
        /*072c*/ 	.word	0x000003c0


	//   ....[4]....
        /*0730*/ 	.word	0x00000520


	//   ....[5]....
        /*0734*/ 	.word	0x00000640


	//   ....[6]....
        /*0738*/ 	.word	0x000007a0


	//   ....[7]....
        /*073c*/ 	.word	0x00001c80


	//   ....[8]....
        /*0740*/ 	.word	0x00004c70


	//   ....[9]....
        /*0744*/ 	.word	0x00004ca0


	//   ....[10]....
        /*0748*/ 	.word	0x00005280


	//   ....[11]....
        /*074c*/ 	.word	0x00005390


	//   ....[12]....
        /*0750*/ 	.word	0x00008ea0


	//   ....[13]....
        /*0754*/ 	.word	0x00008ed0


	//   ....[14]....
        /*0758*/ 	.word	0x00009280


	//   ....[15]....
        /*075c*/ 	.word	0x00009540


	//   ....[16]....
        /*0760*/ 	.word	0x0000a6d0


	//   ....[17]....
        /*0764*/ 	.word	0x0000a710


	//   ....[18]....
        /*0768*/ 	.word	0x0000a800


	//   ....[19]....
        /*076c*/ 	.word	0x0000ab00


	//   ....[20]....
        /*0770*/ 	.word	0x0000c180


	//   ....[21]....
        /*0774*/ 	.word	0x0000c190


	//   ....[22]....
        /*0778*/ 	.word	0x0000c1a0


	//   ....[23]....
        /*077c*/ 	.word	0x0000c1d0


	//   ....[24]....
        /*0780*/ 	.word	0x0000cad0


	//   ....[25]....
        /*0784*/ 	.word	0x0000caf0


	//   ....[26]....
        /*0788*/ 	.word	0x0000cc50


	//   ....[27]....
        /*078c*/ 	.word	0x0000cc70


	//   ....[28]....
        /*0790*/ 	.word	0x0000cd80


	//   ....[29]....
        /*0794*/ 	.word	0x0000cda0


	//   ....[30]....
        /*0798*/ 	.word	0x0000cec0


	//   ....[31]....
        /*079c*/ 	.word	0x0000cee0


	//   ....[32]....
        /*07a0*/ 	.word	0x0000d460


	//   ....[33]....
        /*07a4*/ 	.word	0x0000d470


	//   ....[34]....
        /*07a8*/ 	.word	0x0000dac0


	//   ....[35]....
        /*07ac*/ 	.word	0x0000dad0


	//   ....[36]....
        /*07b0*/ 	.word	0x0000eb70


	//   ....[37]....
        /*07b4*/ 	.word	0x0000eba0


	//   ....[38]....
        /*07b8*/ 	.word	0x0000ecd0


	//   ....[39]....
        /*07bc*/ 	.word	0x0000ecf0


	//   ....[40]....
        /*07c0*/ 	.word	0x0000ee00


	//   ....[41]....
        /*07c4*/ 	.word	0x0000ee20


	//   ....[42]....
        /*07c8*/ 	.word	0x0000ef40


	//   ....[43]....
        /*07cc*/ 	.word	0x0000ef60


	//   ....[44]....
        /*07d0*/ 	.word	0x0000f110


	//   ....[45]....
        /*07d4*/ 	.word	0x0000f360


	//   ....[46]....
        /*07d8*/ 	.word	0x0000f390


	//   ....[47]....
        /*07dc*/ 	.word	0x0000f3c0


	//   ....[48]....
        /*07e0*/ 	.word	0x0000f3f0


	//   ....[49]....
        /*07e4*/ 	.word	0x0000f420


	//   ....[50]....
        /*07e8*/ 	.word	0x0000f450


	//   ....[51]....
        /*07ec*/ 	.word	0x0000f600


	//   ....[52]....
        /*07f0*/ 	.word	0x0000f630


	//   ....[53]....
        /*07f4*/ 	.word	0x0000f660


	//   ....[54]....
        /*07f8*/ 	.word	0x0000f690


	//   ....[55]....
        /*07fc*/ 	.word	0x0000f6c0


	//   ....[56]....
        /*0800*/ 	.word	0x0000f6f0


	//   ....[57]....
        /*0804*/ 	.word	0x0000f780


	//   ....[58]....
        /*0808*/ 	.word	0x0000f7b0


	//   ....[59]....
        /*080c*/ 	.word	0x0000f7c0


	//   ....[60]....
        /*0810*/ 	.word	0x0000f870


	//   ....[61]....
        /*0814*/ 	.word	0x00010dd0


	//   ....[62]....
        /*0818*/ 	.word	0x000119e0


	//   ....[63]....
        /*081c*/ 	.word	0x00011a00


	//   ....[64]....
        /*0820*/ 	.word	0x00011a40


	//   ....[65]....
        /*0824*/ 	.word	0x00011a70


	//   ....[66]....
        /*0828*/ 	.word	0x00011b90


	//   ....[67]....
        /*082c*/ 	.word	0x00011ba0


	//   ....[68]....
        /*0830*/ 	.word	0x00011c40


	//   ....[69]....
        /*0834*/ 	.word	0x00011c50


	//   ....[70]....
        /*0838*/ 	.word	0x00011cf0


	//   ....[71]....
        /*083c*/ 	.word	0x00011d00


	//   ....[72]....
        /*0840*/ 	.word	0x00011da0


	//   ....[73]....
        /*0844*/ 	.word	0x00011db0


	//   ....[74]....
        /*0848*/ 	.word	0x00011e30


	//   ....[75]....
        /*084c*/ 	.word	0x00011e60


	//   ....[76]....
        /*0850*/ 	.word	0x00011eb0


	//   ....[77]....
        /*0854*/ 	.word	0x00011ef0


	//   ....[78]....
        /*0858*/ 	.word	0x00014ea0


	//   ....[79]....
        /*085c*/ 	.word	0x00014ed0


	//   ....[80]....
        /*0860*/ 	.word	0x00014f30


	//   ....[81]....
        /*0864*/ 	.word	0x00014f60


	//   ....[82]....
        /*0868*/ 	.word	0x00014f90


	//   ....[83]....
        /*086c*/ 	.word	0x00014fc0


	//   ....[84]....
        /*0870*/ 	.word	0x00014ff0


	//   ....[85]....
        /*0874*/ 	.word	0x00015020


	//   ....[86]....
        /*0878*/ 	.word	0x000151f0


	//   ....[87]....
        /*087c*/ 	.word	0x00015220


	//   ....[88]....
        /*0880*/ 	.word	0x00015250


	//   ....[89]....
        /*0884*/ 	.word	0x00015280


	//   ....[90]....
        /*0888*/ 	.word	0x000152b0


	//   ....[91]....
        /*088c*/ 	.word	0x000152e0


	//   ....[92]....
        /*0890*/ 	.word	0x000153a0


	//   ....[93]....
        /*0894*/ 	.word	0x000153c0


	//   ....[94]....
        /*0898*/ 	.word	0x000153d0


	//   ....[95]....
        /*089c*/ 	.word	0x00015430


	//   ....[96]....
        /*08a0*/ 	.word	0x00015b50


	//   ....[97]....
        /*08a4*/ 	.word	0x00016040


	//   ....[98]....
        /*08a8*/ 	.word	0x000161c0


	//   ....[99]....
        /*08ac*/ 	.word	0x00016210


	//   ....[100]....
        /*08b0*/ 	.word	0x000163d0


	//   ....[101]....
        /*08b4*/ 	.word	0x00016420


	//   ....[102]....
        /*08b8*/ 	.word	0x00016560


	//   ....[103]....
        /*08bc*/ 	.word	0x000165d0


	//   ....[104]....
        /*08c0*/ 	.word	0x00016700


	//   ....[105]....
        /*08c4*/ 	.word	0x00016750


	//   ....[106]....
        /*08c8*/ 	.word	0x00016880


	//   ....[107]....
        /*08cc*/ 	.word	0x000168d0


	//   ....[108]....
        /*08d0*/ 	.word	0x00016a00


	//   ....[109]....
        /*08d4*/ 	.word	0x00016a50


	//   ....[110]....
        /*08d8*/ 	.word	0x00016b60


	//   ....[111]....
        /*08dc*/ 	.word	0x00016bd0


	//   ....[112]....
        /*08e0*/ 	.word	0x00016ce0


	//   ....[113]....
        /*08e4*/ 	.word	0x00016d30


	//   ....[114]....
        /*08e8*/ 	.word	0x00017060


	//   ....[115]....
        /*08ec*/ 	.word	0x00017100


	//   ....[116]....
        /*08f0*/ 	.word	0x000172a0


	//   ....[117]....
        /*08f4*/ 	.word	0x00017320


	//   ....[118]....
        /*08f8*/ 	.word	0x000173a0


	//   ....[119]....
        /*08fc*/ 	.word	0x00017420


	//   ....[120]....
        /*0900*/ 	.word	0x000174a0


	//   ....[121]....
        /*0904*/ 	.word	0x00017530


	//   ....[122]....
        /*0908*/ 	.word	0x000175d0


	//   ....[123]....
        /*090c*/ 	.word	0x00017680


	//   ....[124]....
        /*0910*/ 	.word	0x00017700


	//   ....[125]....
        /*0914*/ 	.word	0x00017780


	//   ....[126]....
        /*0918*/ 	.word	0x00017800


	//   ....[127]....
        /*091c*/ 	.word	0x00017890


	//   ....[128]....
        /*0920*/ 	.word	0x00017910


	//   ....[129]....
        /*0924*/ 	.word	0x000179b0


	//   ....[130]....
        /*0928*/ 	.word	0x00017a00


	//   ....[131]....
        /*092c*/ 	.word	0x00017a90


	//   ....[132]....
        /*0930*/ 	.word	0x00017bc0


	//----- nvinfo : EIATTR_REG_RECONFIG
	.align		4
.L_119:
        /*0934*/ 	.byte	0x01, 0x54
	.zero		2


	//----- nvinfo : EIATTR_SYSCALL_OFFSETS
	.align		4
        /*0938*/ 	.byte	0x04, 0x46
        /*093a*/ 	.short	(.L_121 - .L_120)


	//   ....[0]....
.L_120:
        /*093c*/ 	.word	0x00001e00


	//   ....[1]....
        /*0940*/ 	.word	0x000109e0


	//   ....[2]....
        /*0944*/ 	.word	0x00010b30


	//   ....[3]....
        /*0948*/ 	.word	0x00010c30


	//   ....[4]....
        /*094c*/ 	.word	0x000115c0


	//----- nvinfo : EIATTR_MBARRIER_INSTR_OFFSETS
	.align		4
.L_121:
        /*0950*/ 	.byte	0x04, 0x39
        /*0952*/ 	.short	(.L_123 - .L_122)


	//   ....[0]....
.L_122:
        /*0954*/ 	.word	0x00000270
        /*0958*/ 	.word	0x000000ff
        /*095c*/ 	.word	0x00036800
        /*0960*/ 	.short	0x0100
        /*0962*/ 	.byte	0x08
	.zero		1


	//   ....[1]....
        /*0964*/ 	.word	0x00000280
        /*0968*/ 	.word	0x000000ff
        /*096c*/ 	.word	0x00036820
        /*0970*/ 	.short	0x0100
        /*0972*/ 	.byte	0x08
	.zero		1


	//   ....[2]....
        /*0974*/ 	.word	0x00000370
        /*0978*/ 	.word	0x000000ff
        /*097c*/ 	.word	0x00036830
        /*0980*/ 	.short	0x0100
        /*0982*/ 	.byte	0x08
	.zero		1


	//   ....[3]....
        /*0984*/ 	.word	0x00000380
        /*0988*/ 	.word	0x000000ff
        /*098c*/ 	.word	0x00036840
        /*0990*/ 	.short	0x0100
        /*0992*/ 	.byte	0x08
	.zero		1


	//   ....[4]....
        /*0994*/ 	.word	0x00000390
        /*0998*/ 	.word	0x000000ff
        /*099c*/ 	.word	0x00036838
        /*09a0*/ 	.short	0x0100
        /*09a2*/ 	.byte	0x08
	.zero		1


	//   ....[5]....
        /*09a4*/ 	.word	0x000003a0
        /*09a8*/ 	.word	0x000000ff
        /*09ac*/ 	.word	0x00036848
        /*09b0*/ 	.short	0x0100
        /*09b2*/ 	.byte	0x08
	.zero		1


	//   ....[6]....
        /*09b4*/ 	.word	0x000004d0
        /*09b8*/ 	.word	0x000000ff
        /*09bc*/ 	.word	0x00036850
        /*09c0*/ 	.short	0x0100
        /*09c2*/ 	.byte	0x08
	.zero		1


	//   ....[7]....
        /*09c4*/ 	.word	0x000004e0
        /*09c8*/ 	.word	0x000000ff
        /*09cc*/ 	.word	0x00036860
        /*09d0*/ 	.short	0x0100
        /*09d2*/ 	.byte	0x08
	.zero		1


	//   ....[8]....
        /*09d4*/ 	.word	0x000004f0
        /*09d8*/ 	.word	0x000000ff
        /*09dc*/ 	.word	0x00036858
        /*09e0*/ 	.short	0x0100
        /*09e2*/ 	.byte	0x08
	.zero		1


	//   ....[9]....
        /*09e4*/ 	.word	0x00000500
        /*09e8*/ 	.word	0x000000ff
        /*09ec*/ 	.word	0x00036868
        /*09f0*/ 	.short	0x0100
        /*09f2*/ 	.byte	0x08
	.zero		1


	//   ....[10]....
        /*09f4*/ 	.word	0x000005f0
        /*09f8*/ 	.word	0x000000ff
        /*09fc*/ 	.word	0x00036870
        /*0a00*/ 	.short	0x0100
        /*0a02*/ 	.byte	0x06
	.zero		1


	//   ....[11]....
        /*0a04*/ 	.word	0x00000600
        /*0a08*/ 	.word	0x000000ff
        /*0a0c*/ 	.word	0x00036880
        /*0a10*/ 	.short	0x0100
        /*0a12*/ 	.byte	0x06
	.zero		1


	//   ....[12]....
        /*0a14*/ 	.word	0x00000610
        /*0a18*/ 	.word	0x000000ff
        /*0a1c*/ 	.word	0x00036878
        /*0a20*/ 	.short	0x0100
        /*0a22*/ 	.byte	0x06
	.zero		1


	//   ....[13]....
        /*0a24*/ 	.word	0x00000620
        /*0a28*/ 	.word	0x000000ff
        /*0a2c*/ 	.word	0x00036888
        /*0a30*/ 	.short	0x0100
        /*0a32*/ 	.byte	0x06
	.zero		1


	//   ....[14]....
        /*0a34*/ 	.word	0x00000750
        /*0a38*/ 	.word	0x000000ff
        /*0a3c*/ 	.word	0x00036890
        /*0a40*/ 	.short	0x0100
        /*0a42*/ 	.byte	0x08
	.zero		1


	//   ....[15]....
        /*0a44*/ 	.word	0x00000760
        /*0a48*/ 	.word	0x000000ff
        /*0a4c*/ 	.word	0x000368a0
        /*0a50*/ 	.short	0x0100
        /*0a52*/ 	.byte	0x08
	.zero		1


	//   ....[16]....
        /*0a54*/ 	.word	0x00000770
        /*0a58*/ 	.word	0x000000ff
        /*0a5c*/ 	.word	0x00036898
        /*0a60*/ 	.short	0x0100
        /*0a62*/ 	.byte	0x08
	.zero		1


	//   ....[17]....
        /*0a64*/ 	.word	0x00000780
        /*0a68*/ 	.word	0x000000ff
        /*0a6c*/ 	.word	0x000368a8
        /*0a70*/ 	.short	0x0100
        /*0a72*/ 	.byte	0x08
	.zero		1


	//   ....[18]....
        /*0a74*/ 	.word	0x000008b0
        /*0a78*/ 	.word	0x000000ff
        /*0a7c*/ 	.word	0x000368b0
        /*0a80*/ 	.short	0x0100
        /*0a82*/ 	.byte	0x08
	.zero		1


	//   ....[19]....
        /*0a84*/ 	.word	0x000008c0
        /*0a88*/ 	.word	0x000000ff
        /*0a8c*/ 	.word	0x000368c0
        /*0a90*/ 	.short	0x0100
        /*0a92*/ 	.byte	0x08
	.zero		1


	//   ....[20]....
        /*0a94*/ 	.word	0x000008d0
        /*0a98*/ 	.word	0x000000ff
        /*0a9c*/ 	.word	0x000368b8
        /*0aa0*/ 	.short	0x0100
        /*0aa2*/ 	.byte	0x08
	.zero		1


	//   ....[21]....
        /*0aa4*/ 	.word	0x000008e0
        /*0aa8*/ 	.word	0x000000ff
        /*0aac*/ 	.word	0x000368c8
        /*0ab0*/ 	.short	0x0100
        /*0ab2*/ 	.byte	0x08
	.zero		1


	//   ....[22]....
        /*0ab4*/ 	.word	0x00001eb0
        /*0ab8*/ 	.word	0x00000004
        /*0abc*/ 	.word	0x00036800
        /*0ac0*/ 	.short	0x010a
        /*0ac2*/ 	.byte	0x3f
	.zero		1


	//   ....[23]....
        /*0ac4*/ 	.word	0x00001f50
        /*0ac8*/ 	.word	0x00000000
        /*0acc*/ 	.word	0x00036830
        /*0ad0*/ 	.short	0x010a
        /*0ad2*/ 	.byte	0x3f
	.zero		1


	//   ....[24]....
        /*0ad4*/ 	.word	0x00001fc0
        /*0ad8*/ 	.word	0x00000000
        /*0adc*/ 	.word	0x00036830
        /*0ae0*/ 	.short	0x010a
        /*0ae2*/ 	.byte	0x3f
	.zero		1


	//   ....[25]....
        /*0ae4*/ 	.word	0x00004bc0
        /*0ae8*/ 	.word	0x00000000
        /*0aec*/ 	.word	0x00000000
        /*0af0*/ 	.short	0x0101
        /*0af2*/ 	.byte	0x3f
	.zero		1


	//   ....[26]....
        /*0af4*/ 	.word	0x00006360
        /*0af8*/ 	.word	0x000000ff
        /*0afc*/ 	.word	0x00036830
        /*0b00*/ 	.short	0x010a
        /*0b02*/ 	.byte	0x3c
	.zero		1


	//   ....[27]....
        /*0b04*/ 	.word	0x000063a0
        /*0b08*/ 	.word	0x000000ff
        /*0b0c*/ 	.word	0x00036830
        /*0b10*/ 	.short	0x010a
        /*0b12*/ 	.byte	0x3c
	.zero		1


	//   ....[28]....
        /*0b14*/ 	.word	0x00008b20
        /*0b18*/ 	.word	0x000000ff
        /*0b1c*/ 	.word	0x00036850
        /*0b20*/ 	.short	0x010a
        /*0b22*/ 	.byte	0x0a
	.zero		1


	//   ....[29]....
        /*0b24*/ 	.word	0x00008b60
        /*0b28*/ 	.word	0x000000ff
        /*0b2c*/ 	.word	0x00036850
        /*0b30*/ 	.short	0x010a
        /*0b32*/ 	.byte	0x0a
	.zero		1


	//   ....[30]....
        /*0b34*/ 	.word	0x00009f50
        /*0b38*/ 	.word	0x000000ff
        /*0b3c*/ 	.word	0x00000000
        /*0b40*/ 	.short	0x0101
        /*0b42*/ 	.byte	0x3c
	.zero		1


	//   ....[31]....
        /*0b44*/ 	.word	0x00009fc0
        /*0b48*/ 	.word	0x000000ff
        /*0b4c*/ 	.word	0x00000000
        /*0b50*/ 	.short	0x0101
        /*0b52*/ 	.byte	0x0a
	.zero		1


	//   ....[32]....
        /*0b54*/ 	.word	0x0000a630
        /*0b58*/ 	.word	0x0000000d
        /*0b5c*/ 	.word	0x00036850
        /*0b60*/ 	.short	0x010a
        /*0b62*/ 	.byte	0x3f
	.zero		1


	//   ....[33]....
        /*0b64*/ 	.word	0x0000a670
        /*0b68*/ 	.word	0x0000000d
        /*0b6c*/ 	.word	0x00036850
        /*0b70*/ 	.short	0x010a
        /*0b72*/ 	.byte	0x3f
	.zero		1


	//   ....[34]....
        /*0b74*/ 	.word	0x0000ac20
        /*0b78*/ 	.word	0x0000000b
        /*0b7c*/ 	.word	0x00000000
        /*0b80*/ 	.short	0x0101
        /*0b82*/ 	.byte	0x3f
	.zero		1


	//   ....[35]....
        /*0b84*/ 	.word	0x0000cab0
        /*0b88*/ 	.word	0x000000ff
        /*0b8c*/ 	.word	0x00000000
        /*0b90*/ 	.short	0x0101
        /*0b92*/ 	.byte	0x08
	.zero		1


	//   ....[36]....
        /*0b94*/ 	.word	0x0000d1e0
        /*0b98*/ 	.word	0x000000ff
        /*0b9c*/ 	.word	0x00000000
        /*0ba0*/ 	.short	0x0101
        /*0ba2*/ 	.byte	0x08
	.zero		1


	//   ....[37]....
        /*0ba4*/ 	.word	0x00011050
        /*0ba8*/ 	.word	0x00000000
        /*0bac*/ 	.word	0x00036840
        /*0bb0*/ 	.short	0x010a
        /*0bb2*/ 	.byte	0x3f
	.zero		1


	//   ....[38]....
        /*0bb4*/ 	.word	0x00012010
        /*0bb8*/ 	.word	0x00000012
        /*0bbc*/ 	.word	0x00036800
        /*0bc0*/ 	.short	0x0107
        /*0bc2*/ 	.byte	0x3f
	.zero		1


	//   ....[39]....
        /*0bc4*/ 	.word	0x00012120
        /*0bc8*/ 	.word	0x00000012
        /*0bcc*/ 	.word	0x00036800
        /*0bd0*/ 	.short	0x0101
        /*0bd2*/ 	.byte	0x3f
	.zero		1


	//   ....[40]....
        /*0bd4*/ 	.word	0x00012140
        /*0bd8*/ 	.word	0x00000012
        /*0bdc*/ 	.word	0x00036820
        /*0be0*/ 	.short	0x010a
        /*0be2*/ 	.byte	0x3f
	.zero		1


	//   ....[41]....
        /*0be4*/ 	.word	0x00012510
        /*0be8*/ 	.word	0x00000003
        /*0bec*/ 	.word	0x00036840
        /*0bf0*/ 	.short	0x010a
        /*0bf2*/ 	.byte	0x3f
	.zero		1


	//   ....[42]....
        /*0bf4*/ 	.word	0x000129b0
        /*0bf8*/ 	.word	0x00000003
        /*0bfc*/ 	.word	0x00000060
        /*0c00*/ 	.short	0x010a
        /*0c02*/ 	.byte	0x3f
	.zero		1


	//   ....[43]....
        /*0c04*/ 	.word	0x00013140
        /*0c08*/ 	.word	0x00000003
        /*0c0c*/ 	.word	0x00036840
        /*0c10*/ 	.short	0x010a
        /*0c12*/ 	.byte	0x3f
	.zero		1


	//   ....[44]....
        /*0c14*/ 	.word	0x000135e0
        /*0c18*/ 	.word	0x00000002
        /*0c1c*/ 	.word	0x00000060
        /*0c20*/ 	.short	0x010a
        /*0c22*/ 	.byte	0x3f
	.zero		1


	//   ....[45]....
        /*0c24*/ 	.word	0x00013cb0
        /*0c28*/ 	.word	0x00000002
        /*0c2c*/ 	.word	0x00036840
        /*0c30*/ 	.short	0x010a
        /*0c32*/ 	.byte	0x3f
	.zero		1


	//   ....[46]....
        /*0c34*/ 	.word	0x00014150
        /*0c38*/ 	.word	0x00000002
        /*0c3c*/ 	.word	0x00000060
        /*0c40*/ 	.short	0x010a
        /*0c42*/ 	.byte	0x3f
	.zero		1


	//   ....[47]....
        /*0c44*/ 	.word	0x000147d0
        /*0c48*/ 	.word	0x00000000
        /*0c4c*/ 	.word	0x00036860
        /*0c50*/ 	.short	0x010a
        /*0c52*/ 	.byte	0x3f
	.zero		1


	//   ....[48]....
        /*0c54*/ 	.word	0x00015ad0
        /*0c58*/ 	.word	0x00000000
        /*0c5c*/ 	.word	0x00036820
        /*0c60*/ 	.short	0x010a
        /*0c62*/ 	.byte	0x3f
	.zero		1


	//   ....[49]....
        /*0c64*/ 	.word	0x00015ce0
        /*0c68*/ 	.word	0x00000006
        /*0c6c*/ 	.word	0x00000000
        /*0c70*/ 	.short	0x010a
        /*0c72*/ 	.byte	0x3f
	.zero		1


	//   ....[50]....
        /*0c74*/ 	.word	0x00015d10
        /*0c78*/ 	.word	0x00000007
        /*0c7c*/ 	.word	0x00000000
        /*0c80*/ 	.short	0x010a
        /*0c82*/ 	.byte	0x3f
	.zero		1


	//   ....[51]....
        /*0c84*/ 	.word	0x00015d70
        /*0c88*/ 	.word	0x00000004
        /*0c8c*/ 	.word	0x00000000
        /*0c90*/ 	.short	0x010a
        /*0c92*/ 	.byte	0x3f
	.zero		1


	//   ....[52]....
        /*0c94*/ 	.word	0x00015da0
        /*0c98*/ 	.word	0x00000003
        /*0c9c*/ 	.word	0x00000000
        /*0ca0*/ 	.short	0x010a
        /*0ca2*/ 	.byte	0x3f
	.zero		1


	//   ....[53]....
        /*0ca4*/ 	.word	0x00015e00
        /*0ca8*/ 	.word	0x00000004
        /*0cac*/ 	.word	0x00036800
        /*0cb0*/ 	.short	0x010a
        /*0cb2*/ 	.byte	0x3f
	.zero		1


	//   ....[54]....
        /*0cb4*/ 	.word	0x00015e50
        /*0cb8*/ 	.word	0x00000000
        /*0cbc*/ 	.word	0x00036830
        /*0cc0*/ 	.short	0x010a
        /*0cc2*/ 	.byte	0x3f
	.zero		1


	//   ....[55]....
        /*0cc4*/ 	.word	0x00015eb0
        /*0cc8*/ 	.word	0x00000003
        /*0ccc*/ 	.word	0x00036830
        /*0cd0*/ 	.short	0x010a
        /*0cd2*/ 	.byte	0x3f
	.zero		1


	//   ....[56]....
        /*0cd4*/ 	.word	0x00015f10
        /*0cd8*/ 	.word	0x00000002
        /*0cdc*/ 	.word	0x00036850
        /*0ce0*/ 	.short	0x010a
        /*0ce2*/ 	.byte	0x3f
	.zero		1


	//   ....[57]....
        /*0ce4*/ 	.word	0x00015f60
        /*0ce8*/ 	.word	0x0000000d
        /*0cec*/ 	.word	0x00036850
        /*0cf0*/ 	.short	0x010a
        /*0cf2*/ 	.byte	0x3f
	.zero		1


	//   ....[58]....
        /*0cf4*/ 	.word	0x00016100
        /*0cf8*/ 	.word	0x00000000
        /*0cfc*/ 	.word	0x00036840
        /*0d00*/ 	.short	0x010a
        /*0d02*/ 	.byte	0x3f
	.zero		1


	//   ....[59]....
        /*0d04*/ 	.word	0x00016d70
        /*0d08*/ 	.word	0x00000012
        /*0d0c*/ 	.word	0x00036820
        /*0d10*/ 	.short	0x010a
        /*0d12*/ 	.byte	0x3f
	.zero		1


	//   ....[60]....
        /*0d14*/ 	.word	0x00016dc0
        /*0d18*/ 	.word	0x00000003
        /*0d1c*/ 	.word	0x00036840
        /*0d20*/ 	.short	0x010a
        /*0d22*/ 	.byte	0x3f
	.zero		1


	//   ....[61]....
        /*0d24*/ 	.word	0x00016e10
        /*0d28*/ 	.word	0x00000003
        /*0d2c*/ 	.word	0x00000060
        /*0d30*/ 	.short	0x010a
        /*0d32*/ 	.byte	0x3f
	.zero		1


	//   ....[62]....
        /*0d34*/ 	.word	0x00016e60
        /*0d38*/ 	.word	0x00000003
        /*0d3c*/ 	.word	0x00036840
        /*0d40*/ 	.short	0x010a
        /*0d42*/ 	.byte	0x3f
	.zero		1


	//   ....[63]....
        /*0d44*/ 	.word	0x00016eb0
        /*0d48*/ 	.word	0x00000002
        /*0d4c*/ 	.word	0x00000060
        /*0d50*/ 	.short	0x010a
        /*0d52*/ 	.byte	0x3f
	.zero		1


	//   ....[64]....
        /*0d54*/ 	.word	0x00016f00
        /*0d58*/ 	.word	0x00000002
        /*0d5c*/ 	.word	0x00036840
        /*0d60*/ 	.short	0x010a
        /*0d62*/ 	.byte	0x3f
	.zero		1


	//   ....[65]....
        /*0d64*/ 	.word	0x00016f50
        /*0d68*/ 	.word	0x00000002
        /*0d6c*/ 	.word	0x00000060
        /*0d70*/ 	.short	0x010a
        /*0d72*/ 	.byte	0x3f
	.zero		1


	//   ....[66]....
        /*0d74*/ 	.word	0x00016fa0
        /*0d78*/ 	.word	0x00000000
        /*0d7c*/ 	.word	0x00036860
        /*0d80*/ 	.short	0x010a
        /*0d82*/ 	.byte	0x3f
	.zero		1


	//   ....[67]....
        /*0d84*/ 	.word	0x00017ae0
        /*0d88*/ 	.word	0x00000000
        /*0d8c*/ 	.word	0x00036820
        /*0d90*/ 	.short	0x010a
        /*0d92*/ 	.byte	0x3f
	.zero		1


	//   ....[68]....
        /*0d94*/ 	.word	0x00017c80
        /*0d98*/ 	.word	0x00000006
        /*0d9c*/ 	.word	0x00000000
        /*0da0*/ 	.short	0x010a
        /*0da2*/ 	.byte	0x3f
	.zero		1


	//   ....[69]....
        /*0da4*/ 	.word	0x00017cd0
        /*0da8*/ 	.word	0x00000007
        /*0dac*/ 	.word	0x00000000
        /*0db0*/ 	.short	0x010a
        /*0db2*/ 	.byte	0x3f
	.zero		1


	//   ....[70]....
        /*0db4*/ 	.word	0x00017d20
        /*0db8*/ 	.word	0x00000004
        /*0dbc*/ 	.word	0x00000000
        /*0dc0*/ 	.short	0x010a
        /*0dc2*/ 	.byte	0x3f
	.zero		1


	//----- nvinfo : EIATTR_NUM_MBARRIERS
	.align		4
.L_123:
        /*0dc4*/ 	.byte	0x03, 0x38
        /*0dc6*/ 	.short	0x0016


	//----- nvinfo : EIATTR_EXIT_INSTR_OFFSETS
	.align		4
        /*0dc8*/ 	.byte	0x04, 0x1c
        /*0dca*/ 	.short	(.L_125 - .L_124)


	//   ....[0]....
.L_124:
        /*0dcc*/ 	.word	0x00000a50


	//   ....[1]....
        /*0dd0*/ 	.word	0x0000f0b0


	//   ....[2]....
        /*0dd4*/ 	.word	0x00015df0


	//----- nvinfo : EIATTR_MAX_THREADS
	.align		4
.L_125:
        /*0dd8*/ 	.byte	0x04, 0x05
        /*0dda*/ 	.short	(.L_127 - .L_126)
.L_126:
        /*0ddc*/ 	.word	0x00000180
        /*0de0*/ 	.word	0x00000001
        /*0de4*/ 	.word	0x00000001


	//----- nvinfo : EIATTR_CRS_STACK_SIZE
	.align		4
.L_127:
        /*0de8*/ 	.byte	0x04, 0x1e
        /*0dea*/ 	.short	(.L_129 - .L_128)
.L_128:
        /*0dec*/ 	.word	0x00000000


	//----- nvinfo : EIATTR_CBANK_PARAM_SIZE
	.align		4
.L_129:
        /*0df0*/ 	.byte	0x03, 0x19
        /*0df2*/ 	.short	0x0af0


	//----- nvinfo : EIATTR_PARAM_CBANK
	.align		4
        /*0df4*/ 	.byte	0x04, 0x0a
        /*0df6*/ 	.short	(.L_131 - .L_130)
	.align		4
.L_130:
        /*0df8*/ 	.word	index@(.nv.constant0._ZN7cutlass13device_kernelIN5flash11enable_sm90INS1_16FlashAttnFwdSm90INS1_25CollectiveMainloopFwdSm90ILi2EN4cute5tupleIJNS5_1CILi1EEES8_S8_EEENS6_IJNS7_ILi128EEENS7_ILi112EEENS7_ILi192EEEEEELi192ENS_10bfloat16_tEfNS_4arch4Sm90ELb0ELb0ELb0ELb1ELb0ELb0ELb0ELb1ELb1ELb1ELb1ELb0EEENS1_21CollectiveEpilogueFwdINS6_IJSA_SC_SB_EEES9_SE_SG_Li256ELb1ELb1ELb1ELb0EEENS1_36VarlenDynamicPersistentTileSchedulerILi128ELi112ELi256ELi128ELb1ELb1ELb1ELb0ELb1ELb1EEEEEEEEEvNT_6ParamsE)
        /*0dfc*/ 	.short	0x0210
        /*0dfe*/ 	.short	0x0af0


	//----- nvinfo : EIATTR_SW_WAR
	.align		4
.L_131:
        /*0e00*/ 	.byte	0x04, 0x36
        /*0e02*/ 	.short	(.L_133 - .L_132)
.L_132:
        /*0e04*/ 	.word	0x00000008
.L_133:


//--------------------- .nv.info._ZN7cutlass13device_kernelIN5flash11enable_sm90INS1_16FlashAttnFwdSm90INS1_25CollectiveMainloopFwdSm90ILi2EN4cute5tupleIJNS5_1CILi1EEES8_S8_EEENS6_IJNS7_ILi128EEENS7_ILi112EEENS7_ILi192EEEEEELi192ENS_10bfloat16_tEfNS_4arch4Sm90ELb0ELb0ELb0ELb1ELb0ELb1ELb0ELb1ELb1ELb1ELb1ELb0EEENS1_21CollectiveEpilogueFwdINS6_IJSA_SC_SB_EEES9_SE_SG_Li256ELb1ELb1ELb1ELb0EEENS1_36VarlenDynamicPersistentTileSchedulerILi128ELi112ELi256ELi128ELb1ELb1ELb1ELb0ELb1ELb1EEEEEEEEEvNT_6ParamsE --------------------------
	.section	.nv.info._ZN7cutlass13device_kernelIN5flash11enable_sm90INS1_16FlashAttnFwdSm90INS1_25CollectiveMainloopFwdSm90ILi2EN4cute5tupleIJNS5_1CILi1EEES8_S8_EEENS6_IJNS7_ILi128EEENS7_ILi112EEENS7_ILi192EEEEEELi192ENS_10bfloat16_tEfNS_4arch4Sm90ELb0ELb0ELb0ELb1ELb0ELb1ELb0ELb1ELb1ELb1ELb1ELb0EEENS1_21CollectiveEpilogueFwdINS6_IJSA_SC_SB_EEES9_SE_SG_Li256ELb1ELb1ELb1ELb0EEENS1_36VarlenDynamicPersistentTileSchedulerILi128ELi112ELi256ELi128ELb1ELb1ELb1ELb0ELb1ELb1EEEEEEEEEvNT_6ParamsE,"",@"SHT_CUDA_INFO"
	.sectionflags	@""
	.align	4


	//----- nvinfo : EIATTR_CUDA_API_VERSION
	.align		4
        /*0000*/ 	.byte	0x04, 0x37
        /*0002*/ 	.short	(.L_135 - .L_134)
.L_134:
        /*0004*/ 	.word	0x00000082


	//----- nvinfo : EIATTR_KPARAM_INFO
	.align		4
.L_135:
        /*0008*/ 	.byte	0x04, 0x17
        /*000a*/ 	.short	(.L_137 - .L_136)
.L_136:
        /*000c*/ 	.word	0x00000000
        /*0010*/ 	.short	0x0000
        /*0012*/ 	.short	0x0070
        /*0014*/ 	.byte	0x00, 0xf0, 0x01, 0x2a


	//----- nvinfo : EIATTR_SPARSE_MMA_MASK
	.align		4
.L_137:
        /*0018*/ 	.byte	0x03, 0x50
        /*001a*/ 	.short	0x0000


	//----- nvinfo : EIATTR_MAXREG_COUNT
	.align		4
        /*001c*/ 	.byte	0x03, 0x1b
        /*001e*/ 	.short	0x00a8


	//----- nvinfo : EIATTR_NUM_BARRIERS
	.align		4
        /*0020*/ 	.byte	0x02, 0x4c
        /*0022*/ 	.byte	0x10
	.zero		1


	//----- nvinfo : EIATTR_EXTERNS
	.align		4
        /*0024*/ 	.byte	0x04, 0x0f
        /*0026*/ 	.short	(.L_139 - .L_138)


	//   ....[0]....
	.align		4
.L_138:
        /*0028*/ 	.word	index@(__assertfail)


	//----- nvinfo : EIATTR_ANNOTATIONS
	.align		4
.L_139:
        /*002c*/ 	.byte	0x04, 0x55
        /*002e*/ 	.short	(.L_141 - .L_140)


	//   ....[0]....
.L_140:
        /* <DEDUP_REMOVED lines=106> */


	//----- nvinfo : EIATTR_MERCURY_ISA_VERSION
	.align		4
.L_141:
        /*06b8*/ 	.byte	0x03, 0x5f
        /*06ba*/ 	.short	0x0101


	//----- nvinfo : EIATTR_UNUSED_LOAD_BYTE_OFFSET
	.align		4
        /*06bc*/ 	.byte	0x04, 0x44
        /*06be*/ 	.short	(.L_143 - .L_142)


	//   ....[0]....
.L_142:
        /*06c0*/ 	.word	0x00000a80
        /*06c4*/ 	.word	0x0000fff0


	//   ....[1]....
        /*06c8*/ 	.word	0x0001c870
        /*06cc*/ 	.word	0x0000fff0


	//----- nvinfo : EIATTR_INT_WARP_WIDE_INSTR_OFFSETS
	.align		4
.L_143:
        /*06d0*/ 	.byte	0x04, 0x31
        /*06d2*/ 	.short	(.L_145 - .L_144)


	//   ....[0]....
.L_144:
        /*06d4*/ 	.word	0x00000180


	//   ....[1]....
        /*06d8*/ 	.word	0x000001c0


	//   ....[2]....
        /*06dc*/ 	.word	0x00000280


	//   ....[3]....
        /*06e0*/ 	.word	0x000234a0


	//   ....[4]....
        /*06e4*/ 	.word	0x00023530


	//   ....[5]....
        /*06e8*/ 	.word	0x000272c0


	//   ....[6]....
        /*06ec*/ 	.word	0x00027320


	//----- nvinfo : EIATTR_COOP_GROUP_MASK_REGIDS
	.align		4
.L_145:
        /*06f0*/ 	.byte	0x04, 0x29
        /*06f2*/ 	.short	(.L_147 - .L_146)


	//   ....[0]....
.L_146:
        /*06f4*/ 	.word	0xffffffff


	//   ....[1]....
        /*06f8*/ 	.word	0xffffffff


	//   ....[2]....
        /*06fc*/ 	.word	0xffffffff


	//   ....[3]....
        /*0700*/ 	.word	0xffffffff


	//   ....[4]....
        /*0704*/ 	.word	0xffffffff


	//   ....[5]....
        /*0708*/ 	.word	0xffffffff


	//   ....[6]....
        /*070c*/ 	.word	0xffffffff


	//   ....[7]....
        /*0710*/ 	.word	0xffffffff


	//   ....[8]....
        /*0714*/ 	.word	0xffffffff


	//   ....[9]....
        /*0718*/ 	.word	0xffffffff


	//   ....[10]....
        /*071c*/ 	.word	0xffffffff


	//   ....[11]....
        /*0720*/ 	.word	0xffffffff


	//   ....[12]....
        /*0724*/ 	.word	0xffffffff


	//   ....[13]....
        /*0728*/ 	.word	0xffffffff


	//   ....[14]....
        /*072c*/ 	.word	0xffffffff


	//   ....[15]....
        /*0730*/ 	.word	0xffffffff


	//   ....[16]....
        /*0734*/ 	.word	0xffffffff


	//   ....[17]....
        /*0738*/ 	.word	0xffffffff


	//   ....[18]....
        /*073c*/ 	.word	0xffffffff


	//   ....[19]....
        /*0740*/ 	.word	0xffffffff


	//   ....[20]....
        /*0744*/ 	.word	0xffffffff


	//   ....[21]....
        /*0748*/ 	.word	0xffffffff


	//   ....[22]....
        /*074c*/ 	.word	0xffffffff


	//   ....[23]....
        /*0750*/ 	.word	0xffffffff


	//   ....[24]....
        /*0754*/ 	.word	0xffffffff


	//   ....[25]....
        /*0758*/ 	.word	0xffffffff


	//   ....[26]....
        /*075c*/ 	.word	0xffffffff


	//   ....[27]....
        /*0760*/ 	.word	0xffffffff


	//   ....[28]....
        /*0764*/ 	.word	0xffffffff


	//   ....[29]....
        /*0768*/ 	.word	0xffffffff


	//   ....[30]....
        /*076c*/ 	.word	0xffffffff


	//   ....[31]....
        /*0770*/ 	.word	0xffffffff


	//   ....[32]....
        /*0774*/ 	.word	0xffffffff


	//   ....[33]....
        /*0778*/ 	.word	0xffffffff


	//   ....[34]....
        /*077c*/ 	.word	0xffffffff


	//   ....[35]....
        /*0780*/ 	.word	0xffffffff


	//   ....[36]....
        /*0784*/ 	.word	0xffffffff


	//   ....[37]....
        /*0788*/ 	.word	0xffffffff


	//   ....[38]....
        /*078c*/ 	.word	0xffffffff


	//   ....[39]....
        /*0790*/ 	.word	0xffffffff


	//   ....[40]....
        /*0794*/ 	.word	0xffffffff


	//   ....[41]....
        /*0798*/ 	.word	0xffffffff


	//   ....[42]....
        /*079c*/ 	.word	0xffffffff


	//   ....[43]....
        /*07a0*/ 	.word	0xffffffff


	//   ....[44]....
        /*07a4*/ 	.word	0xffffffff


	//   ....[45]....
        /*07a8*/ 	.word	0xffffffff


	//   ....[46]....
        /*07ac*/ 	.word	0xffffffff


	//   ....[47]....
        /*07b0*/ 	.word	0xffffffff


	//   ....[48]....
        /*07b4*/ 	.word	0xffffffff


	//   ....[49]....
        /*07b8*/ 	.word	0xffffffff


	//   ....[50]....
        /*07bc*/ 	.word	0xffffffff


	//   ....[51]....
        /*07c0*/ 	.word	0xffffffff


	//   ....[52]....
        /*07c4*/ 	.word	0xffffffff


	//   ....[53]....
        /*07c8*/ 	.word	0xffffffff


	//   ....[54]....
        /*07cc*/ 	.word	0xffffffff


	//   ....[55]....
        /*07d0*/ 	.word	0xffffffff


	//   ....[56]....
        /*07d4*/ 	.word	0xffffffff


	//   ....[57]....
        /*07d8*/ 	.word	0xffffffff


	//   ....[58]....
        /*07dc*/ 	.word	0xffffffff


	//   ....[59]....
        /*07e0*/ 	.word	0xffffffff


	//   ....[60]....
        /*07e4*/ 	.word	0xffffffff


	//   ....[61]....
        /*07e8*/ 	.word	0xffffffff


	//   ....[62]....
        /*07ec*/ 	.word	0xffffffff


	//   ....[63]....
        /*07f0*/ 	.word	0xffffffff


	//   ....[64]....
        /*07f4*/ 	.word	0xffffffff


	//   ....[65]....
        /*07f8*/ 	.word	0xffffffff


	//   ....[66]....
        /*07fc*/ 	.word	0xffffffff


	//   ....[67]....
        /*0800*/ 	.word	0xffffffff


	//   ....[68]....
        /*0804*/ 	.word	0xffffffff


	//   ....[69]....
        /*0808*/ 	.word	0xffffffff


	//   ....[70]....
        /*080c*/ 	.word	0xffffffff


	//   ....[71]....
        /*0810*/ 	.word	0xffffffff


	//   ....[72]....
        /*0814*/ 	.word	0xffffffff


	//   ....[73]....
        /*0818*/ 	.word	0xffffffff


	//   ....[74]....
        /*081c*/ 	.word	0xffffffff


	//   ....[75]....
        /*0820*/ 	.word	0xffffffff


	//   ....[76]....
        /*0824*/ 	.word	0xffffffff


	//   ....[77]....
        /*0828*/ 	.word	0xffffffff


	//   ....[78]....
        /*082c*/ 	.word	0xffffffff


	//   ....[79]....
        /*0830*/ 	.word	0xffffffff


	//   ....[80]....
        /*0834*/ 	.word	0xffffffff


	//   ....[81]....
        /*0838*/ 	.word	0xffffffff


	//   ....[82]....
        /*083c*/ 	.word	0xffffffff


	//   ....[83]....
        /*0840*/ 	.word	0xffffffff


	//   ....[84]....
        /*0844*/ 	.word	0xffffffff


	//   ....[85]....
        /*0848*/ 	.word	0xffffffff


	//   ....[86]....
        /*084c*/ 	.word	0xffffffff


	//   ....[87]....
        /*0850*/ 	.word	0xffffffff


	//   ....[88]....
        /*0854*/ 	.word	0xffffffff


	//   ....[89]....
        /*0858*/ 	.word	0xffffffff


	//   ....[90]....
        /*085c*/ 	.word	0xffffffff


	//   ....[91]....
        /*0860*/ 	.word	0xffffffff


	//   ....[92]....
        /*0864*/ 	.word	0xffffffff


	//   ....[93]....
        /*0868*/ 	.word	0xffffffff


	//   ....[94]....
        /*086c*/ 	.word	0xffffffff


	//   ....[95]....
        /*0870*/ 	.word	0xffffffff


	//   ....[96]....
        /*0874*/ 	.word	0xffffffff


	//   ....[97]....
        /*0878*/ 	.word	0xffffffff


	//   ....[98]....
        /*087c*/ 	.word	0xffffffff


	//   ....[99]....
        /*0880*/ 	.word	0xffffffff


	//   ....[100]....
        /*0884*/ 	.word	0xffffffff


	//   ....[101]....
        /*0888*/ 	.word	0xffffffff


	//   ....[102]....
        /*088c*/ 	.word	0xffffffff


	//   ....[103]....
        /*0890*/ 	.word	0xffffffff


	//   ....[104]....
        /*0894*/ 	.word	0xffffffff


	//   ....[105]....
        /*0898*/ 	.word	0xffffffff


	//   ....[106]....
        /*089c*/ 	.word	0x0500000f


	//   ....[107]....
        /*08a0*/ 	.word	0x0500000f


	//   ....[108]....
        /*08a4*/ 	.word	0x0500000f


	//   ....[109]....
        /*08a8*/ 	.word	0x0500000f


	//   ....[110]....
        /*08ac*/ 	.word	0x0500000f


	//   ....[111]....
        /*08b0*/ 	.word	0x0500000f


	//   ....[112]....
        /*08b4*/ 	.word	0x0500000f


	//   ....[113]....
        /*08b8*/ 	.word	0x0500000f


	//   ....[114]....
        /*08bc*/ 	.word	0x0500000f


	//   ....[115]....
        /*08c0*/ 	.word	0x0500000f


	//   ....[116]....
        /*08c4*/ 	.word	0x0500000f


	//   ....[117]....
        /*08c8*/ 	.word	0x0500000f


	//   ....[118]....
        /*08cc*/ 	.word	0x0500000f


	//   ....[119]....
        /*08d0*/ 	.word	0x0500000f


	//   ....[120]....
        /*08d4*/ 	.word	0x0500000f


	//   ....[121]....
        /*08d8*/ 	.word	0x0500000f


	//   ....[122]....
        /*08dc*/ 	.word	0x0500000f


	//   ....[123]....
        /*08e0*/ 	.word	0x0500000f


	//   ....[124]....
        /*08e4*/ 	.word	0x0500000f


	//   ....[125]....
        /*08e8*/ 	.word	0x0500000f


	//   ....[126]....
        /*08ec*/ 	.word	0x0500000f


	//   ....[127]....
        /*08f0*/ 	.word	0x0500000f


	//   ....[128]....
        /*08f4*/ 	.word	0x0500000f


	//   ....[129]....
        /*08f8*/ 	.word	0x0500000f


	//   ....[130]....
        /*08fc*/ 	.word	0x0500000f


	//   ....[131]....
        /*0900*/ 	.word	0x0500000f


	//   ....[132]....
        /*0904*/ 	.word	0x0500000f


	//   ....[133]....
        /*0908*/ 	.word	0x0500000f


	//   ....[134]....
        /*090c*/ 	.word	0x0500000f


	//   ....[135]....
        /*0910*/ 	.word	0x0500000f


	//   ....[136]....
        /*0914*/ 	.word	0x0500000f


	//   ....[137]....
        /*0918*/ 	.word	0x0500000f


	//   ....[138]....
        /*091c*/ 	.word	0x0500000f


	//   ....[139]....
        /*0920*/ 	.word	0x0500000f


	//   ....[140]....
        /*0924*/ 	.word	0x0500000f


	//   ....[141]....
        /*0928*/ 	.word	0x0500000f


	//   ....[142]....
        /*092c*/ 	.word	0x0500000f


	//   ....[143]....
        /*0930*/ 	.word	0x0500000f


	//   ....[144]....
        /*0934*/ 	.word	0x0500000f


	//   ....[145]....
        /*0938*/ 	.word	0x0500000f


	//   ....[146]....
        /*093c*/ 	.word	0x0500000f


	//   ....[147]....
        /*0940*/ 	.word	0x0500000f


	//   ....[148]....
        /*0944*/ 	.word	0x0500000f


	//   ....[149]....
        /*0948*/ 	.word	0x0500000f


	//   ....[150]....
        /*094c*/ 	.word	0x0500000f


	//----- nvinfo : EIATTR_COOP_GROUP_INSTR_OFFSETS
	.align		4
.L_147:
        /*0950*/ 	.byte	0x04, 0x28
        /*0952*/ 	.short	(.L_149 - .L_148)


	//   ....[0]....
.L_148:
        /*0954*/ 	.word	0x00000060


	//   ....[1]....
        /*0958*/ 	.word	0x00000190


	//   ....[2]....
        /*095c*/ 	.word	0x00000290


	//   ....[3]....
        /*0960*/ 	.word	0x00000400


	//   ....[4]....
        /*0964*/ 	.word	0x00000560


	//   ....[5]....
        /*0968*/ 	.word	0x00000680


	//   ....[6]....
        /*096c*/ 	.word	0x000007e0


	//   ....[7]....
        /*0970*/ 	.word	0x0000b300


	//   ....[8]....
        /*0974*/ 	.word	0x0000b840


	//   ....[9]....
        /*0978*/ 	.word	0x0000b850


	//   ....[10]....
        /*097c*/ 	.word	0x0000b860


	//   ....[11]....
        /*0980*/ 	.word	0x0000b870


	//   ....[12]....
        /*0984*/ 	.word	0x0000e400


	//   ....[13]....
        /*0988*/ 	.word	0x0000e410


	//   ....[14]....
        /*098c*/ 	.word	0x0000e420


	//   ....[15]....
        /*0990*/ 	.word	0x0000e430


	//   ....[16]....
        /*0994*/ 	.word	0x000151f0


	//   ....[17]....
        /*0998*/ 	.word	0x00015260


	//   ....[18]....
        /*099c*/ 	.word	0x00015730


	//   ....[19]....
        /*09a0*/ 	.word	0x000157e0


	//   ....[20]....
        /*09a4*/ 	.word	0x0001a3d0


	//   ....[21]....
        /*09a8*/ 	.word	0x0001a3f0


	//   ....[22]....
        /*09ac*/ 	.word	0x0001abc0


	//   ....[23]....
        /*09b0*/ 	.word	0x0001abe0


	//   ....[24]....
        /*09b4*/ 	.word	0x0001c020


	//   ....[25]....
        /*09b8*/ 	.word	0x0001c030


	//   ....[26]....
        /*09bc*/ 	.word	0x0001c060


	//   ....[27]....
        /*09c0*/ 	.word	0x0001c070


	//   ....[28]....
        /*09c4*/ 	.word	0x0001d5f0


	//   ....[29]....
        /*09c8*/ 	.word	0x0001d600


	//   ....[30]....
        /*09cc*/ 	.word	0x0001d610


	//   ....[31]....
        /*09d0*/ 	.word	0x0001d620


	//   ....[32]....
        /*09d4*/ 	.word	0x0001def0


	//   ....[33]....
        /*09d8*/ 	.word	0x0001df20


	//   ....[34]....
        /*09dc*/ 	.word	0x0001e070


	//   ....[35]....
        /*09e0*/ 	.word	0x0001e090


	//   ....[36]....
        /*09e4*/ 	.word	0x0001e190


	//   ....[37]....
        /*09e8*/ 	.word	0x0001e1b0


	//   ....[38]....
        /*09ec*/ 	.word	0x0001e2c0


	//   ....[39]....
        /*09f0*/ 	.word	0x0001e2e0


	//   ....[40]....
        /*09f4*/ 	.word	0x0001e7a0


	//   ....[41]....
        /*09f8*/ 	.word	0x0001e7e0


	//   ....[42]....
        /*09fc*/ 	.word	0x0001f060


	//   ....[43]....
        /*0a00*/ 	.word	0x0001f070


	//   ....[44]....
        /*0a04*/ 	.word	0x0001ffd0


	//   ....[45]....
        /*0a08*/ 	.word	0x00020000


	//   ....[46]....
        /*0a0c*/ 	.word	0x00020120


	//   ....[47]....
        /*0a10*/ 	.word	0x00020140


	//   ....[48]....
        /*0a14*/ 	.word	0x00020240


	//   ....[49]....
        /*0a18*/ 	.word	0x00020260


	//   ....[50]....
        /*0a1c*/ 	.word	0x00020370


	//   ....[51]....
        /*0a20*/ 	.word	0x00020390


	//   ....[52]....
        /*0a24*/ 	.word	0x00020520


	//   ....[53]....
        /*0a28*/ 	.word	0x00020750


	//   ....[54]....
        /*0a2c*/ 	.word	0x00020780


	//   ....[55]....
        /*0a30*/ 	.word	0x000207b0


	//   ....[56]....
        /*0a34*/ 	.word	0x000207e0


	//   ....[57]....
        /*0a38*/ 	.word	0x00020810


	//   ....[58]....
        /*0a3c*/ 	.word	0x00020840


	//   ....[59]....
        /*0a40*/ 	.word	0x000209e0


	//   ....[60]....
        /*0a44*/ 	.word	0x00020a10


	//   ....[61]....
        /*0a48*/ 	.word	0x00020a40


	//   ....[62]....
        /*0a4c*/ 	.word	0x00020a70


	//   ....[63]....
        /*0a50*/ 	.word	0x00020aa0


	//   ....[64]....
        /*0a54*/ 	.word	0x00020ad0


	//   ....[65]....
        /*0a58*/ 	.word	0x00020b60


	//   ....[66]....
        /*0a5c*/ 	.word	0x00020b90


	//   ....[67]....
        /*0a60*/ 	.word	0x00020ba0


	//   ....[68]....
        /*0a64*/ 	.word	0x00020c50


	//   ....[69]....
        /*0a68*/ 	.word	0x00021cf0


	//   ....[70]....
        /*0a6c*/ 	.word	0x00023a80


	//   ....[71]....
        /*0a70*/ 	.word	0x00024690


	//   ....[72]....
        /*0a74*/ 	.word	0x000246a0


	//   ....[73]....
        /*0a78*/ 	.word	0x000246e0


	//   ....[74]....
        /*0a7c*/ 	.word	0x00024710


	//   ....[75]....
        /*0a80*/ 	.word	0x000247e0


	//   ....[76]....
        /*0a84*/ 	.word	0x00024840


	//   ....[77]....
        /*0a88*/ 	.word	0x000248e0


	//   ....[78]....
        /*0a8c*/ 	.word	0x000248f0


	//   ....[79]....
        /*0a90*/ 	.word	0x00024990


	//   ....[80]....
        /*0a94*/ 	.word	0x000249a0


	//   ....[81]....
        /*0a98*/ 	.word	0x00024a40


	//   ....[82]....
        /*0a9c*/ 	.word	0x00024a50


	//   ....[83]....
        /*0aa0*/ 	.word	0x00024ad0


	//   ....[84]....
        /*0aa4*/ 	.word	0x00024b00


	//   ....[85]....
        /*0aa8*/ 	.word	0x00024b50


	//   ....[86]....
        /*0aac*/ 	.word	0x00024b90


	//   ....[87]....
        /*0ab0*/ 	.word	0x00027af0


	//   ....[88]....
        /*0ab4*/ 	.word	0x00027b20


	//   ....[89]....
        /*0ab8*/ 	.word	0x00027b80


	//   ....[90]....
        /*0abc*/ 	.word	0x00027bb0


	//   ....[91]....
        /*0ac0*/ 	.word	0x00027be0


	//   ....[92]....
        /*0ac4*/ 	.word	0x00027c10


	//   ....[93]....
        /*0ac8*/ 	.word	0x00027c40


	//   ....[94]....
        /*0acc*/ 	.word	0x00027c70


	//   ....[95]....
        /*0ad0*/ 	.word	0x00027e30


	//   ....[96]....
        /*0ad4*/ 	.word	0x00027e60


	//   ....[97]....
        /*0ad8*/ 	.word	0x00027e90


	//   ....[98]....
        /*0adc*/ 	.word	0x00027ec0


	//   ....[99]....
        /*0ae0*/ 	.word	0x00027ef0


	//   ....[100]....
        /*0ae4*/ 	.word	0x00027f20


	//   ....[101]....
        /*0ae8*/ 	.word	0x00027fe0


	//   ....[102]....
        /*0aec*/ 	.word	0x00028000


	//   ....[103]....
        /*0af0*/ 	.word	0x00028010


	//   ....[104]....
        /*0af4*/ 	.word	0x00028070


	//   ....[105]....
        /*0af8*/ 	.word	0x00028790


	//   ....[106]....
        /*0afc*/ 	.word	0x00028bb0


	//   ....[107]....
        /*0b00*/ 	.word	0x00028c40


	//   ....[108]....
        /*0b04*/ 	.word	0x00028c90


	//   ....[109]....
        /*0b08*/ 	.word	0x00028ce0


	//   ....[110]....
        /*0b0c*/ 	.word	0x00028dc0


	//   ....[111]....
        /*0b10*/ 	.word	0x00028e50


	//   ....[112]....
        /*0b14*/ 	.word	0x00028eb0


	//   ....[113]....
        /*0b18*/ 	.word	0x00028f10


	//   ....[114]....
        /*0b1c*/ 	.word	0x00029160


	//   ....[115]....
        /*0b20*/ 	.word	0x00029440


	//   ....[116]....
        /*0b24*/ 	.word	0x000295b0


	//   ....[117]....
        /*0b28*/ 	.word	0x00029600


	//   ....[118]....
        /*0b2c*/ 	.word	0x00029660


	//   ....[119]....
        /*0b30*/ 	.word	0x00029730


	//   ....[120]....
        /*0b34*/ 	.word	0x00029870


	//   ....[121]....
        /*0b38*/ 	.word	0x00029960


	//   ....[122]....
        /*0b3c*/ 	.word	0x00029a40


	//   ....[123]....
        /*0b40*/ 	.word	0x00029b50


	//   ....[124]....
        /*0b44*/ 	.word	0x00029bb0


	//   ....[125]....
        /*0b48*/ 	.word	0x00029cc0


	//   ....[126]....
        /*0b4c*/ 	.word	0x00029d20


	//   ....[127]....
        /*0b50*/ 	.word	0x00029e30


	//   ....[128]....
        /*0b54*/ 	.word	0x00029e90


	//   ....[129]....
        /*0b58*/ 	.word	0x00029f80


	//   ....[130]....
        /*0b5c*/ 	.word	0x0002a000


	//   ....[131]....
        /*0b60*/ 	.word	0x0002a0e0


	//   ....[132]....
        /*0b64*/ 	.word	0x0002a450


	//   ....[133]....
        /*0b68*/ 	.word	0x0002a4f0


	//   ....[134]....
        /*0b6c*/ 	.word	0x0002a690


	//   ....[135]....
        /*0b70*/ 	.word	0x0002a710


	//   ....[136]....
        /*0b74*/ 	.word	0x0002a790


	//   ....[137]....
        /*0b78*/ 	.word	0x0002a810


	//   ....[138]....
        /*0b7c*/ 	.word	0x0002a890


	//   ....[139]....
        /*0b80*/ 	.word	0x0002a920


	//   ....[140]....
        /*0b84*/ 	.word	0x0002a9c0


	//   ....[141]....
        /*0b88*/ 	.word	0x0002aa70


	//   ....[142]....
        /*0b8c*/ 	.word	0x0002aaf0


	//   ....[143]....
        /*0b90*/ 	.word	0x0002ab70


	//   ....[144]....
        /*0b94*/ 	.word	0x0002abf0


	//   ....[145]....
        /*0b98*/ 	.word	0x0002ac80


	//   ....[146]....
        /*0b9c*/ 	.word	0x0002ad00


	//   ....[147]....
        /*0ba0*/ 	.word	0x0002ada0


	//   ....[148]....
        /*0ba4*/ 	.word	0x0002adf0


	//   ....[149]....
        /*0ba8*/ 	.word	0x0002ae80


	//   ....[150]....
        /*0bac*/ 	.word	0x0002afb0


	//----- nvinfo : EIATTR_REG_RECONFIG
	.align		4
.L_149:
        /*0bb0*/ 	.byte	0x01, 0x54
	.zero		2


	//----- nvinfo : EIATTR_SYSCALL_OFFSETS
	.align		4
        /*0bb4*/ 	.byte	0x04, 0x46
        /*0bb6*/ 	.short	(.L_151 - .L_150)


	//   ....[0]....
.L_150:
        /*0bb8*/ 	.word	0x00001c70


	//   ....[1]....
        /*0bbc*/ 	.word	0x00001dc0


	//   ....[2]....
        /*0bc0*/ 	.word	0x0000b470


	//   ....[3]....
        /*0bc4*/ 	.word	0x0000b7c0


	//   ....[4]....
        /*0bc8*/ 	.word	0x000236a0


	//   ....[5]....
        /*0bcc*/ 	.word	0x000237f0


	//   ....[6]....
        /*0bd0*/ 	.word	0x000238e0


	//   ....[7]....
        /*0bd4*/ 	.word	0x00024260


	//----- nvinfo : EIATTR_MBARRIER_INSTR_OFFSETS
	.align		4
.L_151:
        /*0bd8*/ 	.byte	0x04, 0x39
        /*0bda*/ 	.short	(.L_153 - .L_152)


	//   ....[0]....
.L_152:
        /*0bdc*/ 	.word	0x000002b0
        /*0be0*/ 	.word	0x000000ff
        /*0be4*/ 	.word	0x00036800
        /*0be8*/ 	.short	0x0100
        /*0bea*/ 	.byte	0x08
	.zero		1


	//   ....[1]....
        /*0bec*/ 	.word	0x000002c0
        /*0bf0*/ 	.word	0x000000ff
        /*0bf4*/ 	.word	0x00036820
        /*0bf8*/ 	.short	0x0100
        /*0bfa*/ 	.byte	0x08
	.zero		1


	//   ....[2]....
        /*0bfc*/ 	.word	0x000003b0
        /*0c00*/ 	.word	0x000000ff
        /*0c04*/ 	.word	0x00036830
        /*0c08*/ 	.short	0x0100
        /*0c0a*/ 	.byte	0x08
	.zero		1


	//   ....[3]....
        /*0c0c*/ 	.word	0x000003c0
        /*0c10*/ 	.word	0x000000ff
        /*0c14*/ 	.word	0x00036840
        /*0c18*/ 	.short	0x0100
        /*0c1a*/ 	.byte	0x08
	.zero		1


	//   ....[4]....
        /*0c1c*/ 	.word	0x000003d0
        /*0c20*/ 	.word	0x000000ff
        /*0c24*/ 	.word	0x00036838
        /*0c28*/ 	.short	0x0100
        /*0c2a*/ 	.byte	0x08
	.zero		1


	//   ....[5]....
        /*0c2c*/ 	.word	0x000003e0
        /*0c30*/ 	.word	0x000000ff
        /*0c34*/ 	.word	0x00036848
        /*0c38*/ 	.short	0x0100
        /*0c3a*/ 	.byte	0x08
	.zero		1


	//   ....[6]....
        /*0c3c*/ 	.word	0x00000510
        /*0c40*/ 	.word	0x000000ff
        /*0c44*/ 	.word	0x00036850
        /*0c48*/ 	.short	0x0100
        /*0c4a*/ 	.byte	0x08
	.zero		1


	//   ....[7]....
        /*0c4c*/ 	.word	0x00000520
        /*0c50*/ 	.word	0x000000ff
        /*0c54*/ 	.word	0x00036860
        /*0c58*/ 	.short	0x0100
        /*0c5a*/ 	.byte	0x08
	.zero		1


	//   ....[8]....
        /*0c5c*/ 	.word	0x00000530
        /*0c60*/ 	.word	0x000000ff
        /*0c64*/ 	.word	0x00036858
        /*0c68*/ 	.short	0x0100
        /*0c6a*/ 	.byte	0x08
	.zero		1


	//   ....[9]....
        /*0c6c*/ 	.word	0x00000540
        /*0c70*/ 	.word	0x000000ff
        /*0c74*/ 	.word	0x00036868
        /*0c78*/ 	.short	0x0100
        /*0c7a*/ 	.byte	0x08
	.zero		1


	//   ....[10]....
        /*0c7c*/ 	.word	0x00000630
        /*0c80*/ 	.word	0x000000ff
        /*0c84*/ 	.word	0x00036870
        /*0c88*/ 	.short	0x0100
        /*0c8a*/ 	.byte	0x06
	.zero		1


	//   ....[11]....
        /*0c8c*/ 	.word	0x00000640
        /*0c90*/ 	.word	0x000000ff
        /*0c94*/ 	.word	0x00036880
        /*0c98*/ 	.short	0x0100
        /*0c9a*/ 	.byte	0x06
	.zero		1


	//   ....[12]....
        /*0c9c*/ 	.word	0x00000650
        /*0ca0*/ 	.word	0x000000ff
        /*0ca4*/ 	.word	0x00036878
        /*0ca8*/ 	.short	0x0100
        /*0caa*/ 	.byte	0x06
	.zero		1


	//   ....[13]....
        /*0cac*/ 	.word	0x00000660
        /*0cb0*/ 	.word	0x000000ff
        /*0cb4*/ 	.word	0x00036888
        /*0cb8*/ 	.short	0x0100
        /*0cba*/ 	.byte	0x06
	.zero		1


	//   ....[14]....
        /*0cbc*/ 	.word	0x00000790
        /*0cc0*/ 	.word	0x000000ff
        /*0cc4*/ 	.word	0x00036890
        /*0cc8*/ 	.short	0x0100
        /*0cca*/ 	.byte	0x08
	.zero		1


	//   ....[15]....
        /*0ccc*/ 	.word	0x000007a0
        /*0cd0*/ 	.word	0x000000ff
        /*0cd4*/ 	.word	0x000368a0
        /*0cd8*/ 	.short	0x0100
        /*0cda*/ 	.byte	0x08
	.zero		1


	//   ....[16]....
        /*0cdc*/ 	.word	0x000007b0
        /*0ce0*/ 	.word	0x000000ff
        /*0ce4*/ 	.word	0x00036898
        /*0ce8*/ 	.short	0x0100
        /*0cea*/ 	.byte	0x08
	.zero		1


	//   ....[17]....
        /*0cec*/ 	.word	0x000007c0
        /*0cf0*/ 	.word	0x000000ff
        /*0cf4*/ 	.word	0x000368a8
        /*0cf8*/ 	.short	0x0100
        /*0cfa*/ 	.byte	0x08
	.zero		1


	//   ....[18]....
        /*0cfc*/ 	.word	0x000008f0
        /*0d00*/ 	.word	0x000000ff
        /*0d04*/ 	.word	0x000368b0
        /*0d08*/ 	.short	0x0100
        /*0d0a*/ 	.byte	0x08
	.zero		1


	//   ....[19]....
        /*0d0c*/ 	.word	0x00000900
        /*0d10*/ 	.word	0x000000ff
        /*0d14*/ 	.word	0x000368c0
        /*0d18*/ 	.short	0x0100
        /*0d1a*/ 	.byte	0x08
	.zero		1


	//   ....[20]....
        /*0d1c*/ 	.word	0x00000910
        /*0d20*/ 	.word	0x000000ff
        /*0d24*/ 	.word	0x000368b8
        /*0d28*/ 	.short	0x0100
        /*0d2a*/ 	.byte	0x08
	.zero		1


	//   ....[21]....
        /*0d2c*/ 	.word	0x00000920
        /*0d30*/ 	.word	0x000000ff
        /*0d34*/ 	.word	0x000368c8
        /*0d38*/ 	.short	0x0100
        /*0d3a*/ 	.byte	0x08
	.zero		1


	//   ....[22]....
        /*0d3c*/ 	.word	0x00003950
        /*0d40*/ 	.word	0x00000061
        /*0d44*/ 	.word	0x00036890
        /*0d48*/ 	.short	0x010a
        /*0d4a*/ 	.byte	0x3f
	.zero		1


	//   ....[23]....
        /*0d4c*/ 	.word	0x00006ed0
        /*0d50*/ 	.word	0x00000061
        /*0d54*/ 	.word	0x00036890
        /*0d58*/ 	.short	0x010a
        /*0d5a*/ 	.byte	0x3f
	.zero		1


	//   ....[24]....
        /*0d5c*/ 	.word	0x0000a1c0
        /*0d60*/ 	.word	0x00000061
        /*0d64*/ 	.word	0x00036890
        /*0d68*/ 	.short	0x010a
        /*0d6a*/ 	.byte	0x3f
	.zero		1


	//   ....[25]....
        /*0d6c*/ 	.word	0x0000a590
        /*0d70*/ 	.word	0x00000028
        /*0d74*/ 	.word	0x00000000
        /*0d78*/ 	.short	0x0101
        /*0d7a*/ 	.byte	0x3f
	.zero		1


	//   ....[26]....
        /*0d7c*/ 	.word	0x0000a5d0
        /*0d80*/ 	.word	0x00000061
        /*0d84*/ 	.word	0x000368b0
        /*0d88*/ 	.short	0x010a
        /*0d8a*/ 	.byte	0x3f
	.zero		1


	//   ....[27]....
        /*0d8c*/ 	.word	0x0000ac50
        /*0d90*/ 	.word	0x00000061
        /*0d94*/ 	.word	0x00000000
        /*0d98*/ 	.short	0x0101
        /*0d9a*/ 	.byte	0x3f
	.zero		1


	//   ....[28]....
        /*0d9c*/ 	.word	0x0000b4f0
        /*0da0*/ 	.word	0x00000010
        /*0da4*/ 	.word	0x00036800
        /*0da8*/ 	.short	0x010a
        /*0daa*/ 	.byte	0x3f
	.zero		1


	//   ....[29]....
        /*0dac*/ 	.word	0x0000b540
        /*0db0*/ 	.word	0x00000010
        /*0db4*/ 	.word	0x00036800
        /*0db8*/ 	.short	0x010a
        /*0dba*/ 	.byte	0x3f
	.zero		1


	//   ....[30]....
        /*0dbc*/ 	.word	0x0000bfa0
        /*0dc0*/ 	.word	0x00000010
        /*0dc4*/ 	.word	0x00036800
        /*0dc8*/ 	.short	0x010a
        /*0dca*/ 	.byte	0x3f
	.zero		1


	//   ....[31]....
        /*0dcc*/ 	.word	0x0000e950
        /*0dd0*/ 	.word	0x00000010
        /*0dd4*/ 	.word	0x00036800
        /*0dd8*/ 	.short	0x010a
        /*0dda*/ 	.byte	0x3f
	.zero		1


	//   ....[32]....
        /*0ddc*/ 	.word	0x00011400
        /*0de0*/ 	.word	0x0000000a
        /*0de4*/ 	.word	0x00036830
        /*0de8*/ 	.short	0x010a
        /*0dea*/ 	.byte	0x3f
	.zero		1


	//   ....[33]....
        /*0dec*/ 	.word	0x00011480
        /*0df0*/ 	.word	0x0000000a
        /*0df4*/ 	.word	0x00036830
        /*0df8*/ 	.short	0x010a
        /*0dfa*/ 	.byte	0x3f
	.zero		1


	//   ....[34]....
        /*0dfc*/ 	.word	0x00015d00
        /*0e00*/ 	.word	0x00000003
        /*0e04*/ 	.word	0x00000000
        /*0e08*/ 	.short	0x0101
        /*0e0a*/ 	.byte	0x3f
	.zero		1


	//   ....[35]....
        /*0e0c*/ 	.word	0x00016910
        /*0e10*/ 	.word	0x0000000b
        /*0e14*/ 	.word	0x00036830
        /*0e18*/ 	.short	0x010a
        /*0e1a*/ 	.byte	0x3f
	.zero		1


	//   ....[36]....
        /*0e1c*/ 	.word	0x00016990
        /*0e20*/ 	.word	0x0000000b
        /*0e24*/ 	.word	0x00036830
        /*0e28*/ 	.short	0x010a
        /*0e2a*/ 	.byte	0x3f
	.zero		1


	//   ....[37]....
        /*0e2c*/ 	.word	0x0001a030
        /*0e30*/ 	.word	0x00000009
        /*0e34*/ 	.word	0x00036850
        /*0e38*/ 	.short	0x010a
        /*0e3a*/ 	.byte	0x3f
	.zero		1


	//   ....[38]....
        /*0e3c*/ 	.word	0x0001a080
        /*0e40*/ 	.word	0x00000009
        /*0e44*/ 	.word	0x00036850
        /*0e48*/ 	.short	0x010a
        /*0e4a*/ 	.byte	0x3f
	.zero		1


	//   ....[39]....
        /*0e4c*/ 	.word	0x0001b3d0
        /*0e50*/ 	.word	0x0000000d
        /*0e54*/ 	.word	0x00000000
        /*0e58*/ 	.short	0x0101
        /*0e5a*/ 	.byte	0x3f
	.zero		1


	//   ....[40]....
        /*0e5c*/ 	.word	0x0001b430
        /*0e60*/ 	.word	0x00000009
        /*0e64*/ 	.word	0x00000000
        /*0e68*/ 	.short	0x0101
        /*0e6a*/ 	.byte	0x3f
	.zero		1


	//   ....[41]....
        /*0e6c*/ 	.word	0x0001bc10
        /*0e70*/ 	.word	0x00000006
        /*0e74*/ 	.word	0x00036850
        /*0e78*/ 	.short	0x010a
        /*0e7a*/ 	.byte	0x3f
	.zero		1


	//   ....[42]....
        /*0e7c*/ 	.word	0x0001bcb0
        /*0e80*/ 	.word	0x00000006
        /*0e84*/ 	.word	0x00036850
        /*0e88*/ 	.short	0x010a
        /*0e8a*/ 	.byte	0x3f
	.zero		1


	//   ....[43]....
        /*0e8c*/ 	.word	0x0001c200
        /*0e90*/ 	.word	0x0000000c
        /*0e94*/ 	.word	0x00000000
        /*0e98*/ 	.short	0x0101
        /*0e9a*/ 	.byte	0x3f
	.zero		1


	//   ....[44]....
        /*0e9c*/ 	.word	0x0001df10
        /*0ea0*/ 	.word	0x00000000
        /*0ea4*/ 	.word	0x00000000
        /*0ea8*/ 	.short	0x0101
        /*0eaa*/ 	.byte	0x3f
	.zero		1


	//   ....[45]....
        /*0eac*/ 	.word	0x0001e7c0
        /*0eb0*/ 	.word	0x00000004
        /*0eb4*/ 	.word	0x00000000
        /*0eb8*/ 	.short	0x0101
        /*0eba*/ 	.byte	0x3f
	.zero		1


	//   ....[46]....
        /*0ebc*/ 	.word	0x00021dd0
        /*0ec0*/ 	.word	0x00000012
        /*0ec4*/ 	.word	0x00036820
        /*0ec8*/ 	.short	0x010a
        /*0eca*/ 	.byte	0x3f
	.zero		1


	//   ....[47]....
        /*0ecc*/ 	.word	0x00021ea0
        /*0ed0*/ 	.word	0x00000005
        /*0ed4*/ 	.word	0x000368a0
        /*0ed8*/ 	.short	0x010a
        /*0eda*/ 	.byte	0x3f
	.zero		1


	//   ....[48]....
        /*0edc*/ 	.word	0x000222e0
        /*0ee0*/ 	.word	0x00000005
        /*0ee4*/ 	.word	0x000368c0
        /*0ee8*/ 	.short	0x010a
        /*0eea*/ 	.byte	0x3f
	.zero		1


	//   ....[49]....
        /*0eec*/ 	.word	0x00022870
        /*0ef0*/ 	.word	0x00000007
        /*0ef4*/ 	.word	0x000368a0
        /*0ef8*/ 	.short	0x010a
        /*0efa*/ 	.byte	0x3f
	.zero		1


	//   ....[50]....
        /*0efc*/ 	.word	0x00022ca0
        /*0f00*/ 	.word	0x00000007
        /*0f04*/ 	.word	0x000368c0
        /*0f08*/ 	.short	0x010a
        /*0f0a*/ 	.byte	0x3f
	.zero		1


	//   ....[51]....
        /*0f0c*/ 	.word	0x00023cf0
        /*0f10*/ 	.word	0x00000000
        /*0f14*/ 	.word	0x00036840
        /*0f18*/ 	.short	0x010a
        /*0f1a*/ 	.byte	0x3f
	.zero		1


	//   ....[52]....
        /*0f1c*/ 	.word	0x00024ca0
        /*0f20*/ 	.word	0x00000012
        /*0f24*/ 	.word	0x00036800
        /*0f28*/ 	.short	0x0107
        /*0f2a*/ 	.byte	0x3f
	.zero		1


	//   ....[53]....
        /*0f2c*/ 	.word	0x00024db0
        /*0f30*/ 	.word	0x00000012
        /*0f34*/ 	.word	0x00036800
        /*0f38*/ 	.short	0x0101
        /*0f3a*/ 	.byte	0x3f
	.zero		1


	//   ....[54]....
        /*0f3c*/ 	.word	0x00024dd0
        /*0f40*/ 	.word	0x00000012
        /*0f44*/ 	.word	0x00036820
        /*0f48*/ 	.short	0x010a
        /*0f4a*/ 	.byte	0x3f
	.zero		1


	//   ....[55]....
        /*0f4c*/ 	.word	0x00025190
        /*0f50*/ 	.word	0x00000003
        /*0f54*/ 	.word	0x00036840
        /*0f58*/ 	.short	0x010a
        /*0f5a*/ 	.byte	0x3f
	.zero		1


	//   ....[56]....
        /*0f5c*/ 	.word	0x00025630
        /*0f60*/ 	.word	0x00000003
        /*0f64*/ 	.word	0x00000060
        /*0f68*/ 	.short	0x010a
        /*0f6a*/ 	.byte	0x3f
	.zero		1


	//   ....[57]....
        /*0f6c*/ 	.word	0x00025db0
        /*0f70*/ 	.word	0x00000003
        /*0f74*/ 	.word	0x00036840
        /*0f78*/ 	.short	0x010a
        /*0f7a*/ 	.byte	0x3f
	.zero		1


	//   ....[58]....
        /*0f7c*/ 	.word	0x00026250
        /*0f80*/ 	.word	0x00000002
        /*0f84*/ 	.word	0x00000060
        /*0f88*/ 	.short	0x010a
        /*0f8a*/ 	.byte	0x3f
	.zero		1


	//   ....[59]....
        /*0f8c*/ 	.word	0x00026910
        /*0f90*/ 	.word	0x00000002
        /*0f94*/ 	.word	0x00036840
        /*0f98*/ 	.short	0x010a
        /*0f9a*/ 	.byte	0x3f
	.zero		1


	//   ....[60]....
        /*0f9c*/ 	.word	0x00026db0
        /*0fa0*/ 	.word	0x00000002
        /*0fa4*/ 	.word	0x00000060
        /*0fa8*/ 	.short	0x010a
        /*0faa*/ 	.byte	0x3f
	.zero		1


	//   ....[61]....
        /*0fac*/ 	.word	0x00027420
        /*0fb0*/ 	.word	0x00000000
        /*0fb4*/ 	.word	0x00036860
        /*0fb8*/ 	.short	0x010a
        /*0fba*/ 	.byte	0x3f
	.zero		1


	//   ....[62]....
        /*0fbc*/ 	.word	0x00028710
        /*0fc0*/ 	.word	0x00000000
        /*0fc4*/ 	.word	0x00036820
        /*0fc8*/ 	.short	0x010a
        /*0fca*/ 	.byte	0x3f
	.zero		1


	//   ....[63]....
        /*0fcc*/ 	.word	0x000288f0
        /*0fd0*/ 	.word	0x00000006
        /*0fd4*/ 	.word	0x00000000
        /*0fd8*/ 	.short	0x010a
        /*0fda*/ 	.byte	0x3f
	.zero		1


	//   ....[64]....
        /*0fdc*/ 	.word	0x00028920
        /*0fe0*/ 	.word	0x00000007
        /*0fe4*/ 	.word	0x00000000
        /*0fe8*/ 	.short	0x010a
        /*0fea*/ 	.byte	0x3f
	.zero		1


	//   ....[65]....
        /*0fec*/ 	.word	0x00028980
        /*0ff0*/ 	.word	0x00000004
        /*0ff4*/ 	.word	0x00000000
        /*0ff8*/ 	.short	0x010a
        /*0ffa*/ 	.byte	0x3f
	.zero		1


	//   ....[66]....
        /*0ffc*/ 	.word	0x000289b0
        /*1000*/ 	.word	0x00000003
        /*1004*/ 	.word	0x00000000
        /*1008*/ 	.short	0x010a
        /*100a*/ 	.byte	0x3f
	.zero		1


	//   ....[67]....
        /*100c*/ 	.word	0x00028a10
        /*1010*/ 	.word	0x00000061
        /*1014*/ 	.word	0x00036890
        /*1018*/ 	.short	0x010a
        /*101a*/ 	.byte	0x3f
	.zero		1


	//   ....[68]....
        /*101c*/ 	.word	0x00028a60
        /*1020*/ 	.word	0x00000061
        /*1024*/ 	.word	0x00036890
        /*1028*/ 	.short	0x010a
        /*102a*/ 	.byte	0x3f
	.zero		1


	//   ....[69]....
        /*102c*/ 	.word	0x00028ab0
        /*1030*/ 	.word	0x00000061
        /*1034*/ 	.word	0x00036890
        /*1038*/ 	.short	0x010a
        /*103a*/ 	.byte	0x3f
	.zero		1


	//   ....[70]....
        /*103c*/ 	.word	0x00028b00
        /*1040*/ 	.word	0x00000061
        /*1044*/ 	.word	0x000368b0
        /*1048*/ 	.short	0x010a
        /*104a*/ 	.byte	0x3f
	.zero		1


	//   ....[71]....
        /*104c*/ 	.word	0x00028d10
        /*1050*/ 	.word	0x00000010
        /*1054*/ 	.word	0x00036800
        /*1058*/ 	.short	0x010a
        /*105a*/ 	.byte	0x3f
	.zero		1


	//   ....[72]....
        /*105c*/ 	.word	0x00028f40
        /*1060*/ 	.word	0x00000010
        /*1064*/ 	.word	0x00036800
        /*1068*/ 	.short	0x010a
        /*106a*/ 	.byte	0x3f
	.zero		1


	//   ....[73]....
        /*106c*/ 	.word	0x00028f90
        /*1070*/ 	.word	0x0000000a
        /*1074*/ 	.word	0x00036830
        /*1078*/ 	.short	0x010a
        /*107a*/ 	.byte	0x3f
	.zero		1


	//   ....[74]....
        /*107c*/ 	.word	0x00028fe0
        /*1080*/ 	.word	0x0000000b
        /*1084*/ 	.word	0x00036830
        /*1088*/ 	.short	0x010a
        /*108a*/ 	.byte	0x3f
	.zero		1


	//   ....[75]....
        /*108c*/ 	.word	0x00029030
        /*1090*/ 	.word	0x00000009
        /*1094*/ 	.word	0x00036850
        /*1098*/ 	.short	0x010a
        /*109a*/ 	.byte	0x3f
	.zero		1


	//   ....[76]....
        /*109c*/ 	.word	0x00029080
        /*10a0*/ 	.word	0x00000006
        /*10a4*/ 	.word	0x00036850
        /*10a8*/ 	.short	0x010a
        /*10aa*/ 	.byte	0x3f
	.zero		1


	//   ....[77]....
        /*10ac*/ 	.word	0x00029220
        /*10b0*/ 	.word	0x00000012
        /*10b4*/ 	.word	0x00036820
        /*10b8*/ 	.short	0x010a
        /*10ba*/ 	.byte	0x3f
	.zero		1


	//   ....[78]....
        /*10bc*/ 	.word	0x00029270
        /*10c0*/ 	.word	0x00000005
        /*10c4*/ 	.word	0x000368a0
        /*10c8*/ 	.short	0x010a
        /*10ca*/ 	.byte	0x3f
	.zero		1


	//   ....[79]....
        /*10cc*/ 	.word	0x000292c0
        /*10d0*/ 	.word	0x00000005
        /*10d4*/ 	.word	0x000368c0
        /*10d8*/ 	.short	0x010a
        /*10da*/ 	.byte	0x3f
	.zero		1


	//   ....[80]....
        /*10dc*/ 	.word	0x00029310
        /*10e0*/ 	.word	0x00000007
        /*10e4*/ 	.word	0x000368a0
        /*10e8*/ 	.short	0x010a
        /*10ea*/ 	.byte	0x3f
	.zero		1


	//   ....[81]....
        /*10ec*/ 	.word	0x00029360
        /*10f0*/ 	.word	0x00000007
        /*10f4*/ 	.word	0x000368c0
        /*10f8*/ 	.short	0x010a
        /*10fa*/ 	.byte	0x3f
	.zero		1


	//   ....[82]....
        /*10fc*/ 	.word	0x00029500
        /*1100*/ 	.word	0x00000000
        /*1104*/ 	.word	0x00036840
        /*1108*/ 	.short	0x010a
        /*110a*/ 	.byte	0x3f
	.zero		1


	//   ....[83]....
        /*110c*/ 	.word	0x0002a160
        /*1110*/ 	.word	0x00000012
        /*1114*/ 	.word	0x00036820
        /*1118*/ 	.short	0x010a
        /*111a*/ 	.byte	0x3f
	.zero		1


	//   ....[84]....
        /*111c*/ 	.word	0x0002a1b0
        /*1120*/ 	.word	0x00000003
        /*1124*/ 	.word	0x00036840
        /*1128*/ 	.short	0x010a
        /*112a*/ 	.byte	0x3f
	.zero		1


	//   ....[85]....
        /*112c*/ 	.word	0x0002a200
        /*1130*/ 	.word	0x00000003
        /*1134*/ 	.word	0x00000060
        /*1138*/ 	.short	0x010a
        /*113a*/ 	.byte	0x3f
	.zero		1


	//   ....[86]....
        /*113c*/ 	.word	0x0002a250
        /*1140*/ 	.word	0x00000003
        /*1144*/ 	.word	0x00036840
        /*1148*/ 	.short	0x010a
        /*114a*/ 	.byte	0x3f
	.zero		1


	//   ....[87]....
        /*114c*/ 	.word	0x0002a2a0
        /*1150*/ 	.word	0x00000002
        /*1154*/ 	.word	0x00000060
        /*1158*/ 	.short	0x010a
        /*115a*/ 	.byte	0x3f
	.zero		1


	//   ....[88]....
        /*115c*/ 	.word	0x0002a2f0
        /*1160*/ 	.word	0x00000002
        /*1164*/ 	.word	0x00036840
        /*1168*/ 	.short	0x010a
        /*116a*/ 	.byte	0x3f
	.zero		1


	//   ....[89]....
        /*116c*/ 	.word	0x0002a340
        /*1170*/ 	.word	0x00000002
        /*1174*/ 	.word	0x00000060
        /*1178*/ 	.short	0x010a
        /*117a*/ 	.byte	0x3f
	.zero		1


	//   ....[90]....
        /*117c*/ 	.word	0x0002a390
        /*1180*/ 	.word	0x00000000
        /*1184*/ 	.word	0x00036860
        /*1188*/ 	.short	0x010a
        /*118a*/ 	.byte	0x3f
	.zero		1


	//   ....[91]....
        /*118c*/ 	.word	0x0002aed0
        /*1190*/ 	.word	0x00000000
        /*1194*/ 	.word	0x00036820
        /*1198*/ 	.short	0x010a
        /*119a*/ 	.byte	0x3f
	.zero		1


	//   ....[92]....
        /*119c*/ 	.word	0x0002b070
        /*11a0*/ 	.word	0x00000006
        /*11a4*/ 	.word	0x00000000
        /*11a8*/ 	.short	0x010a
        /*11aa*/ 	.byte	0x3f
	.zero		1


	//   ....[93]....
        /*11ac*/ 	.word	0x0002b0c0
        /*11b0*/ 	.word	0x00000007
        /*11b4*/ 	.word	0x00000000
        /*11b8*/ 	.short	0x010a
        /*11ba*/ 	.byte	0x3f
	.zero		1


	//   ....[94]....
        /*11bc*/ 	.word	0x0002b110
        /*11c0*/ 	.word	0x00000004
        /*11c4*/ 	.word	0x00000000
        /*11c8*/ 	.short	0x010a
        /*11ca*/ 	.byte	0x3f
	.zero		1


	//----- nvinfo : EIATTR_NUM_MBARRIERS
	.align		4
.L_153:
        /*11cc*/ 	.byte	0x03, 0x38
        /*11ce*/ 	.short	0x0016


	//----- nvinfo : EIATTR_EXIT_INSTR_OFFSETS
	.align		4
        /*11d0*/ 	.byte	0x04, 0x1c
        /*11d2*/ 	.short	(.L_155 - .L_154)


	//   ....[0]....
.L_154:
        /*11d4*/ 	.word	0x00028a00


	//----- nvinfo : EIATTR_MAX_THREADS
	.align		4
.L_155:
        /*11d8*/ 	.byte	0x04, 0x05
        /*11da*/ 	.short	(.L_157 - .L_156)
.L_156:
        /*11dc*/ 	.word	0x00000180
        /*11e0*/ 	.word	0x00000001
        /*11e4*/ 	.word	0x00000001


	//----- nvinfo : EIATTR_CRS_STACK_SIZE
	.align		4
.L_157:
        /*11e8*/ 	.byte	0x04, 0x1e
        /*11ea*/ 	.short	(.L_159 - .L_158)
.L_158:
        /*11ec*/ 	.word	0x00000000


	//----- nvinfo : EIATTR_CBANK_PARAM_SIZE
	.align		4
.L_159:
        /*11f0*/ 	.byte	0x03, 0x19
        /*11f2*/ 	.short	0x0af0


	//----- nvinfo : EIATTR_PARAM_CBANK
	.align		4
        /*11f4*/ 	.byte	0x04, 0x0a
        /*11f6*/ 	.short	(.L_161 - .L_160)
	.align		4
.L_160:
        /*11f8*/ 	.word	index@(.nv.constant0._ZN7cutlass13device_kernelIN5flash11enable_sm90INS1_16FlashAttnFwdSm90INS1_25CollectiveMainloopFwdSm90ILi2EN4cute5tupleIJNS5_1CILi1EEES8_S8_EEENS6_IJNS7_ILi128EEENS7_ILi112EEENS7_ILi192EEEEEELi192ENS_10bfloat16_tEfNS_4arch4Sm90ELb0ELb0ELb0ELb1ELb0ELb1ELb0ELb1ELb1ELb1ELb1ELb0EEENS1_21CollectiveEpilogueFwdINS6_IJSA_SC_SB_EEES9_SE_SG_Li256ELb1ELb1ELb1ELb0EEENS1_36VarlenDynamicPersistentTileSchedulerILi128ELi112ELi256ELi128ELb1ELb1ELb1ELb0ELb1ELb1EEEEEEEEEvNT_6ParamsE)
        /*11fc*/ 	.short	0x0210
        /*11fe*/ 	.short	0x0af0


	//----- nvinfo : EIATTR_SW_WAR
	.align		4
.L_161:
        /*1200*/ 	.byte	0x04, 0x36
        /*1202*/ 	.short	(.L_163 - .L_162)
.L_162:
        /*1204*/ 	.word	0x00000008
.L_163:


//--------------------- .nv.info._ZN7cutlass13device_kernelIN5flash11enable_sm90INS1_16FlashAttnFwdSm90INS1_25CollectiveMainloopFwdSm90ILi2EN4cute5tupleIJNS5_1CILi1EEES8_S8_EEENS6_IJNS7_ILi128EEENS7_ILi96EEENS7_ILi192EEEEEELi192ENS_10bfloat16_tEfNS_4arch4Sm90ELb0ELb1ELb0ELb0ELb0ELb0ELb0ELb1ELb1ELb1ELb1ELb0EEENS1_21CollectiveEpilogueFwdINS6_IJSA_SC_SB_EEES9_SE_SG_Li256ELb0ELb1ELb1ELb0EEENS1_19SingleTileSchedulerILb0ELb1ELb1ELi128EEEEEEEEEvNT_6ParamsE --------------------------
	.section	.nv.info._ZN7cutlass13device_kernelIN5flash11enable_sm90INS1_16FlashAttnFwdSm90INS1_25CollectiveMainloopFwdSm90ILi2EN4cute5tupleIJNS5_1CILi1EEES8_S8_EEENS6_IJNS7_ILi128EEENS7_ILi96EEENS7_ILi192EEEEEELi192ENS_10bfloat16_tEfNS_4arch4Sm90ELb0ELb1ELb0ELb0ELb0ELb0ELb0ELb1ELb1ELb1ELb1ELb0EEENS1_21CollectiveEpilogueFwdINS6_IJSA_SC_SB_EEES9_SE_SG_Li256ELb0ELb1ELb1ELb0EEENS1_19SingleTileSchedulerILb0ELb1ELb1ELi128EEEEEEEEEvNT_6ParamsE,"",@"SHT_CUDA_INFO"
	.sectionflags	@""
	.align	4


	//----- nvinfo : EIATTR_CUDA_API_VERSION
	.align		4
        /*0000*/ 	.byte	0x04, 0x37
        /*0002*/ 	.short	(.L_165 - .L_164)
.L_164:
        /*0004*/ 	.word	0x00000082


	//----- nvinfo : EIATTR_KPARAM_INFO
	.align		4
.L_165:
        /*0008*/ 	.byte	0x04, 0x17
        /*000a*/ 	.short	(.L_167 - .L_166)
.L_166:
        /*000c*/ 	.word	0x00000000
        /*0010*/ 	.short	0x0000
        /*0012*/ 	.short	0x0070
        /*0014*/ 	.byte	0x00, 0xf0, 0x01, 0x28


	//----- nvinfo : EIATTR_SPARSE_MMA_MASK
	.align		4
.L_167:
        /*0018*/ 	.byte	0x03, 0x50
        /*001a*/ 	.short	0x0000


	//----- nvinfo : EIATTR_MAXREG_COUNT
	.align		4
        /*001c*/ 	.byte	0x03, 0x1b
        /*001e*/ 	.short	0x00a8


	//----- nvinfo : EIATTR_NUM_BARRIERS
	.align		4
        /*0020*/ 	.byte	0x02, 0x4c
        /*0022*/ 	.byte	0x09
	.zero		1


	//----- nvinfo : EIATTR_EXTERNS
	.align		4
        /*0024*/ 	.byte	0x04, 0x0f
        /*0026*/ 	.short	(.L_169 - .L_168)


	//   ....[0]....
	.align		4
.L_168:
        /*0028*/ 	.word	index@(__assertfail)


	//----- nvinfo : EIATTR_ANNOTATIONS
	.align		4
.L_169:
        /*002c*/ 	.byte	0x04, 0x55
        /*002e*/ 	.short	(.L_171 - .L_170)


	//   ....[0]....
.L_170:
        /*0030*/ 	.word	0x00000001
        /*0034*/ 	.byte	0x60, 0x09, 0x00, 0x00, 0x01, 0x00, 0x00, 0x00, 0xb0, 0x18, 0x00, 0x00, 0x01, 0x00, 0x00, 0x00
        /*0044*/ 	.byte	0x70, 0x02, 0x01, 0x00, 0x01, 0x00, 0x00, 0x00, 0x60, 0x07, 0x01, 0x00, 0x01, 0x00, 0x00, 0x00
        /*0054*/ 	.byte	0xc0, 0x17, 0x01, 0x00, 0x01, 0x00, 0x00, 0x00, 0x60, 0x1a, 0x01, 0x00, 0x01, 0x00, 0x00, 0x00
        /*0064*/ 	.byte	0xe0, 0x23, 0x01, 0x00, 0x01, 0x00, 0x00, 0x00, 0xb0, 0x2d, 0x01, 0x00, 0x01, 0x00, 0x00, 0x00
        /*0074*/ 	.byte	0x90, 0x3c, 0x01, 0x00


	//----- nvinfo : EIATTR_MERCURY_ISA_VERSION
	.align		4
.L_171:
        /*0078*/ 	.byte	0x03, 0x5f
        /*007a*/ 	.short	0x0101


	//----- nvinfo : EIATTR_INT_WARP_WIDE_INSTR_OFFSETS
	.align		4
        /*007c*/ 	.byte	0x04, 0x31
        /*007e*/ 	.short	(.L_173 - .L_172)


	//   ....[0]....
.L_172:
        /*0080*/ 	.word	0x00000130


	//   ....[1]....
        /*0084*/ 	.word	0x00000170


	//   ....[2]....
        /*0088*/ 	.word	0x000001e0


	//----- nvinfo : EIATTR_COOP_GROUP_MASK_REGIDS
	.align		4
.L_173:
        /*008c*/ 	.byte	0x04, 0x29
        /*008e*/ 	.short	(.L_175 - .L_174)


	//   ....[0]....
.L_174:
        /*0090*/ 	.word	0xffffffff


	//   ....[1]....
        /*0094*/ 	.word	0xffffffff


	//   ....[2]....
        /*0098*/ 	.word	0xffffffff


	//   ....[3]....
        /*009c*/ 	.word	0xffffffff


	//   ....[4]....
        /*00a0*/ 	.word	0xffffffff


	//   ....[5]....
        /*00a4*/ 	.word	0xffffffff


	//   ....[6]....
        /*00a8*/ 	.word	0xffffffff


	//   ....[7]....
        /*00ac*/ 	.word	0xffffffff


	//   ....[8]....
        /*00b0*/ 	.word	0xffffffff


	//   ....[9]....
        /*00b4*/ 	.word	0xffffffff


	//   ....[10]....
        /*00b8*/ 	.word	0xffffffff


	//   ....[11]....
        /*00bc*/ 	.word	0xffffffff


	//   ....[12]....
        /*00c0*/ 	.word	0xffffffff


	//   ....[13]....
        /*00c4*/ 	.word	0xffffffff


	//   ....[14]....
        /*00c8*/ 	.word	0xffffffff


	//   ....[15]....
        /*00cc*/ 	.word	0xffffffff


	//   ....[16]....
        /*00d0*/ 	.word	0xffffffff


	//   ....[17]....
        /*00d4*/ 	.word	0xffffffff


	//   ....[18]....
        /*00d8*/ 	.word	0xffffffff


	//   ....[19]....
        /*00dc*/ 	.word	0xffffffff


	//   ....[20]....
        /*00e0*/ 	.word	0xffffffff


	//   ....[21]....
        /*00e4*/ 	.word	0xffffffff


	//   ....[22]....
        /*00e8*/ 	.word	0xffffffff


	//   ....[23]....
        /*00ec*/ 	.word	0xffffffff


	//   ....[24]....
        /*00f0*/ 	.word	0xffffffff


	//   ....[25]....
        /*00f4*/ 	.word	0xffffffff


	//   ....[26]....
        /*00f8*/ 	.word	0xffffffff


	//   ....[27]....
        /*00fc*/ 	.word	0xffffffff


	//   ....[28]....
        /*0100*/ 	.word	0xffffffff


	//   ....[29]....
        /*0104*/ 	.word	0xffffffff


	//   ....[30]....
        /*0108*/ 	.word	0xffffffff


	//   ....[31]....
        /*010c*/ 	.word	0xffffffff


	//   ....[32]....
        /*0110*/ 	.word	0xffffffff


	//   ....[33]....
        /*0114*/ 	.word	0xffffffff


	//   ....[34]....
        /*0118*/ 	.word	0xffffffff


	//   ....[35]....
        /*011c*/ 	.word	0xffffffff


	//   ....[36]....
        /*0120*/ 	.word	0xffffffff


	//   ....[37]....
        /*0124*/ 	.word	0xffffffff


	//   ....[38]....
        /*0128*/ 	.word	0xffffffff


	//   ....[39]....
        /*012c*/ 	.word	0xffffffff


	//   ....[40]....
        /*0130*/ 	.word	0xffffffff


	//   ....[41]....
        /*0134*/ 	.word	0xffffffff


	//   ....[42]....
        /*0138*/ 	.word	0xffffffff


	//   ....[43]....
        /*013c*/ 	.word	0xffffffff


	//   ....[44]....
        /*0140*/ 	.word	0xffffffff


	//   ....[45]....
        /*0144*/ 	.word	0xffffffff


	//   ....[46]....
        /*0148*/ 	.word	0xffffffff


	//   ....[47]....
        /*014c*/ 	.word	0xffffffff


	//   ....[48]....
        /*0150*/ 	.word	0xffffffff


	//   ....[49]....
        /*0154*/ 	.word	0xffffffff


	//   ....[50]....
        /*0158*/ 	.word	0xffffffff


	//   ....[51]....
        /*015c*/ 	.word	0xffffffff


	//   ....[52]....
        /*0160*/ 	.word	0xffffffff


	//   ....[53]....
        /*0164*/ 	.word	0xffffffff


	//   ....[54]....
        /*0168*/ 	.word	0xffffffff


	//   ....[55]....
        /*016c*/ 	.word	0xffffffff


	//   ....[56]....
        /*0170*/ 	.word	0xffffffff


	//   ....[57]....
        /*0174*/ 	.word	0xffffffff


	//   ....[58]....
        /*0178*/ 	.word	0xffffffff


	//   ....[59]....
        /*017c*/ 	.word	0xffffffff


	//   ....[60]....
        /*0180*/ 	.word	0xffffffff


	//   ....[61]....
        /*0184*/ 	.word	0x0500000f


	//   ....[62]....
        /*0188*/ 	.word	0x0500000f


	//   ....[63]....
        /*018c*/ 	.word	0x0500000f


	//   ....[64]....
        /*0190*/ 	.word	0x0500000f


	//   ....[65]....
        /*0194*/ 	.word	0x0500000f


	//   ....[66]....
        /*0198*/ 	.word	0x0500000f


	//   ....[67]....
        /*019c*/ 	.word	0x0500000f


	//   ....[68]....
        /*01a0*/ 	.word	0x0500000f


	//   ....[69]....
        /*01a4*/ 	.word	0x0500000f


	//   ....[70]....
        /*01a8*/ 	.word	0x0500000f


	//   ....[71]....
        /*01ac*/ 	.word	0x0500000f


	//   ....[72]....
        /*01b0*/ 	.word	0x0500000f


	//   ....[73]....
        /*01b4*/ 	.word	0x0500000f


	//   ....[74]....
        /*01b8*/ 	.word	0x0500000f


	//   ....[75]....
        /*01bc*/ 	.word	0x0500000f


	//   ....[76]....
        /*01c0*/ 	.word	0x0500000f


	//   ....[77]....
        /*01c4*/ 	.word	0x0500000f


	//   ....[78]....
        /*01c8*/ 	.word	0x0500000f


	//----- nvinfo : EIATTR_COOP_GROUP_INSTR_OFFSETS
	.align		4
.L_175:
        /*01cc*/ 	.byte	0x04, 0x28
        /*01ce*/ 	.short	(.L_177 - .L_176)


	//   ....[0]....
.L_176:
        /*01d0*/ 	.word	0x00000060


	//   ....[1]....
        /*01d4*/ 	.word	0x00000140


	//   ....[2]....
        /*01d8*/ 	.word	0x00000190


	//   ....[3]....
        /*01dc*/ 	.word	0x000003c0


	//   ....[4]....
        /*01e0*/ 	.word	0x00000520


	//   ....[5]....
        /*01e4*/ 	.word	0x00000640


	//   ....[6]....
        /*01e8*/ 	.word	0x000007a0


	//   ....[7]....
        /*01ec*/ 	.word	0x000016b0


	//   ....[8]....
        /*01f0*/ 	.word	0x00002320


	//   ....[9]....
        /*01f4*/ 	.word	0x00002c60


	//   ....[10]....
        /*01f8*/ 	.word	0x000032d0


	//   ....[11]....
        /*01fc*/ 	.word	0x00003400


	//   ....[12]....
        /*0200*/ 	.word	0x000039d0


	//   ....[13]....
        /*0204*/ 	.word	0x00003a60


	//   ....[14]....
        /*0208*/ 	.word	0x000056d0


	//   ....[15]....
        /*020c*/ 	.word	0x00005900


	//   ....[16]....
        /*0210*/ 	.word	0x00006690


	//   ....[17]....
        /*0214*/ 	.word	0x000067a0


	//   ....[18]....
        /*0218*/ 	.word	0x00006d70


	//   ....[19]....
        /*021c*/ 	.word	0x00006de0


	//   ....[20]....
        /*0220*/ 	.word	0x00008910


	//   ....[21]....
        /*0224*/ 	.word	0x00008930


	//   ....[22]....
        /*0228*/ 	.word	0x00008f20


	//   ....[23]....
        /*022c*/ 	.word	0x00008fa0


	//   ....[24]....
        /*0230*/ 	.word	0x0000a730


	//   ....[25]....
        /*0234*/ 	.word	0x0000a960


	//   ....[26]....
        /*0238*/ 	.word	0x0000b700


	//   ....[27]....
        /*023c*/ 	.word	0x0000b820


	//   ....[28]....
        /*0240*/ 	.word	0x0000be70


	//   ....[29]....
        /*0244*/ 	.word	0x0000bee0


	//   ....[30]....
        /*0248*/ 	.word	0x0000ceb0


	//   ....[31]....
        /*024c*/ 	.word	0x0000cee0


	//   ....[32]....
        /*0250*/ 	.word	0x0000cfd0


	//   ....[33]....
        /*0254*/ 	.word	0x0000cfe0


	//   ....[34]....
        /*0258*/ 	.word	0x0000e070


	//   ....[35]....
        /*025c*/ 	.word	0x0000e0b0


	//   ....[36]....
        /*0260*/ 	.word	0x0000e0f0


	//   ....[37]....
        /*0264*/ 	.word	0x0000e130


	//   ....[38]....
        /*0268*/ 	.word	0x0000e170


	//   ....[39]....
        /*026c*/ 	.word	0x0000e190


	//   ....[40]....
        /*0270*/ 	.word	0x0000eb10


	//   ....[41]....
        /*0274*/ 	.word	0x0000eb20


	//   ....[42]....
        /*0278*/ 	.word	0x0000f890


	//   ....[43]....
        /*027c*/ 	.word	0x00010780


	//   ....[44]....
        /*0280*/ 	.word	0x00011140


	//   ....[45]....
        /*0284*/ 	.word	0x00011180


	//   ....[46]....
        /*0288*/ 	.word	0x000111b0


	//   ....[47]....
        /*028c*/ 	.word	0x00011200


	//   ....[48]....
        /*0290*/ 	.word	0x00011290


	//   ....[49]....
        /*0294*/ 	.word	0x000112b0


	//   ....[50]....
        /*0298*/ 	.word	0x00011340


	//   ....[51]....
        /*029c*/ 	.word	0x00011370


	//   ....[52]....
        /*02a0*/ 	.word	0x000113f0


	//   ....[53]....
        /*02a4*/ 	.word	0x00011420


	//   ....[54]....
        /*02a8*/ 	.word	0x000114a0


	//   ....[55]....
        /*02ac*/ 	.word	0x000114d0


	//   ....[56]....
        /*02b0*/ 	.word	0x00011550


	//   ....[57]....
        /*02b4*/ 	.word	0x00011580


	//   ....[58]....
        /*02b8*/ 	.word	0x000115f0


	//   ....[59]....
        /*02bc*/ 	.word	0x00011620


	//   ....[60]....
        /*02c0*/ 	.word	0x00013c20


	//   ....[61]....
        /*02c4*/ 	.word	0x00014260


	//   ....[62]....
        /*02c8*/ 	.word	0x000143d0


	//   ....[63]....
        /*02cc*/ 	.word	0x00014430


	//   ....[64]....
        /*02d0*/ 	.word	0x00014570


	//   ....[65]....
        /*02d4*/ 	.word	0x000145e0


	//   ....[66]....
        /*02d8*/ 	.word	0x000146e0


	//   ....[67]....
        /*02dc*/ 	.word	0x00014750


	//   ....[68]....
        /*02e0*/ 	.word	0x00014850


	//   ....[69]....
        /*02e4*/ 	.word	0x000148c0


	//   ....[70]....
        /*02e8*/ 	.word	0x000149c0


	//   ....[71]....
        /*02ec*/ 	.word	0x00014a30


	//   ....[72]....
        /*02f0*/ 	.word	0x00014b30


	//   ....[73]....
        /*02f4*/ 	.word	0x00014ba0


	//   ....[74]....
        /*02f8*/ 	.word	0x00014ca0


	//   ....[75]....
        /*02fc*/ 	.word	0x00014d00


	//   ....[76]....
        /*0300*/ 	.word	0x00014df0


	//   ....[77]....
        /*0304*/ 	.word	0x00014e40


	//   ....[78]....
        /*0308*/ 	.word	0x00015240


	//----- nvinfo : EIATTR_REG_RECONFIG
	.align		4
.L_177:
        /*030c*/ 	.byte	0x01, 0x54
	.zero		2


	//----- nvinfo : EIATTR_SYSCALL_OFFSETS
	.align		4
        /*0310*/ 	.byte	0x04, 0x46
        /*0312*/ 	.short	(.L_179 - .L_178)


	//   ....[0]....
.L_178:
        /*0314*/ 	.word	0x00001870


	//   ....[1]....
        /*0318*/ 	.word	0x000103f0


	//   ....[2]....
        /*031c*/ 	.word	0x00010530


	//   ....[3]....
        /*0320*/ 	.word	0x00010620


	//   ....[4]....
        /*0324*/ 	.word	0x00010d90


	//----- nvinfo : EIATTR_MBARRIER_INSTR_OFFSETS
	.align		4
.L_179:
        /*0328*/ 	.byte	0x04, 0x39
        /*032a*/ 	.short	(.L_181 - .L_180)


	//   ....[0]....
.L_180:
        /*032c*/ 	.word	0x00000270
        /*0330*/ 	.word	0x000000ff
        /*0334*/ 	.word	0x00030800
        /*0338*/ 	.short	0x0100
        /*033a*/ 	.byte	0x08
	.zero		1


	//   ....[1]....
        /*033c*/ 	.word	0x00000280
        /*0340*/ 	.word	0x000000ff
        /*0344*/ 	.word	0x00030820
        /*0348*/ 	.short	0x0100
        /*034a*/ 	.byte	0x08
	.zero		1


	//   ....[2]....
        /*034c*/ 	.word	0x00000370
        /*0350*/ 	.word	0x000000ff
        /*0354*/ 	.word	0x00030830
        /*0358*/ 	.short	0x0100
        /*035a*/ 	.byte	0x08
	.zero		1


	//   ....[3]....
        /*035c*/ 	.word	0x00000380
        /*0360*/ 	.word	0x000000ff
        /*0364*/ 	.word	0x00030840
        /*0368*/ 	.short	0x0100
        /*036a*/ 	.byte	0x08
	.zero		1


	//   ....[4]....
        /*036c*/ 	.word	0x00000390
        /*0370*/ 	.word	0x000000ff
        /*0374*/ 	.word	0x00030838
        /*0378*/ 	.short	0x0100
        /*037a*/ 	.byte	0x08
	.zero		1


	//   ....[5]....
        /*037c*/ 	.word	0x000003a0
        /*0380*/ 	.word	0x000000ff
        /*0384*/ 	.word	0x00030848
        /*0388*/ 	.short	0x0100
        /*038a*/ 	.byte	0x08
	.zero		1


	//   ....[6]....
        /*038c*/ 	.word	0x000004d0
        /*0390*/ 	.word	0x000000ff
        /*0394*/ 	.word	0x00030850
        /*0398*/ 	.short	0x0100
        /*039a*/ 	.byte	0x08
	.zero		1


	//   ....[7]....
        /*039c*/ 	.word	0x000004e0
        /*03a0*/ 	.word	0x000000ff
        /*03a4*/ 	.word	0x00030860
        /*03a8*/ 	.short	0x0100
        /*03aa*/ 	.byte	0x08
	.zero		1


	//   ....[8]....
        /*03ac*/ 	.word	0x000004f0
        /*03b0*/ 	.word	0x000000ff
        /*03b4*/ 	.word	0x00030858
        /*03b8*/ 	.short	0x0100
        /*03ba*/ 	.byte	0x08
	.zero		1


	//   ....[9]....
        /*03bc*/ 	.word	0x00000500
        /*03c0*/ 	.word	0x000000ff
        /*03c4*/ 	.word	0x00030868
        /*03c8*/ 	.short	0x0100
        /*03ca*/ 	.byte	0x08
	.zero		1


	//   ....[10]....
        /*03cc*/ 	.word	0x000005f0
        /*03d0*/ 	.word	0x000000ff
        /*03d4*/ 	.word	0x00030870
        /*03d8*/ 	.short	0x0100
        /*03da*/ 	.byte	0x06
	.zero		1


	//   ....[11]....
        /*03dc*/ 	.word	0x00000600
        /*03e0*/ 	.word	0x000000ff
        /*03e4*/ 	.word	0x00030880
        /*03e8*/ 	.short	0x0100
        /*03ea*/ 	.byte	0x06
	.zero		1


	//   ....[12]....
        /*03ec*/ 	.word	0x00000610
        /*03f0*/ 	.word	0x000000ff
        /*03f4*/ 	.word	0x00030878
        /*03f8*/ 	.short	0x0100
        /*03fa*/ 	.byte	0x06
	.zero		1


	//   ....[13]....
        /*03fc*/ 	.word	0x00000620
        /*0400*/ 	.word	0x000000ff
        /*0404*/ 	.word	0x00030888
        /*0408*/ 	.short	0x0100
        /*040a*/ 	.byte	0x06
	.zero		1


	//   ....[14]....
        /*040c*/ 	.word	0x00000750
        /*0410*/ 	.word	0x000000ff
        /*0414*/ 	.word	0x00030890
        /*0418*/ 	.short	0x0100
        /*041a*/ 	.byte	0x08
	.zero		1


	//   ....[15]....
        /*041c*/ 	.word	0x00000760
        /*0420*/ 	.word	0x000000ff
        /*0424*/ 	.word	0x000308a0
        /*0428*/ 	.short	0x0100
        /*042a*/ 	.byte	0x08
	.zero		1


	//   ....[16]....
        /*042c*/ 	.word	0x00000770
        /*0430*/ 	.word	0x000000ff
        /*0434*/ 	.word	0x00030898
        /*0438*/ 	.short	0x0100
        /*043a*/ 	.byte	0x08
	.zero		1


	//   ....[17]....
        /*043c*/ 	.word	0x00000780
        /*0440*/ 	.word	0x000000ff
        /*0444*/ 	.word	0x000308a8
        /*0448*/ 	.short	0x0100
        /*044a*/ 	.byte	0x08
	.zero		1


	//   ....[18]....
        /*044c*/ 	.word	0x000008b0
        /*0450*/ 	.word	0x000000ff
        /*0454*/ 	.word	0x000308b0
        /*0458*/ 	.short	0x0100
        /*045a*/ 	.byte	0x08
	.zero		1


	//   ....[19]....
        /*045c*/ 	.word	0x000008c0
        /*0460*/ 	.word	0x000000ff
        /*0464*/ 	.word	0x000308c0
        /*0468*/ 	.short	0x0100
        /*046a*/ 	.byte	0x08
	.zero		1


	//   ....[20]....
        /*046c*/ 	.word	0x000008d0
        /*0470*/ 	.word	0x000000ff
        /*0474*/ 	.word	0x000308b8
        /*0478*/ 	.short	0x0100
        /*047a*/ 	.byte	0x08
	.zero		1


	//   ....[21]....
        /*047c*/ 	.word	0x000008e0
        /*0480*/ 	.word	0x000000ff
        /*0484*/ 	.word	0x000308c8
        /*0488*/ 	.short	0x0100
        /*048a*/ 	.byte	0x08
	.zero		1


	//   ....[22]....
        /*048c*/ 	.word	0x00001890
        /*0490*/ 	.word	0x000000ff
        /*0494*/ 	.word	0x00030800
        /*0498*/ 	.short	0x010a
        /*049a*/ 	.byte	0x39
	.zero		1


	//   ....[23]....
        /*049c*/ 	.word	0x00001920
        /*04a0*/ 	.word	0x000000ff
        /*04a4*/ 	.word	0x00030830
        /*04a8*/ 	.short	0x010a
        /*04aa*/ 	.byte	0x39
	.zero		1


	//   ....[24]....
        /*04ac*/ 	.word	0x000019b0
        /*04b0*/ 	.word	0x000000ff
        /*04b4*/ 	.word	0x00030830
        /*04b8*/ 	.short	0x010a
        /*04ba*/ 	.byte	0x39
	.zero		1


	//   ....[25]....
        /*04bc*/ 	.word	0x00002380
        /*04c0*/ 	.word	0x00000000
        /*04c4*/ 	.word	0x00000000
        /*04c8*/ 	.short	0x0101
        /*04ca*/ 	.byte	0x3f
	.zero		1


	//   ....[26]....
        /*04cc*/ 	.word	0x000048a0
        /*04d0*/ 	.word	0x000000ff
        /*04d4*/ 	.word	0x00030830
        /*04d8*/ 	.short	0x010a
        /*04da*/ 	.byte	0x3d
	.zero		1


	//   ....[27]....
        /*04dc*/ 	.word	0x000048e0
        /*04e0*/ 	.word	0x000000ff
        /*04e4*/ 	.word	0x00030830
        /*04e8*/ 	.short	0x010a
        /*04ea*/ 	.byte	0x3d
	.zero		1


	//   ....[28]....
        /*04ec*/ 	.word	0x00005340
        /*04f0*/ 	.word	0x000000ff
        /*04f4*/ 	.word	0x00030850
        /*04f8*/ 	.short	0x010a
        /*04fa*/ 	.byte	0x0b
	.zero		1


	//   ....[29]....
        /*04fc*/ 	.word	0x00005380
        /*0500*/ 	.word	0x000000ff
        /*0504*/ 	.word	0x00030850
        /*0508*/ 	.short	0x010a
        /*050a*/ 	.byte	0x0b
	.zero		1


	//   ....[30]....
        /*050c*/ 	.word	0x00005700
        /*0510*/ 	.word	0x00000000
        /*0514*/ 	.word	0x00000000
        /*0518*/ 	.short	0x0101
        /*051a*/ 	.byte	0x3f
	.zero		1


	//   ....[31]....
        /*051c*/ 	.word	0x00007200
        /*0520*/ 	.word	0x0000007f
        /*0524*/ 	.word	0x00000000
        /*0528*/ 	.short	0x0101
        /*052a*/ 	.byte	0x3f
	.zero		1


	//   ....[32]....
        /*052c*/ 	.word	0x00007b10
        /*0530*/ 	.word	0x000000ff
        /*0534*/ 	.word	0x00030830
        /*0538*/ 	.short	0x010a
        /*053a*/ 	.byte	0x38
	.zero		1


	//   ....[33]....
        /*053c*/ 	.word	0x00007b50
        /*0540*/ 	.word	0x000000ff
        /*0544*/ 	.word	0x00030830
        /*0548*/ 	.short	0x010a
        /*054a*/ 	.byte	0x38
	.zero		1


	//   ....[34]....
        /*054c*/ 	.word	0x000085b0
        /*0550*/ 	.word	0x000000ff
        /*0554*/ 	.word	0x00030850
        /*0558*/ 	.short	0x010a
        /*055a*/ 	.byte	0x0b
	.zero		1


	//   ....[35]....
        /*055c*/ 	.word	0x000085f0
        /*0560*/ 	.word	0x000000ff
        /*0564*/ 	.word	0x00030850
        /*0568*/ 	.short	0x010a
        /*056a*/ 	.byte	0x0b
	.zero		1


	//   ....[36]....
        /*056c*/ 	.word	0x00009420
        /*0570*/ 	.word	0x00000078
        /*0574*/ 	.word	0x00000000
        /*0578*/ 	.short	0x0101
        /*057a*/ 	.byte	0x3f
	.zero		1


	//   ....[37]....
        /*057c*/ 	.word	0x000094c0
        /*0580*/ 	.word	0x00000078
        /*0584*/ 	.word	0x00000000
        /*0588*/ 	.short	0x0101
        /*058a*/ 	.byte	0x3f
	.zero		1


	//   ....[38]....
        /*058c*/ 	.word	0x00009920
        /*0590*/ 	.word	0x000000ff
        /*0594*/ 	.word	0x00030830
        /*0598*/ 	.short	0x010a
        /*059a*/ 	.byte	0x38
	.zero		1


	//   ....[39]....
        /*059c*/ 	.word	0x00009960
        /*05a0*/ 	.word	0x000000ff
        /*05a4*/ 	.word	0x00030830
        /*05a8*/ 	.short	0x010a
        /*05aa*/ 	.byte	0x38
	.zero		1


	//   ....[40]....
        /*05ac*/ 	.word	0x0000a3c0
        /*05b0*/ 	.word	0x000000ff
        /*05b4*/ 	.word	0x00030850
        /*05b8*/ 	.short	0x010a
        /*05ba*/ 	.byte	0x0b
	.zero		1


	//   ....[41]....
        /*05bc*/ 	.word	0x0000a400
        /*05c0*/ 	.word	0x000000ff
        /*05c4*/ 	.word	0x00030850
        /*05c8*/ 	.short	0x010a
        /*05ca*/ 	.byte	0x0b
	.zero		1


	//   ....[42]....
        /*05cc*/ 	.word	0x0000a760
        /*05d0*/ 	.word	0x00000000
        /*05d4*/ 	.word	0x00000000
        /*05d8*/ 	.short	0x0101
        /*05da*/ 	.byte	0x3f
	.zero		1


	//   ....[43]....
        /*05dc*/ 	.word	0x0000c270
        /*05e0*/ 	.word	0x0000007f
        /*05e4*/ 	.word	0x00000000
        /*05e8*/ 	.short	0x0101
        /*05ea*/ 	.byte	0x3f
	.zero		1


	//   ....[44]....
        /*05ec*/ 	.word	0x0000ce20
        /*05f0*/ 	.word	0x000000ff
        /*05f4*/ 	.word	0x00030850
        /*05f8*/ 	.short	0x010a
        /*05fa*/ 	.byte	0x07
	.zero		1


	//   ....[45]....
        /*05fc*/ 	.word	0x0000ce60
        /*0600*/ 	.word	0x000000ff
        /*0604*/ 	.word	0x00030850
        /*0608*/ 	.short	0x010a
        /*060a*/ 	.byte	0x07
	.zero		1


	//   ....[46]....
        /*060c*/ 	.word	0x0000d2c0
        /*0610*/ 	.word	0x0000000c
        /*0614*/ 	.word	0x00000000
        /*0618*/ 	.short	0x0101
        /*061a*/ 	.byte	0x3f
	.zero		1


	//   ....[47]....
        /*061c*/ 	.word	0x0000e1a0
        /*0620*/ 	.word	0x000000ff
        /*0624*/ 	.word	0x00000000
        /*0628*/ 	.short	0x0101
        /*062a*/ 	.byte	0x04
	.zero		1


	//   ....[48]....
        /*062c*/ 	.word	0x000109a0
        /*0630*/ 	.word	0x000000ff
        /*0634*/ 	.word	0x00030840
        /*0638*/ 	.short	0x010a
        /*063a*/ 	.byte	0x26
	.zero		1


	//   ....[49]....
        /*063c*/ 	.word	0x00011760
        /*0640*/ 	.word	0x000000ff
        /*0644*/ 	.word	0x00030800
        /*0648*/ 	.short	0x0107
        /*064a*/ 	.byte	0x26
	.zero		1


	//   ....[50]....
        /*064c*/ 	.word	0x000117d0
        /*0650*/ 	.word	0x000000ff
        /*0654*/ 	.word	0x00030800
        /*0658*/ 	.short	0x0101
        /*065a*/ 	.byte	0x26
	.zero		1


	//   ....[51]....
        /*065c*/ 	.word	0x000117e0
        /*0660*/ 	.word	0x000000ff
        /*0664*/ 	.word	0x00030820
        /*0668*/ 	.short	0x010a
        /*066a*/ 	.byte	0x26
	.zero		1


	//   ....[52]....
        /*066c*/ 	.word	0x00011bf0
        /*0670*/ 	.word	0x000000ff
        /*0674*/ 	.word	0x00030848
        /*0678*/ 	.short	0x010a
        /*067a*/ 	.byte	0x26
	.zero		1


	//   ....[53]....
        /*067c*/ 	.word	0x00011fa0
        /*0680*/ 	.word	0x000000ff
        /*0684*/ 	.word	0x00030860
        /*0688*/ 	.short	0x010a
        /*068a*/ 	.byte	0x26
	.zero		1


	//   ....[54]....
        /*068c*/ 	.word	0x00012570
        /*0690*/ 	.word	0x000000ff
        /*0694*/ 	.word	0x00030840
        /*0698*/ 	.short	0x010a
        /*069a*/ 	.byte	0x26
	.zero		1


	//   ....[55]....
        /*069c*/ 	.word	0x00012930
        /*06a0*/ 	.word	0x000000ff
        /*06a4*/ 	.word	0x00030868
        /*06a8*/ 	.short	0x010a
        /*06aa*/ 	.byte	0x26
	.zero		1


	//   ....[56]....
        /*06ac*/ 	.word	0x00012f50
        /*06b0*/ 	.word	0x000000ff
        /*06b4*/ 	.word	0x00030848
        /*06b8*/ 	.short	0x010a
        /*06ba*/ 	.byte	0x26
	.zero		1


	//   ....[57]....
        /*06bc*/ 	.word	0x000132f0
        /*06c0*/ 	.word	0x000000ff
        /*06c4*/ 	.word	0x00030860
        /*06c8*/ 	.short	0x010a
        /*06ca*/ 	.byte	0x26
	.zero		1


	//   ....[58]....
        /*06cc*/ 	.word	0x00013750
        /*06d0*/ 	.word	0x00000003
        /*06d4*/ 	.word	0x00030860
        /*06d8*/ 	.short	0x010a
        /*06da*/ 	.byte	0x3f
	.zero		1


	//   ....[59]....
        /*06dc*/ 	.word	0x00013bb0
        /*06e0*/ 	.word	0x00000002
        /*06e4*/ 	.word	0x00030820
        /*06e8*/ 	.short	0x010a
        /*06ea*/ 	.byte	0x3f
	.zero		1


	//   ....[60]....
        /*06ec*/ 	.word	0x00013d50
        /*06f0*/ 	.word	0x00000007
        /*06f4*/ 	.word	0x00000000
        /*06f8*/ 	.short	0x010a
        /*06fa*/ 	.byte	0x3f
	.zero		1


	//   ....[61]....
        /*06fc*/ 	.word	0x00013dc0
        /*0700*/ 	.word	0x00000008
        /*0704*/ 	.word	0x00000000
        /*0708*/ 	.short	0x010a
        /*070a*/ 	.byte	0x3f
	.zero		1


	//   ....[62]....
        /*070c*/ 	.word	0x00013e20
        /*0710*/ 	.word	0x00000007
        /*0714*/ 	.word	0x00000000
        /*0718*/ 	.short	0x010a
        /*071a*/ 	.byte	0x3f
	.zero		1


	//   ....[63]....
        /*071c*/ 	.word	0x00013e50
        /*0720*/ 	.word	0x00000006
        /*0724*/ 	.word	0x00000000
        /*0728*/ 	.short	0x010a
        /*072a*/ 	.byte	0x3f
	.zero		1


	//   ....[64]....
        /*072c*/ 	.word	0x00013ec0
        /*0730*/ 	.word	0x00000003
        /*0734*/ 	.word	0x00030800
        /*0738*/ 	.short	0x010a
        /*073a*/ 	.byte	0x3f
	.zero		1


	//   ....[65]....
        /*073c*/ 	.word	0x00013f20
        /*0740*/ 	.word	0x00000003
        /*0744*/ 	.word	0x00030830
        /*0748*/ 	.short	0x010a
        /*074a*/ 	.byte	0x3f
	.zero		1


	//   ....[66]....
        /*074c*/ 	.word	0x00013f80
        /*0750*/ 	.word	0x0000000f
        /*0754*/ 	.word	0x00030830
        /*0758*/ 	.short	0x010a
        /*075a*/ 	.byte	0x3f
	.zero		1


	//   ....[67]....
        /*075c*/ 	.word	0x00013fe0
        /*0760*/ 	.word	0x00000003
        /*0764*/ 	.word	0x00030850
        /*0768*/ 	.short	0x010a
        /*076a*/ 	.byte	0x3f
	.zero		1


	//   ....[68]....
        /*076c*/ 	.word	0x00014040
        /*0770*/ 	.word	0x00000005
        /*0774*/ 	.word	0x00030830
        /*0778*/ 	.short	0x010a
        /*077a*/ 	.byte	0x3f
	.zero		1


	//   ....[69]....
        /*077c*/ 	.word	0x000140a0
        /*0780*/ 	.word	0x00000003
        /*0784*/ 	.word	0x00030850
        /*0788*/ 	.short	0x010a
        /*078a*/ 	.byte	0x3f
	.zero		1


	//   ....[70]....
        /*078c*/ 	.word	0x00014100
        /*0790*/ 	.word	0x00000005
        /*0794*/ 	.word	0x00030830
        /*0798*/ 	.short	0x010a
        /*079a*/ 	.byte	0x3f
	.zero		1


	//   ....[71]....
        /*079c*/ 	.word	0x00014160
        /*07a0*/ 	.word	0x00000003
        /*07a4*/ 	.word	0x00030850
        /*07a8*/ 	.short	0x010a
        /*07aa*/ 	.byte	0x3f
	.zero		1


	//   ....[72]....
        /*07ac*/ 	.word	0x000141c0
        /*07b0*/ 	.word	0x00000003
        /*07b4*/ 	.word	0x00030850
        /*07b8*/ 	.short	0x010a
        /*07ba*/ 	.byte	0x3f
	.zero		1


	//   ....[73]....
        /*07bc*/ 	.word	0x00014320
        /*07c0*/ 	.word	0x00000003
        /*07c4*/ 	.word	0x00030840
        /*07c8*/ 	.short	0x010a
        /*07ca*/ 	.byte	0x3f
	.zero		1


	//   ....[74]....
        /*07cc*/ 	.word	0x00014e80
        /*07d0*/ 	.word	0x00000003
        /*07d4*/ 	.word	0x00030820
        /*07d8*/ 	.short	0x010a
        /*07da*/ 	.byte	0x3f
	.zero		1


	//   ....[75]....
        /*07dc*/ 	.word	0x00014ee0
        /*07e0*/ 	.word	0x00000003
        /*07e4*/ 	.word	0x00030848
        /*07e8*/ 	.short	0x010a
        /*07ea*/ 	.byte	0x3f
	.zero		1


	//   ....[76]....
        /*07ec*/ 	.word	0x00014f40
        /*07f0*/ 	.word	0x00000003
        /*07f4*/ 	.word	0x00030860
        /*07f8*/ 	.short	0x010a
        /*07fa*/ 	.byte	0x3f
	.zero		1


	//   ....[77]....
        /*07fc*/ 	.word	0x00014fa0
        /*0800*/ 	.word	0x00000003
        /*0804*/ 	.word	0x00030840
        /*0808*/ 	.short	0x010a
        /*080a*/ 	.byte	0x3f
	.zero		1


	//   ....[78]....
        /*080c*/ 	.word	0x00015000
        /*0810*/ 	.word	0x00000003
        /*0814*/ 	.word	0x00030868
        /*0818*/ 	.short	0x010a
        /*081a*/ 	.byte	0x3f
	.zero		1


	//   ....[79]....
        /*081c*/ 	.word	0x00015060
        /*0820*/ 	.word	0x00000003
        /*0824*/ 	.word	0x00030848
        /*0828*/ 	.short	0x010a
        /*082a*/ 	.byte	0x3f
	.zero		1


	//   ....[80]....
        /*082c*/ 	.word	0x000150c0
        /*0830*/ 	.word	0x00000003
        /*0834*/ 	.word	0x00030860
        /*0838*/ 	.short	0x010a
        /*083a*/ 	.byte	0x3f
	.zero		1


	//   ....[81]....
        /*083c*/ 	.word	0x00015110
        /*0840*/ 	.word	0x00000003
        /*0844*/ 	.word	0x00030860
        /*0848*/ 	.short	0x010a
        /*084a*/ 	.byte	0x3f
	.zero		1


	//   ....[82]....
        /*084c*/ 	.word	0x00015160
        /*0850*/ 	.word	0x00000002
        /*0854*/ 	.word	0x00030820
        /*0858*/ 	.short	0x010a
        /*085a*/ 	.byte	0x3f
	.zero		1


	//   ....[83]....
        /*085c*/ 	.word	0x00015300
        /*0860*/ 	.word	0x00000007
        /*0864*/ 	.word	0x00000000
        /*0868*/ 	.short	0x010a
        /*086a*/ 	.byte	0x3f
	.zero		1


	//   ....[84]....
        /*086c*/ 	.word	0x00015350
        /*0870*/ 	.word	0x00000008
        /*0874*/ 	.word	0x00000000
        /*0878*/ 	.short	0x010a
        /*087a*/ 	.byte	0x3f
	.zero		1


	//   ....[85]....
        /*087c*/ 	.word	0x000153a0
        /*0880*/ 	.word	0x00000007
        /*0884*/ 	.word	0x00000000
        /*0888*/ 	.short	0x010a
        /*088a*/ 	.byte	0x3f
	.zero		1


	//----- nvinfo : EIATTR_NUM_MBARRIERS
	.align		4
.L_181:
        /*088c*/ 	.byte	0x03, 0x38
        /*088e*/ 	.short	0x0016


	//----- nvinfo : EIATTR_EXIT_INSTR_OFFSETS
	.align		4
        /*0890*/ 	.byte	0x04, 0x1c
        /*0892*/ 	.short	(.L_183 - .L_182)


	//   ....[0]....
.L_182:
        /*0894*/ 	.word	0x00013ea0


	//----- nvinfo : EIATTR_MAX_THREADS
	.align		4
.L_183:
        /*0898*/ 	.byte	0x04, 0x05
        /*089a*/ 	.short	(.L_185 - .L_184)
.L_184:
        /*089c*/ 	.word	0x00000180
        /*08a0*/ 	.word	0x00000001
        /*08a4*/ 	.word	0x00000001


	//----- nvinfo : EIATTR_CRS_STACK_SIZE
	.align		4
.L_185:
        /*08a8*/ 	.byte	0x04, 0x1e
        /*08aa*/ 	.short	(.L_187 - .L_186)
.L_186:
        /*08ac*/ 	.word	0x00000000


	//----- nvinfo : EIATTR_CBANK_PARAM_SIZE
	.align		4
.L_187:
        /*08b0*/ 	.byte	0x03, 0x19
        /*08b2*/ 	.short	0x0a70


	//----- nvinfo : EIATTR_PARAM_CBANK
	.align		4
        /*08b4*/ 	.byte	0x04, 0x0a
        /*08b6*/ 	.short	(.L_189 - .L_188)
	.align		4
.L_188:
        /*08b8*/ 	.word	index@(.nv.constant0._ZN7cutlass13device_kernelIN5flash11enable_sm90INS1_16FlashAttnFwdSm90INS1_25CollectiveMainloopFwdSm90ILi2EN4cute5tupleIJNS5_1CILi1EEES8_S8_EEENS6_IJNS7_ILi128EEENS7_ILi96EEENS7_ILi192EEEEEELi192ENS_10bfloat16_tEfNS_4arch4Sm90ELb0ELb1ELb0ELb0ELb0ELb0ELb0ELb1ELb1ELb1ELb1ELb0EEENS1_21CollectiveEpilogueFwdINS6_IJSA_SC_SB_EEES9_SE_SG_Li256ELb0ELb1ELb1ELb0EEENS1_19SingleTileSchedulerILb0ELb1ELb1ELi128EEEEEEEEEvNT_6ParamsE)
        /*08bc*/ 	.short	0x0210
        /*08be*/ 	.short	0x0a70


	//----- nvinfo : EIATTR_SW_WAR
	.align		4
.L_189:
        /*08c0*/ 	.byte	0x04, 0x36
        /*08c2*/ 	.short	(.L_191 - .L_190)
.L_190:
        /*08c4*/ 	.word	0x00000008
.L_191:


//--------------------- .nv.info._ZN7cutlass13device_kernelIN5flash11enable_sm90INS1_16FlashAttnFwdSm90INS1_25CollectiveMainloopFwdSm90ILi2EN4cute5tupleIJNS5_1CILi1EEES8_S8_EEENS6_IJNS7_ILi128EEENS7_ILi96EEENS7_ILi192EEEEEELi192ENS_10bfloat16_tEfNS_4arch4Sm90ELb0ELb1ELb0ELb1ELb0ELb0ELb0ELb1ELb1ELb1ELb1ELb0EEENS1_21CollectiveEpilogueFwdINS6_IJSA_SC_SB_EEES9_SE_SG_Li256ELb1ELb1ELb1ELb0EEENS1_36VarlenDynamicPersistentTileSchedulerILi128ELi96ELi256ELi128ELb1ELb1ELb1ELb1ELb0ELb1EEEEEEEEEvNT_6ParamsE --------------------------
	.section	.nv.info._ZN7cutlass13device_kernelIN5flash11enable_sm90INS1_16FlashAttnFwdSm90INS1_25CollectiveMainloopFwdSm90ILi2EN4cute5tupleIJNS5_1CILi1EEES8_S8_EEENS6_IJNS7_ILi128EEENS7_ILi96EEENS7_ILi192EEEEEELi192ENS_10bfloat16_tEfNS_4arch4Sm90ELb0ELb1ELb0ELb1ELb0ELb0ELb0ELb1ELb1ELb1ELb1ELb0EEENS1_21CollectiveEpilogueFwdINS6_IJSA_SC_SB_EEES9_SE_SG_Li256ELb1ELb1ELb1ELb0EEENS1_36VarlenDynamicPersistentTileSchedulerILi128ELi96ELi256ELi128ELb1ELb1ELb1ELb1ELb0ELb1EEEEEEEEEvNT_6ParamsE,"",@"SHT_CUDA_INFO"
	.sectionflags	@""
	.align	4


	//----- nvinfo : EIATTR_CUDA_API_VERSION
	.align		4
        /*0000*/ 	.byte	0x04, 0x37
        /*0002*/ 	.short	(.L_193 - .L_192)
.L_192:
        /*0004*/ 	.word	0x00000082


	//----- nvinfo : EIATTR_KPARAM_INFO
	.align		4
.L_193:
        /*0008*/ 	.byte	0x04, 0x17
        /*000a*/ 	.short	(.L_195 - .L_194)
.L_194:
        /*000c*/ 	.word	0x00000000
        /*0010*/ 	.short	0x0000
        /*0012*/ 	.short	0x0070
        /*0014*/ 	.byte	0x00, 0xf0, 0x01, 0x2a


	//----- nvinfo : EIATTR_SPARSE_MMA_MASK
	.align		4
.L_195:
        /*0018*/ 	.byte	0x03, 0x50
        /*001a*/ 	.short	0x0000


	//----- nvinfo : EIATTR_MAXREG_COUNT
	.align		4
        /*001c*/ 	.byte	0x03, 0x1b
        /*001e*/ 	.short	0x00a8


	//----- nvinfo : EIATTR_NUM_BARRIERS
	.align		4
        /*0020*/ 	.byte	0x02, 0x4c
        /*0022*/ 	.byte	0x09
	.zero		1


	//----- nvinfo : EIATTR_EXTERNS
	.align		4
        /*0024*/ 	.byte	0x04, 0x0f
        /*0026*/ 	.short	(.L_197 - .L_196)


	//   ....[0]....
	.align		4
.L_196:
        /*0028*/ 	.word	index@(__assertfail)


	//----- nvinfo : EIATTR_ANNOTATIONS
	.align		4
.L_197:
        /*002c*/ 	.byte	0x04, 0x55
        /*002e*/ 	.short	(.L_199 - .L_198)


	//   ....[0]....
.L_198:
        /* <DEDUP_REMOVED lines=78> */
        /*0504*/ 	.byte	0xc0, 0xb7, 0x01, 0x00, 0x01, 0x00, 0x00, 0x00, 0xd0, 0xb8, 0x01, 0x00


	//----- nvinfo : EIATTR_MERCURY_ISA_VERSION
	.align		4
.L_199:
        /*0510*/ 	.byte	0x03, 0x5f
        /*0512*/ 	.short	0x0101


	//----- nvinfo : EIATTR_UNUSED_LOAD_BYTE_OFFSET
	.align		4
        /*0514*/ 	.byte	0x04, 0x44
        /*0516*/ 	.short	(.L_201 - .L_200)


	//   ....[0]....
.L_200:
        /*0518*/ 	.word	0x00000a10
        /*051c*/ 	.word	0x0000fff0


	//   ....[1]....
        /*0520*/ 	.word	0x0000e400
        /*0524*/ 	.word	0x0000fff0


	//----- nvinfo : EIATTR_INT_WARP_WIDE_INSTR_OFFSETS
	.align		4
.L_201:
        /*0528*/ 	.byte	0x04, 0x31
        /*052a*/ 	.short	(.L_203 - .L_202)


	//   ....[0]....
.L_202:
        /*052c*/ 	.word	0x00000130


	//   ....[1]....
        /*0530*/ 	.word	0x00000170


	//   ....[2]....
        /*0534*/ 	.word	0x000001e0


	//   ....[3]....
        /*0538*/ 	.word	0x00013fc0


	//   ....[4]....
        /*053c*/ 	.word	0x00014060


	//   ....[5]....
        /*0540*/ 	.word	0x00017ed0


	//   ....[6]....
        /*0544*/ 	.word	0x00017f40


	//----- nvinfo : EIATTR_COOP_GROUP_MASK_REGIDS
	.align		4
.L_203:
        /*0548*/ 	.byte	0x04, 0x29
        /*054a*/ 	.short	(.L_205 - .L_204)


	//   ....[0]....
.L_204:
        /*054c*/ 	.word	0xffffffff


	//   ....[1]....
        /*0550*/ 	.word	0xffffffff


	//   ....[2]....
        /*0554*/ 	.word	0xffffffff


	//   ....[3]....
        /*0558*/ 	.word	0xffffffff


	//   ....[4]....
        /*055c*/ 	.word	0xffffffff


	//   ....[5]....
        /*0560*/ 	.word	0xffffffff


	//   ....[6]....
        /*0564*/ 	.word	0xffffffff


	//   ....[7]....
        /*0568*/ 	.word	0xffffffff


	//   ....[8]....
        /*056c*/ 	.word	0xffffffff


	//   ....[9]....
        /*0570*/ 	.word	0xffffffff


	//   ....[10]....
        /*0574*/ 	.word	0xffffffff


	//   ....[11]....
        /*0578*/ 	.word	0xffffffff


	//   ....[12]....
        /*057c*/ 	.word	0xffffffff


	//   ....[13]....
        /*0580*/ 	.word	0xffffffff


	//   ....[14]....
        /*0584*/ 	.word	0xffffffff


	//   ....[15]....
        /*0588*/ 	.word	0xffffffff


	//   ....[16]....
        /*058c*/ 	.word	0xffffffff


	//   ....[17]....
        /*0590*/ 	.word	0xffffffff


	//   ....[18]....
        /*0594*/ 	.word	0xffffffff


	//   ....[19]....
        /*0598*/ 	.word	0xffffffff


	//   ....[20]....
        /*059c*/ 	.word	0xffffffff


	//   ....[21]....
        /*05a0*/ 	.word	0xffffffff


	//   ....[22]....
        /*05a4*/ 	.word	0xffffffff


	//   ....[23]....
        /*05a8*/ 	.word	0xffffffff


	//   ....[24]....
        /*05ac*/ 	.word	0xffffffff


	//   ....[25]....
        /*05b0*/ 	.word	0xffffffff


	//   ....[26]....
        /*05b4*/ 	.word	0xffffffff


	//   ....[27]....
        /*05b8*/ 	.word	0xffffffff


	//   ....[28]....
        /*05bc*/ 	.word	0xffffffff


	//   ....[29]....
        /*05c0*/ 	.word	0xffffffff


	//   ....[30]....
        /*05c4*/ 	.word	0xffffffff


	//   ....[31]....
        /*05c8*/ 	.word	0xffffffff


	//   ....[32]....
        /*05cc*/ 	.word	0xffffffff


	//   ....[33]....
        /*05d0*/ 	.word	0xffffffff


	//   ....[34]....
        /*05d4*/ 	.word	0xffffffff


	//   ....[35]....
        /*05d8*/ 	.word	0xffffffff


	//   ....[36]....
        /*05dc*/ 	.word	0xffffffff


	//   ....[37]....
        /*05e0*/ 	.word	0xffffffff


	//   ....[38]....
        /*05e4*/ 	.word	0xffffffff


	//   ....[39]....
        /*05e8*/ 	.word	0xffffffff


	//   ....[40]....
        /*05ec*/ 	.word	0xffffffff


	//   ....[41]....
        /*05f0*/ 	.word	0xffffffff


	//   ....[42]....
        /*05f4*/ 	.word	0xffffffff


	//   ....[43]....
        /*05f8*/ 	.word	0xffffffff


	//   ....[44]....
        /*05fc*/ 	.word	0xffffffff


	//   ....[45]....
        /*0600*/ 	.word	0xffffffff


	//   ....[46]....
        /*0604*/ 	.word	0xffffffff


	//   ....[47]....
        /*0608*/ 	.word	0xffffffff


	//   ....[48]....
        /*060c*/ 	.word	0xffffffff


	//   ....[49]....
        /*0610*/ 	.word	0xffffffff


	//   ....[50]....
        /*0614*/ 	.word	0xffffffff


	//   ....[51]....
        /*0618*/ 	.word	0xffffffff


	//   ....[52]....
        /*061c*/ 	.word	0xffffffff


	//   ....[53]....
        /*0620*/ 	.word	0xffffffff


	//   ....[54]....
        /*0624*/ 	.word	0xffffffff


	//   ....[55]....
        /*0628*/ 	.word	0xffffffff


	//   ....[56]....
        /*062c*/ 	.word	0xffffffff


	//   ....[57]....
        /*0630*/ 	.word	0xffffffff


	//   ....[58]....
        /*0634*/ 	.word	0xffffffff


	//   ....[59]....
        /*0638*/ 	.word	0xffffffff


	//   ....[60]....
        /*063c*/ 	.word	0xffffffff


	//   ....[61]....
        /*0640*/ 	.word	0xffffffff


	//   ....[62]....
        /*0644*/ 	.word	0xffffffff


	//   ....[63]....
        /*0648*/ 	.word	0xffffffff


	//   ....[64]....
        /*064c*/ 	.word	0xffffffff


	//   ....[65]....
        /*0650*/ 	.word	0xffffffff


	//   ....[66]....
        /*0654*/ 	.word	0xffffffff


	//   ....[67]....
        /*0658*/ 	.word	0xffffffff


	//   ....[68]....
        /*065c*/ 	.word	0xffffffff


	//   ....[69]....
        /*0660*/ 	.word	0xffffffff


	//   ....[70]....
        /*0664*/ 	.word	0xffffffff


	//   ....[71]....
        /*0668*/ 	.word	0xffffffff


	//   ....[72]....
        /*066c*/ 	.word	0xffffffff


	//   ....[73]....
        /*0670*/ 	.word	0xffffffff


	//   ....[74]....
        /*0674*/ 	.word	0xffffffff


	//   ....[75]....
        /*0678*/ 	.word	0xffffffff


	//   ....[76]....
        /*067c*/ 	.word	0xffffffff


	//   ....[77]....
        /*0680*/ 	.word	0xffffffff


	//   ....[78]....
        /*0684*/ 	.word	0xffffffff


	//   ....[79]....
        /*0688*/ 	.word	0xffffffff


	//   ....[80]....
        /*068c*/ 	.word	0xffffffff


	//   ....[81]....
        /*0690*/ 	.word	0xffffffff


	//   ....[82]....
        /*0694*/ 	.word	0xffffffff


	//   ....[83]....
        /*0698*/ 	.word	0xffffffff


	//   ....[84]....
        /*069c*/ 	.word	0xffffffff


	//   ....[85]....
        /*06a0*/ 	.word	0xffffffff


	//   ....[86]....
        /*06a4*/ 	.word	0xffffffff


	//   ....[87]....
        /*06a8*/ 	.word	0xffffffff


	//   ....[88]....
        /*06ac*/ 	.word	0xffffffff


	//   ....[89]....
        /*06b0*/ 	.word	0xffffffff


	//   ....[90]....
        /*06b4*/ 	.word	0xffffffff


	//   ....[91]....
        /*06b8*/ 	.word	0xffffffff


	//   ....[92]....
        /*06bc*/ 	.word	0xffffffff


	//   ....[93]....
        /*06c0*/ 	.word	0xffffffff


	//   ....[94]....
        /*06c4*/ 	.word	0xffffffff


	//   ....[95]....
        /*06c8*/ 	.word	0xffffffff


	//   ....[96]....
        /*06cc*/ 	.word	0xffffffff


	//   ....[97]....
        /*06d0*/ 	.word	0xffffffff


	//   ....[98]....
        /*06d4*/ 	.word	0xffffffff


	//   ....[99]....
        /*06d8*/ 	.word	0xffffffff


	//   ....[100]....
        /*06dc*/ 	.word	0xffffffff


	//   ....[101]....
        /*06e0*/ 	.word	0xffffffff


	//   ....[102]....
        /*06e4*/ 	.word	0xffffffff


	//   ....[103]....
        /*06e8*/ 	.word	0xffffffff


	//   ....[104]....
        /*06ec*/ 	.word	0xffffffff


	//   ....[105]....
        /*06f0*/ 	.word	0xffffffff


	//   ....[106]....
        /*06f4*/ 	.word	0xffffffff


	//   ....[107]....
        /*06f8*/ 	.word	0xffffffff


	//   ....[108]....
        /*06fc*/ 	.word	0xffffffff


	//   ....[109]....
        /*0700*/ 	.word	0xffffffff


	//   ....[110]....
        /*0704*/ 	.word	0xffffffff


	//   ....[111]....
        /*0708*/ 	.word	0x0500000f


	//   ....[112]....
        /*070c*/ 	.word	0x0500000f


	//   ....[113]....
        /*0710*/ 	.word	0x0500000f


	//   ....[114]....
        /*0714*/ 	.word	0x0500000f


	//   ....[115]....
        /*0718*/ 	.word	0x0500000f


	//   ....[116]....
        /*071c*/ 	.word	0x0500000f


	//   ....[117]....
        /*0720*/ 	.word	0x0500000f


	//   ....[118]....
        /*0724*/ 	.word	0x0500000f


	//   ....[119]....
        /*0728*/ 	.word	0x0500000f


	//   ....[120]....
        /*072c*/ 	.word	0x0500000f


	//   ....[121]....
        /*0730*/ 	.word	0x0500000f


	//   ....[122]....
        /*0734*/ 	.word	0x0500000f


	//   ....[123]....
        /*0738*/ 	.word	0x0500000f


	//   ....[124]....
        /*073c*/ 	.word	0x0500000f


	//   ....[125]....
        /*0740*/ 	.word	0x0500000f


	//   ....[126]....
        /*0744*/ 	.word	0x0500000f


	//   ....[127]....
        /*0748*/ 	.word	0x0500000f


	//   ....[128]....
        /*074c*/ 	.word	0x0500000f


	//   ....[129]....
        /*0750*/ 	.word	0x0500000f


	//   ....[130]....
        /*0754*/ 	.word	0x0500000f


	//   ....[131]....
        /*0758*/ 	.word	0x0500000f


	//   ....[132]....
        /*075c*/ 	.word	0x0500000f


	//   ....[133]....
        /*0760*/ 	.word	0x0500000f


	//   ....[134]....
        /*0764*/ 	.word	0x0500000f


	//   ....[135]....
        /*0768*/ 	.word	0x0500000f


	//   ....[136]....
        /*076c*/ 	.word	0x0500000f


	//   ....[137]....
        /*0770*/ 	.word	0x0500000f


	//   ....[138]....
        /*0774*/ 	.word	0x0500000f


	//   ....[139]....
        /*0778*/ 	.word	0x0500000f


	//   ....[140]....
        /*077c*/ 	.word	0x0500000f


	//   ....[141]....
        /*0780*/ 	.word	0x0500000f


	//   ....[142]....
        /*0784*/ 	.word	0x0500000f


	//   ....[143]....
        /*0788*/ 	.word	0x0500000f


	//   ....[144]....
        /*078c*/ 	.word	0x0500000f


	//   ....[145]....
        /*0790*/ 	.word	0x0500000f


	//   ....[146]....
        /*0794*/ 	.word	0x0500000f


	//----- nvinfo : EIATTR_COOP_GROUP_INSTR_OFFSETS
	.align		4
.L_205:
        /*0798*/ 	.byte	0x04, 0x28
        /*079a*/ 	.short	(.L_207 - .L_206)


	//   ....[0]....
.L_206:
        /*079c*/ 	.word	0x00000060


	//   ....[1]....
        /*07a0*/ 	.word	0x00000140


	//   ....[2]....
        /*07a4*/ 	.word	0x00000190


	//   ....[3]....
        /*07a8*/ 	.word	0x000003c0


	//   ....[4]....
        /*07ac*/ 	.word	0x00000520


	//   ....[5]....
        /*07b0*/ 	.word	0x00000640


	//   ....[6]....
        /*07b4*/ 	.word	0x000007a0


	//   ....[7]....
        /*07b8*/ 	.word	0x00002170


	//   ....[8]....
        /*07bc*/ 	.word	0x00002940


	//   ....[9]....
        /*07c0*/ 	.word	0x00002de0


	//   ....[10]....
        /*07c4*/ 	.word	0x00003b70


	//   ....[11]....
        /*07c8*/ 	.word	0x00003c80


	//   ....[12]....
        /*07cc*/ 	.word	0x00004360


	//   ....[13]....
        /*07d0*/ 	.word	0x00004410


	//   ....[14]....
        /*07d4*/ 	.word	0x00005f10


	//   ....[15]....
        /*07d8*/ 	.word	0x00006970


	//   ....[16]....
        /*07dc*/ 	.word	0x00006ff0


	//   ....[17]....
        /*07e0*/ 	.word	0x00007110


	//   ....[18]....
        /*07e4*/ 	.word	0x00007720


	//   ....[19]....
        /*07e8*/ 	.word	0x00007780


	//   ....[20]....
        /*07ec*/ 	.word	0x00009200


	//   ....[21]....
        /*07f0*/ 	.word	0x00009230


	//   ....[22]....
        /*07f4*/ 	.word	0x000095b0


	//   ....[23]....
        /*07f8*/ 	.word	0x00009610


	//   ....[24]....
        /*07fc*/ 	.word	0x0000b080


	//   ....[25]....
        /*0800*/ 	.word	0x0000baf0


	//   ....[26]....
        /*0804*/ 	.word	0x0000c190


	//   ....[27]....
        /*0808*/ 	.word	0x0000c2b0


	//   ....[28]....
        /*080c*/ 	.word	0x0000c880


	//   ....[29]....
        /*0810*/ 	.word	0x0000c8f0


	//   ....[30]....
        /*0814*/ 	.word	0x0000d930


	//   ....[31]....
        /*0818*/ 	.word	0x0000d970


	//   ....[32]....
        /*081c*/ 	.word	0x0000daa0


	//   ....[33]....
        /*0820*/ 	.word	0x0000dac0


	//   ....[34]....
        /*0824*/ 	.word	0x0000f2d0


	//   ....[35]....
        /*0828*/ 	.word	0x0000f2e0


	//   ....[36]....
        /*082c*/ 	.word	0x0000f2f0


	//   ....[37]....
        /*0830*/ 	.word	0x0000f300


	//   ....[38]....
        /*0834*/ 	.word	0x0000fbc0


	//   ....[39]....
        /*0838*/ 	.word	0x0000fbf0


	//   ....[40]....
        /*083c*/ 	.word	0x0000fd30


	//   ....[41]....
        /*0840*/ 	.word	0x0000fd50


	//   ....[42]....
        /*0844*/ 	.word	0x0000fe60


	//   ....[43]....
        /*0848*/ 	.word	0x0000fe80


	//   ....[44]....
        /*084c*/ 	.word	0x0000ffa0


	//   ....[45]....
        /*0850*/ 	.word	0x0000ffc0


	//   ....[46]....
        /*0854*/ 	.word	0x00010490


	//   ....[47]....
        /*0858*/ 	.word	0x000104a0


	//   ....[48]....
        /*085c*/ 	.word	0x00010af0


	//   ....[49]....
        /*0860*/ 	.word	0x00010b00


	//   ....[50]....
        /*0864*/ 	.word	0x00011bc0


	//   ....[51]....
        /*0868*/ 	.word	0x00011bf0


	//   ....[52]....
        /*086c*/ 	.word	0x00011d10


	//   ....[53]....
        /*0870*/ 	.word	0x00011d30


	//   ....[54]....
        /*0874*/ 	.word	0x00011e40


	//   ....[55]....
        /*0878*/ 	.word	0x00011e60


	//   ....[56]....
        /*087c*/ 	.word	0x00011f80


	//   ....[57]....
        /*0880*/ 	.word	0x00011fa0


	//   ....[58]....
        /*0884*/ 	.word	0x00012150


	//   ....[59]....
        /*0888*/ 	.word	0x00012370


	//   ....[60]....
        /*088c*/ 	.word	0x000123a0


	//   ....[61]....
        /*0890*/ 	.word	0x000123d0


	//   ....[62]....
        /*0894*/ 	.word	0x00012400


	//   ....[63]....
        /*0898*/ 	.word	0x00012430


	//   ....[64]....
        /*089c*/ 	.word	0x00012460


	//   ....[65]....
        /*08a0*/ 	.word	0x00012610


	//   ....[66]....
        /*08a4*/ 	.word	0x00012640


	//   ....[67]....
        /*08a8*/ 	.word	0x00012670


	//   ....[68]....
        /*08ac*/ 	.word	0x000126a0


	//   ....[69]....
        /*08b0*/ 	.word	0x000126d0


	//   ....[70]....
        /*08b4*/ 	.word	0x00012700


	//   ....[71]....
        /*08b8*/ 	.word	0x000127a0


	//   ....[72]....
        /*08bc*/ 	.word	0x000127d0


	//   ....[73]....
        /*08c0*/ 	.word	0x000127e0


	//   ....[74]....
        /*08c4*/ 	.word	0x00012810


	//   ....[75]....
        /*08c8*/ 	.word	0x000145b0


	//   ....[76]....
        /*08cc*/ 	.word	0x000151d0


	//   ....[77]....
        /*08d0*/ 	.word	0x000151f0


	//   ....[78]....
        /*08d4*/ 	.word	0x00015200


	//   ....[79]....
        /*08d8*/ 	.word	0x00015230


	//   ....[80]....
        /*08dc*/ 	.word	0x00015350


	//   ....[81]....
        /*08e0*/ 	.word	0x00015360


	//   ....[82]....
        /*08e4*/ 	.word	0x00015400


	//   ....[83]....
        /*08e8*/ 	.word	0x00015410


	//   ....[84]....
        /*08ec*/ 	.word	0x000154b0


	//   ....[85]....
        /*08f0*/ 	.word	0x000154c0


	//   ....[86]....
        /*08f4*/ 	.word	0x00015560


	//   ....[87]....
        /*08f8*/ 	.word	0x00015570


	//   ....[88]....
        /*08fc*/ 	.word	0x000155f0


	//   ....[89]....
        /*0900*/ 	.word	0x00015620


	//   ....[90]....
        /*0904*/ 	.word	0x00015670


	//   ....[91]....
        /*0908*/ 	.word	0x000156b0


	//   ....[92]....
        /*090c*/ 	.word	0x00018730


	//   ....[93]....
        /*0910*/ 	.word	0x000187b0


	//   ....[94]....
        /*0914*/ 	.word	0x000187e0


	//   ....[95]....
        /*0918*/ 	.word	0x000187f0


	//   ....[96]....
        /*091c*/ 	.word	0x00018820


	//   ....[97]....
        /*0920*/ 	.word	0x00018850


	//   ....[98]....
        /*0924*/ 	.word	0x00018880


	//   ....[99]....
        /*0928*/ 	.word	0x000188b0


	//   ....[100]....
        /*092c*/ 	.word	0x00018a80


	//   ....[101]....
        /*0930*/ 	.word	0x00018ab0


	//   ....[102]....
        /*0934*/ 	.word	0x00018ae0


	//   ....[103]....
        /*0938*/ 	.word	0x00018b10


	//   ....[104]....
        /*093c*/ 	.word	0x00018b40


	//   ....[105]....
        /*0940*/ 	.word	0x00018b70


	//   ....[106]....
        /*0944*/ 	.word	0x00018c40


	//   ....[107]....
        /*0948*/ 	.word	0x00018c60


	//   ....[108]....
        /*094c*/ 	.word	0x00018c70


	//   ....[109]....
        /*0950*/ 	.word	0x00018cf0


	//   ....[110]....
        /*0954*/ 	.word	0x00019840


	//   ....[111]....
        /*0958*/ 	.word	0x00019ef0


	//   ....[112]....
        /*095c*/ 	.word	0x0001a0d0


	//   ....[113]....
        /*0960*/ 	.word	0x0001a120


	//   ....[114]....
        /*0964*/ 	.word	0x0001a250


	//   ....[115]....
        /*0968*/ 	.word	0x0001a2a0


	//   ....[116]....
        /*096c*/ 	.word	0x0001a3e0


	//   ....[117]....
        /*0970*/ 	.word	0x0001a450


	//   ....[118]....
        /*0974*/ 	.word	0x0001a580


	//   ....[119]....
        /*0978*/ 	.word	0x0001a5d0


	//   ....[120]....
        /*097c*/ 	.word	0x0001a700


	//   ....[121]....
        /*0980*/ 	.word	0x0001a750


	//   ....[122]....
        /*0984*/ 	.word	0x0001a880


	//   ....[123]....
        /*0988*/ 	.word	0x0001a8d0


	//   ....[124]....
        /*098c*/ 	.word	0x0001a9e0


	//   ....[125]....
        /*0990*/ 	.word	0x0001aa50


	//   ....[126]....
        /*0994*/ 	.word	0x0001ab60


	//   ....[127]....
        /*0998*/ 	.word	0x0001abb0


	//   ....[128]....
        /*099c*/ 	.word	0x0001aee0


	//   ....[129]....
        /*09a0*/ 	.word	0x0001af80


	//   ....[130]....
        /*09a4*/ 	.word	0x0001b120


	//   ....[131]....
        /*09a8*/ 	.word	0x0001b1a0


	//   ....[132]....
        /*09ac*/ 	.word	0x0001b220


	//   ....[133]....
        /*09b0*/ 	.word	0x0001b2a0


	//   ....[134]....
        /*09b4*/ 	.word	0x0001b320


	//   ....[135]....
        /*09b8*/ 	.word	0x0001b3b0


	//   ....[136]....
        /*09bc*/ 	.word	0x0001b450


	//   ....[137]....
        /*09c0*/ 	.word	0x0001b500


	//   ....[138]....
        /*09c4*/ 	.word	0x0001b580


	//   ....[139]....
        /*09c8*/ 	.word	0x0001b600


	//   ....[140]....
        /*09cc*/ 	.word	0x0001b680


	//   ....[141]....
        /*09d0*/ 	.word	0x0001b710


	//   ....[142]....
        /*09d4*/ 	.word	0x0001b790


	//   ....[143]....
        /*09d8*/ 	.word	0x0001b840


	//   ....[144]....
        /*09dc*/ 	.word	0x0001b890


	//   ....[145]....
        /*09e0*/ 	.word	0x0001b950


	//   ....[146]....
        /*09e4*/ 	.word	0x0001ba80


	//----- nvinfo : EIATTR_REG_RECONFIG
	.align		4
.L_207:
        /*09e8*/ 	.byte	0x01, 0x54
	.zero		2


	//----- nvinfo : EIATTR_SYSCALL_OFFSETS
	.align		4
        /*09ec*/ 	.byte	0x04, 0x46
        /*09ee*/ 	.short	(.L_209 - .L_208)


	//   ....[0]....
.L_208:
        /*09f0*/ 	.word	0x000022f0


	//   ....[1]....
        /*09f4*/ 	.word	0x000141d0


	//   ....[2]....
        /*09f8*/ 	.word	0x00014320


	//   ....[3]....
        /*09fc*/ 	.word	0x00014410


	//   ....[4]....
        /*0a00*/ 	.word	0x00014cf0


	//----- nvinfo : EIATTR_MBARRIER_INSTR_OFFSETS
	.align		4
.L_209:
        /*0a04*/ 	.byte	0x04, 0x39
        /*0a06*/ 	.short	(.L_211 - .L_210)


	//   ....[0]....
.L_210:
        /*0a08*/ 	.word	0x00000270
        /*0a0c*/ 	.word	0x000000ff
        /*0a10*/ 	.word	0x00030800
        /*0a14*/ 	.short	0x0100
        /*0a16*/ 	.byte	0x08
	.zero		1


	//   ....[1]....
        /*0a18*/ 	.word	0x00000280
        /*0a1c*/ 	.word	0x000000ff
        /*0a20*/ 	.word	0x00030820
        /*0a24*/ 	.short	0x0100
        /*0a26*/ 	.byte	0x08
	.zero		1


	//   ....[2]....
        /*0a28*/ 	.word	0x00000370
        /*0a2c*/ 	.word	0x000000ff
        /*0a30*/ 	.word	0x00030830
        /*0a34*/ 	.short	0x0100
        /*0a36*/ 	.byte	0x08
	.zero		1


	//   ....[3]....
        /*0a38*/ 	.word	0x00000380
        /*0a3c*/ 	.word	0x000000ff
        /*0a40*/ 	.word	0x00030840
        /*0a44*/ 	.short	0x0100
        /*0a46*/ 	.byte	0x08
	.zero		1


	//   ....[4]....
        /*0a48*/ 	.word	0x00000390
        /*0a4c*/ 	.word	0x000000ff
        /*0a50*/ 	.word	0x00030838
        /*0a54*/ 	.short	0x0100
        /*0a56*/ 	.byte	0x08
	.zero		1


	//   ....[5]....
        /*0a58*/ 	.word	0x000003a0
        /*0a5c*/ 	.word	0x000000ff
        /*0a60*/ 	.word	0x00030848
        /*0a64*/ 	.short	0x0100
        /*0a66*/ 	.byte	0x08
	.zero		1


	//   ....[6]....
        /*0a68*/ 	.word	0x000004d0
        /*0a6c*/ 	.word	0x000000ff
        /*0a70*/ 	.word	0x00030850
        /*0a74*/ 	.short	0x0100
        /*0a76*/ 	.byte	0x08
	.zero		1


	//   ....[7]....
        /*0a78*/ 	.word	0x000004e0
        /*0a7c*/ 	.word	0x000000ff
        /*0a80*/ 	.word	0x00030860
        /*0a84*/ 	.short	0x0100
        /*0a86*/ 	.byte	0x08
	.zero		1


	//   ....[8]....
        /*0a88*/ 	.word	0x000004f0
        /*0a8c*/ 	.word	0x000000ff
        /*0a90*/ 	.word	0x00030858
        /*0a94*/ 	.short	0x0100
        /*0a96*/ 	.byte	0x08
	.zero		1


	//   ....[9]....
        /*0a98*/ 	.word	0x00000500
        /*0a9c*/ 	.word	0x000000ff
        /*0aa0*/ 	.word	0x00030868
        /*0aa4*/ 	.short	0x0100
        /*0aa6*/ 	.byte	0x08
	.zero		1


	//   ....[10]....
        /*0aa8*/ 	.word	0x000005f0
        /*0aac*/ 	.word	0x000000ff
        /*0ab0*/ 	.word	0x00030870
        /*0ab4*/ 	.short	0x0100
        /*0ab6*/ 	.byte	0x06
	.zero		1


	//   ....[11]....
        /*0ab8*/ 	.word	0x00000600
        /*0abc*/ 	.word	0x000000ff
        /*0ac0*/ 	.word	0x00030880
        /*0ac4*/ 	.short	0x0100
        /*0ac6*/ 	.byte	0x06
	.zero		1


	//   ....[12]....
        /*0ac8*/ 	.word	0x00000610
        /*0acc*/ 	.word	0x000000ff
        /*0ad0*/ 	.word	0x00030878
        /*0ad4*/ 	.short	0x0100
        /*0ad6*/ 	.byte	0x06
	.zero		1


	//   ....[13]....
        /*0ad8*/ 	.word	0x00000620
        /*0adc*/ 	.word	0x000000ff
        /*0ae0*/ 	.word	0x00030888
        /*0ae4*/ 	.short	0x0100
        /*0ae6*/ 	.byte	0x06
	.zero		1


	//   ....[14]....
        /*0ae8*/ 	.word	0x00000750
        /*0aec*/ 	.word	0x000000ff
        /*0af0*/ 	.word	0x00030890
        /*0af4*/ 	.short	0x0100
        /*0af6*/ 	.byte	0x08
	.zero		1


	//   ....[15]....
        /*0af8*/ 	.word	0x00000760
        /*0afc*/ 	.word	0x000000ff
        /*0b00*/ 	.word	0x000308a0
        /*0b04*/ 	.short	0x0100
        /*0b06*/ 	.byte	0x08
	.zero		1


	//   ....[16]....
        /*0b08*/ 	.word	0x00000770
        /*0b0c*/ 	.word	0x000000ff
        /*0b10*/ 	.word	0x00030898
        /*0b14*/ 	.short	0x0100
        /*0b16*/ 	.byte	0x08
	.zero		1


	//   ....[17]....
        /*0b18*/ 	.word	0x00000780
        /*0b1c*/ 	.word	0x000000ff
        /*0b20*/ 	.word	0x000308a8
        /*0b24*/ 	.short	0x0100
        /*0b26*/ 	.byte	0x08
	.zero		1


	//   ....[18]....
        /*0b28*/ 	.word	0x000008b0
        /*0b2c*/ 	.word	0x000000ff
        /*0b30*/ 	.word	0x000308b0
        /*0b34*/ 	.short	0x0100
        /*0b36*/ 	.byte	0x08
	.zero		1


	//   ....[19]....
        /*0b38*/ 	.word	0x000008c0
        /*0b3c*/ 	.word	0x000000ff
        /*0b40*/ 	.word	0x000308c0
        /*0b44*/ 	.short	0x0100
        /*0b46*/ 	.byte	0x08
	.zero		1


	//   ....[20]....
        /*0b48*/ 	.word	0x000008d0
        /*0b4c*/ 	.word	0x000000ff
        /*0b50*/ 	.word	0x000308b8
        /*0b54*/ 	.short	0x0100
        /*0b56*/ 	.byte	0x08
	.zero		1


	//   ....[21]....
        /*0b58*/ 	.word	0x000008e0
        /*0b5c*/ 	.word	0x000000ff
        /*0b60*/ 	.word	0x000308c8
        /*0b64*/ 	.short	0x0100
        /*0b66*/ 	.byte	0x08
	.zero		1


	//   ....[22]....
        /*0b68*/ 	.word	0x00002370
        /*0b6c*/ 	.word	0x000000ff
        /*0b70*/ 	.word	0x00030800
        /*0b74*/ 	.short	0x010a
        /*0b76*/ 	.byte	0x25
	.zero		1


	//   ....[23]....
        /*0b78*/ 	.word	0x00002420
        /*0b7c*/ 	.word	0x00000003
        /*0b80*/ 	.word	0x00030830
        /*0b84*/ 	.short	0x010a
        /*0b86*/ 	.byte	0x3f
	.zero		1


	//   ....[24]....
        /*0b88*/ 	.word	0x00002490
        /*0b8c*/ 	.word	0x00000003
        /*0b90*/ 	.word	0x00030830
        /*0b94*/ 	.short	0x010a
        /*0b96*/ 	.byte	0x3f
	.zero		1


	//   ....[25]....
        /*0b98*/ 	.word	0x00002c30
        /*0b9c*/ 	.word	0x00000000
        /*0ba0*/ 	.word	0x00000000
        /*0ba4*/ 	.short	0x0101
        /*0ba6*/ 	.byte	0x3f
	.zero		1


	//   ....[26]....
        /*0ba8*/ 	.word	0x000050e0
        /*0bac*/ 	.word	0x000000ff
        /*0bb0*/ 	.word	0x00030830
        /*0bb4*/ 	.short	0x010a
        /*0bb6*/ 	.byte	0x06
	.zero		1


	//   ....[27]....
        /*0bb8*/ 	.word	0x00005140
        /*0bbc*/ 	.word	0x000000ff
        /*0bc0*/ 	.word	0x00030830
        /*0bc4*/ 	.short	0x010a
        /*0bc6*/ 	.byte	0x06
	.zero		1


	//   ....[28]....
        /*0bc8*/ 	.word	0x00005ba0
        /*0bcc*/ 	.word	0x000000ff
        /*0bd0*/ 	.word	0x00030850
        /*0bd4*/ 	.short	0x010a
        /*0bd6*/ 	.byte	0x05
	.zero		1


	//   ....[29]....
        /*0bd8*/ 	.word	0x00005be0
        /*0bdc*/ 	.word	0x000000ff
        /*0be0*/ 	.word	0x00030850
        /*0be4*/ 	.short	0x010a
        /*0be6*/ 	.byte	0x05
	.zero		1


	//   ....[30]....
        /*0be8*/ 	.word	0x00005f30
        /*0bec*/ 	.word	0x00000000
        /*0bf0*/ 	.word	0x00000000
        /*0bf4*/ 	.short	0x0101
        /*0bf6*/ 	.byte	0x3f
	.zero		1


	//   ....[31]....
        /*0bf8*/ 	.word	0x00007600
        /*0bfc*/ 	.word	0x00000085
        /*0c00*/ 	.word	0x00000000
        /*0c04*/ 	.short	0x0101
        /*0c06*/ 	.byte	0x3f
	.zero		1


	//   ....[32]....
        /*0c08*/ 	.word	0x00008470
        /*0c0c*/ 	.word	0x000000ff
        /*0c10*/ 	.word	0x00030830
        /*0c14*/ 	.short	0x010a
        /*0c16*/ 	.byte	0x05
	.zero		1


	//   ....[33]....
        /*0c18*/ 	.word	0x000084d0
        /*0c1c*/ 	.word	0x000000ff
        /*0c20*/ 	.word	0x00030830
        /*0c24*/ 	.short	0x010a
        /*0c26*/ 	.byte	0x05
	.zero		1


	//   ....[34]....
        /*0c28*/ 	.word	0x00008f30
        /*0c2c*/ 	.word	0x000000ff
        /*0c30*/ 	.word	0x00030850
        /*0c34*/ 	.short	0x010a
        /*0c36*/ 	.byte	0x05
	.zero		1


	//   ....[35]....
        /*0c38*/ 	.word	0x00008f70
        /*0c3c*/ 	.word	0x000000ff
        /*0c40*/ 	.word	0x00030850
        /*0c44*/ 	.short	0x010a
        /*0c46*/ 	.byte	0x05
	.zero		1


	//   ....[36]....
        /*0c48*/ 	.word	0x00009c50
        /*0c4c*/ 	.word	0x0000007b
        /*0c50*/ 	.word	0x00000000
        /*0c54*/ 	.short	0x0101
        /*0c56*/ 	.byte	0x3f
	.zero		1


	//   ....[37]....
        /*0c58*/ 	.word	0x00009cd0
        /*0c5c*/ 	.word	0x00000006
        /*0c60*/ 	.word	0x00000000
        /*0c64*/ 	.short	0x0101
        /*0c66*/ 	.byte	0x3f
	.zero		1


	//   ....[38]....
        /*0c68*/ 	.word	0x0000a280
        /*0c6c*/ 	.word	0x000000ff
        /*0c70*/ 	.word	0x00030830
        /*0c74*/ 	.short	0x010a
        /*0c76*/ 	.byte	0x05
	.zero		1


	//   ....[39]....
        /*0c78*/ 	.word	0x0000a2e0
        /*0c7c*/ 	.word	0x000000ff
        /*0c80*/ 	.word	0x00030830
        /*0c84*/ 	.short	0x010a
        /*0c86*/ 	.byte	0x05
	.zero		1


	//   ....[40]....
        /*0c88*/ 	.word	0x0000ad40
        /*0c8c*/ 	.word	0x000000ff
        /*0c90*/ 	.word	0x00030850
        /*0c94*/ 	.short	0x010a
        /*0c96*/ 	.byte	0x05
	.zero		1


	//   ....[41]....
        /*0c98*/ 	.word	0x0000ad80
        /*0c9c*/ 	.word	0x000000ff
        /*0ca0*/ 	.word	0x00030850
        /*0ca4*/ 	.short	0x010a
        /*0ca6*/ 	.byte	0x05
	.zero		1


	//   ....[42]....
        /*0ca8*/ 	.word	0x0000b0d0
        /*0cac*/ 	.word	0x00000000
        /*0cb0*/ 	.word	0x00000000
        /*0cb4*/ 	.short	0x0101
        /*0cb6*/ 	.byte	0x3f
	.zero		1


	//   ....[43]....
        /*0cb8*/ 	.word	0x0000c7a0
        /*0cbc*/ 	.word	0x00000085
        /*0cc0*/ 	.word	0x00000000
        /*0cc4*/ 	.short	0x0101
        /*0cc6*/ 	.byte	0x3f
	.zero		1


	//   ....[44]....
        /*0cc8*/ 	.word	0x0000d8a0
        /*0ccc*/ 	.word	0x000000ff
        /*0cd0*/ 	.word	0x00030850
        /*0cd4*/ 	.short	0x010a
        /*0cd6*/ 	.byte	0x05
	.zero		1


	//   ....[45]....
        /*0cd8*/ 	.word	0x0000d8e0
        /*0cdc*/ 	.word	0x000000ff
        /*0ce0*/ 	.word	0x00030850
        /*0ce4*/ 	.short	0x010a
        /*0ce6*/ 	.byte	0x05
	.zero		1


	//   ....[46]....
        /*0ce8*/ 	.word	0x0000dda0
        /*0cec*/ 	.word	0x0000000a
        /*0cf0*/ 	.word	0x00000000
        /*0cf4*/ 	.short	0x0101
        /*0cf6*/ 	.byte	0x3f
	.zero		1


	//   ....[47]....
        /*0cf8*/ 	.word	0x0000fbd0
        /*0cfc*/ 	.word	0x000000ff
        /*0d00*/ 	.word	0x00000000
        /*0d04*/ 	.short	0x0101
        /*0d06*/ 	.byte	0x08
	.zero		1


	//   ....[48]....
        /*0d08*/ 	.word	0x000102c0
        /*0d0c*/ 	.word	0x000000ff
        /*0d10*/ 	.word	0x00000000
        /*0d14*/ 	.short	0x0101
        /*0d16*/ 	.byte	0x08
	.zero		1


	//   ....[49]....
        /*0d18*/ 	.word	0x00014820
        /*0d1c*/ 	.word	0x00000000
        /*0d20*/ 	.word	0x00030840
        /*0d24*/ 	.short	0x010a
        /*0d26*/ 	.byte	0x3f
	.zero		1


	//   ....[50]....
        /*0d28*/ 	.word	0x000157d0
        /*0d2c*/ 	.word	0x00000013
        /*0d30*/ 	.word	0x00030800
        /*0d34*/ 	.short	0x0107
        /*0d36*/ 	.byte	0x3f
	.zero		1


	//   ....[51]....
        /*0d38*/ 	.word	0x000158e0
        /*0d3c*/ 	.word	0x00000013
        /*0d40*/ 	.word	0x00030800
        /*0d44*/ 	.short	0x0101
        /*0d46*/ 	.byte	0x3f
	.zero		1


	//   ....[52]....
        /*0d48*/ 	.word	0x00015900
        /*0d4c*/ 	.word	0x00000013
        /*0d50*/ 	.word	0x00030820
        /*0d54*/ 	.short	0x010a
        /*0d56*/ 	.byte	0x3f
	.zero		1


	//   ....[53]....
        /*0d58*/ 	.word	0x00015d30
        /*0d5c*/ 	.word	0x00000003
        /*0d60*/ 	.word	0x00030840
        /*0d64*/ 	.short	0x010a
        /*0d66*/ 	.byte	0x3f
	.zero		1


	//   ....[54]....
        /*0d68*/ 	.word	0x000161e0
        /*0d6c*/ 	.word	0x00000003
        /*0d70*/ 	.word	0x00000060
        /*0d74*/ 	.short	0x010a
        /*0d76*/ 	.byte	0x3f
	.zero		1


	//   ....[55]....
        /*0d78*/ 	.word	0x00016980
        /*0d7c*/ 	.word	0x00000003
        /*0d80*/ 	.word	0x00030840
        /*0d84*/ 	.short	0x010a
        /*0d86*/ 	.byte	0x3f
	.zero		1


	//   ....[56]....
        /*0d88*/ 	.word	0x00016e30
        /*0d8c*/ 	.word	0x00000002
        /*0d90*/ 	.word	0x00000060
        /*0d94*/ 	.short	0x010a
        /*0d96*/ 	.byte	0x3f
	.zero		1


	//   ....[57]....
        /*0d98*/ 	.word	0x00017510
        /*0d9c*/ 	.word	0x00000002
        /*0da0*/ 	.word	0x00030840
        /*0da4*/ 	.short	0x010a
        /*0da6*/ 	.byte	0x3f
	.zero		1


	//   ....[58]....
        /*0da8*/ 	.word	0x000179c0
        /*0dac*/ 	.word	0x00000002
        /*0db0*/ 	.word	0x00000060
        /*0db4*/ 	.short	0x010a
        /*0db6*/ 	.byte	0x3f
	.zero		1


	//   ....[59]....
        /*0db8*/ 	.word	0x00018040
        /*0dbc*/ 	.word	0x00000000
        /*0dc0*/ 	.word	0x00030860
        /*0dc4*/ 	.short	0x010a
        /*0dc6*/ 	.byte	0x3f
	.zero		1


	//   ....[60]....
        /*0dc8*/ 	.word	0x000197c0
        /*0dcc*/ 	.word	0x00000000
        /*0dd0*/ 	.word	0x00030820
        /*0dd4*/ 	.short	0x010a
        /*0dd6*/ 	.byte	0x3f
	.zero		1


	//   ....[61]....
        /*0dd8*/ 	.word	0x000199a0
        /*0ddc*/ 	.word	0x00000006
        /*0de0*/ 	.word	0x00000000
        /*0de4*/ 	.short	0x010a
        /*0de6*/ 	.byte	0x3f
	.zero		1


	//   ....[62]....
        /*0de8*/ 	.word	0x00019a10
        /*0dec*/ 	.word	0x00000007
        /*0df0*/ 	.word	0x00000000
        /*0df4*/ 	.short	0x010a
        /*0df6*/ 	.byte	0x3f
	.zero		1


	//   ....[63]....
        /*0df8*/ 	.word	0x00019a80
        /*0dfc*/ 	.word	0x00000004
        /*0e00*/ 	.word	0x00000000
        /*0e04*/ 	.short	0x010a
        /*0e06*/ 	.byte	0x3f
	.zero		1


	//   ....[64]....
        /*0e08*/ 	.word	0x00019ab0
        /*0e0c*/ 	.word	0x00000003
        /*0e10*/ 	.word	0x00000000
        /*0e14*/ 	.short	0x010a
        /*0e16*/ 	.byte	0x3f
	.zero		1


	//   ....[65]....
        /*0e18*/ 	.word	0x00019b20
        /*0e1c*/ 	.word	0x00000003
        /*0e20*/ 	.word	0x00030800
        /*0e24*/ 	.short	0x010a
        /*0e26*/ 	.byte	0x3f
	.zero		1


	//   ....[66]....
        /*0e28*/ 	.word	0x00019b70
        /*0e2c*/ 	.word	0x00000003
        /*0e30*/ 	.word	0x00030830
        /*0e34*/ 	.short	0x010a
        /*0e36*/ 	.byte	0x3f
	.zero		1


	//   ....[67]....
        /*0e38*/ 	.word	0x00019bd0
        /*0e3c*/ 	.word	0x0000000c
        /*0e40*/ 	.word	0x00030830
        /*0e44*/ 	.short	0x010a
        /*0e46*/ 	.byte	0x3f
	.zero		1


	//   ....[68]....
        /*0e48*/ 	.word	0x00019c30
        /*0e4c*/ 	.word	0x00000009
        /*0e50*/ 	.word	0x00030850
        /*0e54*/ 	.short	0x010a
        /*0e56*/ 	.byte	0x3f
	.zero		1


	//   ....[69]....
        /*0e58*/ 	.word	0x00019c90
        /*0e5c*/ 	.word	0x00000003
        /*0e60*/ 	.word	0x00030830
        /*0e64*/ 	.short	0x010a
        /*0e66*/ 	.byte	0x3f
	.zero		1


	//   ....[70]....
        /*0e68*/ 	.word	0x00019cf0
        /*0e6c*/ 	.word	0x00000002
        /*0e70*/ 	.word	0x00030850
        /*0e74*/ 	.short	0x010a
        /*0e76*/ 	.byte	0x3f
	.zero		1


	//   ....[71]....
        /*0e78*/ 	.word	0x00019d50
        /*0e7c*/ 	.word	0x00000003
        /*0e80*/ 	.word	0x00030830
        /*0e84*/ 	.short	0x010a
        /*0e86*/ 	.byte	0x3f
	.zero		1


	//   ....[72]....
        /*0e88*/ 	.word	0x00019db0
        /*0e8c*/ 	.word	0x00000002
        /*0e90*/ 	.word	0x00030850
        /*0e94*/ 	.short	0x010a
        /*0e96*/ 	.byte	0x3f
	.zero		1


	//   ....[73]....
        /*0e98*/ 	.word	0x00019e10
        /*0e9c*/ 	.word	0x00000005
        /*0ea0*/ 	.word	0x00030850
        /*0ea4*/ 	.short	0x010a
        /*0ea6*/ 	.byte	0x3f
	.zero		1


	//   ....[74]....
        /*0ea8*/ 	.word	0x00019fb0
        /*0eac*/ 	.word	0x00000000
        /*0eb0*/ 	.word	0x00030840
        /*0eb4*/ 	.short	0x010a
        /*0eb6*/ 	.byte	0x3f
	.zero		1


	//   ....[75]....
        /*0eb8*/ 	.word	0x0001abf0
        /*0ebc*/ 	.word	0x00000013
        /*0ec0*/ 	.word	0x00030820
        /*0ec4*/ 	.short	0x010a
        /*0ec6*/ 	.byte	0x3f
	.zero		1


	//   ....[76]....
        /*0ec8*/ 	.word	0x0001ac40
        /*0ecc*/ 	.word	0x00000003
        /*0ed0*/ 	.word	0x00030840
        /*0ed4*/ 	.short	0x010a
        /*0ed6*/ 	.byte	0x3f
	.zero		1


	//   ....[77]....
        /*0ed8*/ 	.word	0x0001ac90
        /*0edc*/ 	.word	0x00000003
        /*0ee0*/ 	.word	0x00000060
        /*0ee4*/ 	.short	0x010a
        /*0ee6*/ 	.byte	0x3f
	.zero		1


	//   ....[78]....
        /*0ee8*/ 	.word	0x0001ace0
        /*0eec*/ 	.word	0x00000003
        /*0ef0*/ 	.word	0x00030840
        /*0ef4*/ 	.short	0x010a
        /*0ef6*/ 	.byte	0x3f
	.zero		1


	//   ....[79]....
        /*0ef8*/ 	.word	0x0001ad30
        /*0efc*/ 	.word	0x00000002
        /*0f00*/ 	.word	0x00000060
        /*0f04*/ 	.short	0x010a
        /*0f06*/ 	.byte	0x3f
	.zero		1


	//   ....[80]....
        /*0f08*/ 	.word	0x0001ad80
        /*0f0c*/ 	.word	0x00000002
        /*0f10*/ 	.word	0x00030840
        /*0f14*/ 	.short	0x010a
        /*0f16*/ 	.byte	0x3f
	.zero		1


	//   ....[81]....
        /*0f18*/ 	.word	0x0001add0
        /*0f1c*/ 	.word	0x00000002
        /*0f20*/ 	.word	0x00000060
        /*0f24*/ 	.short	0x010a
        /*0f26*/ 	.byte	0x3f
	.zero		1


	//   ....[82]....
        /*0f28*/ 	.word	0x0001ae20
        /*0f2c*/ 	.word	0x00000000
        /*0f30*/ 	.word	0x00030860
        /*0f34*/ 	.short	0x010a
        /*0f36*/ 	.byte	0x3f
	.zero		1


	//   ....[83]....
        /*0f38*/ 	.word	0x0001b9a0
        /*0f3c*/ 	.word	0x00000000
        /*0f40*/ 	.word	0x00030820
        /*0f44*/ 	.short	0x010a
        /*0f46*/ 	.byte	0x3f
	.zero		1


	//   ....[84]....
        /*0f48*/ 	.word	0x0001bb40
        /*0f4c*/ 	.word	0x00000006
        /*0f50*/ 	.word	0x00000000
        /*0f54*/ 	.short	0x010a
        /*0f56*/ 	.byte	0x3f
	.zero		1


	//   ....[85]....
        /*0f58*/ 	.word	0x0001bb90
        /*0f5c*/ 	.word	0x00000007
        /*0f60*/ 	.word	0x00000000
        /*0f64*/ 	.short	0x010a
        /*0f66*/ 	.byte	0x3f
	.zero		1


	//   ....[86]....
        /*0f68*/ 	.word	0x0001bbe0
        /*0f6c*/ 	.word	0x00000004
        /*0f70*/ 	.word	0x00000000
        /*0f74*/ 	.short	0x010a
        /*0f76*/ 	.byte	0x3f
	.zero		1


	//----- nvinfo : EIATTR_NUM_MBARRIERS
	.align		4
.L_211:
        /*0f78*/ 	.byte	0x03, 0x38
        /*0f7a*/ 	.short	0x0016


	//----- nvinfo : EIATTR_EXIT_INSTR_OFFSETS
	.align		4
        /*0f7c*/ 	.byte	0x04, 0x1c
        /*0f7e*/ 	.short	(.L_213 - .L_212)


	//   ....[0]....
.L_212:
        /*0f80*/ 	.word	0x00000a50


	//   ....[1]....
        /*0f84*/ 	.word	0x000120f0


	//   ....[2]....
        /*0f88*/ 	.word	0x00019b00


	//----- nvinfo : EIATTR_MAX_THREADS
	.align		4
.L_213:
        /*0f8c*/ 	.byte	0x04, 0x05
        /*0f8e*/ 	.short	(.L_215 - .L_214)
.L_214:
        /*0f90*/ 	.word	0x00000180
        /*0f94*/ 	.word	0x00000001
        /*0f98*/ 	.word	0x00000001


	//----- nvinfo : EIATTR_CRS_STACK_SIZE
	.align		4
.L_215:
        /*0f9c*/ 	.byte	0x04, 0x1e
        /*0f9e*/ 	.short	(.L_217 - .L_216)
.L_216:
        /*0fa0*/ 	.word	0x00000000


	//----- nvinfo : EIATTR_CBANK_PARAM_SIZE
	.align		4
.L_217:
        /*0fa4*/ 	.byte	0x03, 0x19
        /*0fa6*/ 	.short	0x0af0


	//----- nvinfo : EIATTR_PARAM_CBANK
	.align		4
        /*0fa8*/ 	.byte	0x04, 0x0a
        /*0faa*/ 	.short	(.L_219 - .L_218)
	.align		4
.L_218:
        /*0fac*/ 	.word	index@(.nv.constant0._ZN7cutlass13device_kernelIN5flash11enable_sm90INS1_16FlashAttnFwdSm90INS1_25CollectiveMainloopFwdSm90ILi2EN4cute5tupleIJNS5_1CILi1EEES8_S8_EEENS6_IJNS7_ILi128EEENS7_ILi96EEENS7_ILi192EEEEEELi192ENS_10bfloat16_tEfNS_4arch4Sm90ELb0ELb1ELb0ELb1ELb0ELb0ELb0ELb1ELb1ELb1ELb1ELb0EEENS1_21CollectiveEpilogueFwdINS6_IJSA_SC_SB_EEES9_SE_SG_Li256ELb1ELb1ELb1ELb0EEENS1_36VarlenDynamicPersistentTileSchedulerILi128ELi96ELi256ELi128ELb1ELb1ELb1ELb1ELb0ELb1EEEEEEEEEvNT_6ParamsE)
        /*0fb0*/ 	.short	0x0210
        /*0fb2*/ 	.short	0x0af0


	//----- nvinfo : EIATTR_SW_WAR
	.align		4
.L_219:
        /*0fb4*/ 	.byte	0x04, 0x36
        /*0fb6*/ 	.short	(.L_221 - .L_220)
.L_220:
        /*0fb8*/ 	.word	0x00000008
.L_221:


//--------------------- .nv.info._ZN7cutlass13device_kernelIN5flash11enable_sm90INS1_16FlashAttnFwdSm90INS1_25CollectiveMainloopFwdSm90ILi2EN4cute5tupleIJNS5_1CILi1EEES8_S8_EEENS6_IJNS7_ILi128EEENS7_ILi96EEENS7_ILi192EEEEEELi192ENS_10bfloat16_tEfNS_4arch4Sm90ELb0ELb1ELb0ELb1ELb0ELb1ELb0ELb1ELb1ELb1ELb1ELb0EEENS1_21CollectiveEpilogueFwdINS6_IJSA_SC_SB_EEES9_SE_SG_Li256ELb1ELb1ELb1ELb0EEENS1_36VarlenDynamicPersistentTileSchedulerILi128ELi96ELi256ELi128ELb1ELb1ELb1ELb1ELb0ELb1EEEEEEEEEvNT_6ParamsE --------------------------
	.section	.nv.info._ZN7cutlass13device_kernelIN5flash11enable_sm90INS1_16FlashAttnFwdSm90INS1_25CollectiveMainloopFwdSm90ILi2EN4cute5tupleIJNS5_1CILi1EEES8_S8_EEENS6_IJNS7_ILi128EEENS7_ILi96EEENS7_ILi192EEEEEELi192ENS_10bfloat16_tEfNS_4arch4Sm90ELb0ELb1ELb0ELb1ELb0ELb1ELb0ELb1ELb1ELb1ELb1ELb0EEENS1_21CollectiveEpilogueFwdINS6_IJSA_SC_SB_EEES9_SE_SG_Li256ELb1ELb1ELb1ELb0EEENS1_36VarlenDynamicPersistentTileSchedulerILi128ELi96ELi256ELi128ELb1ELb1ELb1ELb1ELb0ELb1EEEEEEEEEvNT_6ParamsE,"",@"SHT_CUDA_INFO"
	.sectionflags	@""
	.align	4


	//----- nvinfo : EIATTR_CUDA_API_VERSION
	.align		4
        /*0000*/ 	.byte	0x04, 0x37
        /*0002*/ 	.short	(.L_223 - .L_222)
.L_222:
        /*0004*/ 	.word	0x00000082


	//----- nvinfo : EIATTR_KPARAM_INFO
	.align		4
.L_223:
        /*0008*/ 	.byte	0x04, 0x17
        /*000a*/ 	.short	(.L_225 - .L_224)
.L_224:
        /*000c*/ 	.word	0x00000000
        /*0010*/ 	.short	0x0000
        /*0012*/ 	.short	0x0070
        /*0014*/ 	.byte	0x00, 0xf0, 0x01, 0x2a


	//----- nvinfo : EIATTR_SPARSE_MMA_MASK
	.align		4
.L_225:
        /*0018*/ 	.byte	0x03, 0x50
        /*001a*/ 	.short	0x0000


	//----- nvinfo : EIATTR_MAXREG_COUNT
	.align		4
        /*001c*/ 	.byte	0x03, 0x1b
        /*001e*/ 	.short	0x00a8


	//----- nvinfo : EIATTR_NUM_BARRIERS
	.align		4
        /*0020*/ 	.byte	0x02, 0x4c
        /*0022*/ 	.byte	0x10
	.zero		1


	//----- nvinfo : EIATTR_EXTERNS
	.align		4
        /*0024*/ 	.byte	0x04, 0x0f
        /*0026*/ 	.short	(.L_227 - .L_226)


	//   ....[0]....
	.align		4
.L_226:
        /*0028*/ 	.word	index@(__assertfail)


	//----- nvinfo : EIATTR_ANNOTATIONS
	.align		4
.L_227:
        /*002c*/ 	.byte	0x04, 0x55
        /*002e*/ 	.short	(.L_229 - .L_228)


	//   ....[0]....
.L_228:
        /* <DEDUP_REMOVED lines=115> */


	//----- nvinfo : EIATTR_MERCURY_ISA_VERSION
	.align		4
.L_229:
        /*0750*/ 	.byte	0x03, 0x5f
        /*0752*/ 	.short	0x0101


	//----- nvinfo : EIATTR_UNUSED_LOAD_BYTE_OFFSET
	.align		4
        /*0754*/ 	.byte	0x04, 0x44
        /*0756*/ 	.short	(.L_231 - .L_230)


	//   ....[0]....
.L_230:
        /*0758*/ 	.word	0x00000a80
        /*075c*/ 	.word	0x0000fff0


	//   ....[1]....
        /*0760*/ 	.word	0x00020040
        /*0764*/ 	.word	0x0000fff0


	//----- nvinfo : EIATTR_INT_WARP_WIDE_INSTR_OFFSETS
	.align		4
.L_231:
        /*0768*/ 	.byte	0x04, 0x31
        /*076a*/ 	.short	(.L_233 - .L_232)


	//   ....[0]....
.L_232:
        /*076c*/ 	.word	0x00000180


	//   ....[1]....
        /*0770*/ 	.word	0x000001c0


	//   ....[2]....
        /*0774*/ 	.word	0x00000280


	//   ....[3]....
        /*0778*/ 	.word	0x00027740


	//   ....[4]....
        /*077c*/ 	.word	0x000277d0


	//   ....[5]....
        /*0780*/ 	.word	0x0002b5d0


	//   ....[6]....
        /*0784*/ 	.word	0x0002b630


	//----- nvinfo : EIATTR_COOP_GROUP_MASK_REGIDS
	.align		4
.L_233:
        /*0788*/ 	.byte	0x04, 0x29
        /*078a*/ 	.short	(.L_235 - .L_234)


	//   ....[0]....
.L_234:
        /*078c*/ 	.word	0xffffffff


	//   ....[1]....
        /*0790*/ 	.word	0xffffffff


	//   ....[2]....
        /*0794*/ 	.word	0xffffffff


	//   ....[3]....
        /*0798*/ 	.word	0xffffffff


	//   ....[4]....
        /*079c*/ 	.word	0xffffffff


	//   ....[5]....
        /*07a0*/ 	.word	0xffffffff


	//   ....[6]....
        /*07a4*/ 	.word	0xffffffff


	//   ....[7]....
        /*07a8*/ 	.word	0xffffffff


	//   ....[8]....
        /*07ac*/ 	.word	0xffffffff


	//   ....[9]....
        /*07b0*/ 	.word	0xffffffff


	//   ....[10]....
        /*07b4*/ 	.word	0xffffffff


	//   ....[11]....
        /*07b8*/ 	.word	0xffffffff


	//   ....[12]....
        /*07bc*/ 	.word	0xffffffff


	//   ....[13]....
        /*07c0*/ 	.word	0xffffffff


	//   ....[14]....
        /*07c4*/ 	.word	0xffffffff


	//   ....[15]....
        /*07c8*/ 	.word	0xffffffff


	//   ....[16]....
        /*07cc*/ 	.word	0xffffffff


	//   ....[17]....
        /*07d0*/ 	.word	0xffffffff


	//   ....[18]....
        /*07d4*/ 	.word	0xffffffff


	//   ....[19]....
        /*07d8*/ 	.word	0xffffffff


	//   ....[20]....
        /*07dc*/ 	.word	0xffffffff


	//   ....[21]....
        /*07e0*/ 	.word	0xffffffff


	//   ....[22]....
        /*07e4*/ 	.word	0xffffffff


	//   ....[23]....
        /*07e8*/ 	.word	0xffffffff


	//   ....[24]....
        /*07ec*/ 	.word	0xffffffff


	//   ....[25]....
        /*07f0*/ 	.word	0xffffffff


	//   ....[26]....
        /*07f4*/ 	.word	0xffffffff


	//   ....[27]....
        /*07f8*/ 	.word	0xffffffff


	//   ....[28]....
        /*07fc*/ 	.word	0xffffffff


	//   ....[29]....
        /*0800*/ 	.word	0xffffffff


	//   ....[30]....
        /*0804*/ 	.word	0xffffffff


	//   ....[31]....
        /*0808*/ 	.word	0xffffffff


	//   ....[32]....
        /*080c*/ 	.word	0xffffffff


	//   ....[33]....
        /*0810*/ 	.word	0xffffffff


	//   ....[34]....
        /*0814*/ 	.word	0xffffffff


	//   ....[35]....
        /*0818*/ 	.word	0xffffffff


	//   ....[36]....
        /*081c*/ 	.word	0xffffffff


	//   ....[37]....
        /*0820*/ 	.word	0xffffffff


	//   ....[38]....
        /*0824*/ 	.word	0xffffffff


	//   ....[39]....
        /*0828*/ 	.word	0xffffffff


	//   ....[40]....
        /*082c*/ 	.word	0xffffffff


	//   ....[41]....
        /*0830*/ 	.word	0xffffffff


	//   ....[42]....
        /*0834*/ 	.word	0xffffffff


	//   ....[43]....
        /*0838*/ 	.word	0xffffffff


	//   ....[44]....
        /*083c*/ 	.word	0xffffffff


	//   ....[45]....
        /*0840*/ 	.word	0xffffffff


	//   ....[46]....
        /*0844*/ 	.word	0xffffffff


	//   ....[47]....
        /*0848*/ 	.word	0xffffffff


	//   ....[48]....
        /*084c*/ 	.word	0xffffffff


	//   ....[49]....
        /*0850*/ 	.word	0xffffffff


	//   ....[50]....
        /*0854*/ 	.word	0xffffffff


	//   ....[51]....
        /*0858*/ 	.word	0xffffffff


	//   ....[52]....
        /*085c*/ 	.word	0xffffffff


	//   ....[53]....
        /*0860*/ 	.word	0xffffffff


	//   ....[54]....
        /*0864*/ 	.word	0xffffffff


	//   ....[55]....
        /*0868*/ 	.word	0xffffffff


	//   ....[56]....
        /*086c*/ 	.word	0xffffffff


	//   ....[57]....
        /*0870*/ 	.word	0xffffffff


	//   ....[58]....
        /*0874*/ 	.word	0xffffffff


	//   ....[59]....
        /*0878*/ 	.word	0xffffffff


	//   ....[60]....
        /*087c*/ 	.word	0xffffffff


	//   ....[61]....
        /*0880*/ 	.word	0xffffffff


	//   ....[62]....
        /*0884*/ 	.word	0xffffffff


	//   ....[63]....
        /*0888*/ 	.word	0xffffffff


	//   ....[64]....
        /*088c*/ 	.word	0xffffffff


	//   ....[65]....
        /*0890*/ 	.word	0xffffffff


	//   ....[66]....
        /*0894*/ 	.word	0xffffffff


	//   ....[67]....
        /*0898*/ 	.word	0xffffffff


	//   ....[68]....
        /*089c*/ 	.word	0xffffffff


	//   ....[69]....
        /*08a0*/ 	.word	0xffffffff


	//   ....[70]....
        /*08a4*/ 	.word	0xffffffff


	//   ....[71]....
        /*08a8*/ 	.word	0xffffffff


	//   ....[72]....
        /*08ac*/ 	.word	0xffffffff


	//   ....[73]....
        /*08b0*/ 	.word	0xffffffff


	//   ....[74]....
        /*08b4*/ 	.word	0xffffffff


	//   ....[75]....
        /*08b8*/ 	.word	0xffffffff


	//   ....[76]....
        /*08bc*/ 	.word	0xffffffff


	//   ....[77]....
        /*08c0*/ 	.word	0xffffffff


	//   ....[78]....
        /*08c4*/ 	.word	0xffffffff


	//   ....[79]....
        /*08c8*/ 	.word	0xffffffff


	//   ....[80]....
        /*08cc*/ 	.word	0xffffffff


	//   ....[81]....
        /*08d0*/ 	.word	0xffffffff


	//   ....[82]....
        /*08d4*/ 	.word	0xffffffff


	//   ....[83]....
        /*08d8*/ 	.word	0xffffffff


	//   ....[84]....
        /*08dc*/ 	.word	0xffffffff


	//   ....[85]....
        /*08e0*/ 	.word	0xffffffff


	//   ....[86]....
        /*08e4*/ 	.word	0xffffffff


	//   ....[87]....
        /*08e8*/ 	.word	0xffffffff


	//   ....[88]....
        /*08ec*/ 	.word	0xffffffff


	//   ....[89]....
        /*08f0*/ 	.word	0xffffffff


	//   ....[90]....
        /*08f4*/ 	.word	0xffffffff


	//   ....[91]....
        /*08f8*/ 	.word	0xffffffff


	//   ....[92]....
        /*08fc*/ 	.word	0xffffffff


	//   ....[93]....
        /*0900*/ 	.word	0xffffffff


	//   ....[94]....
        /*0904*/ 	.word	0xffffffff


	//   ....[95]....
        /*0908*/ 	.word	0xffffffff


	//   ....[96]....
        /*090c*/ 	.word	0xffffffff


	//   ....[97]....
        /*0910*/ 	.word	0xffffffff


	//   ....[98]....
        /*0914*/ 	.word	0xffffffff


	//   ....[99]....
        /*0918*/ 	.word	0xffffffff


	//   ....[100]....
        /*091c*/ 	.word	0xffffffff


	//   ....[101]....
        /*0920*/ 	.word	0xffffffff


	//   ....[102]....
        /*0924*/ 	.word	0xffffffff


	//   ....[103]....
        /*0928*/ 	.word	0xffffffff


	//   ....[104]....
        /*092c*/ 	.word	0xffffffff


	//   ....[105]....
        /*0930*/ 	.word	0xffffffff


	//   ....[106]....
        /*0934*/ 	.word	0xffffffff


	//   ....[107]....
        /*0938*/ 	.word	0xffffffff


	//   ....[108]....
        /*093c*/ 	.word	0xffffffff


	//   ....[109]....
        /*0940*/ 	.word	0xffffffff


	//   ....[110]....
        /*0944*/ 	.word	0xffffffff


	//   ....[111]....
        /*0948*/ 	.word	0xffffffff


	//   ....[112]....
        /*094c*/ 	.word	0xffffffff


	//   ....[113]....
        /*0950*/ 	.word	0xffffffff


	//   ....[114]....
        /*0954*/ 	.word	0xffffffff


	//   ....[115]....
        /*0958*/ 	.word	0xffffffff


	//   ....[116]....
        /*095c*/ 	.word	0xffffffff


	//   ....[117]....
        /*0960*/ 	.word	0xffffffff


	//   ....[118]....
        /*0964*/ 	.word	0xffffffff


	//   ....[119]....
        /*0968*/ 	.word	0xffffffff


	//   ....[120]....
        /*096c*/ 	.word	0xffffffff


	//   ....[121]....
        /*0970*/ 	.word	0xffffffff


	//   ....[122]....
        /*0974*/ 	.word	0xffffffff


	//   ....[123]....
        /*0978*/ 	.word	0xffffffff


	//   ....[124]....
        /*097c*/ 	.word	0xffffffff


	//   ....[125]....
        /*0980*/ 	.word	0xffffffff


	//   ....[126]....
        /*0984*/ 	.word	0xffffffff


	//   ....[127]....
        /*0988*/ 	.word	0xffffffff


	//   ....[128]....
        /*098c*/ 	.word	0x0500000f


	//   ....[129]....
        /*0990*/ 	.word	0x0500000f


	//   ....[130]....
        /*0994*/ 	.word	0x0500000f


	//   ....[131]....
        /*0998*/ 	.word	0x0500000f


	//   ....[132]....
        /*099c*/ 	.word	0x0500000f


	//   ....[133]....
        /*09a0*/ 	.word	0x0500000f


	//   ....[134]....
        /*09a4*/ 	.word	0x0500000f


	//   ....[135]....
        /*09a8*/ 	.word	0x0500000f


	//   ....[136]....
        /*09ac*/ 	.word	0x0500000f


	//   ....[137]....
        /*09b0*/ 	.word	0x0500000f


	//   ....[138]....
        /*09b4*/ 	.word	0x0500000f


	//   ....[139]....
        /*09b8*/ 	.word	0x0500000f


	//   ....[140]....
        /*09bc*/ 	.word	0x0500000f


	//   ....[141]....
        /*09c0*/ 	.word	0x0500000f


	//   ....[142]....
        /*09c4*/ 	.word	0x0500000f


	//   ....[143]....
        /*09c8*/ 	.word	0x0500000f


	//   ....[144]....
        /*09cc*/ 	.word	0x0500000f


	//   ....[145]....
        /*09d0*/ 	.word	0x0500000f


	//   ....[146]....
        /*09d4*/ 	.word	0x0500000f


	//   ....[147]....
        /*09d8*/ 	.word	0x0500000f


	//   ....[148]....
        /*09dc*/ 	.word	0x0500000f


	//   ....[149]....
        /*09e0*/ 	.word	0x0500000f


	//   ....[150]....
        /*09e4*/ 	.word	0x0500000f


	//   ....[151]....
        /*09e8*/ 	.word	0x0500000f


	//   ....[152]....
        /*09ec*/ 	.word	0x0500000f


	//   ....[153]....
        /*09f0*/ 	.word	0x0500000f


	//   ....[154]....
        /*09f4*/ 	.word	0x0500000f


	//   ....[155]....
        /*09f8*/ 	.word	0x0500000f


	//   ....[156]....
        /*09fc*/ 	.word	0x0500000f


	//   ....[157]....
        /*0a00*/ 	.word	0x0500000f


	//   ....[158]....
        /*0a04*/ 	.word	0x0500000f


	//   ....[159]....
        /*0a08*/ 	.word	0x0500000f


	//   ....[160]....
        /*0a0c*/ 	.word	0x0500000f


	//   ....[161]....
        /*0a10*/ 	.word	0x0500000f


	//   ....[162]....
        /*0a14*/ 	.word	0x0500000f


	//   ....[163]....
        /*0a18*/ 	.word	0x0500000f


	//   ....[164]....
        /*0a1c*/ 	.word	0x0500000f


	//   ....[165]....
        /*0a20*/ 	.word	0x0500000f


	//   ....[166]....
        /*0a24*/ 	.word	0x0500000f


	//   ....[167]....
        /*0a28*/ 	.word	0x0500000f


	//   ....[168]....
        /*0a2c*/ 	.word	0x0500000f


	//   ....[169]....
        /*0a30*/ 	.word	0x0500000f


	//   ....[170]....
        /*0a34*/ 	.word	0x0500000f


	//   ....[171]....
        /*0a38*/ 	.word	0x0500000f


	//   ....[172]....
        /*0a3c*/ 	.word	0x0500000f


	//   ....[173]....
        /*0a40*/ 	.word	0x0500000f


	//   ....[174]....
        /*0a44*/ 	.word	0x0500000f


	//   ....[175]....
        /*0a48*/ 	.word	0x0500000f


	//   ....[176]....
        /*0a4c*/ 	.word	0x0500000f


	//   ....[177]....
        /*0a50*/ 	.word	0x0500000f


	//   ....[178]....
        /*0a54*/ 	.word	0x0500000f


	//   ....[179]....
        /*0a58*/ 	.word	0x0500000f


	//   ....[180]....
        /*0a5c*/ 	.word	0x0500000f


	//----- nvinfo : EIATTR_COOP_GROUP_INSTR_OFFSETS
	.align		4
.L_235:
        /*0a60*/ 	.byte	0x04, 0x28
        /*0a62*/ 	.short	(.L_237 - .L_236)


	//   ....[0]....
.L_236:
        /*0a64*/ 	.word	0x00000060


	//   ....[1]....
        /*0a68*/ 	.word	0x00000190


	//   ....[2]....
        /*0a6c*/ 	.word	0x00000290


	//   ....[3]....
        /*0a70*/ 	.word	0x00000400


	//   ....[4]....
        /*0a74*/ 	.word	0x00000560


	//   ....[5]....
        /*0a78*/ 	.word	0x00000680


	//   ....[6]....
        /*0a7c*/ 	.word	0x000007e0


	//   ....[7]....
        /*0a80*/ 	.word	0x0000b8c0


	//   ....[8]....
        /*0a84*/ 	.word	0x0000bfe0


	//   ....[9]....
        /*0a88*/ 	.word	0x0000bff0


	//   ....[10]....
        /*0a8c*/ 	.word	0x0000c000


	//   ....[11]....
        /*0a90*/ 	.word	0x0000c010


	//   ....[12]....
        /*0a94*/ 	.word	0x0000c860


	//   ....[13]....
        /*0a98*/ 	.word	0x0000c870


	//   ....[14]....
        /*0a9c*/ 	.word	0x0000c880


	//   ....[15]....
        /*0aa0*/ 	.word	0x0000c890


	//   ....[16]....
        /*0aa4*/ 	.word	0x0000fa20


	//   ....[17]....
        /*0aa8*/ 	.word	0x0000fa30


	//   ....[18]....
        /*0aac*/ 	.word	0x0000fa40


	//   ....[19]....
        /*0ab0*/ 	.word	0x0000fa50


	//   ....[20]....
        /*0ab4*/ 	.word	0x000100b0


	//   ....[21]....
        /*0ab8*/ 	.word	0x000100c0


	//   ....[22]....
        /*0abc*/ 	.word	0x000100d0


	//   ....[23]....
        /*0ac0*/ 	.word	0x000100e0


	//   ....[24]....
        /*0ac4*/ 	.word	0x00013c60


	//   ....[25]....
        /*0ac8*/ 	.word	0x00013f50


	//   ....[26]....
        /*0acc*/ 	.word	0x00014c70


	//   ....[27]....
        /*0ad0*/ 	.word	0x00014d80


	//   ....[28]....
        /*0ad4*/ 	.word	0x000152d0


	//   ....[29]....
        /*0ad8*/ 	.word	0x00015390


	//   ....[30]....
        /*0adc*/ 	.word	0x000173e0


	//   ....[31]....
        /*0ae0*/ 	.word	0x00017600


	//   ....[32]....
        /*0ae4*/ 	.word	0x000184a0


	//   ....[33]....
        /*0ae8*/ 	.word	0x000185c0


	//   ....[34]....
        /*0aec*/ 	.word	0x00018bc0


	//   ....[35]....
        /*0af0*/ 	.word	0x00018c40


	//   ....[36]....
        /*0af4*/ 	.word	0x0001aa30


	//   ....[37]....
        /*0af8*/ 	.word	0x0001aa50


	//   ....[38]....
        /*0afc*/ 	.word	0x0001b030


	//   ....[39]....
        /*0b00*/ 	.word	0x0001b050


	//   ....[40]....
        /*0b04*/ 	.word	0x0001cc90


	//   ....[41]....
        /*0b08*/ 	.word	0x0001ce90


	//   ....[42]....
        /*0b0c*/ 	.word	0x0001dd10


	//   ....[43]....
        /*0b10*/ 	.word	0x0001de30


	//   ....[44]....
        /*0b14*/ 	.word	0x0001e3e0


	//   ....[45]....
        /*0b18*/ 	.word	0x0001e440


	//   ....[46]....
        /*0b1c*/ 	.word	0x0001f560


	//   ....[47]....
        /*0b20*/ 	.word	0x0001f7d0


	//   ....[48]....
        /*0b24*/ 	.word	0x0001f840


	//   ....[49]....
        /*0b28*/ 	.word	0x0001f850


	//   ....[50]....
        /*0b2c*/ 	.word	0x00020da0


	//   ....[51]....
        /*0b30*/ 	.word	0x00020db0


	//   ....[52]....
        /*0b34*/ 	.word	0x00020dc0


	//   ....[53]....
        /*0b38*/ 	.word	0x00020dd0


	//   ....[54]....
        /*0b3c*/ 	.word	0x000216c0


	//   ....[55]....
        /*0b40*/ 	.word	0x000216f0


	//   ....[56]....
        /*0b44*/ 	.word	0x00021830


	//   ....[57]....
        /*0b48*/ 	.word	0x00021850


	//   ....[58]....
        /*0b4c*/ 	.word	0x00021950


	//   ....[59]....
        /*0b50*/ 	.word	0x00021970


	//   ....[60]....
        /*0b54*/ 	.word	0x00021a80


	//   ....[61]....
        /*0b58*/ 	.word	0x00021aa0


	//   ....[62]....
        /*0b5c*/ 	.word	0x00021fb0


	//   ....[63]....
        /*0b60*/ 	.word	0x00021ff0


	//   ....[64]....
        /*0b64*/ 	.word	0x000226f0


	//   ....[65]....
        /*0b68*/ 	.word	0x00022700


	//   ....[66]....
        /*0b6c*/ 	.word	0x00023670


	//   ....[67]....
        /*0b70*/ 	.word	0x000236a0


	//   ....[68]....
        /*0b74*/ 	.word	0x000237c0


	//   ....[69]....
        /*0b78*/ 	.word	0x000237e0


	//   ....[70]....
        /*0b7c*/ 	.word	0x000238e0


	//   ....[71]....
        /*0b80*/ 	.word	0x00023900


	//   ....[72]....
        /*0b84*/ 	.word	0x00023a10


	//   ....[73]....
        /*0b88*/ 	.word	0x00023a30


	//   ....[74]....
        /*0b8c*/ 	.word	0x00023bc0


	//   ....[75]....
        /*0b90*/ 	.word	0x00023dd0


	//   ....[76]....
        /*0b94*/ 	.word	0x00023e00


	//   ....[77]....
        /*0b98*/ 	.word	0x00023e30


	//   ....[78]....
        /*0b9c*/ 	.word	0x00023e60


	//   ....[79]....
        /*0ba0*/ 	.word	0x00023e90


	//   ....[80]....
        /*0ba4*/ 	.word	0x00023ec0


	//   ....[81]....
        /*0ba8*/ 	.word	0x00024060


	//   ....[82]....
        /*0bac*/ 	.word	0x00024090


	//   ....[83]....
        /*0bb0*/ 	.word	0x000240c0


	//   ....[84]....
        /*0bb4*/ 	.word	0x000240f0


	//   ....[85]....
        /*0bb8*/ 	.word	0x00024120


	//   ....[86]....
        /*0bbc*/ 	.word	0x00024150


	//   ....[87]....
        /*0bc0*/ 	.word	0x000241f0


	//   ....[88]....
        /*0bc4*/ 	.word	0x00024220


	//   ....[89]....
        /*0bc8*/ 	.word	0x00024230


	//   ....[90]....
        /*0bcc*/ 	.word	0x00024260


	//   ....[91]....
        /*0bd0*/ 	.word	0x00025b30


	//   ....[92]....
        /*0bd4*/ 	.word	0x00027d10


	//   ....[93]....
        /*0bd8*/ 	.word	0x00028910


	//   ....[94]....
        /*0bdc*/ 	.word	0x00028930


	//   ....[95]....
        /*0be0*/ 	.word	0x00028940


	//   ....[96]....
        /*0be4*/ 	.word	0x00028970


	//   ....[97]....
        /*0be8*/ 	.word	0x00028a90


	//   ....[98]....
        /*0bec*/ 	.word	0x00028aa0


	//   ....[99]....
        /*0bf0*/ 	.word	0x00028b40


	//   ....[100]....
        /*0bf4*/ 	.word	0x00028b50


	//   ....[101]....
        /*0bf8*/ 	.word	0x00028bf0


	//   ....[102]....
        /*0bfc*/ 	.word	0x00028c00


	//   ....[103]....
        /*0c00*/ 	.word	0x00028ca0


	//   ....[104]....
        /*0c04*/ 	.word	0x00028cb0


	//   ....[105]....
        /*0c08*/ 	.word	0x00028d30


	//   ....[106]....
        /*0c0c*/ 	.word	0x00028d60


	//   ....[107]....
        /*0c10*/ 	.word	0x00028db0


	//   ....[108]....
        /*0c14*/ 	.word	0x00028df0


	//   ....[109]....
        /*0c18*/ 	.word	0x0002be20


	//   ....[110]....
        /*0c1c*/ 	.word	0x0002be50


	//   ....[111]....
        /*0c20*/ 	.word	0x0002beb0


	//   ....[112]....
        /*0c24*/ 	.word	0x0002bee0


	//   ....[113]....
        /*0c28*/ 	.word	0x0002bf10


	//   ....[114]....
        /*0c2c*/ 	.word	0x0002bf40


	//   ....[115]....
        /*0c30*/ 	.word	0x0002bf70


	//   ....[116]....
        /*0c34*/ 	.word	0x0002bfa0


	//   ....[117]....
        /*0c38*/ 	.word	0x0002c160


	//   ....[118]....
        /*0c3c*/ 	.word	0x0002c190


	//   ....[119]....
        /*0c40*/ 	.word	0x0002c1c0


	//   ....[120]....
        /*0c44*/ 	.word	0x0002c1f0


	//   ....[121]....
        /*0c48*/ 	.word	0x0002c220


	//   ....[122]....
        /*0c4c*/ 	.word	0x0002c250


	//   ....[123]....
        /*0c50*/ 	.word	0x0002c320


	//   ....[124]....
        /*0c54*/ 	.word	0x0002c340


	//   ....[125]....
        /*0c58*/ 	.word	0x0002c350


	//   ....[126]....
        /*0c5c*/ 	.word	0x0002c3d0


	//   ....[127]....
        /*0c60*/ 	.word	0x0002cf10


	//   ....[128]....
        /*0c64*/ 	.word	0x0002d350


	//   ....[129]....
        /*0c68*/ 	.word	0x0002d3e0


	//   ....[130]....
        /*0c6c*/ 	.word	0x0002d430


	//   ....[131]....
        /*0c70*/ 	.word	0x0002d480


	//   ....[132]....
        /*0c74*/ 	.word	0x0002d510


	//   ....[133]....
        /*0c78*/ 	.word	0x0002d5a0


	//   ....[134]....
        /*0c7c*/ 	.word	0x0002d5f0


	//   ....[135]....
        /*0c80*/ 	.word	0x0002d640


	//   ....[136]....
        /*0c84*/ 	.word	0x0002d730


	//   ....[137]....
        /*0c88*/ 	.word	0x0002d7c0


	//   ....[138]....
        /*0c8c*/ 	.word	0x0002d810


	//   ....[139]....
        /*0c90*/ 	.word	0x0002d870


	//   ....[140]....
        /*0c94*/ 	.word	0x0002d910


	//   ....[141]....
        /*0c98*/ 	.word	0x0002d9a0


	//   ....[142]....
        /*0c9c*/ 	.word	0x0002d9f0


	//   ....[143]....
        /*0ca0*/ 	.word	0x0002da40


	//   ....[144]....
        /*0ca4*/ 	.word	0x0002dde0


	//   ....[145]....
        /*0ca8*/ 	.word	0x0002e0c0


	//   ....[146]....
        /*0cac*/ 	.word	0x0002e2a0


	//   ....[147]....
        /*0cb0*/ 	.word	0x0002e2f0


	//   ....[148]....
        /*0cb4*/ 	.word	0x0002e350


	//   ....[149]....
        /*0cb8*/ 	.word	0x0002e3f0


	//   ....[150]....
        /*0cbc*/ 	.word	0x0002e4c0


	//   ....[151]....
        /*0cc0*/ 	.word	0x0002e5c0


	//   ....[152]....
        /*0cc4*/ 	.word	0x0002e690


	//   ....[153]....
        /*0cc8*/ 	.word	0x0002e7a0


	//   ....[154]....
        /*0ccc*/ 	.word	0x0002e800


	//   ....[155]....
        /*0cd0*/ 	.word	0x0002e910


	//   ....[156]....
        /*0cd4*/ 	.word	0x0002e970


	//   ....[157]....
        /*0cd8*/ 	.word	0x0002ea80


	//   ....[158]....
        /*0cdc*/ 	.word	0x0002eae0


	//   ....[159]....
        /*0ce0*/ 	.word	0x0002ebd0


	//   ....[160]....
        /*0ce4*/ 	.word	0x0002ec50


	//   ....[161]....
        /*0ce8*/ 	.word	0x0002ed30


	//   ....[162]....
        /*0cec*/ 	.word	0x0002f0a0


	//   ....[163]....
        /*0cf0*/ 	.word	0x0002f140


	//   ....[164]....
        /*0cf4*/ 	.word	0x0002f2e0


	//   ....[165]....
        /*0cf8*/ 	.word	0x0002f360


	//   ....[166]....
        /*0cfc*/ 	.word	0x0002f3e0


	//   ....[167]....
        /*0d00*/ 	.word	0x0002f460


	//   ....[168]....
        /*0d04*/ 	.word	0x0002f4e0


	//   ....[169]....
        /*0d08*/ 	.word	0x0002f570


	//   ....[170]....
        /*0d0c*/ 	.word	0x0002f610


	//   ....[171]....
        /*0d10*/ 	.word	0x0002f6c0


	//   ....[172]....
        /*0d14*/ 	.word	0x0002f740


	//   ....[173]....
        /*0d18*/ 	.word	0x0002f7c0


	//   ....[174]....
        /*0d1c*/ 	.word	0x0002f840


	//   ....[175]....
        /*0d20*/ 	.word	0x0002f8d0


	//   ....[176]....
        /*0d24*/ 	.word	0x0002f950


	//   ....[177]....
        /*0d28*/ 	.word	0x0002fa00


	//   ....[178]....
        /*0d2c*/ 	.word	0x0002fa50


	//   ....[179]....
        /*0d30*/ 	.word	0x0002fb10


	//   ....[180]....
        /*0d34*/ 	.word	0x0002fc40


	//----- nvinfo : EIATTR_REG_RECONFIG
	.align		4
.L_237:
        /*0d38*/ 	.byte	0x01, 0x54
	.zero		2


	//----- nvinfo : EIATTR_SYSCALL_OFFSETS
	.align		4
        /*0d3c*/ 	.byte	0x04, 0x46
        /*0d3e*/ 	.short	(.L_239 - .L_238)


	//   ....[0]....
.L_238:
        /*0d40*/ 	.word	0x00002000


	//   ....[1]....
        /*0d44*/ 	.word	0x00002150


	//   ....[2]....
        /*0d48*/ 	.word	0x0000ba30


	//   ....[3]....
        /*0d4c*/ 	.word	0x0000bd20


	//   ....[4]....
        /*0d50*/ 	.word	0x00027940


	//   ....[5]....
        /*0d54*/ 	.word	0x00027a90


	//   ....[6]....
        /*0d58*/ 	.word	0x00027b80


	//   ....[7]....
        /*0d5c*/ 	.word	0x00028440


	//----- nvinfo : EIATTR_MBARRIER_INSTR_OFFSETS
	.align		4
.L_239:
        /*0d60*/ 	.byte	0x04, 0x39
        /*0d62*/ 	.short	(.L_241 - .L_240)


	//   ....[0]....
.L_240:
        /*0d64*/ 	.word	0x000002b0
        /*0d68*/ 	.word	0x000000ff
        /*0d6c*/ 	.word	0x00030800
        /*0d70*/ 	.short	0x0100
        /*0d72*/ 	.byte	0x08
	.zero		1


	//   ....[1]....
        /*0d74*/ 	.word	0x000002c0
        /*0d78*/ 	.word	0x000000ff
        /*0d7c*/ 	.word	0x00030820
        /*0d80*/ 	.short	0x0100
        /*0d82*/ 	.byte	0x08
	.zero		1


	//   ....[2]....
        /*0d84*/ 	.word	0x000003b0
        /*0d88*/ 	.word	0x000000ff
        /*0d8c*/ 	.word	0x00030830
        /*0d90*/ 	.short	0x0100
        /*0d92*/ 	.byte	0x08
	.zero		1


	//   ....[3]....
        /*0d94*/ 	.word	0x000003c0
        /*0d98*/ 	.word	0x000000ff
        /*0d9c*/ 	.word	0x00030840
        /*0da0*/ 	.short	0x0100
        /*0da2*/ 	.byte	0x08
	.zero		1


	//   ....[4]....
        /*0da4*/ 	.word	0x000003d0
        /*0da8*/ 	.word	0x000000ff
        /*0dac*/ 	.word	0x00030838
        /*0db0*/ 	.short	0x0100
        /*0db2*/ 	.byte	0x08
	.zero		1


	//   ....[5]....
        /*0db4*/ 	.word	0x000003e0
        /*0db8*/ 	.word	0x000000ff
        /*0dbc*/ 	.word	0x00030848
        /*0dc0*/ 	.short	0x0100
        /*0dc2*/ 	.byte	0x08
	.zero		1


	//   ....[6]....
        /*0dc4*/ 	.word	0x00000510
        /*0dc8*/ 	.word	0x000000ff
        /*0dcc*/ 	.word	0x00030850
        /*0dd0*/ 	.short	0x0100
        /*0dd2*/ 	.byte	0x08
	.zero		1


	//   ....[7]....
        /*0dd4*/ 	.word	0x00000520
        /*0dd8*/ 	.word	0x000000ff
        /*0ddc*/ 	.word	0x00030860
        /*0de0*/ 	.short	0x0100
        /*0de2*/ 	.byte	0x08
	.zero		1


	//   ....[8]....
        /*0de4*/ 	.word	0x00000530
        /*0de8*/ 	.word	0x000000ff
        /*0dec*/ 	.word	0x00030858
        /*0df0*/ 	.short	0x0100
        /*0df2*/ 	.byte	0x08
	.zero		1


	//   ....[9]....
        /*0df4*/ 	.word	0x00000540
        /*0df8*/ 	.word	0x000000ff
        /*0dfc*/ 	.word	0x00030868
        /*0e00*/ 	.short	0x0100
        /*0e02*/ 	.byte	0x08
	.zero		1


	//   ....[10]....
        /*0e04*/ 	.word	0x00000630
        /*0e08*/ 	.word	0x000000ff
        /*0e0c*/ 	.word	0x00030870
        /*0e10*/ 	.short	0x0100
        /*0e12*/ 	.byte	0x06
	.zero		1


	//   ....[11]....
        /*0e14*/ 	.word	0x00000640
        /*0e18*/ 	.word	0x000000ff
        /*0e1c*/ 	.word	0x00030880
        /*0e20*/ 	.short	0x0100
        /*0e22*/ 	.byte	0x06
	.zero		1


	//   ....[12]....
        /*0e24*/ 	.word	0x00000650
        /*0e28*/ 	.word	0x000000ff
        /*0e2c*/ 	.word	0x00030878
        /*0e30*/ 	.short	0x0100
        /*0e32*/ 	.byte	0x06
	.zero		1


	//   ....[13]....
        /*0e34*/ 	.word	0x00000660
        /*0e38*/ 	.word	0x000000ff
        /*0e3c*/ 	.word	0x00030888
        /*0e40*/ 	.short	0x0100
        /*0e42*/ 	.byte	0x06
	.zero		1


	//   ....[14]....
        /*0e44*/ 	.word	0x00000790
        /*0e48*/ 	.word	0x000000ff
        /*0e4c*/ 	.word	0x00030890
        /*0e50*/ 	.short	0x0100
        /*0e52*/ 	.byte	0x08
	.zero		1


	//   ....[15]....
        /*0e54*/ 	.word	0x000007a0
        /*0e58*/ 	.word	0x000000ff
        /*0e5c*/ 	.word	0x000308a0
        /*0e60*/ 	.short	0x0100
        /*0e62*/ 	.byte	0x08
	.zero		1


	//   ....[16]....
        /*0e64*/ 	.word	0x000007b0
        /*0e68*/ 	.word	0x000000ff
        /*0e6c*/ 	.word	0x00030898
        /*0e70*/ 	.short	0x0100
        /*0e72*/ 	.byte	0x08
	.zero		1


	//   ....[17]....
        /*0e74*/ 	.word	0x000007c0
        /*0e78*/ 	.word	0x000000ff
        /*0e7c*/ 	.word	0x000308a8
        /*0e80*/ 	.short	0x0100
        /*0e82*/ 	.byte	0x08
	.zero		1


	//   ....[18]....
        /*0e84*/ 	.word	0x000008f0
        /*0e88*/ 	.word	0x000000ff
        /*0e8c*/ 	.word	0x000308b0
        /*0e90*/ 	.short	0x0100
        /*0e92*/ 	.byte	0x08
	.zero		1


	//   ....[19]....
        /*0e94*/ 	.word	0x00000900
        /*0e98*/ 	.word	0x000000ff
        /*0e9c*/ 	.word	0x000308c0
        /*0ea0*/ 	.short	0x0100
        /*0ea2*/ 	.byte	0x08
	.zero		1


	//   ....[20]....
        /*0ea4*/ 	.word	0x00000910
        /*0ea8*/ 	.word	0x000000ff
        /*0eac*/ 	.word	0x000308b8
        /*0eb0*/ 	.short	0x0100
        /*0eb2*/ 	.byte	0x08
	.zero		1


	//   ....[21]....
        /*0eb4*/ 	.word	0x00000920
        /*0eb8*/ 	.word	0x000000ff
        /*0ebc*/ 	.word	0x000308c8
        /*0ec0*/ 	.short	0x0100
        /*0ec2*/ 	.byte	0x08
	.zero		1


	//   ....[22]....
        /*0ec4*/ 	.word	0x00003c60
        /*0ec8*/ 	.word	0x00000056
        /*0ecc*/ 	.word	0x00030890
        /*0ed0*/ 	.short	0x010a
        /*0ed2*/ 	.byte	0x3f
	.zero		1


	//   ....[23]....
        /*0ed4*/ 	.word	0x00007220
        /*0ed8*/ 	.word	0x00000056
        /*0edc*/ 	.word	0x00030890
        /*0ee0*/ 	.short	0x010a
        /*0ee2*/ 	.byte	0x3f
	.zero		1


	//   ....[24]....
        /*0ee4*/ 	.word	0x0000a4a0
        /*0ee8*/ 	.word	0x00000056
        /*0eec*/ 	.word	0x00030890
        /*0ef0*/ 	.short	0x010a
        /*0ef2*/ 	.byte	0x3f
	.zero		1


	//   ....[25]....
        /*0ef4*/ 	.word	0x0000a870
        /*0ef8*/ 	.word	0x0000001c
        /*0efc*/ 	.word	0x00000000
        /*0f00*/ 	.short	0x0101
        /*0f02*/ 	.byte	0x3f
	.zero		1


	//   ....[26]....
        /*0f04*/ 	.word	0x0000a8b0
        /*0f08*/ 	.word	0x00000056
        /*0f0c*/ 	.word	0x000308b0
        /*0f10*/ 	.short	0x010a
        /*0f12*/ 	.byte	0x3f
	.zero		1


	//   ....[27]....
        /*0f14*/ 	.word	0x0000ade0
        /*0f18*/ 	.word	0x00000056
        /*0f1c*/ 	.word	0x00000000
        /*0f20*/ 	.short	0x0101
        /*0f22*/ 	.byte	0x3f
	.zero		1


	//   ....[28]....
        /*0f24*/ 	.word	0x0000bab0
        /*0f28*/ 	.word	0x00000010
        /*0f2c*/ 	.word	0x00030800
        /*0f30*/ 	.short	0x010a
        /*0f32*/ 	.byte	0x3f
	.zero		1


	//   ....[29]....
        /*0f34*/ 	.word	0x0000bb00
        /*0f38*/ 	.word	0x00000010
        /*0f3c*/ 	.word	0x00030800
        /*0f40*/ 	.short	0x010a
        /*0f42*/ 	.byte	0x3f
	.zero		1


	//   ....[30]....
        /*0f44*/ 	.word	0x0000cf40
        /*0f48*/ 	.word	0x00000010
        /*0f4c*/ 	.word	0x00030800
        /*0f50*/ 	.short	0x010a
        /*0f52*/ 	.byte	0x3f
	.zero		1


	//   ....[31]....
        /*0f54*/ 	.word	0x000104f0
        /*0f58*/ 	.word	0x00000010
        /*0f5c*/ 	.word	0x00030800
        /*0f60*/ 	.short	0x010a
        /*0f62*/ 	.byte	0x3f
	.zero		1


	//   ....[32]....
        /*0f64*/ 	.word	0x00013280
        /*0f68*/ 	.word	0x00000005
        /*0f6c*/ 	.word	0x00030830
        /*0f70*/ 	.short	0x010a
        /*0f72*/ 	.byte	0x3f
	.zero		1


	//   ....[33]....
        /*0f74*/ 	.word	0x000132f0
        /*0f78*/ 	.word	0x00000005
        /*0f7c*/ 	.word	0x00030830
        /*0f80*/ 	.short	0x010a
        /*0f82*/ 	.byte	0x3f
	.zero		1


	//   ....[34]....
        /*0f84*/ 	.word	0x00013dc0
        /*0f88*/ 	.word	0x00000000
        /*0f8c*/ 	.word	0x00000000
        /*0f90*/ 	.short	0x0101
        /*0f92*/ 	.byte	0x3f
	.zero		1


	//   ....[35]....
        /*0f94*/ 	.word	0x00016240
        /*0f98*/ 	.word	0x00000000
        /*0f9c*/ 	.word	0x00030830
        /*0fa0*/ 	.short	0x010a
        /*0fa2*/ 	.byte	0x3f
	.zero		1


	//   ....[36]....
        /*0fa4*/ 	.word	0x000162c0
        /*0fa8*/ 	.word	0x00000000
        /*0fac*/ 	.word	0x00030830
        /*0fb0*/ 	.short	0x010a
        /*0fb2*/ 	.byte	0x3f
	.zero		1


	//   ....[37]....
        /*0fb4*/ 	.word	0x00016fb0
        /*0fb8*/ 	.word	0x00000002
        /*0fbc*/ 	.word	0x00030850
        /*0fc0*/ 	.short	0x010a
        /*0fc2*/ 	.byte	0x3f
	.zero		1


	//   ....[38]....
        /*0fc4*/ 	.word	0x00017000
        /*0fc8*/ 	.word	0x00000002
        /*0fcc*/ 	.word	0x00030850
        /*0fd0*/ 	.short	0x010a
        /*0fd2*/ 	.byte	0x3f
	.zero		1


	//   ....[39]....
        /*0fd4*/ 	.word	0x00017400
        /*0fd8*/ 	.word	0x00000000
        /*0fdc*/ 	.word	0x00000000
        /*0fe0*/ 	.short	0x0101
        /*0fe2*/ 	.byte	0x3f
	.zero		1


	//   ....[40]....
        /*0fe4*/ 	.word	0x00018640
        /*0fe8*/ 	.word	0x00000002
        /*0fec*/ 	.word	0x00000000
        /*0ff0*/ 	.short	0x0101
        /*0ff2*/ 	.byte	0x3f
	.zero		1


	//   ....[41]....
        /*0ff4*/ 	.word	0x00019960
        /*0ff8*/ 	.word	0x00000003
        /*0ffc*/ 	.word	0x00030830
        /*1000*/ 	.short	0x010a
        /*1002*/ 	.byte	0x3f
	.zero		1


	//   ....[42]....
        /*1004*/ 	.word	0x000199e0
        /*1008*/ 	.word	0x00000003
        /*100c*/ 	.word	0x00030830
        /*1010*/ 	.short	0x010a
        /*1012*/ 	.byte	0x3f
	.zero		1


	//   ....[43]....
        /*1014*/ 	.word	0x0001a6d0
        /*1018*/ 	.word	0x0000000f
        /*101c*/ 	.word	0x00030850
        /*1020*/ 	.short	0x010a
        /*1022*/ 	.byte	0x3f
	.zero		1


	//   ....[44]....
        /*1024*/ 	.word	0x0001a720
        /*1028*/ 	.word	0x0000000f
        /*102c*/ 	.word	0x00030850
        /*1030*/ 	.short	0x010a
        /*1032*/ 	.byte	0x3f
	.zero		1


	//   ....[45]....
        /*1034*/ 	.word	0x0001b6c0
        /*1038*/ 	.word	0x00000086
        /*103c*/ 	.word	0x00000000
        /*1040*/ 	.short	0x0101
        /*1042*/ 	.byte	0x3f
	.zero		1


	//   ....[46]....
        /*1044*/ 	.word	0x0001b710
        /*1048*/ 	.word	0x0000000f
        /*104c*/ 	.word	0x00000000
        /*1050*/ 	.short	0x0101
        /*1052*/ 	.byte	0x3f
	.zero		1


	//   ....[47]....
        /*1054*/ 	.word	0x0001bae0
        /*1058*/ 	.word	0x00000004
        /*105c*/ 	.word	0x00030830
        /*1060*/ 	.short	0x010a
        /*1062*/ 	.byte	0x3f
	.zero		1


	//   ....[48]....
        /*1064*/ 	.word	0x0001bb60
        /*1068*/ 	.word	0x00000004
        /*106c*/ 	.word	0x00030830
        /*1070*/ 	.short	0x010a
        /*1072*/ 	.byte	0x3f
	.zero		1


	//   ....[49]....
        /*1074*/ 	.word	0x0001c830
        /*1078*/ 	.word	0x0000000e
        /*107c*/ 	.word	0x00030850
        /*1080*/ 	.short	0x010a
        /*1082*/ 	.byte	0x3f
	.zero		1


	//   ....[50]....
        /*1084*/ 	.word	0x0001c880
        /*1088*/ 	.word	0x0000000e
        /*108c*/ 	.word	0x00030850
        /*1090*/ 	.short	0x010a
        /*1092*/ 	.byte	0x3f
	.zero		1


	//   ....[51]....
        /*1094*/ 	.word	0x0001cd00
        /*1098*/ 	.word	0x00000000
        /*109c*/ 	.word	0x00000000
        /*10a0*/ 	.short	0x0101
        /*10a2*/ 	.byte	0x3f
	.zero		1


	//   ....[52]....
        /*10a4*/ 	.word	0x0001e6a0
        /*10a8*/ 	.word	0x00000002
        /*10ac*/ 	.word	0x00000000
        /*10b0*/ 	.short	0x0101
        /*10b2*/ 	.byte	0x3f
	.zero		1


	//   ....[53]....
        /*10b4*/ 	.word	0x0001f460
        /*10b8*/ 	.word	0x00000002
        /*10bc*/ 	.word	0x00030850
        /*10c0*/ 	.short	0x010a
        /*10c2*/ 	.byte	0x3f
	.zero		1


	//   ....[54]....
        /*10c4*/ 	.word	0x0001f500
        /*10c8*/ 	.word	0x00000002
        /*10cc*/ 	.word	0x00030850
        /*10d0*/ 	.short	0x010a
        /*10d2*/ 	.byte	0x3f
	.zero		1


	//   ....[55]....
        /*10d4*/ 	.word	0x0001f9d0
        /*10d8*/ 	.word	0x00000008
        /*10dc*/ 	.word	0x00000000
        /*10e0*/ 	.short	0x0101
        /*10e2*/ 	.byte	0x3f
	.zero		1


	//   ....[56]....
        /*10e4*/ 	.word	0x000216e0
        /*10e8*/ 	.word	0x00000000
        /*10ec*/ 	.word	0x00000000
        /*10f0*/ 	.short	0x0101
        /*10f2*/ 	.byte	0x3f
	.zero		1


	//   ....[57]....
        /*10f4*/ 	.word	0x00021e80
        /*10f8*/ 	.word	0x00000002
        /*10fc*/ 	.word	0x00000000
        /*1100*/ 	.short	0x0101
        /*1102*/ 	.byte	0x3f
	.zero		1


	//   ....[58]....
        /*1104*/ 	.word	0x00025c10
        /*1108*/ 	.word	0x00000013
        /*110c*/ 	.word	0x00030820
        /*1110*/ 	.short	0x010a
        /*1112*/ 	.byte	0x3f
	.zero		1


	//   ....[59]....
        /*1114*/ 	.word	0x00025ce0
        /*1118*/ 	.word	0x00000007
        /*111c*/ 	.word	0x000308a0
        /*1120*/ 	.short	0x010a
        /*1122*/ 	.byte	0x3f
	.zero		1


	//   ....[60]....
        /*1124*/ 	.word	0x00026120
        /*1128*/ 	.word	0x00000007
        /*112c*/ 	.word	0x000308c0
        /*1130*/ 	.short	0x010a
        /*1132*/ 	.byte	0x3f
	.zero		1


	//   ....[61]....
        /*1134*/ 	.word	0x000266b0
        /*1138*/ 	.word	0x00000008
        /*113c*/ 	.word	0x000308a0
        /*1140*/ 	.short	0x010a
        /*1142*/ 	.byte	0x3f
	.zero		1


	//   ....[62]....
        /*1144*/ 	.word	0x00026ae0
        /*1148*/ 	.word	0x00000008
        /*114c*/ 	.word	0x000308c0
        /*1150*/ 	.short	0x010a
        /*1152*/ 	.byte	0x3f
	.zero		1


	//   ....[63]....
        /*1154*/ 	.word	0x00027f70
        /*1158*/ 	.word	0x00000000
        /*115c*/ 	.word	0x00030840
        /*1160*/ 	.short	0x010a
        /*1162*/ 	.byte	0x3f
	.zero		1


	//   ....[64]....
        /*1164*/ 	.word	0x00028f00
        /*1168*/ 	.word	0x00000013
        /*116c*/ 	.word	0x00030800
        /*1170*/ 	.short	0x0107
        /*1172*/ 	.byte	0x3f
	.zero		1


	//   ....[65]....
        /*1174*/ 	.word	0x00029010
        /*1178*/ 	.word	0x00000013
        /*117c*/ 	.word	0x00030800
        /*1180*/ 	.short	0x0101
        /*1182*/ 	.byte	0x3f
	.zero		1


	//   ....[66]....
        /*1184*/ 	.word	0x00029030
        /*1188*/ 	.word	0x00000013
        /*118c*/ 	.word	0x00030820
        /*1190*/ 	.short	0x010a
        /*1192*/ 	.byte	0x3f
	.zero		1


	//   ....[67]....
        /*1194*/ 	.word	0x00029450
        /*1198*/ 	.word	0x00000003
        /*119c*/ 	.word	0x00030840
        /*11a0*/ 	.short	0x010a
        /*11a2*/ 	.byte	0x3f
	.zero		1


	//   ....[68]....
        /*11a4*/ 	.word	0x00029900
        /*11a8*/ 	.word	0x00000003
        /*11ac*/ 	.word	0x00000060
        /*11b0*/ 	.short	0x010a
        /*11b2*/ 	.byte	0x3f
	.zero		1


	//   ....[69]....
        /*11b4*/ 	.word	0x0002a090
        /*11b8*/ 	.word	0x00000003
        /*11bc*/ 	.word	0x00030840
        /*11c0*/ 	.short	0x010a
        /*11c2*/ 	.byte	0x3f
	.zero		1


	//   ....[70]....
        /*11c4*/ 	.word	0x0002a540
        /*11c8*/ 	.word	0x00000002
        /*11cc*/ 	.word	0x00000060
        /*11d0*/ 	.short	0x010a
        /*11d2*/ 	.byte	0x3f
	.zero		1


	//   ....[71]....
        /*11d4*/ 	.word	0x0002ac10
        /*11d8*/ 	.word	0x00000002
        /*11dc*/ 	.word	0x00030840
        /*11e0*/ 	.short	0x010a
        /*11e2*/ 	.byte	0x3f
	.zero		1


	//   ....[72]....
        /*11e4*/ 	.word	0x0002b0c0
        /*11e8*/ 	.word	0x00000002
        /*11ec*/ 	.word	0x00000060
        /*11f0*/ 	.short	0x010a
        /*11f2*/ 	.byte	0x3f
	.zero		1


	//   ....[73]....
        /*11f4*/ 	.word	0x0002b730
        /*11f8*/ 	.word	0x00000000
        /*11fc*/ 	.word	0x00030860
        /*1200*/ 	.short	0x010a
        /*1202*/ 	.byte	0x3f
	.zero		1


	//   ....[74]....
        /*1204*/ 	.word	0x0002ce90
        /*1208*/ 	.word	0x00000000
        /*120c*/ 	.word	0x00030820
        /*1210*/ 	.short	0x010a
        /*1212*/ 	.byte	0x3f
	.zero		1


	//   ....[75]....
        /*1214*/ 	.word	0x0002d040
        /*1218*/ 	.word	0x00000006
        /*121c*/ 	.word	0x00000000
        /*1220*/ 	.short	0x010a
        /*1222*/ 	.byte	0x3f
	.zero		1


	//   ....[76]....
        /*1224*/ 	.word	0x0002d0b0
        /*1228*/ 	.word	0x00000007
        /*122c*/ 	.word	0x00000000
        /*1230*/ 	.short	0x010a
        /*1232*/ 	.byte	0x3f
	.zero		1


	//   ....[77]....
        /*1234*/ 	.word	0x0002d120
        /*1238*/ 	.word	0x00000004
        /*123c*/ 	.word	0x00000000
        /*1240*/ 	.short	0x010a
        /*1242*/ 	.byte	0x3f
	.zero		1


	//   ....[78]....
        /*1244*/ 	.word	0x0002d150
        /*1248*/ 	.word	0x00000003
        /*124c*/ 	.word	0x00000000
        /*1250*/ 	.short	0x010a
        /*1252*/ 	.byte	0x3f
	.zero		1


	//   ....[79]....
        /*1254*/ 	.word	0x0002d1b0
        /*1258*/ 	.word	0x00000056
        /*125c*/ 	.word	0x00030890
        /*1260*/ 	.short	0x010a
        /*1262*/ 	.byte	0x3f
	.zero		1


	//   ....[80]....
        /*1264*/ 	.word	0x0002d200
        /*1268*/ 	.word	0x00000056
        /*126c*/ 	.word	0x00030890
        /*1270*/ 	.short	0x010a
        /*1272*/ 	.byte	0x3f
	.zero		1


	//   ....[81]....
        /*1274*/ 	.word	0x0002d250
        /*1278*/ 	.word	0x00000056
        /*127c*/ 	.word	0x00030890
        /*1280*/ 	.short	0x010a
        /*1282*/ 	.byte	0x3f
	.zero		1


	//   ....[82]....
        /*1284*/ 	.word	0x0002d2a0
        /*1288*/ 	.word	0x00000056
        /*128c*/ 	.word	0x000308b0
        /*1290*/ 	.short	0x010a
        /*1292*/ 	.byte	0x3f
	.zero		1


	//   ....[83]....
        /*1294*/ 	.word	0x0002d680
        /*1298*/ 	.word	0x00000010
        /*129c*/ 	.word	0x00030800
        /*12a0*/ 	.short	0x010a
        /*12a2*/ 	.byte	0x3f
	.zero		1


	//   ....[84]....
        /*12a4*/ 	.word	0x0002da80
        /*12a8*/ 	.word	0x00000010
        /*12ac*/ 	.word	0x00030800
        /*12b0*/ 	.short	0x010a
        /*12b2*/ 	.byte	0x3f
	.zero		1


	//   ....[85]....
        /*12b4*/ 	.word	0x0002dad0
        /*12b8*/ 	.word	0x00000005
        /*12bc*/ 	.word	0x00030830
        /*12c0*/ 	.short	0x010a
        /*12c2*/ 	.byte	0x3f
	.zero		1


	//   ....[86]....
        /*12c4*/ 	.word	0x0002db20
        /*12c8*/ 	.word	0x00000000
        /*12cc*/ 	.word	0x00030830
        /*12d0*/ 	.short	0x010a
        /*12d2*/ 	.byte	0x3f
	.zero		1


	//   ....[87]....
        /*12d4*/ 	.word	0x0002db70
        /*12d8*/ 	.word	0x00000002
        /*12dc*/ 	.word	0x00030850
        /*12e0*/ 	.short	0x010a
        /*12e2*/ 	.byte	0x3f
	.zero		1


	//   ....[88]....
        /*12e4*/ 	.word	0x0002dbc0
        /*12e8*/ 	.word	0x00000003
        /*12ec*/ 	.word	0x00030830
        /*12f0*/ 	.short	0x010a
        /*12f2*/ 	.byte	0x3f
	.zero		1


	//   ....[89]....
        /*12f4*/ 	.word	0x0002dc10
        /*12f8*/ 	.word	0x0000000f
        /*12fc*/ 	.word	0x00030850
        /*1300*/ 	.short	0x010a
        /*1302*/ 	.byte	0x3f
	.zero		1


	//   ....[90]....
        /*1304*/ 	.word	0x0002dc60
        /*1308*/ 	.word	0x00000004
        /*130c*/ 	.word	0x00030830
        /*1310*/ 	.short	0x010a
        /*1312*/ 	.byte	0x3f
	.zero		1


	//   ....[91]....
        /*1314*/ 	.word	0x0002dcb0
        /*1318*/ 	.word	0x0000000e
        /*131c*/ 	.word	0x00030850
        /*1320*/ 	.short	0x010a
        /*1322*/ 	.byte	0x3f
	.zero		1


	//   ....[92]....
        /*1324*/ 	.word	0x0002dd00
        /*1328*/ 	.word	0x00000002
        /*132c*/ 	.word	0x00030850
        /*1330*/ 	.short	0x010a
        /*1332*/ 	.byte	0x3f
	.zero		1


	//   ....[93]....
        /*1334*/ 	.word	0x0002dea0
        /*1338*/ 	.word	0x00000013
        /*133c*/ 	.word	0x00030820
        /*1340*/ 	.short	0x010a
        /*1342*/ 	.byte	0x3f
	.zero		1


	//   ....[94]....
        /*1344*/ 	.word	0x0002def0
        /*1348*/ 	.word	0x00000007
        /*134c*/ 	.word	0x000308a0
        /*1350*/ 	.short	0x010a
        /*1352*/ 	.byte	0x3f
	.zero		1


	//   ....[95]....
        /*1354*/ 	.word	0x0002df40
        /*1358*/ 	.word	0x00000007
        /*135c*/ 	.word	0x000308c0
        /*1360*/ 	.short	0x010a
        /*1362*/ 	.byte	0x3f
	.zero		1


	//   ....[96]....
        /*1364*/ 	.word	0x0002df90
        /*1368*/ 	.word	0x00000008
        /*136c*/ 	.word	0x000308a0
        /*1370*/ 	.short	0x010a
        /*1372*/ 	.byte	0x3f
	.zero		1


	//   ....[97]....
        /*1374*/ 	.word	0x0002dfe0
        /*1378*/ 	.word	0x00000008
        /*137c*/ 	.word	0x000308c0
        /*1380*/ 	.short	0x010a
        /*1382*/ 	.byte	0x3f
	.zero		1


	//   ....[98]....
        /*1384*/ 	.word	0x0002e180
        /*1388*/ 	.word	0x00000000
        /*138c*/ 	.word	0x00030840
        /*1390*/ 	.short	0x010a
        /*1392*/ 	.byte	0x3f
	.zero		1


	//   ....[99]....
        /*1394*/ 	.word	0x0002edb0
        /*1398*/ 	.word	0x00000013
        /*139c*/ 	.word	0x00030820
        /*13a0*/ 	.short	0x010a
        /*13a2*/ 	.byte	0x3f
	.zero		1


	//   ....[100]....
        /*13a4*/ 	.word	0x0002ee00
        /*13a8*/ 	.word	0x00000003
        /*13ac*/ 	.word	0x00030840
        /*13b0*/ 	.short	0x010a
        /*13b2*/ 	.byte	0x3f
	.zero		1


	//   ....[101]....
        /*13b4*/ 	.word	0x0002ee50
        /*13b8*/ 	.word	0x00000003
        /*13bc*/ 	.word	0x00000060
        /*13c0*/ 	.short	0x010a
        /*13c2*/ 	.byte	0x3f
	.zero		1


	//   ....[102]....
        /*13c4*/ 	.word	0x0002eea0
        /*13c8*/ 	.word	0x00000003
        /*13cc*/ 	.word	0x00030840
        /*13d0*/ 	.short	0x010a
        /*13d2*/ 	.byte	0x3f
	.zero		1


	//   ....[103]....
        /*13d4*/ 	.word	0x0002eef0
        /*13d8*/ 	.word	0x00000002
        /*13dc*/ 	.word	0x00000060
        /*13e0*/ 	.short	0x010a
        /*13e2*/ 	.byte	0x3f
	.zero		1


	//   ....[104]....
        /*13e4*/ 	.word	0x0002ef40
        /*13e8*/ 	.word	0x00000002
        /*13ec*/ 	.word	0x00030840
        /*13f0*/ 	.short	0x010a
        /*13f2*/ 	.byte	0x3f
	.zero		1


	//   ....[105]....
        /*13f4*/ 	.word	0x0002ef90
        /*13f8*/ 	.word	0x00000002
        /*13fc*/ 	.word	0x00000060
        /*1400*/ 	.short	0x010a
        /*1402*/ 	.byte	0x3f
	.zero		1


	//   ....[106]....
        /*1404*/ 	.word	0x0002efe0
        /*1408*/ 	.word	0x00000000
        /*140c*/ 	.word	0x00030860
        /*1410*/ 	.short	0x010a
        /*1412*/ 	.byte	0x3f
	.zero		1


	//   ....[107]....
        /*1414*/ 	.word	0x0002fb60
        /*1418*/ 	.word	0x00000000
        /*141c*/ 	.word	0x00030820
        /*1420*/ 	.short	0x010a
        /*1422*/ 	.byte	0x3f
	.zero		1


	//   ....[108]....
        /*1424*/ 	.word	0x0002fd00
        /*1428*/ 	.word	0x00000006
        /*142c*/ 	.word	0x00000000
        /*1430*/ 	.short	0x010a
        /*1432*/ 	.byte	0x3f
	.zero		1


	//   ....[109]....
        /*1434*/ 	.word	0x0002fd50
        /*1438*/ 	.word	0x00000007
        /*143c*/ 	.word	0x00000000
        /*1440*/ 	.short	0x010a
        /*1442*/ 	.byte	0x3f
	.zero		1


	//   ....[110]....
        /*1444*/ 	.word	0x0002fda0
        /*1448*/ 	.word	0x00000004
        /*144c*/ 	.word	0x00000000
        /*1450*/ 	.short	0x010a
        /*1452*/ 	.byte	0x3f
	.zero		1


	//----- nvinfo : EIATTR_NUM_MBARRIERS
	.align		4
.L_241:
        /*1454*/ 	.byte	0x03, 0x38
        /*1456*/ 	.short	0x0016


	//----- nvinfo : EIATTR_EXIT_INSTR_OFFSETS
	.align		4
        /*1458*/ 	.byte	0x04, 0x1c
        /*145a*/ 	.short	(.L_243 - .L_242)


	//   ....[0]....
.L_242:
        /*145c*/ 	.word	0x0002d1a0


	//----- nvinfo : EIATTR_MAX_THREADS
	.align		4
.L_243:
        /*1460*/ 	.byte	0x04, 0x05
        /*1462*/ 	.short	(.L_245 - .L_244)
.L_244:
        /*1464*/ 	.word	0x00000180
        /*1468*/ 	.word	0x00000001
        /*146c*/ 	.word	0x00000001


	//----- nvinfo : EIATTR_CRS_STACK_SIZE
	.align		4
.L_245:
        /*1470*/ 	.byte	0x04, 0x1e
        /*1472*/ 	.short	(.L_247 - .L_246)
.L_246:
        /*1474*/ 	.word	0x00000000


	//----- nvinfo : EIATTR_CBANK_PARAM_SIZE
	.align		4
.L_247:
        /*1478*/ 	.byte	0x03, 0x19
        /*147a*/ 	.short	0x0af0


	//----- nvinfo : EIATTR_PARAM_CBANK
	.align		4
        /*147c*/ 	.byte	0x04, 0x0a
        /*147e*/ 	.short	(.L_249 - .L_248)
	.align		4
.L_248:
        /*1480*/ 	.word	index@(.nv.constant0._ZN7cutlass13device_kernelIN5flash11enable_sm90INS1_16FlashAttnFwdSm90INS1_25CollectiveMainloopFwdSm90ILi2EN4cute5tupleIJNS5_1CILi1EEES8_S8_EEENS6_IJNS7_ILi128EEENS7_ILi96EEENS7_ILi192EEEEEELi192ENS_10bfloat16_tEfNS_4arch4Sm90ELb0ELb1ELb0ELb1ELb0ELb1ELb0ELb1ELb1ELb1ELb1ELb0EEENS1_21CollectiveEpilogueFwdINS6_IJSA_SC_SB_EEES9_SE_SG_Li256ELb1ELb1ELb1ELb0EEENS1_36VarlenDynamicPersistentTileSchedulerILi128ELi96ELi256ELi128ELb1ELb1ELb1ELb1ELb0ELb1EEEEEEEEEvNT_6ParamsE)
        /*1484*/ 	.short	0x0210
        /*1486*/ 	.short	0x0af0


	//----- nvinfo : EIATTR_SW_WAR
	.align		4
.L_249:
        /*1488*/ 	.byte	0x04, 0x36
        /*148a*/ 	.short	(.L_251 - .L_250)
.L_250:
        /*148c*/ 	.word	0x00000008
.L_251:


//--------------------- .nv.info._ZN7cutlass13device_kernelIN5flash11enable_sm90INS1_16FlashAttnFwdSm90INS1_25CollectiveMainloopFwdSm90ILi2EN4cute5tupleIJNS5_1CILi1EEES8_S8_EEENS6_IJNS7_ILi128EEENS7_ILi112EEENS7_ILi192EEEEEELi192ENS_10bfloat16_tEfNS_4arch4Sm90ELb1ELb0ELb0ELb0ELb0ELb0ELb0ELb1ELb1ELb1ELb1ELb0EEENS1_21CollectiveEpilogueFwdINS6_IJSA_SC_SB_EEES9_SE_SG_Li256ELb0ELb1ELb1ELb0EEENS1_19SingleTileSchedulerILb0ELb1ELb1ELi128EEEEEEEEEvNT_6ParamsE --------------------------
	.section	.nv.info._ZN7cutlass13device_kernelIN5flash11enable_sm90INS1_16FlashAttnFwdSm90INS1_25CollectiveMainloopFwdSm90ILi2EN4cute5tupleIJNS5_1CILi1EEES8_S8_EEENS6_IJNS7_ILi128EEENS7_ILi112EEENS7_ILi192EEEEEELi192ENS_10bfloat16_tEfNS_4arch4Sm90ELb1ELb0ELb0ELb0ELb0ELb0ELb0ELb1ELb1ELb1ELb1ELb0EEENS1_21CollectiveEpilogueFwdINS6_IJSA_SC_SB_EEES9_SE_SG_Li256ELb0ELb1ELb1ELb0EEENS1_19SingleTileSchedulerILb0ELb1ELb1ELi128EEEEEEEEEvNT_6ParamsE,"",@"SHT_CUDA_INFO"
	.sectionflags	@""
	.align	4


	//----- nvinfo : EIATTR_CUDA_API_VERSION
	.align		4
        /*0000*/ 	.byte	0x04, 0x37
        /*0002*/ 	.short	(.L_253 - .L_252)
.L_252:
        /*0004*/ 	.word	0x00000082


	//----- nvinfo : EIATTR_KPARAM_INFO
	.align		4
.L_253:
        /*0008*/ 	.byte	0x04, 0x17
        /*000a*/ 	.short	(.L_255 - .L_254)
.L_254:
        /*000c*/ 	.word	0x00000000
        /*0010*/ 	.short	0x0000
        /*0012*/ 	.short	0x0070
        /*0014*/ 	.byte	0x00, 0xf0, 0x01, 0x28


	//----- nvinfo : EIATTR_SPARSE_MMA_MASK
	.align		4
.L_255:
        /*0018*/ 	.byte	0x03, 0x50
        /*001a*/ 	.short	0x0000


	//----- nvinfo : EIATTR_MAXREG_COUNT
	.align		4
        /*001c*/ 	.byte	0x03, 0x1b
        /*001e*/ 	.short	0x00a8


	//----- nvinfo : EIATTR_NUM_BARRIERS
	.align		4
        /*0020*/ 	.byte	0x02, 0x4c
        /*0022*/ 	.byte	0x09
	.zero		1


	//----- nvinfo : EIATTR_EXTERNS
	.align		4
        /*0024*/ 	.byte	0x04, 0x0f
        /*0026*/ 	.short	(.L_257 - .L_256)


	//   ....[0]....
	.align		4
.L_256:
        /*0028*/ 	.word	index@(__assertfail)


	//----- nvinfo : EIATTR_ANNOTATIONS
	.align		4
.L_257:
        /*002c*/ 	.byte	0x04, 0x55
        /*002e*/ 	.short	(.L_259 - .L_258)


	//   ....[0]....
.L_258:
        /* <DEDUP_REMOVED lines=9> */


	//----- nvinfo : EIATTR_MERCURY_ISA_VERSION
	.align		4
.L_259:
        /*00a8*/ 	.byte	0x03, 0x5f
        /*00aa*/ 	.short	0x0101


	//----- nvinfo : EIATTR_INT_WARP_WIDE_INSTR_OFFSETS
	.align		4
        /*00ac*/ 	.byte	0x04, 0x31
        /*00ae*/ 	.short	(.L_261 - .L_260)


	//   ....[0]....
.L_260:
        /*00b0*/ 	.word	0x00000130


	//   ....[1]....
        /*00b4*/ 	.word	0x00000170


	//   ....[2]....
        /*00b8*/ 	.word	0x000001e0


	//----- nvinfo : EIATTR_COOP_GROUP_MASK_REGIDS
	.align		4
.L_261:
        /*00bc*/ 	.byte	0x04, 0x29
        /*00be*/ 	.short	(.L_263 - .L_262)


	//   ....[0]....
.L_262:
        /*00c0*/ 	.word	0xffffffff


	//   ....[1]....
        /*00c4*/ 	.word	0xffffffff


	//   ....[2]....
        /*00c8*/ 	.word	0xffffffff


	//   ....[3]....
        /*00cc*/ 	.word	0xffffffff


	//   ....[4]....
        /*00d0*/ 	.word	0xffffffff


	//   ....[5]....
        /*00d4*/ 	.word	0xffffffff


	//   ....[6]....
        /*00d8*/ 	.word	0xffffffff


	//   ....[7]....
        /*00dc*/ 	.word	0xffffffff


	//   ....[8]....
        /*00e0*/ 	.word	0xffffffff


	//   ....[9]....
        /*00e4*/ 	.word	0xffffffff


	//   ....[10]....
        /*00e8*/ 	.word	0xffffffff


	//   ....[11]....
        /*00ec*/ 	.word	0xffffffff


	//   ....[12]....
        /*00f0*/ 	.word	0xffffffff


	//   ....[13]....
        /*00f4*/ 	.word	0xffffffff


	//   ....[14]....
        /*00f8*/ 	.word	0xffffffff


	//   ....[15]....
        /*00fc*/ 	.word	0xffffffff


	//   ....[16]....
        /*0100*/ 	.word	0xffffffff


	//   ....[17]....
        /*0104*/ 	.word	0xffffffff


	//   ....[18]....
        /*0108*/ 	.word	0xffffffff


	//   ....[19]....
        /*010c*/ 	.word	0xffffffff


	//   ....[20]....
        /*0110*/ 	.word	0xffffffff


	//   ....[21]....
        /*0114*/ 	.word	0xffffffff


	//   ....[22]....
        /*0118*/ 	.word	0xffffffff


	//   ....[23]....
        /*011c*/ 	.word	0xffffffff


	//   ....[24]....
        /*0120*/ 	.word	0xffffffff


	//   ....[25]....
        /*0124*/ 	.word	0xffffffff


	//   ....[26]....
        /*0128*/ 	.word	0xffffffff


	//   ....[27]....
        /*012c*/ 	.word	0xffffffff


	//   ....[28]....
        /*0130*/ 	.word	0xffffffff


	//   ....[29]....
        /*0134*/ 	.word	0xffffffff


	//   ....[30]....
        /*0138*/ 	.word	0xffffffff


	//   ....[31]....
        /*013c*/ 	.word	0xffffffff


	//   ....[32]....
        /*0140*/ 	.word	0xffffffff


	//   ....[33]....
        /*0144*/ 	.word	0xffffffff


	//   ....[34]....
        /*0148*/ 	.word	0xffffffff


	//   ....[35]....
        /*014c*/ 	.word	0xffffffff


	//   ....[36]....
        /*0150*/ 	.word	0xffffffff


	//   ....[37]....
        /*0154*/ 	.word	0xffffffff


	//   ....[38]....
        /*0158*/ 	.word	0xffffffff


	//   ....[39]....
        /*015c*/ 	.word	0xffffffff


	//   ....[40]....
        /*0160*/ 	.word	0xffffffff


	//   ....[41]....
        /*0164*/ 	.word	0xffffffff


	//   ....[42]....
        /*0168*/ 	.word	0xffffffff


	//   ....[43]....
        /*016c*/ 	.word	0xffffffff


	//   ....[44]....
        /*0170*/ 	.word	0xffffffff


	//   ....[45]....
        /*0174*/ 	.word	0xffffffff


	//   ....[46]....
        /*0178*/ 	.word	0xffffffff


	//   ....[47]....
        /*017c*/ 	.word	0xffffffff


	//   ....[48]....
        /*0180*/ 	.word	0xffffffff


	//   ....[49]....
        /*0184*/ 	.word	0xffffffff


	//   ....[50]....
        /*0188*/ 	.word	0xffffffff


	//   ....[51]....
        /*018c*/ 	.word	0xffffffff


	//   ....[52]....
        /*0190*/ 	.word	0xffffffff


	//   ....[53]....
        /*0194*/ 	.word	0xffffffff


	//   ....[54]....
        /*0198*/ 	.word	0xffffffff


	//   ....[55]....
        /*019c*/ 	.word	0x0500000f


	//   ....[56]....
        /*01a0*/ 	.word	0x0500000f


	//   ....[57]....
        /*01a4*/ 	.word	0x0500000f


	//   ....[58]....
        /*01a8*/ 	.word	0x0500000f


	//   ....[59]....
        /*01ac*/ 	.word	0x0500000f


	//   ....[60]....
        /*01b0*/ 	.word	0x0500000f


	//   ....[61]....
        /*01b4*/ 	.word	0x0500000f


	//   ....[62]....
        /*01b8*/ 	.word	0x0500000f


	//   ....[63]....
        /*01bc*/ 	.word	0x0500000f


	//   ....[64]....
        /*01c0*/ 	.word	0x0500000f


	//   ....[65]....
        /*01c4*/ 	.word	0x0500000f


	//   ....[66]....
        /*01c8*/ 	.word	0x0500000f


	//   ....[67]....
        /*01cc*/ 	.word	0x0500000f


	//   ....[68]....
        /*01d0*/ 	.word	0x0500000f


	//   ....[69]....
        /*01d4*/ 	.word	0x0500000f


	//   ....[70]....
        /*01d8*/ 	.word	0x0500000f


	//   ....[71]....
        /*01dc*/ 	.word	0x0500000f


	//   ....[72]....
        /*01e0*/ 	.word	0x0500000f


	//----- nvinfo : EIATTR_COOP_GROUP_INSTR_OFFSETS
	.align		4
.L_263:
        /*01e4*/ 	.byte	0x04, 0x28
        /*01e6*/ 	.short	(.L_265 - .L_264)


	//   ....[0]....
.L_264:
        /*01e8*/ 	.word	0x00000060


	//   ....[1]....
        /*01ec*/ 	.word	0x00000140


	//   ....[2]....
        /*01f0*/ 	.word	0x00000190


	//   ....[3]....
        /*01f4*/ 	.word	0x000003c0


	//   ....[4]....
        /*01f8*/ 	.word	0x00000520


	//   ....[5]....
        /*01fc*/ 	.word	0x00000640


	//   ....[6]....
        /*0200*/ 	.word	0x000007a0


	//   ....[7]....
        /*0204*/ 	.word	0x00001390


	//   ....[8]....
        /*0208*/ 	.word	0x00003880


	//   ....[9]....
        /*020c*/ 	.word	0x000038c0


	//   ....[10]....
        /*0210*/ 	.word	0x00004130


	//   ....[11]....
        /*0214*/ 	.word	0x00004270


	//   ....[12]....
        /*0218*/ 	.word	0x00004a20


	//   ....[13]....
        /*021c*/ 	.word	0x00004ab0


	//   ....[14]....
        /*0220*/ 	.word	0x000081e0


	//   ....[15]....
        /*0224*/ 	.word	0x00008210


	//   ....[16]....
        /*0228*/ 	.word	0x00008aa0


	//   ....[17]....
        /*022c*/ 	.word	0x00008ae0


	//   ....[18]....
        /*0230*/ 	.word	0x000091a0


	//   ....[19]....
        /*0234*/ 	.word	0x000091f0


	//   ....[20]....
        /*0238*/ 	.word	0x0000c8e0


	//   ....[21]....
        /*023c*/ 	.word	0x0000c910


	//   ....[22]....
        /*0240*/ 	.word	0x0000cd30


	//   ....[23]....
        /*0244*/ 	.word	0x0000cda0


	//   ....[24]....
        /*0248*/ 	.word	0x0000e1f0


	//   ....[25]....
        /*024c*/ 	.word	0x0000e210


	//   ....[26]....
        /*0250*/ 	.word	0x0000e2c0


	//   ....[27]....
        /*0254*/ 	.word	0x0000e320


	//   ....[28]....
        /*0258*/ 	.word	0x0000f410


	//   ....[29]....
        /*025c*/ 	.word	0x0000f450


	//   ....[30]....
        /*0260*/ 	.word	0x0000f490


	//   ....[31]....
        /*0264*/ 	.word	0x0000f4d0


	//   ....[32]....
        /*0268*/ 	.word	0x0000f510


	//   ....[33]....
        /*026c*/ 	.word	0x0000f530


	//   ....[34]....
        /*0270*/ 	.word	0x0000feb0


	//   ....[35]....
        /*0274*/ 	.word	0x0000fec0


	//   ....[36]....
        /*0278*/ 	.word	0x00010c30


	//   ....[37]....
        /*027c*/ 	.word	0x000117c0


	//   ....[38]....
        /*0280*/ 	.word	0x00012190


	//   ....[39]....
        /*0284*/ 	.word	0x000121d0


	//   ....[40]....
        /*0288*/ 	.word	0x00012200


	//   ....[41]....
        /*028c*/ 	.word	0x00012250


	//   ....[42]....
        /*0290*/ 	.word	0x000122d0


	//   ....[43]....
        /*0294*/ 	.word	0x00012300


	//   ....[44]....
        /*0298*/ 	.word	0x00012380


	//   ....[45]....
        /*029c*/ 	.word	0x000123b0


	//   ....[46]....
        /*02a0*/ 	.word	0x00012430


	//   ....[47]....
        /*02a4*/ 	.word	0x00012470


	//   ....[48]....
        /*02a8*/ 	.word	0x000124e0


	//   ....[49]....
        /*02ac*/ 	.word	0x00012510


	//   ....[50]....
        /*02b0*/ 	.word	0x00012590


	//   ....[51]....
        /*02b4*/ 	.word	0x000125d0


	//   ....[52]....
        /*02b8*/ 	.word	0x00012640


	//   ....[53]....
        /*02bc*/ 	.word	0x00012670


	//   ....[54]....
        /*02c0*/ 	.word	0x00014cb0


	//   ....[55]....
        /*02c4*/ 	.word	0x00015250


	//   ....[56]....
        /*02c8*/ 	.word	0x000153d0


	//   ....[57]....
        /*02cc*/ 	.word	0x00015420


	//   ....[58]....
        /*02d0*/ 	.word	0x00015560


	//   ....[59]....
        /*02d4*/ 	.word	0x000155d0


	//   ....[60]....
        /*02d8*/ 	.word	0x000156d0


	//   ....[61]....
        /*02dc*/ 	.word	0x00015740


	//   ....[62]....
        /*02e0*/ 	.word	0x00015840


	//   ....[63]....
        /*02e4*/ 	.word	0x000158b0


	//   ....[64]....
        /*02e8*/ 	.word	0x000159b0


	//   ....[65]....
        /*02ec*/ 	.word	0x00015a20


	//   ....[66]....
        /*02f0*/ 	.word	0x00015b20


	//   ....[67]....
        /*02f4*/ 	.word	0x00015b90


	//   ....[68]....
        /*02f8*/ 	.word	0x00015c90


	//   ....[69]....
        /*02fc*/ 	.word	0x00015cf0


	//   ....[70]....
        /*0300*/ 	.word	0x00015de0


	//   ....[71]....
        /*0304*/ 	.word	0x00015e30


	//   ....[72]....
        /*0308*/ 	.word	0x00016230


	//----- nvinfo : EIATTR_REG_RECONFIG
	.align		4
.L_265:
        /*030c*/ 	.byte	0x01, 0x54
	.zero		2


	//----- nvinfo : EIATTR_SYSCALL_OFFSETS
	.align		4
        /*0310*/ 	.byte	0x04, 0x46
        /*0312*/ 	.short	(.L_267 - .L_266)


	//   ....[0]....
.L_266:
        /*0314*/ 	.word	0x00001560


	//   ....[1]....
        /*0318*/ 	.word	0x00011440


	//   ....[2]....
        /*031c*/ 	.word	0x00011580


	//   ....[3]....
        /*0320*/ 	.word	0x00011670


	//   ....[4]....
        /*0324*/ 	.word	0x00011dd0


	//----- nvinfo : EIATTR_MBARRIER_INSTR_OFFSETS
	.align		4
.L_267:
        /*0328*/ 	.byte	0x04, 0x39
        /*032a*/ 	.short	(.L_269 - .L_268)


	//   ....[0]....
.L_268:
        /*032c*/ 	.word	0x00000270
        /*0330*/ 	.word	0x000000ff
        /*0334*/ 	.word	0x00036800
        /*0338*/ 	.short	0x0100
        /*033a*/ 	.byte	0x08
	.zero		1


	//   ....[1]....
        /*033c*/ 	.word	0x00000280
        /*0340*/ 	.word	0x000000ff
        /*0344*/ 	.word	0x00036820
        /*0348*/ 	.short	0x0100
        /*034a*/ 	.byte	0x08
	.zero		1


	//   ....[2]....
        /*034c*/ 	.word	0x00000370
        /*0350*/ 	.word	0x000000ff
        /*0354*/ 	.word	0x00036830
        /*0358*/ 	.short	0x0100
        /*035a*/ 	.byte	0x08
	.zero		1


	//   ....[3]....
        /*035c*/ 	.word	0x00000380
        /*0360*/ 	.word	0x000000ff
        /*0364*/ 	.word	0x00036840
        /*0368*/ 	.short	0x0100
        /*036a*/ 	.byte	0x08
	.zero		1


	//   ....[4]....
        /*036c*/ 	.word	0x00000390
        /*0370*/ 	.word	0x000000ff
        /*0374*/ 	.word	0x00036838
        /*0378*/ 	.short	0x0100
        /*037a*/ 	.byte	0x08
	.zero		1


	//   ....[5]....
        /*037c*/ 	.word	0x000003a0
        /*0380*/ 	.word	0x000000ff
        /*0384*/ 	.word	0x00036848
        /*0388*/ 	.short	0x0100
        /*038a*/ 	.byte	0x08
	.zero		1


	//   ....[6]....
        /*038c*/ 	.word	0x000004d0
        /*0390*/ 	.word	0x000000ff
        /*0394*/ 	.word	0x00036850
        /*0398*/ 	.short	0x0100
        /*039a*/ 	.byte	0x08
	.zero		1


	//   ....[7]....
        /*039c*/ 	.word	0x000004e0
        /*03a0*/ 	.word	0x000000ff
        /*03a4*/ 	.word	0x00036860
        /*03a8*/ 	.short	0x0100
        /*03aa*/ 	.byte	0x08
	.zero		1


	//   ....[8]....
        /*03ac*/ 	.word	0x000004f0
        /*03b0*/ 	.word	0x000000ff
        /*03b4*/ 	.word	0x00036858
        /*03b8*/ 	.short	0x0100
        /*03ba*/ 	.byte	0x08
	.zero		1


	//   ....[9]....
        /*03bc*/ 	.word	0x00000500
        /*03c0*/ 	.word	0x000000ff
        /*03c4*/ 	.word	0x00036868
        /*03c8*/ 	.short	0x0100
        /*03ca*/ 	.byte	0x08
	.zero		1


	//   ....[10]....
        /*03cc*/ 	.word	0x000005f0
        /*03d0*/ 	.word	0x000000ff
        /*03d4*/ 	.word	0x00036870
        /*03d8*/ 	.short	0x0100
        /*03da*/ 	.byte	0x06
	.zero		1


	//   ....[11]....
        /*03dc*/ 	.word	0x00000600
        /*03e0*/ 	.word	0x000000ff
        /*03e4*/ 	.word	0x00036880
        /*03e8*/ 	.short	0x0100
        /*03ea*/ 	.byte	0x06
	.zero		1


	//   ....[12]....
        /*03ec*/ 	.word	0x00000610
        /*03f0*/ 	.word	0x000000ff
        /*03f4*/ 	.word	0x00036878
        /*03f8*/ 	.short	0x0100
        /*03fa*/ 	.byte	0x06
	.zero		1


	//   ....[13]....
        /*03fc*/ 	.word	0x00000620
        /*0400*/ 	.word	0x000000ff
        /*0404*/ 	.word	0x00036888
        /*0408*/ 	.short	0x0100
        /*040a*/ 	.byte	0x06
	.zero		1


	//   ....[14]....
        /*040c*/ 	.word	0x00000750
        /*0410*/ 	.word	0x000000ff
        /*0414*/ 	.word	0x00036890
        /*0418*/ 	.short	0x0100
        /*041a*/ 	.byte	0x08
	.zero		1


	//   ....[15]....
        /*041c*/ 	.word	0x00000760
        /*0420*/ 	.word	0x000000ff
        /*0424*/ 	.word	0x000368a0
        /*0428*/ 	.short	0x0100
        /*042a*/ 	.byte	0x08
	.zero		1


	//   ....[16]....
        /*042c*/ 	.word	0x00000770
        /*0430*/ 	.word	0x000000ff
        /*0434*/ 	.word	0x00036898
        /*0438*/ 	.short	0x0100
        /*043a*/ 	.byte	0x08
	.zero		1


	//   ....[17]....
        /*043c*/ 	.word	0x00000780
        /*0440*/ 	.word	0x000000ff
        /*0444*/ 	.word	0x000368a8
        /*0448*/ 	.short	0x0100
        /*044a*/ 	.byte	0x08
	.zero		1


	//   ....[18]....
        /*044c*/ 	.word	0x000008b0
        /*0450*/ 	.word	0x000000ff
        /*0454*/ 	.word	0x000368b0
        /*0458*/ 	.short	0x0100
        /*045a*/ 	.byte	0x08
	.zero		1


	//   ....[19]....
        /*045c*/ 	.word	0x000008c0
        /*0460*/ 	.word	0x000000ff
        /*0464*/ 	.word	0x000368c0
        /*0468*/ 	.short	0x0100
        /*046a*/ 	.byte	0x08
	.zero		1


	//   ....[20]....
        /*046c*/ 	.word	0x000008d0
        /*0470*/ 	.word	0x000000ff
        /*0474*/ 	.word	0x000368b8
        /*0478*/ 	.short	0x0100
        /*047a*/ 	.byte	0x08
	.zero		1


	//   ....[21]....
        /*047c*/ 	.word	0x000008e0
        /*0480*/ 	.word	0x000000ff
        /*0484*/ 	.word	0x000368c8
        /*0488*/ 	.short	0x0100
        /*048a*/ 	.byte	0x08
	.zero		1


	//   ....[22]....
        /*048c*/ 	.word	0x00001590
        /*0490*/ 	.word	0x000000ff
        /*0494*/ 	.word	0x00036800
        /*0498*/ 	.short	0x010a
        /*049a*/ 	.byte	0x04
	.zero		1


	//   ....[23]....
        /*049c*/ 	.word	0x00001630
        /*04a0*/ 	.word	0x000000ff
        /*04a4*/ 	.word	0x00036830
        /*04a8*/ 	.short	0x010a
        /*04aa*/ 	.byte	0x04
	.zero		1


	//   ....[24]....
        /*04ac*/ 	.word	0x000016d0
        /*04b0*/ 	.word	0x000000ff
        /*04b4*/ 	.word	0x00036830
        /*04b8*/ 	.short	0x010a
        /*04ba*/ 	.byte	0x04
	.zero		1


	//   ....[25]....
        /*04bc*/ 	.word	0x00005030
        /*04c0*/ 	.word	0x00000003
        /*04c4*/ 	.word	0x00000000
        /*04c8*/ 	.short	0x0101
        /*04ca*/ 	.byte	0x3f
	.zero		1


	//   ....[26]....
        /*04cc*/ 	.word	0x00005890
        /*04d0*/ 	.word	0x000000ff
        /*04d4*/ 	.word	0x00036830
        /*04d8*/ 	.short	0x010a
        /*04da*/ 	.byte	0x3b
	.zero		1


	//   ....[27]....
        /*04dc*/ 	.word	0x000058d0
        /*04e0*/ 	.word	0x000000ff
        /*04e4*/ 	.word	0x00036830
        /*04e8*/ 	.short	0x010a
        /*04ea*/ 	.byte	0x3b
	.zero		1


	//   ....[28]....
        /*04ec*/ 	.word	0x00007f60
        /*04f0*/ 	.word	0x000000ff
        /*04f4*/ 	.word	0x00036850
        /*04f8*/ 	.short	0x010a
        /*04fa*/ 	.byte	0x0b
	.zero		1


	//   ....[29]....
        /*04fc*/ 	.word	0x00007fa0
        /*0500*/ 	.word	0x000000ff
        /*0504*/ 	.word	0x00036850
        /*0508*/ 	.short	0x010a
        /*050a*/ 	.byte	0x0b
	.zero		1


	//   ....[30]....
        /*050c*/ 	.word	0x00009890
        /*0510*/ 	.word	0x0000000e
        /*0514*/ 	.word	0x00000000
        /*0518*/ 	.short	0x0101
        /*051a*/ 	.byte	0x3f
	.zero		1


	//   ....[31]....
        /*051c*/ 	.word	0x000098e0
        /*0520*/ 	.word	0x00000092
        /*0524*/ 	.word	0x00000000
        /*0528*/ 	.short	0x0101
        /*052a*/ 	.byte	0x3f
	.zero		1


	//   ....[32]....
        /*052c*/ 	.word	0x00009e40
        /*0530*/ 	.word	0x000000ff
        /*0534*/ 	.word	0x00036830
        /*0538*/ 	.short	0x010a
        /*053a*/ 	.byte	0x3d
	.zero		1


	//   ....[33]....
        /*053c*/ 	.word	0x00009e80
        /*0540*/ 	.word	0x000000ff
        /*0544*/ 	.word	0x00036830
        /*0548*/ 	.short	0x010a
        /*054a*/ 	.byte	0x3d
	.zero		1


	//   ....[34]....
        /*054c*/ 	.word	0x0000c5a0
        /*0550*/ 	.word	0x000000ff
        /*0554*/ 	.word	0x00036850
        /*0558*/ 	.short	0x010a
        /*055a*/ 	.byte	0x0b
	.zero		1


	//   ....[35]....
        /*055c*/ 	.word	0x0000c5e0
        /*0560*/ 	.word	0x000000ff
        /*0564*/ 	.word	0x00036850
        /*0568*/ 	.short	0x010a
        /*056a*/ 	.byte	0x0b
	.zero		1


	//   ....[36]....
        /*056c*/ 	.word	0x0000d730
        /*0570*/ 	.word	0x00000092
        /*0574*/ 	.word	0x00000000
        /*0578*/ 	.short	0x0101
        /*057a*/ 	.byte	0x3f
	.zero		1


	//   ....[37]....
        /*057c*/ 	.word	0x0000d770
        /*0580*/ 	.word	0x00000094
        /*0584*/ 	.word	0x00000000
        /*0588*/ 	.short	0x0101
        /*058a*/ 	.byte	0x3f
	.zero		1


	//   ....[38]....
        /*058c*/ 	.word	0x0000e160
        /*0590*/ 	.word	0x000000ff
        /*0594*/ 	.word	0x00036850
        /*0598*/ 	.short	0x010a
        /*059a*/ 	.byte	0x05
	.zero		1


	//   ....[39]....
        /*059c*/ 	.word	0x0000e1a0
        /*05a0*/ 	.word	0x000000ff
        /*05a4*/ 	.word	0x00036850
        /*05a8*/ 	.short	0x010a
        /*05aa*/ 	.byte	0x05
	.zero		1


	//   ....[40]....
        /*05ac*/ 	.word	0x0000e660
        /*05b0*/ 	.word	0x0000000b
        /*05b4*/ 	.word	0x00000000
        /*05b8*/ 	.short	0x0101
        /*05ba*/ 	.byte	0x3f
	.zero		1


	//   ....[41]....
        /*05bc*/ 	.word	0x0000f540
        /*05c0*/ 	.word	0x000000ff
        /*05c4*/ 	.word	0x00000000
        /*05c8*/ 	.short	0x0101
        /*05ca*/ 	.byte	0x04
	.zero		1


	//   ....[42]....
        /*05cc*/ 	.word	0x000119e0
        /*05d0*/ 	.word	0x000000ff
        /*05d4*/ 	.word	0x00036840
        /*05d8*/ 	.short	0x010a
        /*05da*/ 	.byte	0x26
	.zero		1


	//   ....[43]....
        /*05dc*/ 	.word	0x000127b0
        /*05e0*/ 	.word	0x000000ff
        /*05e4*/ 	.word	0x00036800
        /*05e8*/ 	.short	0x0107
        /*05ea*/ 	.byte	0x26
	.zero		1


	//   ....[44]....
        /*05ec*/ 	.word	0x00012820
        /*05f0*/ 	.word	0x000000ff
        /*05f4*/ 	.word	0x00036800
        /*05f8*/ 	.short	0x0101
        /*05fa*/ 	.byte	0x26
	.zero		1


	//   ....[45]....
        /*05fc*/ 	.word	0x00012830
        /*0600*/ 	.word	0x000000ff
        /*0604*/ 	.word	0x00036820
        /*0608*/ 	.short	0x010a
        /*060a*/ 	.byte	0x26
	.zero		1


	//   ....[46]....
        /*060c*/ 	.word	0x00012c50
        /*0610*/ 	.word	0x000000ff
        /*0614*/ 	.word	0x00036848
        /*0618*/ 	.short	0x010a
        /*061a*/ 	.byte	0x26
	.zero		1


	//   ....[47]....
        /*061c*/ 	.word	0x00013000
        /*0620*/ 	.word	0x000000ff
        /*0624*/ 	.word	0x00036860
        /*0628*/ 	.short	0x010a
        /*062a*/ 	.byte	0x26
	.zero		1


	//   ....[48]....
        /*062c*/ 	.word	0x000135e0
        /*0630*/ 	.word	0x000000ff
        /*0634*/ 	.word	0x00036840
        /*0638*/ 	.short	0x010a
        /*063a*/ 	.byte	0x26
	.zero		1


	//   ....[49]....
        /*063c*/ 	.word	0x000139a0
        /*0640*/ 	.word	0x000000ff
        /*0644*/ 	.word	0x00036868
        /*0648*/ 	.short	0x010a
        /*064a*/ 	.byte	0x26
	.zero		1


	//   ....[50]....
        /*064c*/ 	.word	0x00013fd0
        /*0650*/ 	.word	0x000000ff
        /*0654*/ 	.word	0x00036848
        /*0658*/ 	.short	0x010a
        /*065a*/ 	.byte	0x26
	.zero		1


	//   ....[51]....
        /*065c*/ 	.word	0x00014370
        /*0660*/ 	.word	0x000000ff
        /*0664*/ 	.word	0x00036860
        /*0668*/ 	.short	0x010a
        /*066a*/ 	.byte	0x26
	.zero		1


	//   ....[52]....
        /*066c*/ 	.word	0x000147e0
        /*0670*/ 	.word	0x00000003
        /*0674*/ 	.word	0x00036860
        /*0678*/ 	.short	0x010a
        /*067a*/ 	.byte	0x3f
	.zero		1


	//   ....[53]....
        /*067c*/ 	.word	0x00014c40
        /*0680*/ 	.word	0x00000002
        /*0684*/ 	.word	0x00036820
        /*0688*/ 	.short	0x010a
        /*068a*/ 	.byte	0x3f
	.zero		1


	//   ....[54]....
        /*068c*/ 	.word	0x00014de0
        /*0690*/ 	.word	0x00000006
        /*0694*/ 	.word	0x00000000
        /*0698*/ 	.short	0x010a
        /*069a*/ 	.byte	0x3f
	.zero		1


	//   ....[55]....
        /*069c*/ 	.word	0x00014e50
        /*06a0*/ 	.word	0x00000003
        /*06a4*/ 	.word	0x00000000
        /*06a8*/ 	.short	0x010a
        /*06aa*/ 	.byte	0x3f
	.zero		1


	//   ....[56]....
        /*06ac*/ 	.word	0x00014eb0
        /*06b0*/ 	.word	0x00000000
        /*06b4*/ 	.word	0x00000000
        /*06b8*/ 	.short	0x010a
        /*06ba*/ 	.byte	0x3f
	.zero		1


	//   ....[57]....
        /*06bc*/ 	.word	0x00014ee0
        /*06c0*/ 	.word	0x00000003
        /*06c4*/ 	.word	0x00000000
        /*06c8*/ 	.short	0x010a
        /*06ca*/ 	.byte	0x3f
	.zero		1


	//   ....[58]....
        /*06cc*/ 	.word	0x00014f60
        /*06d0*/ 	.word	0x00000003
        /*06d4*/ 	.word	0x00036800
        /*06d8*/ 	.short	0x010a
        /*06da*/ 	.byte	0x3f
	.zero		1


	//   ....[59]....
        /*06dc*/ 	.word	0x00014fd0
        /*06e0*/ 	.word	0x00000003
        /*06e4*/ 	.word	0x00036830
        /*06e8*/ 	.short	0x010a
        /*06ea*/ 	.byte	0x3f
	.zero		1


	//   ....[60]....
        /*06ec*/ 	.word	0x00015030
        /*06f0*/ 	.word	0x00000007
        /*06f4*/ 	.word	0x00036830
        /*06f8*/ 	.short	0x010a
        /*06fa*/ 	.byte	0x3f
	.zero		1


	//   ....[61]....
        /*06fc*/ 	.word	0x00015090
        /*0700*/ 	.word	0x00000003
        /*0704*/ 	.word	0x00036850
        /*0708*/ 	.short	0x010a
        /*070a*/ 	.byte	0x3f
	.zero		1


	//   ....[62]....
        /*070c*/ 	.word	0x000150f0
        /*0710*/ 	.word	0x00000007
        /*0714*/ 	.word	0x00036830
        /*0718*/ 	.short	0x010a
        /*071a*/ 	.byte	0x3f
	.zero		1


	//   ....[63]....
        /*071c*/ 	.word	0x00015150
        /*0720*/ 	.word	0x00000003
        /*0724*/ 	.word	0x00036850
        /*0728*/ 	.short	0x010a
        /*072a*/ 	.byte	0x3f
	.zero		1


	//   ....[64]....
        /*072c*/ 	.word	0x000151b0
        /*0730*/ 	.word	0x00000003
        /*0734*/ 	.word	0x00036850
        /*0738*/ 	.short	0x010a
        /*073a*/ 	.byte	0x3f
	.zero		1


	//   ....[65]....
        /*073c*/ 	.word	0x00015310
        /*0740*/ 	.word	0x00000003
        /*0744*/ 	.word	0x00036840
        /*0748*/ 	.short	0x010a
        /*074a*/ 	.byte	0x3f
	.zero		1


	//   ....[66]....
        /*074c*/ 	.word	0x00015e70
        /*0750*/ 	.word	0x00000003
        /*0754*/ 	.word	0x00036820
        /*0758*/ 	.short	0x010a
        /*075a*/ 	.byte	0x3f
	.zero		1


	//   ....[67]....
        /*075c*/ 	.word	0x00015ed0
        /*0760*/ 	.word	0x00000003
        /*0764*/ 	.word	0x00036848
        /*0768*/ 	.short	0x010a
        /*076a*/ 	.byte	0x3f
	.zero		1


	//   ....[68]....
        /*076c*/ 	.word	0x00015f30
        /*0770*/ 	.word	0x00000003
        /*0774*/ 	.word	0x00036860
        /*0778*/ 	.short	0x010a
        /*077a*/ 	.byte	0x3f
	.zero		1


	//   ....[69]....
        /*077c*/ 	.word	0x00015f90
        /*0780*/ 	.word	0x00000003
        /*0784*/ 	.word	0x00036840
        /*0788*/ 	.short	0x010a
        /*078a*/ 	.byte	0x3f
	.zero		1


	//   ....[70]....
        /*078c*/ 	.word	0x00015ff0
        /*0790*/ 	.word	0x00000003
        /*0794*/ 	.word	0x00036868
        /*0798*/ 	.short	0x010a
        /*079a*/ 	.byte	0x3f
	.zero		1


	//   ....[71]....
        /*079c*/ 	.word	0x00016050
        /*07a0*/ 	.word	0x00000003
        /*07a4*/ 	.word	0x00036848
        /*07a8*/ 	.short	0x010a
        /*07aa*/ 	.byte	0x3f
	.zero		1


	//   ....[72]....
        /*07ac*/ 	.word	0x000160b0
        /*07b0*/ 	.word	0x00000003
        /*07b4*/ 	.word	0x00036860
        /*07b8*/ 	.short	0x010a
        /*07ba*/ 	.byte	0x3f
	.zero		1


	//   ....[73]....
        /*07bc*/ 	.word	0x00016100
        /*07c0*/ 	.word	0x00000003
        /*07c4*/ 	.word	0x00036860
        /*07c8*/ 	.short	0x010a
        /*07ca*/ 	.byte	0x3f
	.zero		1


	//   ....[74]....
        /*07cc*/ 	.word	0x00016150
        /*07d0*/ 	.word	0x00000002
        /*07d4*/ 	.word	0x00036820
        /*07d8*/ 	.short	0x010a
        /*07da*/ 	.byte	0x3f
	.zero		1


	//   ....[75]....
        /*07dc*/ 	.word	0x000162f0
        /*07e0*/ 	.word	0x00000006
        /*07e4*/ 	.word	0x00000000
        /*07e8*/ 	.short	0x010a
        /*07ea*/ 	.byte	0x3f
	.zero		1


	//   ....[76]....
        /*07ec*/ 	.word	0x00016340
        /*07f0*/ 	.word	0x00000003
        /*07f4*/ 	.word	0x00000000
        /*07f8*/ 	.short	0x010a
        /*07fa*/ 	.byte	0x3f
	.zero		1


	//   ....[77]....
        /*07fc*/ 	.word	0x00016390
        /*0800*/ 	.word	0x00000000
        /*0804*/ 	.word	0x00000000
        /*0808*/ 	.short	0x010a
        /*080a*/ 	.byte	0x3f
	.zero		1


	//----- nvinfo : EIATTR_NUM_MBARRIERS
	.align		4
.L_269:
        /*080c*/ 	.byte	0x03, 0x38
        /*080e*/ 	.short	0x0016


	//----- nvinfo : EIATTR_EXIT_INSTR_OFFSETS
	.align		4
        /*0810*/ 	.byte	0x04, 0x1c
        /*0812*/ 	.short	(.L_271 - .L_270)


	//   ....[0]....
.L_270:
        /*0814*/ 	.word	0x00014f30


	//----- nvinfo : EIATTR_MAX_THREADS
	.align		4
.L_271:
        /*0818*/ 	.byte	0x04, 0x05
        /*081a*/ 	.short	(.L_273 - .L_272)
.L_272:
        /*081c*/ 	.word	0x00000180
        /*0820*/ 	.word	0x00000001
        /*0824*/ 	.word	0x00000001


	//----- nvinfo : EIATTR_CRS_STACK_SIZE
	.align		4
.L_273:
        /*0828*/ 	.byte	0x04, 0x1e
        /*082a*/ 	.short	(.L_275 - .L_274)
.L_274:
        /*082c*/ 	.word	0x00000000


	//----- nvinfo : EIATTR_CBANK_PARAM_SIZE
	.align		4
.L_275:
        /*0830*/ 	.byte	0x03, 0x19
        /*0832*/ 	.short	0x0a70


	//----- nvinfo : EIATTR_PARAM_CBANK
	.align		4
        /*0834*/ 	.byte	0x04, 0x0a
        /*0836*/ 	.short	(.L_277 - .L_276)
	.align		4
.L_276:
        /*0838*/ 	.word	index@(.nv.constant0._ZN7cutlass13device_kernelIN5flash11enable_sm90INS1_16FlashAttnFwdSm90INS1_25CollectiveMainloopFwdSm90ILi2EN4cute5tupleIJNS5_1CILi1EEES8_S8_EEENS6_IJNS7_ILi128EEENS7_ILi112EEENS7_ILi192EEEEEELi192ENS_10bfloat16_tEfNS_4arch4Sm90ELb1ELb0ELb0ELb0ELb0ELb0ELb0ELb1ELb1ELb1ELb1ELb0EEENS1_21CollectiveEpilogueFwdINS6_IJSA_SC_SB_EEES9_SE_SG_Li256ELb0ELb1ELb1ELb0EEENS1_19SingleTileSchedulerILb0ELb1ELb1ELi128EEEEEEEEEvNT_6ParamsE)
        /*083c*/ 	.short	0x0210
        /*083e*/ 	.short	0x0a70


	//----- nvinfo : EIATTR_SW_WAR
	.align		4
.L_277:
        /*0840*/ 	.byte	0x04, 0x36
        /*0842*/ 	.short	(.L_279 - .L_278)
.L_278:
        /*0844*/ 	.word	0x00000008
.L_279:


//--------------------- .nv.info._ZN7cutlass13device_kernelIN5flash11enable_sm90INS1_16FlashAttnFwdSm90INS1_25CollectiveMainloopFwdSm90ILi2EN4cute5tupleIJNS5_1CILi1EEES8_S8_EEENS6_IJNS7_ILi128EEENS7_ILi112EEENS7_ILi192EEEEEELi192ENS_10bfloat16_tEfNS_4arch4Sm90ELb1ELb0ELb0ELb1ELb0ELb0ELb0ELb1ELb1ELb1ELb1ELb0EEENS1_21CollectiveEpilogueFwdINS6_IJSA_SC_SB_EEES9_SE_SG_Li256ELb1ELb1ELb1ELb0EEENS1_36VarlenDynamicPersistentTileSchedulerILi128ELi112ELi256ELi128ELb1ELb1ELb1ELb1ELb1ELb1EEEEEEEEEvNT_6ParamsE --------------------------
	.section	.nv.info._ZN7cutlass13device_kernelIN5flash11enable_sm90INS1_16FlashAttnFwdSm90INS1_25CollectiveMainloopFwdSm90ILi2EN4cute5tupleIJNS5_1CILi1EEES8_S8_EEENS6_IJNS7_ILi128EEENS7_ILi112EEENS7_ILi192EEEEEELi192ENS_10bfloat16_tEfNS_4arch4Sm90ELb1ELb0ELb0ELb1ELb0ELb0ELb0ELb1ELb1ELb1ELb1ELb0EEENS1_21CollectiveEpilogueFwdINS6_IJSA_SC_SB_EEES9_SE_SG_Li256ELb1ELb1ELb1ELb0EEENS1_36VarlenDynamicPersistentTileSchedulerILi128ELi112ELi256ELi128ELb1ELb1ELb1ELb1ELb1ELb1EEEEEEEEEvNT_6ParamsE,"",@"SHT_CUDA_INFO"
	.sectionflags	@""
	.align	4


	//----- nvinfo : EIATTR_CUDA_API_VERSION
	.align		4
        /*0000*/ 	.byte	0x04, 0x37
        /*0002*/ 	.short	(.L_281 - .L_280)
.L_280:
        /*0004*/ 	.word	0x00000082


	//----- nvinfo : EIATTR_KPARAM_INFO
	.align		4
.L_281:
        /*0008*/ 	.byte	0x04, 0x17
        /*000a*/ 	.short	(.L_283 - .L_282)
.L_282:
        /*000c*/ 	.word	0x00000000
        /*0010*/ 	.short	0x0000
        /*0012*/ 	.short	0x0070
        /*0014*/ 	.byte	0x00, 0xf0, 0x01, 0x2a


	//----- nvinfo : EIATTR_SPARSE_MMA_MASK
	.align		4
.L_283:
        /*0018*/ 	.byte	0x03, 0x50
        /*001a*/ 	.short	0x0000


	//----- nvinfo : EIATTR_MAXREG_COUNT
	.align		4
        /*001c*/ 	.byte	0x03, 0x1b
        /*001e*/ 	.short	0x00a8


	//----- nvinfo : EIATTR_NUM_BARRIERS
	.align		4
        /*0020*/ 	.byte	0x02, 0x4c
        /*0022*/ 	.byte	0x09
	.zero		1


	//----- nvinfo : EIATTR_EXTERNS
	.align		4
        /*0024*/ 	.byte	0x04, 0x0f
        /*0026*/ 	.short	(.L_285 - .L_284)


	//   ....[0]....
	.align		4
.L_284:
        /*0028*/ 	.word	index@(__assertfail)


	//----- nvinfo : EIATTR_ANNOTATIONS
	.align		4
.L_285:
        /*002c*/ 	.byte	0x04, 0x55
        /*002e*/ 	.short	(.L_287 - .L_286)


	//   ....[0]....
.L_286:
        /* <DEDUP_REMOVED lines=76> */


	//----- nvinfo : EIATTR_MERCURY_ISA_VERSION
	.align		4
.L_287:
        /*04d8*/ 	.byte	0x03, 0x5f
        /*04da*/ 	.short	0x0101


	//----- nvinfo : EIATTR_UNUSED_LOAD_BYTE_OFFSET
	.align		4
        /*04dc*/ 	.byte	0x04, 0x44
        /*04de*/ 	.short	(.L_289 - .L_288)


	//   ....[0]....
.L_288:
        /*04e0*/ 	.word	0x00000a10
        /*04e4*/ 	.word	0x0000fff0


	//   ....[1]....
        /*04e8*/ 	.word	0x0000f4f0
        /*04ec*/ 	.word	0x0000fff0


	//----- nvinfo : EIATTR_INT_WARP_WIDE_INSTR_OFFSETS
	.align		4
.L_289:
        /*04f0*/ 	.byte	0x04, 0x31
        /*04f2*/ 	.short	(.L_291 - .L_290)


	//   ....[0]....
.L_290:
        /*04f4*/ 	.word	0x00000130


	//   ....[1]....
        /*04f8*/ 	.word	0x00000170


	//   ....[2]....
        /*04fc*/ 	.word	0x000001e0


	//   ....[3]....
        /*0500*/ 	.word	0x00014f40


	//   ....[4]....
        /*0504*/ 	.word	0x00014fe0


	//   ....[5]....
        /*0508*/ 	.word	0x00018dd0


	//   ....[6]....
        /*050c*/ 	.word	0x00018e40


	//----- nvinfo : EIATTR_COOP_GROUP_MASK_REGIDS
	.align		4
.L_291:
        /*0510*/ 	.byte	0x04, 0x29
        /*0512*/ 	.short	(.L_293 - .L_292)


	//   ....[0]....
.L_292:
        /*0514*/ 	.word	0xffffffff


	//   ....[1]....
        /*0518*/ 	.word	0xffffffff


	//   ....[2]....
        /*051c*/ 	.word	0xffffffff


	//   ....[3]....
        /*0520*/ 	.word	0xffffffff


	//   ....[4]....
        /*0524*/ 	.word	0xffffffff


	//   ....[5]....
        /*0528*/ 	.word	0xffffffff


	//   ....[6]....
        /*052c*/ 	.word	0xffffffff


	//   ....[7]....
        /*0530*/ 	.word	0xffffffff


	//   ....[8]....
        /*0534*/ 	.word	0xffffffff


	//   ....[9]....
        /*0538*/ 	.word	0xffffffff


	//   ....[10]....
        /*053c*/ 	.word	0xffffffff


	//   ....[11]....
        /*0540*/ 	.word	0xffffffff


	//   ....[12]....
        /*0544*/ 	.word	0xffffffff


	//   ....[13]....
        /*0548*/ 	.word	0xffffffff


	//   ....[14]....
        /*054c*/ 	.word	0xffffffff


	//   ....[15]....
        /*0550*/ 	.word	0xffffffff


	//   ....[16]....
        /*0554*/ 	.word	0xffffffff


	//   ....[17]....
        /*0558*/ 	.word	0xffffffff


	//   ....[18]....
        /*055c*/ 	.word	0xffffffff


	//   ....[19]....
        /*0560*/ 	.word	0xffffffff


	//   ....[20]....
        /*0564*/ 	.word	0xffffffff


	//   ....[21]....
        /*0568*/ 	.word	0xffffffff


	//   ....[22]....
        /*056c*/ 	.word	0xffffffff


	//   ....[23]....
        /*0570*/ 	.word	0xffffffff


	//   ....[24]....
        /*0574*/ 	.word	0xffffffff


	//   ....[25]....
        /*0578*/ 	.word	0xffffffff


	//   ....[26]....
        /*057c*/ 	.word	0xffffffff


	//   ....[27]....
        /*0580*/ 	.word	0xffffffff


	//   ....[28]....
        /*0584*/ 	.word	0xffffffff


	//   ....[29]....
        /*0588*/ 	.word	0xffffffff


	//   ....[30]....
        /*058c*/ 	.word	0xffffffff


	//   ....[31]....
        /*0590*/ 	.word	0xffffffff


	//   ....[32]....
        /*0594*/ 	.word	0xffffffff


	//   ....[33]....
        /*0598*/ 	.word	0xffffffff


	//   ....[34]....
        /*059c*/ 	.word	0xffffffff


	//   ....[35]....
        /*05a0*/ 	.word	0xffffffff


	//   ....[36]....
        /*05a4*/ 	.word	0xffffffff


	//   ....[37]....
        /*05a8*/ 	.word	0xffffffff


	//   ....[38]....
        /*05ac*/ 	.word	0xffffffff


	//   ....[39]....
        /*05b0*/ 	.word	0xffffffff


	//   ....[40]....
        /*05b4*/ 	.word	0xffffffff


	//   ....[41]....
        /*05b8*/ 	.word	0xffffffff


	//   ....[42]....
        /*05bc*/ 	.word	0xffffffff


	//   ....[43]....
        /*05c0*/ 	.word	0xffffffff


	//   ....[44]....
        /*05c4*/ 	.word	0xffffffff


	//   ....[45]....
        /*05c8*/ 	.word	0xffffffff


	//   ....[46]....
        /*05cc*/ 	.word	0xffffffff


	//   ....[47]....
        /*05d0*/ 	.word	0xffffffff


	//   ....[48]....
        /*05d4*/ 	.word	0xffffffff


	//   ....[49]....
        /*05d8*/ 	.word	0xffffffff


	//   ....[50]....
        /*05dc*/ 	.word	0xffffffff


	//   ....[51]....
        /*05e0*/ 	.word	0xffffffff


	//   ....[52]....
        /*05e4*/ 	.word	0xffffffff


	//   ....[53]....
        /*05e8*/ 	.word	0xffffffff


	//   ....[54]....
        /*05ec*/ 	.word	0xffffffff


	//   ....[55]....
        /*05f0*/ 	.word	0xffffffff


	//   ....[56]....
        /*05f4*/ 	.word	0xffffffff


	//   ....[57]....
        /*05f8*/ 	.word	0xffffffff


	//   ....[58]....
        /*05fc*/ 	.word	0xffffffff


	//   ....[59]....
        /*0600*/ 	.word	0xffffffff


	//   ....[60]....
        /*0604*/ 	.word	0xffffffff


	//   ....[61]....
        /*0608*/ 	.word	0xffffffff


	//   ....[62]....
        /*060c*/ 	.word	0xffffffff


	//   ....[63]....
        /*0610*/ 	.word	0xffffffff


	//   ....[64]....
        /*0614*/ 	.word	0xffffffff


	//   ....[65]....
        /*0618*/ 	.word	0xffffffff


	//   ....[66]....
        /*061c*/ 	.word	0xffffffff


	//   ....[67]....
        /*0620*/ 	.word	0xffffffff


	//   ....[68]....
        /*0624*/ 	.word	0xffffffff


	//   ....[69]....
        /*0628*/ 	.word	0xffffffff


	//   ....[70]....
        /*062c*/ 	.word	0xffffffff


	//   ....[71]....
        /*0630*/ 	.word	0xffffffff


	//   ....[72]....
        /*0634*/ 	.word	0xffffffff


	//   ....[73]....
        /*0638*/ 	.word	0xffffffff


	//   ....[74]....
        /*063c*/ 	.word	0xffffffff


	//   ....[75]....
        /*0640*/ 	.word	0xffffffff


	//   ....[76]....
        /*0644*/ 	.word	0xffffffff


	//   ....[77]....
        /*0648*/ 	.word	0xffffffff


	//   ....[78]....
        /*064c*/ 	.word	0xffffffff


	//   ....[79]....
        /*0650*/ 	.word	0xffffffff


	//   ....[80]....
        /*0654*/ 	.word	0xffffffff


	//   ....[81]....
        /*0658*/ 	.word	0xffffffff


	//   ....[82]....
        /*065c*/ 	.word	0xffffffff


	//   ....[83]....
        /*0660*/ 	.word	0xffffffff


	//   ....[84]....
        /*0664*/ 	.word	0xffffffff


	//   ....[85]....
        /*0668*/ 	.word	0xffffffff


	//   ....[86]....
        /*066c*/ 	.word	0xffffffff


	//   ....[87]....
        /*0670*/ 	.word	0xffffffff


	//   ....[88]....
        /*0674*/ 	.word	0xffffffff


	//   ....[89]....
        /*0678*/ 	.word	0xffffffff


	//   ....[90]....
        /*067c*/ 	.word	0xffffffff


	//   ....[91]....
        /*0680*/ 	.word	0xffffffff


	//   ....[92]....
        /*0684*/ 	.word	0xffffffff


	//   ....[93]....
        /*0688*/ 	.word	0xffffffff


	//   ....[94]....
        /*068c*/ 	.word	0xffffffff


	//   ....[95]....
        /*0690*/ 	.word	0xffffffff


	//   ....[96]....
        /*0694*/ 	.word	0xffffffff


	//   ....[97]....
        /*0698*/ 	.word	0xffffffff


	//   ....[98]....
        /*069c*/ 	.word	0xffffffff


	//   ....[99]....
        /*06a0*/ 	.word	0xffffffff


	//   ....[100]....
        /*06a4*/ 	.word	0xffffffff


	//   ....[101]....
        /*06a8*/ 	.word	0xffffffff


	//   ....[102]....
        /*06ac*/ 	.word	0xffffffff


	//   ....[103]....
        /*06b0*/ 	.word	0xffffffff


	//   ....[104]....
        /*06b4*/ 	.word	0xffffffff


	//   ....[105]....
        /*06b8*/ 	.word	0x0500000f


	//   ....[106]....
        /*06bc*/ 	.word	0x0500000f


	//   ....[107]....
        /*06c0*/ 	.word	0x0500000f


	//   ....[108]....
        /*06c4*/ 	.word	0x0500000f


	//   ....[109]....
        /*06c8*/ 	.word	0x0500000f


	//   ....[110]....
        /*06cc*/ 	.word	0x0500000f


	//   ....[111]....
        /*06d0*/ 	.word	0x0500000f


	//   ....[112]....
        /*06d4*/ 	.word	0x0500000f


	//   ....[113]....
        /*06d8*/ 	.word	0x0500000f


	//   ....[114]....
        /*06dc*/ 	.word	0x0500000f


	//   ....[115]....
        /*06e0*/ 	.word	0x0500000f


	//   ....[116]....
        /*06e4*/ 	.word	0x0500000f


	//   ....[117]....
        /*06e8*/ 	.word	0x0500000f


	//   ....[118]....
        /*06ec*/ 	.word	0x0500000f


	//   ....[119]....
        /*06f0*/ 	.word	0x0500000f


	//   ....[120]....
        /*06f4*/ 	.word	0x0500000f


	//   ....[121]....
        /*06f8*/ 	.word	0x0500000f


	//   ....[122]....
        /*06fc*/ 	.word	0x0500000f


	//   ....[123]....
        /*0700*/ 	.word	0x0500000f


	//   ....[124]....
        /*0704*/ 	.word	0x0500000f


	//   ....[125]....
        /*0708*/ 	.word	0x0500000f


	//   ....[126]....
        /*070c*/ 	.word	0x0500000f


	//   ....[127]....
        /*0710*/ 	.word	0x0500000f


	//   ....[128]....
        /*0714*/ 	.word	0x0500000f


	//   ....[129]....
        /*0718*/ 	.word	0x0500000f


	//   ....[130]....
        /*071c*/ 	.word	0x0500000f


	//   ....[131]....
        /*0720*/ 	.word	0x0500000f


	//   ....[132]....
        /*0724*/ 	.word	0x0500000f


	//   ....[133]....
        /*0728*/ 	.word	0x0500000f


	//   ....[134]....
        /*072c*/ 	.word	0x0500000f


	//   ....[135]....
        /*0730*/ 	.word	0x0500000f


	//   ....[136]....
        /*0734*/ 	.word	0x0500000f


	//   ....[137]....
        /*0738*/ 	.word	0x0500000f


	//   ....[138]....
        /*073c*/ 	.word	0x0500000f


	//   ....[139]....
        /*0740*/ 	.word	0x0500000f


	//   ....[140]....
        /*0744*/ 	.word	0x0500000f


	//----- nvinfo : EIATTR_COOP_GROUP_INSTR_OFFSETS
	.align		4
.L_293:
        /*0748*/ 	.byte	0x04, 0x28
        /*074a*/ 	.short	(.L_295 - .L_294)


	//   ....[0]....
.L_294:
        /*074c*/ 	.word	0x00000060


	//   ....[1]....
        /*0750*/ 	.word	0x00000140


	//   ....[2]....
        /*0754*/ 	.word	0x00000190


	//   ....[3]....
        /*0758*/ 	.word	0x000003c0


	//   ....[4]....
        /*075c*/ 	.word	0x00000520


	//   ....[5]....
        /*0760*/ 	.word	0x00000640


	//   ....[6]....
        /*0764*/ 	.word	0x000007a0


	//   ....[7]....
        /*0768*/ 	.word	0x00001f70


	//   ....[8]....
        /*076c*/ 	.word	0x00004310


	//   ....[9]....
        /*0770*/ 	.word	0x00004340


	//   ....[10]....
        /*0774*/ 	.word	0x00004c50


	//   ....[11]....
        /*0778*/ 	.word	0x00004d10


	//   ....[12]....
        /*077c*/ 	.word	0x000054a0


	//   ....[13]....
        /*0780*/ 	.word	0x00005500


	//   ....[14]....
        /*0784*/ 	.word	0x00008b20


	//   ....[15]....
        /*0788*/ 	.word	0x00008b50


	//   ....[16]....
        /*078c*/ 	.word	0x00009160


	//   ....[17]....
        /*0790*/ 	.word	0x00009260


	//   ....[18]....
        /*0794*/ 	.word	0x000098c0


	//   ....[19]....
        /*0798*/ 	.word	0x00009990


	//   ....[20]....
        /*079c*/ 	.word	0x0000d140


	//   ....[21]....
        /*07a0*/ 	.word	0x0000d160


	//   ....[22]....
        /*07a4*/ 	.word	0x0000d580


	//   ....[23]....
        /*07a8*/ 	.word	0x0000d5f0


	//   ....[24]....
        /*07ac*/ 	.word	0x0000e9d0


	//   ....[25]....
        /*07b0*/ 	.word	0x0000ea10


	//   ....[26]....
        /*07b4*/ 	.word	0x0000eb30


	//   ....[27]....
        /*07b8*/ 	.word	0x0000eb60


	//   ....[28]....
        /*07bc*/ 	.word	0x000103d0


	//   ....[29]....
        /*07c0*/ 	.word	0x000103e0


	//   ....[30]....
        /*07c4*/ 	.word	0x000103f0


	//   ....[31]....
        /*07c8*/ 	.word	0x00010400


	//   ....[32]....
        /*07cc*/ 	.word	0x00010d10


	//   ....[33]....
        /*07d0*/ 	.word	0x00010d30


	//   ....[34]....
        /*07d4*/ 	.word	0x00010e70


	//   ....[35]....
        /*07d8*/ 	.word	0x00010e90


	//   ....[36]....
        /*07dc*/ 	.word	0x00010fa0


	//   ....[37]....
        /*07e0*/ 	.word	0x00010fc0


	//   ....[38]....
        /*07e4*/ 	.word	0x000110e0


	//   ....[39]....
        /*07e8*/ 	.word	0x00011100


	//   ....[40]....
        /*07ec*/ 	.word	0x00011650


	//   ....[41]....
        /*07f0*/ 	.word	0x00011660


	//   ....[42]....
        /*07f4*/ 	.word	0x00011cf0


	//   ....[43]....
        /*07f8*/ 	.word	0x00011d00


	//   ....[44]....
        /*07fc*/ 	.word	0x00012db0


	//   ....[45]....
        /*0800*/ 	.word	0x00012de0


	//   ....[46]....
        /*0804*/ 	.word	0x00012f10


	//   ....[47]....
        /*0808*/ 	.word	0x00012f30


	//   ....[48]....
        /*080c*/ 	.word	0x00013040


	//   ....[49]....
        /*0810*/ 	.word	0x00013060


	//   ....[50]....
        /*0814*/ 	.word	0x00013180


	//   ....[51]....
        /*0818*/ 	.word	0x000131a0


	//   ....[52]....
        /*081c*/ 	.word	0x00013340


	//   ....[53]....
        /*0820*/ 	.word	0x00013580


	//   ....[54]....
        /*0824*/ 	.word	0x000135b0


	//   ....[55]....
        /*0828*/ 	.word	0x000135e0


	//   ....[56]....
        /*082c*/ 	.word	0x00013610


	//   ....[57]....
        /*0830*/ 	.word	0x00013640


	//   ....[58]....
        /*0834*/ 	.word	0x00013670


	//   ....[59]....
        /*0838*/ 	.word	0x00013820


	//   ....[60]....
        /*083c*/ 	.word	0x00013850


	//   ....[61]....
        /*0840*/ 	.word	0x00013880


	//   ....[62]....
        /*0844*/ 	.word	0x000138b0


	//   ....[63]....
        /*0848*/ 	.word	0x000138e0


	//   ....[64]....
        /*084c*/ 	.word	0x00013910


	//   ....[65]....
        /*0850*/ 	.word	0x000139b0


	//   ....[66]....
        /*0854*/ 	.word	0x000139e0


	//   ....[67]....
        /*0858*/ 	.word	0x000139f0


	//   ....[68]....
        /*085c*/ 	.word	0x00013a20


	//   ....[69]....
        /*0860*/ 	.word	0x00015540


	//   ....[70]....
        /*0864*/ 	.word	0x00016160


	//   ....[71]....
        /*0868*/ 	.word	0x00016190


	//   ....[72]....
        /*086c*/ 	.word	0x000161b0


	//   ....[73]....
        /*0870*/ 	.word	0x000161d0


	//   ....[74]....
        /*0874*/ 	.word	0x000162b0


	//   ....[75]....
        /*0878*/ 	.word	0x00016310


	//   ....[76]....
        /*087c*/ 	.word	0x000163b0


	//   ....[77]....
        /*0880*/ 	.word	0x000163c0


	//   ....[78]....
        /*0884*/ 	.word	0x00016460


	//   ....[79]....
        /*0888*/ 	.word	0x00016470


	//   ....[80]....
        /*088c*/ 	.word	0x00016510


	//   ....[81]....
        /*0890*/ 	.word	0x00016520


	//   ....[82]....
        /*0894*/ 	.word	0x000165a0


	//   ....[83]....
        /*0898*/ 	.word	0x000165d0


	//   ....[84]....
        /*089c*/ 	.word	0x00016620


	//   ....[85]....
        /*08a0*/ 	.word	0x00016660


	//   ....[86]....
        /*08a4*/ 	.word	0x00019610


	//   ....[87]....
        /*08a8*/ 	.word	0x00019640


	//   ....[88]....
        /*08ac*/ 	.word	0x00019690


	//   ....[89]....
        /*08b0*/ 	.word	0x000196d0


	//   ....[90]....
        /*08b4*/ 	.word	0x00019700


	//   ....[91]....
        /*08b8*/ 	.word	0x00019730


	//   ....[92]....
        /*08bc*/ 	.word	0x00019760


	//   ....[93]....
        /*08c0*/ 	.word	0x00019790


	//   ....[94]....
        /*08c4*/ 	.word	0x00019960


	//   ....[95]....
        /*08c8*/ 	.word	0x00019990


	//   ....[96]....
        /*08cc*/ 	.word	0x000199c0


	//   ....[97]....
        /*08d0*/ 	.word	0x000199f0


	//   ....[98]....
        /*08d4*/ 	.word	0x00019a20


	//   ....[99]....
        /*08d8*/ 	.word	0x00019a50


	//   ....[100]....
        /*08dc*/ 	.word	0x00019b20


	//   ....[101]....
        /*08e0*/ 	.word	0x00019b40


	//   ....[102]....
        /*08e4*/ 	.word	0x00019b50


	//   ....[103]....
        /*08e8*/ 	.word	0x00019bd0


	//   ....[104]....
        /*08ec*/ 	.word	0x0001a720


	//   ....[105]....
        /*08f0*/ 	.word	0x0001acf0


	//   ....[106]....
        /*08f4*/ 	.word	0x0001aec0


	//   ....[107]....
        /*08f8*/ 	.word	0x0001af10


	//   ....[108]....
        /*08fc*/ 	.word	0x0001b040


	//   ....[109]....
        /*0900*/ 	.word	0x0001b090


	//   ....[110]....
        /*0904*/ 	.word	0x0001b1d0


	//   ....[111]....
        /*0908*/ 	.word	0x0001b240


	//   ....[112]....
        /*090c*/ 	.word	0x0001b370


	//   ....[113]....
        /*0910*/ 	.word	0x0001b3c0


	//   ....[114]....
        /*0914*/ 	.word	0x0001b4f0


	//   ....[115]....
        /*0918*/ 	.word	0x0001b540


	//   ....[116]....
        /*091c*/ 	.word	0x0001b670


	//   ....[117]....
        /*0920*/ 	.word	0x0001b6c0


	//   ....[118]....
        /*0924*/ 	.word	0x0001b7d0


	//   ....[119]....
        /*0928*/ 	.word	0x0001b840


	//   ....[120]....
        /*092c*/ 	.word	0x0001b950


	//   ....[121]....
        /*0930*/ 	.word	0x0001b9a0


	//   ....[122]....
        /*0934*/ 	.word	0x0001bcd0


	//   ....[123]....
        /*0938*/ 	.word	0x0001bd70


	//   ....[124]....
        /*093c*/ 	.word	0x0001bf10


	//   ....[125]....
        /*0940*/ 	.word	0x0001bf90


	//   ....[126]....
        /*0944*/ 	.word	0x0001c010


	//   ....[127]....
        /*0948*/ 	.word	0x0001c090


	//   ....[128]....
        /*094c*/ 	.word	0x0001c110


	//   ....[129]....
        /*0950*/ 	.word	0x0001c1a0


	//   ....[130]....
        /*0954*/ 	.word	0x0001c240


	//   ....[131]....
        /*0958*/ 	.word	0x0001c2f0


	//   ....[132]....
        /*095c*/ 	.word	0x0001c370


	//   ....[133]....
        /*0960*/ 	.word	0x0001c3f0


	//   ....[134]....
        /*0964*/ 	.word	0x0001c470


	//   ....[135]....
        /*0968*/ 	.word	0x0001c500


	//   ....[136]....
        /*096c*/ 	.word	0x0001c580


	//   ....[137]....
        /*0970*/ 	.word	0x0001c630


	//   ....[138]....
        /*0974*/ 	.word	0x0001c680


	//   ....[139]....
        /*0978*/ 	.word	0x0001c740


	//   ....[140]....
        /*097c*/ 	.word	0x0001c870


	//----- nvinfo : EIATTR_REG_RECONFIG
	.align		4
.L_295:
        /*0980*/ 	.byte	0x01, 0x54
	.zero		2


	//----- nvinfo : EIATTR_SYSCALL_OFFSETS
	.align		4
        /*0984*/ 	.byte	0x04, 0x46
        /*0986*/ 	.short	(.L_297 - .L_296)


	//   ....[0]....
.L_296:
        /*0988*/ 	.word	0x000020f0


	//   ....[1]....
        /*098c*/ 	.word	0x00015150


	//   ....[2]....
        /*0990*/ 	.word	0x000152a0


	//   ....[3]....
        /*0994*/ 	.word	0x000153a0


	//   ....[4]....
        /*0998*/ 	.word	0x00015cf0


	//----- nvinfo : EIATTR_MBARRIER_INSTR_OFFSETS
	.align		4
.L_297:
        /*099c*/ 	.byte	0x04, 0x39
        /*099e*/ 	.short	(.L_299 - .L_298)


	//   ....[0]....
.L_298:
        /*09a0*/ 	.word	0x00000270
        /*09a4*/ 	.word	0x000000ff
        /*09a8*/ 	.word	0x00036800
        /*09ac*/ 	.short	0x0100
        /*09ae*/ 	.byte	0x08
	.zero		1


	//   ....[1]....
        /*09b0*/ 	.word	0x00000280
        /*09b4*/ 	.word	0x000000ff
        /*09b8*/ 	.word	0x00036820
        /*09bc*/ 	.short	0x0100
        /*09be*/ 	.byte	0x08
	.zero		1


	//   ....[2]....
        /*09c0*/ 	.word	0x00000370
        /*09c4*/ 	.word	0x000000ff
        /*09c8*/ 	.word	0x00036830
        /*09cc*/ 	.short	0x0100
        /*09ce*/ 	.byte	0x08
	.zero		1


	//   ....[3]....
        /*09d0*/ 	.word	0x00000380
        /*09d4*/ 	.word	0x000000ff
        /*09d8*/ 	.word	0x00036840
        /*09dc*/ 	.short	0x0100
        /*09de*/ 	.byte	0x08
	.zero		1


	//   ....[4]....
        /*09e0*/ 	.word	0x00000390
        /*09e4*/ 	.word	0x000000ff
        /*09e8*/ 	.word	0x00036838
        /*09ec*/ 	.short	0x0100
        /*09ee*/ 	.byte	0x08
	.zero		1


	//   ....[5]....
        /*09f0*/ 	.word	0x000003a0
        /*09f4*/ 	.word	0x000000ff
        /*09f8*/ 	.word	0x00036848
        /*09fc*/ 	.short	0x0100
        /*09fe*/ 	.byte	0x08
	.zero		1


	//   ....[6]....
        /*0a00*/ 	.word	0x000004d0
        /*0a04*/ 	.word	0x000000ff
        /*0a08*/ 	.word	0x00036850
        /*0a0c*/ 	.short	0x0100
        /*0a0e*/ 	.byte	0x08
	.zero		1


	//   ....[7]....
        /*0a10*/ 	.word	0x000004e0
        /*0a14*/ 	.word	0x000000ff
        /*0a18*/ 	.word	0x00036860
        /*0a1c*/ 	.short	0x0100
        /*0a1e*/ 	.byte	0x08
	.zero		1


	//   ....[8]....
        /*0a20*/ 	.word	0x000004f0
        /*0a24*/ 	.word	0x000000ff
        /*0a28*/ 	.word	0x00036858
        /*0a2c*/ 	.short	0x0100
        /*0a2e*/ 	.byte	0x08
	.zero		1


	//   ....[9]....
        /*0a30*/ 	.word	0x00000500
        /*0a34*/ 	.word	0x000000ff
        /*0a38*/ 	.word	0x00036868
        /*0a3c*/ 	.short	0x0100
        /*0a3e*/ 	.byte	0x08
	.zero		1


	//   ....[10]....
        /*0a40*/ 	.word	0x000005f0
        /*0a44*/ 	.word	0x000000ff
        /*0a48*/ 	.word	0x00036870
        /*0a4c*/ 	.short	0x0100
        /*0a4e*/ 	.byte	0x06
	.zero		1


	//   ....[11]....
        /*0a50*/ 	.word	0x00000600
        /*0a54*/ 	.word	0x000000ff
        /*0a58*/ 	.word	0x00036880
        /*0a5c*/ 	.short	0x0100
        /*0a5e*/ 	.byte	0x06
	.zero		1


	//   ....[12]....
        /*0a60*/ 	.word	0x00000610
        /*0a64*/ 	.word	0x000000ff
        /*0a68*/ 	.word	0x00036878
        /*0a6c*/ 	.short	0x0100
        /*0a6e*/ 	.byte	0x06
	.zero		1


	//   ....[13]....
        /*0a70*/ 	.word	0x00000620
        /*0a74*/ 	.word	0x000000ff
        /*0a78*/ 	.word	0x00036888
        /*0a7c*/ 	.short	0x0100
        /*0a7e*/ 	.byte	0x06
	.zero		1


	//   ....[14]....
        /*0a80*/ 	.word	0x00000750
        /*0a84*/ 	.word	0x000000ff
        /*0a88*/ 	.word	0x00036890
        /*0a8c*/ 	.short	0x0100
        /*0a8e*/ 	.byte	0x08
	.zero		1


	//   ....[15]....
        /*0a90*/ 	.word	0x00000760
        /*0a94*/ 	.word	0x000000ff
        /*0a98*/ 	.word	0x000368a0
        /*0a9c*/ 	.short	0x0100
        /*0a9e*/ 	.byte	0x08
	.zero		1


	//   ....[16]....
        /*0aa0*/ 	.word	0x00000770
        /*0aa4*/ 	.word	0x000000ff
        /*0aa8*/ 	.word	0x00036898
        /*0aac*/ 	.short	0x0100
        /*0aae*/ 	.byte	0x08
	.zero		1


	//   ....[17]....
        /*0ab0*/ 	.word	0x00000780
        /*0ab4*/ 	.word	0x000000ff
        /*0ab8*/ 	.word	0x000368a8
        /*0abc*/ 	.short	0x0100
        /*0abe*/ 	.byte	0x08
	.zero		1


	//   ....[18]....
        /*0ac0*/ 	.word	0x000008b0
        /*0ac4*/ 	.word	0x000000ff
        /*0ac8*/ 	.word	0x000368b0
        /*0acc*/ 	.short	0x0100
        /*0ace*/ 	.byte	0x08
	.zero		1


	//   ....[19]....
        /*0ad0*/ 	.word	0x000008c0
        /*0ad4*/ 	.word	0x000000ff
        /*0ad8*/ 	.word	0x000368c0
        /*0adc*/ 	.short	0x0100
        /*0ade*/ 	.byte	0x08
	.zero		1


	//   ....[20]....
        /*0ae0*/ 	.word	0x000008d0
        /*0ae4*/ 	.word	0x000000ff
        /*0ae8*/ 	.word	0x000368b8
        /*0aec*/ 	.short	0x0100
        /*0aee*/ 	.byte	0x08
	.zero		1


	//   ....[21]....
        /*0af0*/ 	.word	0x000008e0
        /*0af4*/ 	.word	0x000000ff
        /*0af8*/ 	.word	0x000368c8
        /*0afc*/ 	.short	0x0100
        /*0afe*/ 	.byte	0x08
	.zero		1


	//   ....[22]....
        /*0b00*/ 	.word	0x00002170
        /*0b04*/ 	.word	0x000000ff
        /*0b08*/ 	.word	0x00036800
        /*0b0c*/ 	.short	0x010a
        /*0b0e*/ 	.byte	0x27
	.zero		1


	//   ....[23]....
        /*0b10*/ 	.word	0x00002220
        /*0b14*/ 	.word	0x00000000
        /*0b18*/ 	.word	0x00036830
        /*0b1c*/ 	.short	0x010a
        /*0b1e*/ 	.byte	0x3f
	.zero		1


	//   ....[24]....
        /*0b20*/ 	.word	0x00002280
        /*0b24*/ 	.word	0x00000000
        /*0b28*/ 	.word	0x00036830
        /*0b2c*/ 	.short	0x010a
        /*0b2e*/ 	.byte	0x3f
	.zero		1


	//   ....[25]....
        /*0b30*/ 	.word	0x00004b70
        /*0b34*/ 	.word	0x00000000
        /*0b38*/ 	.word	0x00000000
        /*0b3c*/ 	.short	0x0101
        /*0b3e*/ 	.byte	0x3f
	.zero		1


	//   ....[26]....
        /*0b40*/ 	.word	0x00006150
        /*0b44*/ 	.word	0x000000ff
        /*0b48*/ 	.word	0x00036830
        /*0b4c*/ 	.short	0x010a
        /*0b4e*/ 	.byte	0x26
	.zero		1


	//   ....[27]....
        /*0b50*/ 	.word	0x00006190
        /*0b54*/ 	.word	0x000000ff
        /*0b58*/ 	.word	0x00036830
        /*0b5c*/ 	.short	0x010a
        /*0b5e*/ 	.byte	0x26
	.zero		1


	//   ....[28]....
        /*0b60*/ 	.word	0x00008850
        /*0b64*/ 	.word	0x000000ff
        /*0b68*/ 	.word	0x00036850
        /*0b6c*/ 	.short	0x010a
        /*0b6e*/ 	.byte	0x0a
	.zero		1


	//   ....[29]....
        /*0b70*/ 	.word	0x00008890
        /*0b74*/ 	.word	0x000000ff
        /*0b78*/ 	.word	0x00036850
        /*0b7c*/ 	.short	0x010a
        /*0b7e*/ 	.byte	0x0a
	.zero		1


	//   ....[30]....
        /*0b80*/ 	.word	0x00009fd0
        /*0b84*/ 	.word	0x0000000a
        /*0b88*/ 	.word	0x00000000
        /*0b8c*/ 	.short	0x0101
        /*0b8e*/ 	.byte	0x3f
	.zero		1


	//   ....[31]....
        /*0b90*/ 	.word	0x0000a010
        /*0b94*/ 	.word	0x00000088
        /*0b98*/ 	.word	0x00000000
        /*0b9c*/ 	.short	0x0101
        /*0b9e*/ 	.byte	0x3f
	.zero		1


	//   ....[32]....
        /*0ba0*/ 	.word	0x0000a6b0
        /*0ba4*/ 	.word	0x000000ff
        /*0ba8*/ 	.word	0x00036830
        /*0bac*/ 	.short	0x010a
        /*0bae*/ 	.byte	0x06
	.zero		1


	//   ....[33]....
        /*0bb0*/ 	.word	0x0000a6f0
        /*0bb4*/ 	.word	0x000000ff
        /*0bb8*/ 	.word	0x00036830
        /*0bbc*/ 	.short	0x010a
        /*0bbe*/ 	.byte	0x06
	.zero		1


	//   ....[34]....
        /*0bc0*/ 	.word	0x0000ce10
        /*0bc4*/ 	.word	0x000000ff
        /*0bc8*/ 	.word	0x00036850
        /*0bcc*/ 	.short	0x010a
        /*0bce*/ 	.byte	0x0a
	.zero		1


	//   ....[35]....
        /*0bd0*/ 	.word	0x0000ce50
        /*0bd4*/ 	.word	0x000000ff
        /*0bd8*/ 	.word	0x00036850
        /*0bdc*/ 	.short	0x010a
        /*0bde*/ 	.byte	0x0a
	.zero		1


	//   ....[36]....
        /*0be0*/ 	.word	0x0000dd60
        /*0be4*/ 	.word	0x00000091
        /*0be8*/ 	.word	0x00000000
        /*0bec*/ 	.short	0x0101
        /*0bee*/ 	.byte	0x3f
	.zero		1


	//   ....[37]....
        /*0bf0*/ 	.word	0x0000ddb0
        /*0bf4*/ 	.word	0x00000092
        /*0bf8*/ 	.word	0x00000000
        /*0bfc*/ 	.short	0x0101
        /*0bfe*/ 	.byte	0x3f
	.zero		1


	//   ....[38]....
        /*0c00*/ 	.word	0x0000e940
        /*0c04*/ 	.word	0x000000ff
        /*0c08*/ 	.word	0x00036850
        /*0c0c*/ 	.short	0x010a
        /*0c0e*/ 	.byte	0x05
	.zero		1


	//   ....[39]....
        /*0c10*/ 	.word	0x0000e980
        /*0c14*/ 	.word	0x000000ff
        /*0c18*/ 	.word	0x00036850
        /*0c1c*/ 	.short	0x010a
        /*0c1e*/ 	.byte	0x05
	.zero		1


	//   ....[40]....
        /*0c20*/ 	.word	0x0000ee90
        /*0c24*/ 	.word	0x0000000b
        /*0c28*/ 	.word	0x00000000
        /*0c2c*/ 	.short	0x0101
        /*0c2e*/ 	.byte	0x3f
	.zero		1


	//   ....[41]....
        /*0c30*/ 	.word	0x00010d00
        /*0c34*/ 	.word	0x000000ff
        /*0c38*/ 	.word	0x00000000
        /*0c3c*/ 	.short	0x0101
        /*0c3e*/ 	.byte	0x08
	.zero		1


	//   ....[42]....
        /*0c40*/ 	.word	0x00011400
        /*0c44*/ 	.word	0x000000ff
        /*0c48*/ 	.word	0x00000000
        /*0c4c*/ 	.short	0x0101
        /*0c4e*/ 	.byte	0x08
	.zero		1


	//   ....[43]....
        /*0c50*/ 	.word	0x000157a0
        /*0c54*/ 	.word	0x00000000
        /*0c58*/ 	.word	0x00036840
        /*0c5c*/ 	.short	0x010a
        /*0c5e*/ 	.byte	0x3f
	.zero		1


	//   ....[44]....
        /*0c60*/ 	.word	0x00016780
        /*0c64*/ 	.word	0x00000012
        /*0c68*/ 	.word	0x00036800
        /*0c6c*/ 	.short	0x0107
        /*0c6e*/ 	.byte	0x3f
	.zero		1


	//   ....[45]....
        /*0c70*/ 	.word	0x00016890
        /*0c74*/ 	.word	0x00000012
        /*0c78*/ 	.word	0x00036800
        /*0c7c*/ 	.short	0x0101
        /*0c7e*/ 	.byte	0x3f
	.zero		1


	//   ....[46]....
        /*0c80*/ 	.word	0x000168b0
        /*0c84*/ 	.word	0x00000012
        /*0c88*/ 	.word	0x00036820
        /*0c8c*/ 	.short	0x010a
        /*0c8e*/ 	.byte	0x3f
	.zero		1


	//   ....[47]....
        /*0c90*/ 	.word	0x00016c80
        /*0c94*/ 	.word	0x00000003
        /*0c98*/ 	.word	0x00036840
        /*0c9c*/ 	.short	0x010a
        /*0c9e*/ 	.byte	0x3f
	.zero		1


	//   ....[48]....
        /*0ca0*/ 	.word	0x00017120
        /*0ca4*/ 	.word	0x00000003
        /*0ca8*/ 	.word	0x00000060
        /*0cac*/ 	.short	0x010a
        /*0cae*/ 	.byte	0x3f
	.zero		1


	//   ....[49]....
        /*0cb0*/ 	.word	0x000178b0
        /*0cb4*/ 	.word	0x00000003
        /*0cb8*/ 	.word	0x00036840
        /*0cbc*/ 	.short	0x010a
        /*0cbe*/ 	.byte	0x3f
	.zero		1


	//   ....[50]....
        /*0cc0*/ 	.word	0x00017d50
        /*0cc4*/ 	.word	0x00000002
        /*0cc8*/ 	.word	0x00000060
        /*0ccc*/ 	.short	0x010a
        /*0cce*/ 	.byte	0x3f
	.zero		1


	//   ....[51]....
        /*0cd0*/ 	.word	0x00018420
        /*0cd4*/ 	.word	0x00000002
        /*0cd8*/ 	.word	0x00036840
        /*0cdc*/ 	.short	0x010a
        /*0cde*/ 	.byte	0x3f
	.zero		1


	//   ....[52]....
        /*0ce0*/ 	.word	0x000188c0
        /*0ce4*/ 	.word	0x00000002
        /*0ce8*/ 	.word	0x00000060
        /*0cec*/ 	.short	0x010a
        /*0cee*/ 	.byte	0x3f
	.zero		1


	//   ....[53]....
        /*0cf0*/ 	.word	0x00018f40
        /*0cf4*/ 	.word	0x00000000
        /*0cf8*/ 	.word	0x00036860
        /*0cfc*/ 	.short	0x010a
        /*0cfe*/ 	.byte	0x3f
	.zero		1


	//   ....[54]....
        /*0d00*/ 	.word	0x0001a6a0
        /*0d04*/ 	.word	0x00000000
        /*0d08*/ 	.word	0x00036820
        /*0d0c*/ 	.short	0x010a
        /*0d0e*/ 	.byte	0x3f
	.zero		1


	//   ....[55]....
        /*0d10*/ 	.word	0x0001a8b0
        /*0d14*/ 	.word	0x00000006
        /*0d18*/ 	.word	0x00000000
        /*0d1c*/ 	.short	0x010a
        /*0d1e*/ 	.byte	0x3f
	.zero		1


	//   ....[56]....
        /*0d20*/ 	.word	0x0001a8e0
        /*0d24*/ 	.word	0x00000007
        /*0d28*/ 	.word	0x00000000
        /*0d2c*/ 	.short	0x010a
        /*0d2e*/ 	.byte	0x3f
	.zero		1


	//   ....[57]....
        /*0d30*/ 	.word	0x0001a940
        /*0d34*/ 	.word	0x00000004
        /*0d38*/ 	.word	0x00000000
        /*0d3c*/ 	.short	0x010a
        /*0d3e*/ 	.byte	0x3f
	.zero		1


	//   ....[58]....
        /*0d40*/ 	.word	0x0001a970
        /*0d44*/ 	.word	0x00000003
        /*0d48*/ 	.word	0x00000000
        /*0d4c*/ 	.short	0x010a
        /*0d4e*/ 	.byte	0x3f
	.zero		1


	//   ....[59]....
        /*0d50*/ 	.word	0x0001a9e0
        /*0d54*/ 	.word	0x00000003
        /*0d58*/ 	.word	0x00036800
        /*0d5c*/ 	.short	0x010a
        /*0d5e*/ 	.byte	0x3f
	.zero		1


	//   ....[60]....
        /*0d60*/ 	.word	0x0001aa30
        /*0d64*/ 	.word	0x00000000
        /*0d68*/ 	.word	0x00036830
        /*0d6c*/ 	.short	0x010a
        /*0d6e*/ 	.byte	0x3f
	.zero		1


	//   ....[61]....
        /*0d70*/ 	.word	0x0001aa90
        /*0d74*/ 	.word	0x00000004
        /*0d78*/ 	.word	0x00036830
        /*0d7c*/ 	.short	0x010a
        /*0d7e*/ 	.byte	0x3f
	.zero		1


	//   ....[62]....
        /*0d80*/ 	.word	0x0001aaf0
        /*0d84*/ 	.word	0x00000002
        /*0d88*/ 	.word	0x00036850
        /*0d8c*/ 	.short	0x010a
        /*0d8e*/ 	.byte	0x3f
	.zero		1


	//   ....[63]....
        /*0d90*/ 	.word	0x0001ab50
        /*0d94*/ 	.word	0x00000004
        /*0d98*/ 	.word	0x00036830
        /*0d9c*/ 	.short	0x010a
        /*0d9e*/ 	.byte	0x3f
	.zero		1


	//   ....[64]....
        /*0da0*/ 	.word	0x0001abb0
        /*0da4*/ 	.word	0x00000002
        /*0da8*/ 	.word	0x00036850
        /*0dac*/ 	.short	0x010a
        /*0dae*/ 	.byte	0x3f
	.zero		1


	//   ....[65]....
        /*0db0*/ 	.word	0x0001ac10
        /*0db4*/ 	.word	0x00000007
        /*0db8*/ 	.word	0x00036850
        /*0dbc*/ 	.short	0x010a
        /*0dbe*/ 	.byte	0x3f
	.zero		1


	//   ....[66]....
        /*0dc0*/ 	.word	0x0001adb0
        /*0dc4*/ 	.word	0x00000000
        /*0dc8*/ 	.word	0x00036840
        /*0dcc*/ 	.short	0x010a
        /*0dce*/ 	.byte	0x3f
	.zero		1


	//   ....[67]....
        /*0dd0*/ 	.word	0x0001b9e0
        /*0dd4*/ 	.word	0x00000012
        /*0dd8*/ 	.word	0x00036820
        /*0ddc*/ 	.short	0x010a
        /*0dde*/ 	.byte	0x3f
	.zero		1


	//   ....[68]....
        /*0de0*/ 	.word	0x0001ba30
        /*0de4*/ 	.word	0x00000003
        /*0de8*/ 	.word	0x00036840
        /*0dec*/ 	.short	0x010a
        /*0dee*/ 	.byte	0x3f
	.zero		1


	//   ....[69]....
        /*0df0*/ 	.word	0x0001ba80
        /*0df4*/ 	.word	0x00000003
        /*0df8*/ 	.word	0x00000060
        /*0dfc*/ 	.short	0x010a
        /*0dfe*/ 	.byte	0x3f
	.zero		1


	//   ....[70]....
        /*0e00*/ 	.word	0x0001bad0
        /*0e04*/ 	.word	0x00000003
        /*0e08*/ 	.word	0x00036840
        /*0e0c*/ 	.short	0x010a
        /*0e0e*/ 	.byte	0x3f
	.zero		1


	//   ....[71]....
        /*0e10*/ 	.word	0x0001bb20
        /*0e14*/ 	.word	0x00000002
        /*0e18*/ 	.word	0x00000060
        /*0e1c*/ 	.short	0x010a
        /*0e1e*/ 	.byte	0x3f
	.zero		1


	//   ....[72]....
        /*0e20*/ 	.word	0x0001bb70
        /*0e24*/ 	.word	0x00000002
        /*0e28*/ 	.word	0x00036840
        /*0e2c*/ 	.short	0x010a
        /*0e2e*/ 	.byte	0x3f
	.zero		1


	//   ....[73]....
        /*0e30*/ 	.word	0x0001bbc0
        /*0e34*/ 	.word	0x00000002
        /*0e38*/ 	.word	0x00000060
        /*0e3c*/ 	.short	0x010a
        /*0e3e*/ 	.byte	0x3f
	.zero		1


	//   ....[74]....
        /*0e40*/ 	.word	0x0001bc10
        /*0e44*/ 	.word	0x00000000
        /*0e48*/ 	.word	0x00036860
        /*0e4c*/ 	.short	0x010a
        /*0e4e*/ 	.byte	0x3f
	.zero		1


	//   ....[75]....
        /*0e50*/ 	.word	0x0001c790
        /*0e54*/ 	.word	0x00000000
        /*0e58*/ 	.word	0x00036820
        /*0e5c*/ 	.short	0x010a
        /*0e5e*/ 	.byte	0x3f
	.zero		1


	//   ....[76]....
        /*0e60*/ 	.word	0x0001c930
        /*0e64*/ 	.word	0x00000006
        /*0e68*/ 	.word	0x00000000
        /*0e6c*/ 	.short	0x010a
        /*0e6e*/ 	.byte	0x3f
	.zero		1


	//   ....[77]....
        /*0e70*/ 	.word	0x0001c980
        /*0e74*/ 	.word	0x00000007
        /*0e78*/ 	.word	0x00000000
        /*0e7c*/ 	.short	0x010a
        /*0e7e*/ 	.byte	0x3f
	.zero		1


	//   ....[78]....
        /*0e80*/ 	.word	0x0001c9d0
        /*0e84*/ 	.word	0x00000004
        /*0e88*/ 	.word	0x00000000
        /*0e8c*/ 	.short	0x010a
        /*0e8e*/ 	.byte	0x3f
	.zero		1


	//----- nvinfo : EIATTR_NUM_MBARRIERS
	.align		4
.L_299:
        /*0e90*/ 	.byte	0x03, 0x38
        /*0e92*/ 	.short	0x0016


	//----- nvinfo : EIATTR_EXIT_INSTR_OFFSETS
	.align		4
        /*0e94*/ 	.byte	0x04, 0x1c
        /*0e96*/ 	.short	(.L_301 - .L_300)


	//   ....[0]....
.L_300:
        /*0e98*/ 	.word	0x00000a50


	//   ....[1]....
        /*0e9c*/ 	.word	0x000132f0


	//   ....[2]....
        /*0ea0*/ 	.word	0x0001a9c0


	//----- nvinfo : EIATTR_MAX_THREADS
	.align		4
.L_301:
        /*0ea4*/ 	.byte	0x04, 0x05
        /*0ea6*/ 	.short	(.L_303 - .L_302)
.L_302:
        /*0ea8*/ 	.word	0x00000180
        /*0eac*/ 	.word	0x00000001
        /*0eb0*/ 	.word	0x00000001


	//----- nvinfo : EIATTR_CRS_STACK_SIZE
	.align		4
.L_303:
        /*0eb4*/ 	.byte	0x04, 0x1e
        /*0eb6*/ 	.short	(.L_305 - .L_304)
.L_304:
        /*0eb8*/ 	.word	0x00000000


	//----- nvinfo : EIATTR_CBANK_PARAM_SIZE
	.align		4
.L_305:
        /*0ebc*/ 	.byte	0x03, 0x19
        /*0ebe*/ 	.short	0x0af0


	//----- nvinfo : EIATTR_PARAM_CBANK
	.align		4
        /*0ec0*/ 	.byte	0x04, 0x0a
        /*0ec2*/ 	.short	(.L_307 - .L_306)
	.align		4
.L_306:
        /*0ec4*/ 	.word	index@(.nv.constant0._ZN7cutlass13device_kernelIN5flash11enable_sm90INS1_16FlashAttnFwdSm90INS1_25CollectiveMainloopFwdSm90ILi2EN4cute5tupleIJNS5_1CILi1EEES8_S8_EEENS6_IJNS7_ILi128EEENS7_ILi112EEENS7_ILi192EEEEEELi192ENS_10bfloat16_tEfNS_4arch4Sm90ELb1ELb0ELb0ELb1ELb0ELb0ELb0ELb1ELb1ELb1ELb1ELb0EEENS1_21CollectiveEpilogueFwdINS6_IJSA_SC_SB_EEES9_SE_SG_Li256ELb1ELb1ELb1ELb0EEENS1_36VarlenDynamicPersistentTileSchedulerILi128ELi112ELi256ELi128ELb1ELb1ELb1ELb1ELb1ELb1EEEEEEEEEvNT_6ParamsE)
        /*0ec8*/ 	.short	0x0210
        /*0eca*/ 	.short	0x0af0


	//----- nvinfo : EIATTR_SW_WAR
	.align		4
.L_307:
        /*0ecc*/ 	.byte	0x04, 0x36
        /*0ece*/ 	.short	(.L_309 - .L_308)
.L_308:
        /*0ed0*/ 	.word	0x00000008
.L_309:


//--------------------- .nv.info._ZN7cutlass13device_kernelIN5flash11enable_sm90INS1_16FlashAttnFwdSm90INS1_25CollectiveMainloopFwdSm90ILi2EN4cute5tupleIJNS5_1CILi1EEES8_S8_EEENS6_IJNS7_ILi128EEENS7_ILi112EEENS7_ILi192EEEEEELi192ENS_10bfloat16_tEfNS_4arch4Sm90ELb1ELb0ELb0ELb1ELb0ELb1ELb0ELb1ELb1ELb1ELb1ELb0EEENS1_21CollectiveEpilogueFwdINS6_IJSA_SC_SB_EEES9_SE_SG_Li256ELb1ELb1ELb1ELb0EEENS1_36VarlenDynamicPersistentTileSchedulerILi128ELi112ELi256ELi128ELb1ELb1ELb1ELb1ELb1ELb1EEEEEEEEEvNT_6ParamsE --------------------------
	.section	.nv.info._ZN7cutlass13device_kernelIN5flash11enable_sm90INS1_16FlashAttnFwdSm90INS1_25CollectiveMainloopFwdSm90ILi2EN4cute5tupleIJNS5_1CILi1EEES8_S8_EEENS6_IJNS7_ILi128EEENS7_ILi112EEENS7_ILi192EEEEEELi192ENS_10bfloat16_tEfNS_4arch4Sm90ELb1ELb0ELb0ELb1ELb0ELb1ELb0ELb1ELb1ELb1ELb1ELb0EEENS1_21CollectiveEpilogueFwdINS6_IJSA_SC_SB_EEES9_SE_SG_Li256ELb1ELb1ELb1ELb0EEENS1_36VarlenDynamicPersistentTileSchedulerILi128ELi112ELi256ELi128ELb1ELb1ELb1ELb1ELb1ELb1EEEEEEEEEvNT_6ParamsE,"",@"SHT_CUDA_INFO"
	.sectionflags	@""
	.align	4


	//----- nvinfo : EIATTR_CUDA_API_VERSION
	.align		4
        /*0000*/ 	.byte	0x04, 0x37
        /*0002*/ 	.short	(.L_311 - .L_310)
.L_310:
        /*0004*/ 	.word	0x00000082


	//----- nvinfo : EIATTR_KPARAM_INFO
	.align		4
.L_311:
        /*0008*/ 	.byte	0x04, 0x17
        /*000a*/ 	.short	(.L_313 - .L_312)
.L_312:
        /*000c*/ 	.word	0x00000000
        /*0010*/ 	.short	0x0000
        /*0012*/ 	.short	0x0070
        /*0014*/ 	.byte	0x00, 0xf0, 0x01, 0x2a


	//----- nvinfo : EIATTR_SPARSE_MMA_MASK
	.align		4
.L_313:
        /*0018*/ 	.byte	0x03, 0x50
        /*001a*/ 	.short	0x0000


	//----- nvinfo : EIATTR_MAXREG_COUNT
	.align		4
        /*001c*/ 	.byte	0x03, 0x1b
        /*001e*/ 	.short	0x00a8


	//----- nvinfo : EIATTR_NUM_BARRIERS
	.align		4
        /*0020*/ 	.byte	0x02, 0x4c
        /*0022*/ 	.byte	0x10
	.zero		1


	//----- nvinfo : EIATTR_EXTERNS
	.align		4
        /*0024*/ 	.byte	0x04, 0x0f
        /*0026*/ 	.short	(.L_315 - .L_314)


	//   ....[0]....
	.align		4
.L_314:
        /*0028*/ 	.word	index@(__assertfail)


	//----- nvinfo : EIATTR_ANNOTATIONS
	.align		4
.L_315:
        /*002c*/ 	.byte	0x04, 0x55
        /*002e*/ 	.short	(.L_317 - .L_316)


	//   ....[0]....
.L_316:
        /* <DEDUP_REMOVED lines=114> */


	//----- nvinfo : EIATTR_MERCURY_ISA_VERSION
	.align		4
.L_317:
        /*0740*/ 	.byte	0x03, 0x5f
        /*0742*/ 	.short	0x0101


	//----- nvinfo : EIATTR_UNUSED_LOAD_BYTE_OFFSET
	.align		4
        /*0744*/ 	.byte	0x04, 0x44
        /*0746*/ 	.short	(.L_319 - .L_318)


	//   ....[0]....
.L_318:
        /*0748*/ 	.word	0x00000ab0
        /*074c*/ 	.word	0x0000fff0


	//   ....[1]....
        /*0750*/ 	.word	0x00023520
        /*0754*/ 	.word	0x0000fff0


	//----- nvinfo : EIATTR_INT_WARP_WIDE_INSTR_OFFSETS
	.align		4
.L_319:
        /*0758*/ 	.byte	0x04, 0x31
        /*075a*/ 	.short	(.L_321 - .L_320)


	//   ....[0]....
.L_320:
        /*075c*/ 	.word	0x00000190


	//   ....[1]....
        /*0760*/ 	.word	0x000001d0


	//   ....[2]....
        /*0764*/ 	.word	0x00000240


	//   ....[3]....
        /*0768*/ 	.word	0x0002a7e0


	//   ....[4]....
        /*076c*/ 	.word	0x0002a870


	//   ....[5]....
        /*0770*/ 	.word	0x0002e630


	//   ....[6]....
        /*0774*/ 	.word	0x0002e690


	//----- nvinfo : EIATTR_COOP_GROUP_MASK_REGIDS
	.align		4
.L_321:
        /*0778*/ 	.byte	0x04, 0x29
        /*077a*/ 	.short	(.L_323 - .L_322)


	//   ....[0]....
.L_322:
        /*077c*/ 	.word	0xffffffff


	//   ....[1]....
        /*0780*/ 	.word	0xffffffff


	//   ....[2]....
        /*0784*/ 	.word	0xffffffff


	//   ....[3]....
        /*0788*/ 	.word	0xffffffff


	//   ....[4]....
        /*078c*/ 	.word	0xffffffff


	//   ....[5]....
        /*0790*/ 	.word	0xffffffff


	//   ....[6]....
        /*0794*/ 	.word	0xffffffff


	//   ....[7]....
        /*0798*/ 	.word	0xffffffff


	//   ....[8]....
        /*079c*/ 	.word	0xffffffff


	//   ....[9]....
        /*07a0*/ 	.word	0xffffffff


	//   ....[10]....
        /*07a4*/ 	.word	0xffffffff


	//   ....[11]....
        /*07a8*/ 	.word	0xffffffff


	//   ....[12]....
        /*07ac*/ 	.word	0xffffffff


	//   ....[13]....
        /*07b0*/ 	.word	0xffffffff


	//   ....[14]....
        /*07b4*/ 	.word	0xffffffff


	//   ....[15]....
        /*07b8*/ 	.word	0xffffffff


	//   ....[16]....
        /*07bc*/ 	.word	0xffffffff


	//   ....[17]....
        /*07c0*/ 	.word	0xffffffff


	//   ....[18]....
        /*07c4*/ 	.word	0xffffffff


	//   ....[19]....
        /*07c8*/ 	.word	0xffffffff


	//   ....[20]....
        /*07cc*/ 	.word	0xffffffff


	//   ....[21]....
        /*07d0*/ 	.word	0xffffffff


	//   ....[22]....
        /*07d4*/ 	.word	0xffffffff


	//   ....[23]....
        /*07d8*/ 	.word	0xffffffff


	//   ....[24]....
        /*07dc*/ 	.word	0xffffffff


	//   ....[25]....
        /*07e0*/ 	.word	0xffffffff


	//   ....[26]....
        /*07e4*/ 	.word	0xffffffff


	//   ....[27]....
        /*07e8*/ 	.word	0xffffffff


	//   ....[28]....
        /*07ec*/ 	.word	0xffffffff


	//   ....[29]....
        /*07f0*/ 	.word	0xffffffff


	//   ....[30]....
        /*07f4*/ 	.word	0xffffffff


	//   ....[31]....
        /*07f8*/ 	.word	0xffffffff


	//   ....[32]....
        /*07fc*/ 	.word	0xffffffff


	//   ....[33]....
        /*0800*/ 	.word	0xffffffff


	//   ....[34]....
        /*0804*/ 	.word	0xffffffff


	//   ....[35]....
        /*0808*/ 	.word	0xffffffff


	//   ....[36]....
        /*080c*/ 	.word	0xffffffff


	//   ....[37]....
        /*0810*/ 	.word	0xffffffff


	//   ....[38]....
        /*0814*/ 	.word	0xffffffff


	//   ....[39]....
        /*0818*/ 	.word	0xffffffff


	//   ....[40]....
        /*081c*/ 	.word	0xffffffff


	//   ....[41]....
        /*0820*/ 	.word	0xffffffff


	//   ....[42]....
        /*0824*/ 	.word	0xffffffff


	//   ....[43]....
        /*0828*/ 	.word	0xffffffff


	//   ....[44]....
        /*082c*/ 	.word	0xffffffff


	//   ....[45]....
        /*0830*/ 	.word	0xffffffff


	//   ....[46]....
        /*0834*/ 	.word	0xffffffff


	//   ....[47]....
        /*0838*/ 	.word	0xffffffff


	//   ....[48]....
        /*083c*/ 	.word	0xffffffff


	//   ....[49]....
        /*0840*/ 	.word	0xffffffff


	//   ....[50]....
        /*0844*/ 	.word	0xffffffff


	//   ....[51]....
        /*0848*/ 	.word	0xffffffff


	//   ....[52]....
        /*084c*/ 	.word	0xffffffff


	//   ....[53]....
        /*0850*/ 	.word	0xffffffff


	//   ....[54]....
        /*0854*/ 	.word	0xffffffff


	//   ....[55]....
        /*0858*/ 	.word	0xffffffff


	//   ....[56]....
        /*085c*/ 	.word	0xffffffff


	//   ....[57]....
        /*0860*/ 	.word	0xffffffff


	//   ....[58]....
        /*0864*/ 	.word	0xffffffff


	//   ....[59]....
        /*0868*/ 	.word	0xffffffff


	//   ....[60]....
        /*086c*/ 	.word	0xffffffff


	//   ....[61]....
        /*0870*/ 	.word	0xffffffff


	//   ....[62]....
        /*0874*/ 	.word	0xffffffff


	//   ....[63]....
        /*0878*/ 	.word	0xffffffff


	//   ....[64]....
        /*087c*/ 	.word	0xffffffff


	//   ....[65]....
        /*0880*/ 	.word	0xffffffff


	//   ....[66]....
        /*0884*/ 	.word	0xffffffff


	//   ....[67]....
        /*0888*/ 	.word	0xffffffff


	//   ....[68]....
        /*088c*/ 	.word	0xffffffff


	//   ....[69]....
        /*0890*/ 	.word	0xffffffff


	//   ....[70]....
        /*0894*/ 	.word	0xffffffff


	//   ....[71]....
        /*0898*/ 	.word	0xffffffff


	//   ....[72]....
        /*089c*/ 	.word	0xffffffff


	//   ....[73]....
        /*08a0*/ 	.word	0xffffffff


	//   ....[74]....
        /*08a4*/ 	.word	0xffffffff


	//   ....[75]....
        /*08a8*/ 	.word	0xffffffff


	//   ....[76]....
        /*08ac*/ 	.word	0xffffffff


	//   ....[77]....
        /*08b0*/ 	.word	0xffffffff


	//   ....[78]....
        /*08b4*/ 	.word	0xffffffff


	//   ....[79]....
        /*08b8*/ 	.word	0xffffffff


	//   ....[80]....
        /*08bc*/ 	.word	0xffffffff


	//   ....[81]....
        /*08c0*/ 	.word	0xffffffff


	//   ....[82]....
        /*08c4*/ 	.word	0xffffffff


	//   ....[83]....
        /*08c8*/ 	.word	0xffffffff


	//   ....[84]....
        /*08cc*/ 	.word	0xffffffff


	//   ....[85]....
        /*08d0*/ 	.word	0xffffffff


	//   ....[86]....
        /*08d4*/ 	.word	0xffffffff


	//   ....[87]....
        /*08d8*/ 	.word	0xffffffff


	//   ....[88]....
        /*08dc*/ 	.word	0xffffffff


	//   ....[89]....
        /*08e0*/ 	.word	0xffffffff


	//   ....[90]....
        /*08e4*/ 	.word	0xffffffff


	//   ....[91]....
        /*08e8*/ 	.word	0xffffffff


	//   ....[92]....
        /*08ec*/ 	.word	0xffffffff


	//   ....[93]....
        /*08f0*/ 	.word	0xffffffff


	//   ....[94]....
        /*08f4*/ 	.word	0xffffffff


	//   ....[95]....
        /*08f8*/ 	.word	0xffffffff


	//   ....[96]....
        /*08fc*/ 	.word	0xffffffff


	//   ....[97]....
        /*0900*/ 	.word	0xffffffff


	//   ....[98]....
        /*0904*/ 	.word	0xffffffff


	//   ....[99]....
        /*0908*/ 	.word	0xffffffff


	//   ....[100]....
        /*090c*/ 	.word	0xffffffff


	//   ....[101]....
        /*0910*/ 	.word	0xffffffff


	//   ....[102]....
        /*0914*/ 	.word	0xffffffff


	//   ....[103]....
        /*0918*/ 	.word	0xffffffff


	//   ....[104]....
        /*091c*/ 	.word	0xffffffff


	//   ....[105]....
        /*0920*/ 	.word	0xffffffff


	//   ....[106]....
        /*0924*/ 	.word	0xffffffff


	//   ....[107]....
        /*0928*/ 	.word	0xffffffff


	//   ....[108]....
        /*092c*/ 	.word	0xffffffff


	//   ....[109]....
        /*0930*/ 	.word	0xffffffff


	//   ....[110]....
        /*0934*/ 	.word	0xffffffff


	//   ....[111]....
        /*0938*/ 	.word	0xffffffff


	//   ....[112]....
        /*093c*/ 	.word	0xffffffff


	//   ....[113]....
        /*0940*/ 	.word	0xffffffff


	//   ....[114]....
        /*0944*/ 	.word	0xffffffff


	//   ....[115]....
        /*0948*/ 	.word	0xffffffff


	//   ....[116]....
        /*094c*/ 	.word	0xffffffff


	//   ....[117]....
        /*0950*/ 	.word	0xffffffff


	//   ....[118]....
        /*0954*/ 	.word	0xffffffff


	//   ....[119]....
        /*0958*/ 	.word	0xffffffff


	//   ....[120]....
        /*095c*/ 	.word	0xffffffff


	//   ....[121]....
        /*0960*/ 	.word	0xffffffff


	//   ....[122]....
        /*0964*/ 	.word	0x0500000f


	//   ....[123]....
        /*0968*/ 	.word	0x0500000f


	//   ....[124]....
        /*096c*/ 	.word	0x0500000f


	//   ....[125]....
        /*0970*/ 	.word	0x0500000f


	//   ....[126]....
        /*0974*/ 	.word	0x0500000f


	//   ....[127]....
        /*0978*/ 	.word	0x0500000f


	//   ....[128]....
        /*097c*/ 	.word	0x0500000f


	//   ....[129]....
        /*0980*/ 	.word	0x0500000f


	//   ....[130]....
        /*0984*/ 	.word	0x0500000f


	//   ....[131]....
        /*0988*/ 	.word	0x0500000f


	//   ....[132]....
        /*098c*/ 	.word	0x0500000f


	//   ....[133]....
        /*0990*/ 	.word	0x0500000f


	//   ....[134]....
        /*0994*/ 	.word	0x0500000f


	//   ....[135]....
        /*0998*/ 	.word	0x0500000f


	//   ....[136]....
        /*099c*/ 	.word	0x0500000f


	//   ....[137]....
        /*09a0*/ 	.word	0x0500000f


	//   ....[138]....
        /*09a4*/ 	.word	0x0500000f


	//   ....[139]....
        /*09a8*/ 	.word	0x0500000f


	//   ....[140]....
        /*09ac*/ 	.word	0x0500000f


	//   ....[141]....
        /*09b0*/ 	.word	0x0500000f


	//   ....[142]....
        /*09b4*/ 	.word	0x0500000f


	//   ....[143]....
        /*09b8*/ 	.word	0x0500000f


	//   ....[144]....
        /*09bc*/ 	.word	0x0500000f


	//   ....[145]....
        /*09c0*/ 	.word	0x0500000f


	//   ....[146]....
        /*09c4*/ 	.word	0x0500000f


	//   ....[147]....
        /*09c8*/ 	.word	0x0500000f


	//   ....[148]....
        /*09cc*/ 	.word	0x0500000f


	//   ....[149]....
        /*09d0*/ 	.word	0x0500000f


	//   ....[150]....
        /*09d4*/ 	.word	0x0500000f


	//   ....[151]....
        /*09d8*/ 	.word	0x0500000f


	//   ....[152]....
        /*09dc*/ 	.word	0x0500000f


	//   ....[153]....
        /*09e0*/ 	.word	0x0500000f


	//   ....[154]....
        /*09e4*/ 	.word	0x0500000f


	//   ....[155]....
        /*09e8*/ 	.word	0x0500000f


	//   ....[156]....
        /*09ec*/ 	.word	0x0500000f


	//   ....[157]....
        /*09f0*/ 	.word	0x0500000f


	//   ....[158]....
        /*09f4*/ 	.word	0x0500000f


	//   ....[159]....
        /*09f8*/ 	.word	0x0500000f


	//   ....[160]....
        /*09fc*/ 	.word	0x0500000f


	//   ....[161]....
        /*0a00*/ 	.word	0x0500000f


	//   ....[162]....
        /*0a04*/ 	.word	0x0500000f


	//   ....[163]....
        /*0a08*/ 	.word	0x0500000f


	//   ....[164]....
        /*0a0c*/ 	.word	0x0500000f


	//   ....[165]....
        /*0a10*/ 	.word	0x0500000f


	//   ....[166]....
        /*0a14*/ 	.word	0x0500000f


	//   ....[167]....
        /*0a18*/ 	.word	0x0500000f


	//   ....[168]....
        /*0a1c*/ 	.word	0x0500000f


	//   ....[169]....
        /*0a20*/ 	.word	0x0500000f


	//   ....[170]....
        /*0a24*/ 	.word	0x0500000f


	//   ....[171]....
        /*0a28*/ 	.word	0x0500000f


	//   ....[172]....
        /*0a2c*/ 	.word	0x0500000f


	//   ....[173]....
        /*0a30*/ 	.word	0x0500000f


	//   ....[174]....
        /*0a34*/ 	.word	0x0500000f


	//----- nvinfo : EIATTR_COOP_GROUP_INSTR_OFFSETS
	.align		4
.L_323:
        /*0a38*/ 	.byte	0x04, 0x28
        /*0a3a*/ 	.short	(.L_325 - .L_324)


	//   ....[0]....
.L_324:
        /*0a3c*/ 	.word	0x00000060


	//   ....[1]....
        /*0a40*/ 	.word	0x000001a0


	//   ....[2]....
        /*0a44*/ 	.word	0x000001f0


	//   ....[3]....
        /*0a48*/ 	.word	0x00000420


	//   ....[4]....
        /*0a4c*/ 	.word	0x00000580


	//   ....[5]....
        /*0a50*/ 	.word	0x000006a0


	//   ....[6]....
        /*0a54*/ 	.word	0x00000800


	//   ....[7]....
        /*0a58*/ 	.word	0x0000b550


	//   ....[8]....
        /*0a5c*/ 	.word	0x0000bc90


	//   ....[9]....
        /*0a60*/ 	.word	0x0000bca0


	//   ....[10]....
        /*0a64*/ 	.word	0x0000bcb0


	//   ....[11]....
        /*0a68*/ 	.word	0x0000bcc0


	//   ....[12]....
        /*0a6c*/ 	.word	0x0000c540


	//   ....[13]....
        /*0a70*/ 	.word	0x0000c550


	//   ....[14]....
        /*0a74*/ 	.word	0x0000c560


	//   ....[15]....
        /*0a78*/ 	.word	0x0000c570


	//   ....[16]....
        /*0a7c*/ 	.word	0x0000f740


	//   ....[17]....
        /*0a80*/ 	.word	0x0000f750


	//   ....[18]....
        /*0a84*/ 	.word	0x0000f760


	//   ....[19]....
        /*0a88*/ 	.word	0x0000f770


	//   ....[20]....
        /*0a8c*/ 	.word	0x0000fdd0


	//   ....[21]....
        /*0a90*/ 	.word	0x0000fde0


	//   ....[22]....
        /*0a94*/ 	.word	0x0000fdf0


	//   ....[23]....
        /*0a98*/ 	.word	0x0000fe00


	//   ....[24]....
        /*0a9c*/ 	.word	0x00015f80


	//   ....[25]....
        /*0aa0*/ 	.word	0x000167f0


	//   ....[26]....
        /*0aa4*/ 	.word	0x000169b0


	//   ....[27]....
        /*0aa8*/ 	.word	0x000169f0


	//   ....[28]....
        /*0aac*/ 	.word	0x00017230


	//   ....[29]....
        /*0ab0*/ 	.word	0x000172b0


	//   ....[30]....
        /*0ab4*/ 	.word	0x0001ba20


	//   ....[31]....
        /*0ab8*/ 	.word	0x0001ba90


	//   ....[32]....
        /*0abc*/ 	.word	0x0001c020


	//   ....[33]....
        /*0ac0*/ 	.word	0x0001c090


	//   ....[34]....
        /*0ac4*/ 	.word	0x0001c8e0


	//   ....[35]....
        /*0ac8*/ 	.word	0x0001c930


	//   ....[36]....
        /*0acc*/ 	.word	0x00021240


	//   ....[37]....
        /*0ad0*/ 	.word	0x00021260


	//   ....[38]....
        /*0ad4*/ 	.word	0x00021440


	//   ....[39]....
        /*0ad8*/ 	.word	0x000217a0


	//   ....[40]....
        /*0adc*/ 	.word	0x00022cc0


	//   ....[41]....
        /*0ae0*/ 	.word	0x00022cd0


	//   ....[42]....
        /*0ae4*/ 	.word	0x00022d20


	//   ....[43]....
        /*0ae8*/ 	.word	0x00022d30


	//   ....[44]....
        /*0aec*/ 	.word	0x00024280


	//   ....[45]....
        /*0af0*/ 	.word	0x00024290


	//   ....[46]....
        /*0af4*/ 	.word	0x000242a0


	//   ....[47]....
        /*0af8*/ 	.word	0x000242b0


	//   ....[48]....
        /*0afc*/ 	.word	0x00024b90


	//   ....[49]....
        /*0b00*/ 	.word	0x00024bf0


	//   ....[50]....
        /*0b04*/ 	.word	0x00024d10


	//   ....[51]....
        /*0b08*/ 	.word	0x00024d30


	//   ....[52]....
        /*0b0c*/ 	.word	0x00024e30


	//   ....[53]....
        /*0b10*/ 	.word	0x00024e50


	//   ....[54]....
        /*0b14*/ 	.word	0x00024f60


	//   ....[55]....
        /*0b18*/ 	.word	0x00024f80


	//   ....[56]....
        /*0b1c*/ 	.word	0x00025400


	//   ....[57]....
        /*0b20*/ 	.word	0x00025440


	//   ....[58]....
        /*0b24*/ 	.word	0x00025d70


	//   ....[59]....
        /*0b28*/ 	.word	0x00025d80


	//   ....[60]....
        /*0b2c*/ 	.word	0x00026cf0


	//   ....[61]....
        /*0b30*/ 	.word	0x00026d20


	//   ....[62]....
        /*0b34*/ 	.word	0x00026e40


	//   ....[63]....
        /*0b38*/ 	.word	0x00026e60


	//   ....[64]....
        /*0b3c*/ 	.word	0x00026f60


	//   ....[65]....
        /*0b40*/ 	.word	0x00026f80


	//   ....[66]....
        /*0b44*/ 	.word	0x00027090


	//   ....[67]....
        /*0b48*/ 	.word	0x000270b0


	//   ....[68]....
        /*0b4c*/ 	.word	0x00027240


	//   ....[69]....
        /*0b50*/ 	.word	0x00027470


	//   ....[70]....
        /*0b54*/ 	.word	0x000274a0


	//   ....[71]....
        /*0b58*/ 	.word	0x000274d0


	//   ....[72]....
        /*0b5c*/ 	.word	0x00027500


	//   ....[73]....
        /*0b60*/ 	.word	0x00027530


	//   ....[74]....
        /*0b64*/ 	.word	0x00027560


	//   ....[75]....
        /*0b68*/ 	.word	0x00027700


	//   ....[76]....
        /*0b6c*/ 	.word	0x00027730


	//   ....[77]....
        /*0b70*/ 	.word	0x00027760


	//   ....[78]....
        /*0b74*/ 	.word	0x00027790


	//   ....[79]....
        /*0b78*/ 	.word	0x000277c0


	//   ....[80]....
        /*0b7c*/ 	.word	0x000277f0


	//   ....[81]....
        /*0b80*/ 	.word	0x00027890


	//   ....[82]....
        /*0b84*/ 	.word	0x000278c0


	//   ....[83]....
        /*0b88*/ 	.word	0x000278d0


	//   ....[84]....
        /*0b8c*/ 	.word	0x00027900


	//   ....[85]....
        /*0b90*/ 	.word	0x00028f40


	//   ....[86]....
        /*0b94*/ 	.word	0x0002adc0


	//   ....[87]....
        /*0b98*/ 	.word	0x0002ba20


	//   ....[88]....
        /*0b9c*/ 	.word	0x0002ba40


	//   ....[89]....
        /*0ba0*/ 	.word	0x0002ba50


	//   ....[90]....
        /*0ba4*/ 	.word	0x0002ba80


	//   ....[91]....
        /*0ba8*/ 	.word	0x0002bba0


	//   ....[92]....
        /*0bac*/ 	.word	0x0002bbb0


	//   ....[93]....
        /*0bb0*/ 	.word	0x0002bc50


	//   ....[94]....
        /*0bb4*/ 	.word	0x0002bc60


	//   ....[95]....
        /*0bb8*/ 	.word	0x0002bd00


	//   ....[96]....
        /*0bbc*/ 	.word	0x0002bd10


	//   ....[97]....
        /*0bc0*/ 	.word	0x0002bdb0


	//   ....[98]....
        /*0bc4*/ 	.word	0x0002bdc0


	//   ....[99]....
        /*0bc8*/ 	.word	0x0002be40


	//   ....[100]....
        /*0bcc*/ 	.word	0x0002be70


	//   ....[101]....
        /*0bd0*/ 	.word	0x0002bec0


	//   ....[102]....
        /*0bd4*/ 	.word	0x0002bf00


	//   ....[103]....
        /*0bd8*/ 	.word	0x0002ee60


	//   ....[104]....
        /*0bdc*/ 	.word	0x0002ee90


	//   ....[105]....
        /*0be0*/ 	.word	0x0002eef0


	//   ....[106]....
        /*0be4*/ 	.word	0x0002ef20


	//   ....[107]....
        /*0be8*/ 	.word	0x0002ef50


	//   ....[108]....
        /*0bec*/ 	.word	0x0002ef80


	//   ....[109]....
        /*0bf0*/ 	.word	0x0002efb0


	//   ....[110]....
        /*0bf4*/ 	.word	0x0002efe0


	//   ....[111]....
        /*0bf8*/ 	.word	0x0002f1a0


	//   ....[112]....
        /*0bfc*/ 	.word	0x0002f1d0


	//   ....[113]....
        /*0c00*/ 	.word	0x0002f200


	//   ....[114]....
        /*0c04*/ 	.word	0x0002f230


	//   ....[115]....
        /*0c08*/ 	.word	0x0002f260


	//   ....[116]....
        /*0c0c*/ 	.word	0x0002f290


	//   ....[117]....
        /*0c10*/ 	.word	0x0002f360


	//   ....[118]....
        /*0c14*/ 	.word	0x0002f380


	//   ....[119]....
        /*0c18*/ 	.word	0x0002f390


	//   ....[120]....
        /*0c1c*/ 	.word	0x0002f410


	//   ....[121]....
        /*0c20*/ 	.word	0x0002ff50


	//   ....[122]....
        /*0c24*/ 	.word	0x00030390


	//   ....[123]....
        /*0c28*/ 	.word	0x00030420


	//   ....[124]....
        /*0c2c*/ 	.word	0x00030470


	//   ....[125]....
        /*0c30*/ 	.word	0x000304c0


	//   ....[126]....
        /*0c34*/ 	.word	0x00030550


	//   ....[127]....
        /*0c38*/ 	.word	0x000305e0


	//   ....[128]....
        /*0c3c*/ 	.word	0x00030630


	//   ....[129]....
        /*0c40*/ 	.word	0x00030680


	//   ....[130]....
        /*0c44*/ 	.word	0x00030770


	//   ....[131]....
        /*0c48*/ 	.word	0x00030800


	//   ....[132]....
        /*0c4c*/ 	.word	0x00030860


	//   ....[133]....
        /*0c50*/ 	.word	0x000308c0


	//   ....[134]....
        /*0c54*/ 	.word	0x00030950


	//   ....[135]....
        /*0c58*/ 	.word	0x000309e0


	//   ....[136]....
        /*0c5c*/ 	.word	0x00030a30


	//   ....[137]....
        /*0c60*/ 	.word	0x00030a80


	//   ....[138]....
        /*0c64*/ 	.word	0x00030d80


	//   ....[139]....
        /*0c68*/ 	.word	0x00031060


	//   ....[140]....
        /*0c6c*/ 	.word	0x00031240


	//   ....[141]....
        /*0c70*/ 	.word	0x00031290


	//   ....[142]....
        /*0c74*/ 	.word	0x000312f0


	//   ....[143]....
        /*0c78*/ 	.word	0x00031390


	//   ....[144]....
        /*0c7c*/ 	.word	0x00031460


	//   ....[145]....
        /*0c80*/ 	.word	0x00031560


	//   ....[146]....
        /*0c84*/ 	.word	0x00031630


	//   ....[147]....
        /*0c88*/ 	.word	0x00031740


	//   ....[148]....
        /*0c8c*/ 	.word	0x000317a0


	//   ....[149]....
        /*0c90*/ 	.word	0x000318b0


	//   ....[150]....
        /*0c94*/ 	.word	0x00031910


	//   ....[151]....
        /*0c98*/ 	.word	0x00031a20


	//   ....[152]....
        /*0c9c*/ 	.word	0x00031a80


	//   ....[153]....
        /*0ca0*/ 	.word	0x00031b70


	//   ....[154]....
        /*0ca4*/ 	.word	0x00031bf0


	//   ....[155]....
        /*0ca8*/ 	.word	0x00031cd0


	//   ....[156]....
        /*0cac*/ 	.word	0x00032040


	//   ....[157]....
        /*0cb0*/ 	.word	0x000320e0


	//   ....[158]....
        /*0cb4*/ 	.word	0x00032280


	//   ....[159]....
        /*0cb8*/ 	.word	0x00032300


	//   ....[160]....
        /*0cbc*/ 	.word	0x00032380


	//   ....[161]....
        /*0cc0*/ 	.word	0x00032400


	//   ....[162]....
        /*0cc4*/ 	.word	0x00032480


	//   ....[163]....
        /*0cc8*/ 	.word	0x00032510


	//   ....[164]....
        /*0ccc*/ 	.word	0x000325b0


	//   ....[165]....
        /*0cd0*/ 	.word	0x00032660


	//   ....[166]....
        /*0cd4*/ 	.word	0x000326e0


	//   ....[167]....
        /*0cd8*/ 	.word	0x00032760


	//   ....[168]....
        /*0cdc*/ 	.word	0x000327e0


	//   ....[169]....
        /*0ce0*/ 	.word	0x00032870


	//   ....[170]....
        /*0ce4*/ 	.word	0x000328f0


	//   ....[171]....
        /*0ce8*/ 	.word	0x000329a0


	//   ....[172]....
        /*0cec*/ 	.word	0x000329f0


	//   ....[173]....
        /*0cf0*/ 	.word	0x00032ab0


	//   ....[174]....
        /*0cf4*/ 	.word	0x00032be0


	//----- nvinfo : EIATTR_REG_RECONFIG
	.align		4
.L_325:
        /*0cf8*/ 	.byte	0x01, 0x54
	.zero		2


	//----- nvinfo : EIATTR_SYSCALL_OFFSETS
	.align		4
        /*0cfc*/ 	.byte	0x04, 0x46
        /*0cfe*/ 	.short	(.L_327 - .L_326)


	//   ....[0]....
.L_326:
        /*0d00*/ 	.word	0x00001db0


	//   ....[1]....
        /*0d04*/ 	.word	0x00001f00


	//   ....[2]....
        /*0d08*/ 	.word	0x0000b6c0


	//   ....[3]....
        /*0d0c*/ 	.word	0x0000b9e0


	//   ....[4]....
        /*0d10*/ 	.word	0x0002a9e0


	//   ....[5]....
        /*0d14*/ 	.word	0x0002ab30


	//   ....[6]....
        /*0d18*/ 	.word	0x0002ac20


	//   ....[7]....
        /*0d1c*/ 	.word	0x0002b5a0


	//----- nvinfo : EIATTR_MBARRIER_INSTR_OFFSETS
	.align		4
.L_327:
        /*0d20*/ 	.byte	0x04, 0x39
        /*0d22*/ 	.short	(.L_329 - .L_328)


	//   ....[0]....
.L_328:
        /*0d24*/ 	.word	0x000002d0
        /*0d28*/ 	.word	0x000000ff
        /*0d2c*/ 	.word	0x00036800
        /*0d30*/ 	.short	0x0100
        /*0d32*/ 	.byte	0x08
	.zero		1


	//   ....[1]....
        /*0d34*/ 	.word	0x000002e0
        /*0d38*/ 	.word	0x000000ff
        /*0d3c*/ 	.word	0x00036820
        /*0d40*/ 	.short	0x0100
        /*0d42*/ 	.byte	0x08
	.zero		1


	//   ....[2]....
        /*0d44*/ 	.word	0x000003d0
        /*0d48*/ 	.word	0x000000ff
        /*0d4c*/ 	.word	0x00036830
        /*0d50*/ 	.short	0x0100
        /*0d52*/ 	.byte	0x08
	.zero		1


	//   ....[3]....
        /*0d54*/ 	.word	0x000003e0
        /*0d58*/ 	.word	0x000000ff
        /*0d5c*/ 	.word	0x00036840
        /*0d60*/ 	.short	0x0100
        /*0d62*/ 	.byte	0x08
	.zero		1


	//   ....[4]....
        /*0d64*/ 	.word	0x000003f0
        /*0d68*/ 	.word	0x000000ff
        /*0d6c*/ 	.word	0x00036838
        /*0d70*/ 	.short	0x0100
        /*0d72*/ 	.byte	0x08
	.zero		1


	//   ....[5]....
        /*0d74*/ 	.word	0x00000400
        /*0d78*/ 	.word	0x000000ff
        /*0d7c*/ 	.word	0x00036848
        /*0d80*/ 	.short	0x0100
        /*0d82*/ 	.byte	0x08
	.zero		1


	//   ....[6]....
        /*0d84*/ 	.word	0x00000530
        /*0d88*/ 	.word	0x000000ff
        /*0d8c*/ 	.word	0x00036850
        /*0d90*/ 	.short	0x0100
        /*0d92*/ 	.byte	0x08
	.zero		1


	//   ....[7]....
        /*0d94*/ 	.word	0x00000540
        /*0d98*/ 	.word	0x000000ff
        /*0d9c*/ 	.word	0x00036860
        /*0da0*/ 	.short	0x0100
        /*0da2*/ 	.byte	0x08
	.zero		1


	//   ....[8]....
        /*0da4*/ 	.word	0x00000550
        /*0da8*/ 	.word	0x000000ff
        /*0dac*/ 	.word	0x00036858
        /*0db0*/ 	.short	0x0100
        /*0db2*/ 	.byte	0x08
	.zero		1


	//   ....[9]....
        /*0db4*/ 	.word	0x00000560
        /*0db8*/ 	.word	0x000000ff
        /*0dbc*/ 	.word	0x00036868
        /*0dc0*/ 	.short	0x0100
        /*0dc2*/ 	.byte	0x08
	.zero		1


	//   ....[10]....
        /*0dc4*/ 	.word	0x00000650
        /*0dc8*/ 	.word	0x000000ff
        /*0dcc*/ 	.word	0x00036870
        /*0dd0*/ 	.short	0x0100
        /*0dd2*/ 	.byte	0x06
	.zero		1


	//   ....[11]....
        /*0dd4*/ 	.word	0x00000660
        /*0dd8*/ 	.word	0x000000ff
        /*0ddc*/ 	.word	0x00036880
        /*0de0*/ 	.short	0x0100
        /*0de2*/ 	.byte	0x06
	.zero		1


	//   ....[12]....
        /*0de4*/ 	.word	0x00000670
        /*0de8*/ 	.word	0x000000ff
        /*0dec*/ 	.word	0x00036878
        /*0df0*/ 	.short	0x0100
        /*0df2*/ 	.byte	0x06
	.zero		1


	//   ....[13]....
        /*0df4*/ 	.word	0x00000680
        /*0df8*/ 	.word	0x000000ff
        /*0dfc*/ 	.word	0x00036888
        /*0e00*/ 	.short	0x0100
        /*0e02*/ 	.byte	0x06
	.zero		1


	//   ....[14]....
        /*0e04*/ 	.word	0x000007b0
        /*0e08*/ 	.word	0x000000ff
        /*0e0c*/ 	.word	0x00036890
        /*0e10*/ 	.short	0x0100
        /*0e12*/ 	.byte	0x08
	.zero		1


	//   ....[15]....
        /*0e14*/ 	.word	0x000007c0
        /*0e18*/ 	.word	0x000000ff
        /*0e1c*/ 	.word	0x000368a0
        /*0e20*/ 	.short	0x0100
        /*0e22*/ 	.byte	0x08
	.zero		1


	//   ....[16]....
        /*0e24*/ 	.word	0x000007d0
        /*0e28*/ 	.word	0x000000ff
        /*0e2c*/ 	.word	0x00036898
        /*0e30*/ 	.short	0x0100
        /*0e32*/ 	.byte	0x08
	.zero		1


	//   ....[17]....
        /*0e34*/ 	.word	0x000007e0
        /*0e38*/ 	.word	0x000000ff
        /*0e3c*/ 	.word	0x000368a8
        /*0e40*/ 	.short	0x0100
        /*0e42*/ 	.byte	0x08
	.zero		1


	//   ....[18]....
        /*0e44*/ 	.word	0x00000910
        /*0e48*/ 	.word	0x000000ff
        /*0e4c*/ 	.word	0x000368b0
        /*0e50*/ 	.short	0x0100
        /*0e52*/ 	.byte	0x08
	.zero		1


	//   ....[19]....
        /*0e54*/ 	.word	0x00000920
        /*0e58*/ 	.word	0x000000ff
        /*0e5c*/ 	.word	0x000368c0
        /*0e60*/ 	.short	0x0100
        /*0e62*/ 	.byte	0x08
	.zero		1


	//   ....[20]....
        /*0e64*/ 	.word	0x00000930
        /*0e68*/ 	.word	0x000000ff
        /*0e6c*/ 	.word	0x000368b8
        /*0e70*/ 	.short	0x0100
        /*0e72*/ 	.byte	0x08
	.zero		1


	//   ....[21]....
        /*0e74*/ 	.word	0x00000940
        /*0e78*/ 	.word	0x000000ff
        /*0e7c*/ 	.word	0x000368c8
        /*0e80*/ 	.short	0x0100
        /*0e82*/ 	.byte	0x08
	.zero		1


	//   ....[22]....
        /*0e84*/ 	.word	0x00003aa0
        /*0e88*/ 	.word	0x00000060
        /*0e8c*/ 	.word	0x00036890
        /*0e90*/ 	.short	0x010a
        /*0e92*/ 	.byte	0x3f
	.zero		1


	//   ....[23]....
        /*0e94*/ 	.word	0x00007060
        /*0e98*/ 	.word	0x00000060
        /*0e9c*/ 	.word	0x00036890
        /*0ea0*/ 	.short	0x010a
        /*0ea2*/ 	.byte	0x3f
	.zero		1


	//   ....[24]....
        /*0ea4*/ 	.word	0x0000a320
        /*0ea8*/ 	.word	0x00000060
        /*0eac*/ 	.word	0x00036890
        /*0eb0*/ 	.short	0x010a
        /*0eb2*/ 	.byte	0x3f
	.zero		1


	//   ....[25]....
        /*0eb4*/ 	.word	0x0000a6f0
        /*0eb8*/ 	.word	0x00000028
        /*0ebc*/ 	.word	0x00000000
        /*0ec0*/ 	.short	0x0101
        /*0ec2*/ 	.byte	0x3f
	.zero		1


	//   ....[26]....
        /*0ec4*/ 	.word	0x0000a730
        /*0ec8*/ 	.word	0x00000060
        /*0ecc*/ 	.word	0x000368b0
        /*0ed0*/ 	.short	0x010a
        /*0ed2*/ 	.byte	0x3f
	.zero		1


	//   ....[27]....
        /*0ed4*/ 	.word	0x0000ada0
        /*0ed8*/ 	.word	0x00000060
        /*0edc*/ 	.word	0x00000000
        /*0ee0*/ 	.short	0x0101
        /*0ee2*/ 	.byte	0x3f
	.zero		1


	//   ....[28]....
        /*0ee4*/ 	.word	0x0000b740
        /*0ee8*/ 	.word	0x00000010
        /*0eec*/ 	.word	0x00036800
        /*0ef0*/ 	.short	0x010a
        /*0ef2*/ 	.byte	0x3f
	.zero		1


	//   ....[29]....
        /*0ef4*/ 	.word	0x0000b790
        /*0ef8*/ 	.word	0x00000010
        /*0efc*/ 	.word	0x00036800
        /*0f00*/ 	.short	0x010a
        /*0f02*/ 	.byte	0x3f
	.zero		1


	//   ....[30]....
        /*0f04*/ 	.word	0x0000cc40
        /*0f08*/ 	.word	0x00000010
        /*0f0c*/ 	.word	0x00036800
        /*0f10*/ 	.short	0x010a
        /*0f12*/ 	.byte	0x3f
	.zero		1


	//   ....[31]....
        /*0f14*/ 	.word	0x00010210
        /*0f18*/ 	.word	0x00000010
        /*0f1c*/ 	.word	0x00036800
        /*0f20*/ 	.short	0x010a
        /*0f22*/ 	.byte	0x3f
	.zero		1


	//   ....[32]....
        /*0f24*/ 	.word	0x00013050
        /*0f28*/ 	.word	0x00000003
        /*0f2c*/ 	.word	0x00036830
        /*0f30*/ 	.short	0x010a
        /*0f32*/ 	.byte	0x3f
	.zero		1


	//   ....[33]....
        /*0f34*/ 	.word	0x000130c0
        /*0f38*/ 	.word	0x00000003
        /*0f3c*/ 	.word	0x00036830
        /*0f40*/ 	.short	0x010a
        /*0f42*/ 	.byte	0x3f
	.zero		1


	//   ....[34]....
        /*0f44*/ 	.word	0x00017500
        /*0f48*/ 	.word	0x00000006
        /*0f4c*/ 	.word	0x00000000
        /*0f50*/ 	.short	0x0101
        /*0f52*/ 	.byte	0x3f
	.zero		1


	//   ....[35]....
        /*0f54*/ 	.word	0x00018020
        /*0f58*/ 	.word	0x0000000d
        /*0f5c*/ 	.word	0x00036830
        /*0f60*/ 	.short	0x010a
        /*0f62*/ 	.byte	0x3f
	.zero		1


	//   ....[36]....
        /*0f64*/ 	.word	0x000180a0
        /*0f68*/ 	.word	0x0000000d
        /*0f6c*/ 	.word	0x00036830
        /*0f70*/ 	.short	0x010a
        /*0f72*/ 	.byte	0x3f
	.zero		1


	//   ....[37]....
        /*0f74*/ 	.word	0x0001b710
        /*0f78*/ 	.word	0x0000000b
        /*0f7c*/ 	.word	0x00036850
        /*0f80*/ 	.short	0x010a
        /*0f82*/ 	.byte	0x3f
	.zero		1


	//   ....[38]....
        /*0f84*/ 	.word	0x0001b760
        /*0f88*/ 	.word	0x0000000b
        /*0f8c*/ 	.word	0x00036850
        /*0f90*/ 	.short	0x010a
        /*0f92*/ 	.byte	0x3f
	.zero		1


	//   ....[39]....
        /*0f94*/ 	.word	0x0001cee0
        /*0f98*/ 	.word	0x0000000d
        /*0f9c*/ 	.word	0x00000000
        /*0fa0*/ 	.short	0x0101
        /*0fa2*/ 	.byte	0x3f
	.zero		1


	//   ....[40]....
        /*0fa4*/ 	.word	0x0001cf30
        /*0fa8*/ 	.word	0x0000000b
        /*0fac*/ 	.word	0x00000000
        /*0fb0*/ 	.short	0x0101
        /*0fb2*/ 	.byte	0x3f
	.zero		1


	//   ....[41]....
        /*0fb4*/ 	.word	0x0001d5e0
        /*0fb8*/ 	.word	0x00000004
        /*0fbc*/ 	.word	0x00036830
        /*0fc0*/ 	.short	0x010a
        /*0fc2*/ 	.byte	0x3f
	.zero		1


	//   ....[42]....
        /*0fc4*/ 	.word	0x0001d660
        /*0fc8*/ 	.word	0x00000004
        /*0fcc*/ 	.word	0x00036830
        /*0fd0*/ 	.short	0x010a
        /*0fd2*/ 	.byte	0x3f
	.zero		1


	//   ....[43]....
        /*0fd4*/ 	.word	0x00020cd0
        /*0fd8*/ 	.word	0x0000000b
        /*0fdc*/ 	.word	0x00036850
        /*0fe0*/ 	.short	0x010a
        /*0fe2*/ 	.byte	0x3f
	.zero		1


	//   ....[44]....
        /*0fe4*/ 	.word	0x00020d20
        /*0fe8*/ 	.word	0x0000000b
        /*0fec*/ 	.word	0x00036850
        /*0ff0*/ 	.short	0x010a
        /*0ff2*/ 	.byte	0x3f
	.zero		1


	//   ....[45]....
        /*0ff4*/ 	.word	0x00021cd0
        /*0ff8*/ 	.word	0x00000078
        /*0ffc*/ 	.word	0x00000000
        /*1000*/ 	.short	0x0101
        /*1002*/ 	.byte	0x3f
	.zero		1


	//   ....[46]....
        /*1004*/ 	.word	0x00021d20
        /*1008*/ 	.word	0x0000000b
        /*100c*/ 	.word	0x00000000
        /*1010*/ 	.short	0x0101
        /*1012*/ 	.byte	0x3f
	.zero		1


	//   ....[47]....
        /*1014*/ 	.word	0x000228c0
        /*1018*/ 	.word	0x00000008
        /*101c*/ 	.word	0x00036850
        /*1020*/ 	.short	0x010a
        /*1022*/ 	.byte	0x3f
	.zero		1


	//   ....[48]....
        /*1024*/ 	.word	0x00022960
        /*1028*/ 	.word	0x00000008
        /*102c*/ 	.word	0x00036850
        /*1030*/ 	.short	0x010a
        /*1032*/ 	.byte	0x3f
	.zero		1


	//   ....[49]....
        /*1034*/ 	.word	0x00022eb0
        /*1038*/ 	.word	0x0000000c
        /*103c*/ 	.word	0x00000000
        /*1040*/ 	.short	0x0101
        /*1042*/ 	.byte	0x3f
	.zero		1


	//   ....[50]....
        /*1044*/ 	.word	0x00024bb0
        /*1048*/ 	.word	0x00000000
        /*104c*/ 	.word	0x00000000
        /*1050*/ 	.short	0x0101
        /*1052*/ 	.byte	0x3f
	.zero		1


	//   ....[51]....
        /*1054*/ 	.word	0x00025420
        /*1058*/ 	.word	0x00000006
        /*105c*/ 	.word	0x00000000
        /*1060*/ 	.short	0x0101
        /*1062*/ 	.byte	0x3f
	.zero		1


	//   ....[52]....
        /*1064*/ 	.word	0x00029020
        /*1068*/ 	.word	0x00000012
        /*106c*/ 	.word	0x00036820
        /*1070*/ 	.short	0x010a
        /*1072*/ 	.byte	0x3f
	.zero		1


	//   ....[53]....
        /*1074*/ 	.word	0x000290f0
        /*1078*/ 	.word	0x00000005
        /*107c*/ 	.word	0x000368a0
        /*1080*/ 	.short	0x010a
        /*1082*/ 	.byte	0x3f
	.zero		1


	//   ....[54]....
        /*1084*/ 	.word	0x00029530
        /*1088*/ 	.word	0x00000005
        /*108c*/ 	.word	0x000368c0
        /*1090*/ 	.short	0x010a
        /*1092*/ 	.byte	0x3f
	.zero		1


	//   ....[55]....
        /*1094*/ 	.word	0x00029ac0
        /*1098*/ 	.word	0x00000007
        /*109c*/ 	.word	0x000368a0
        /*10a0*/ 	.short	0x010a
        /*10a2*/ 	.byte	0x3f
	.zero		1


	//   ....[56]....
        /*10a4*/ 	.word	0x00029ef0
        /*10a8*/ 	.word	0x00000007
        /*10ac*/ 	.word	0x000368c0
        /*10b0*/ 	.short	0x010a
        /*10b2*/ 	.byte	0x3f
	.zero		1


	//   ....[57]....
        /*10b4*/ 	.word	0x0002b030
        /*10b8*/ 	.word	0x00000000
        /*10bc*/ 	.word	0x00036840
        /*10c0*/ 	.short	0x010a
        /*10c2*/ 	.byte	0x3f
	.zero		1


	//   ....[58]....
        /*10c4*/ 	.word	0x0002c010
        /*10c8*/ 	.word	0x00000012
        /*10cc*/ 	.word	0x00036800
        /*10d0*/ 	.short	0x0107
        /*10d2*/ 	.byte	0x3f
	.zero		1


	//   ....[59]....
        /*10d4*/ 	.word	0x0002c120
        /*10d8*/ 	.word	0x00000012
        /*10dc*/ 	.word	0x00036800
        /*10e0*/ 	.short	0x0101
        /*10e2*/ 	.byte	0x3f
	.zero		1


	//   ....[60]....
        /*10e4*/ 	.word	0x0002c140
        /*10e8*/ 	.word	0x00000012
        /*10ec*/ 	.word	0x00036820
        /*10f0*/ 	.short	0x010a
        /*10f2*/ 	.byte	0x3f
	.zero		1


	//   ....[61]....
        /*10f4*/ 	.word	0x0002c500
        /*10f8*/ 	.word	0x00000003
        /*10fc*/ 	.word	0x00036840
        /*1100*/ 	.short	0x010a
        /*1102*/ 	.byte	0x3f
	.zero		1


	//   ....[62]....
        /*1104*/ 	.word	0x0002c9a0
        /*1108*/ 	.word	0x00000003
        /*110c*/ 	.word	0x00000060
        /*1110*/ 	.short	0x010a
        /*1112*/ 	.byte	0x3f
	.zero		1


	//   ....[63]....
        /*1114*/ 	.word	0x0002d120
        /*1118*/ 	.word	0x00000003
        /*111c*/ 	.word	0x00036840
        /*1120*/ 	.short	0x010a
        /*1122*/ 	.byte	0x3f
	.zero		1


	//   ....[64]....
        /*1124*/ 	.word	0x0002d5c0
        /*1128*/ 	.word	0x00000002
        /*112c*/ 	.word	0x00000060
        /*1130*/ 	.short	0x010a
        /*1132*/ 	.byte	0x3f
	.zero		1


	//   ....[65]....
        /*1134*/ 	.word	0x0002dc80
        /*1138*/ 	.word	0x00000002
        /*113c*/ 	.word	0x00036840
        /*1140*/ 	.short	0x010a
        /*1142*/ 	.byte	0x3f
	.zero		1


	//   ....[66]....
        /*1144*/ 	.word	0x0002e120
        /*1148*/ 	.word	0x00000002
        /*114c*/ 	.word	0x00000060
        /*1150*/ 	.short	0x010a
        /*1152*/ 	.byte	0x3f
	.zero		1


	//   ....[67]....
        /*1154*/ 	.word	0x0002e790
        /*1158*/ 	.word	0x00000000
        /*115c*/ 	.word	0x00036860
        /*1160*/ 	.short	0x010a
        /*1162*/ 	.byte	0x3f
	.zero		1


	//   ....[68]....
        /*1164*/ 	.word	0x0002fed0
        /*1168*/ 	.word	0x00000000
        /*116c*/ 	.word	0x00036820
        /*1170*/ 	.short	0x010a
        /*1172*/ 	.byte	0x3f
	.zero		1


	//   ....[69]....
        /*1174*/ 	.word	0x000300d0
        /*1178*/ 	.word	0x00000006
        /*117c*/ 	.word	0x00000000
        /*1180*/ 	.short	0x010a
        /*1182*/ 	.byte	0x3f
	.zero		1


	//   ....[70]....
        /*1184*/ 	.word	0x00030100
        /*1188*/ 	.word	0x00000007
        /*118c*/ 	.word	0x00000000
        /*1190*/ 	.short	0x010a
        /*1192*/ 	.byte	0x3f
	.zero		1


	//   ....[71]....
        /*1194*/ 	.word	0x00030160
        /*1198*/ 	.word	0x00000004
        /*119c*/ 	.word	0x00000000
        /*11a0*/ 	.short	0x010a
        /*11a2*/ 	.byte	0x3f
	.zero		1


	//   ....[72]....
        /*11a4*/ 	.word	0x00030190
        /*11a8*/ 	.word	0x00000003
        /*11ac*/ 	.word	0x00000000
        /*11b0*/ 	.short	0x010a
        /*11b2*/ 	.byte	0x3f
	.zero		1


	//   ....[73]....
        /*11b4*/ 	.word	0x000301f0
        /*11b8*/ 	.word	0x00000060
        /*11bc*/ 	.word	0x00036890
        /*11c0*/ 	.short	0x010a
        /*11c2*/ 	.byte	0x3f
	.zero		1


	//   ....[74]....
        /*11c4*/ 	.word	0x00030240
        /*11c8*/ 	.word	0x00000060
        /*11cc*/ 	.word	0x00036890
        /*11d0*/ 	.short	0x010a
        /*11d2*/ 	.byte	0x3f
	.zero		1


	//   ....[75]....
        /*11d4*/ 	.word	0x00030290
        /*11d8*/ 	.word	0x00000060
        /*11dc*/ 	.word	0x00036890
        /*11e0*/ 	.short	0x010a
        /*11e2*/ 	.byte	0x3f
	.zero		1


	//   ....[76]....
        /*11e4*/ 	.word	0x000302e0
        /*11e8*/ 	.word	0x00000060
        /*11ec*/ 	.word	0x000368b0
        /*11f0*/ 	.short	0x010a
        /*11f2*/ 	.byte	0x3f
	.zero		1


	//   ....[77]....
        /*11f4*/ 	.word	0x000306c0
        /*11f8*/ 	.word	0x00000010
        /*11fc*/ 	.word	0x00036800
        /*1200*/ 	.short	0x010a
        /*1202*/ 	.byte	0x3f
	.zero		1


	//   ....[78]....
        /*1204*/ 	.word	0x00030ac0
        /*1208*/ 	.word	0x00000010
        /*120c*/ 	.word	0x00036800
        /*1210*/ 	.short	0x010a
        /*1212*/ 	.byte	0x3f
	.zero		1


	//   ....[79]....
        /*1214*/ 	.word	0x00030b10
        /*1218*/ 	.word	0x00000003
        /*121c*/ 	.word	0x00036830
        /*1220*/ 	.short	0x010a
        /*1222*/ 	.byte	0x3f
	.zero		1


	//   ....[80]....
        /*1224*/ 	.word	0x00030b60
        /*1228*/ 	.word	0x0000000d
        /*122c*/ 	.word	0x00036830
        /*1230*/ 	.short	0x010a
        /*1232*/ 	.byte	0x3f
	.zero		1


	//   ....[81]....
        /*1234*/ 	.word	0x00030bb0
        /*1238*/ 	.word	0x0000000b
        /*123c*/ 	.word	0x00036850
        /*1240*/ 	.short	0x010a
        /*1242*/ 	.byte	0x3f
	.zero		1


	//   ....[82]....
        /*1244*/ 	.word	0x00030c00
        /*1248*/ 	.word	0x00000004
        /*124c*/ 	.word	0x00036830
        /*1250*/ 	.short	0x010a
        /*1252*/ 	.byte	0x3f
	.zero		1


	//   ....[83]....
        /*1254*/ 	.word	0x00030c50
        /*1258*/ 	.word	0x0000000b
        /*125c*/ 	.word	0x00036850
        /*1260*/ 	.short	0x010a
        /*1262*/ 	.byte	0x3f
	.zero		1


	//   ....[84]....
        /*1264*/ 	.word	0x00030ca0
        /*1268*/ 	.word	0x00000008
        /*126c*/ 	.word	0x00036850
        /*1270*/ 	.short	0x010a
        /*1272*/ 	.byte	0x3f
	.zero		1


	//   ....[85]....
        /*1274*/ 	.word	0x00030e40
        /*1278*/ 	.word	0x00000012
        /*127c*/ 	.word	0x00036820
        /*1280*/ 	.short	0x010a
        /*1282*/ 	.byte	0x3f
	.zero		1


	//   ....[86]....
        /*1284*/ 	.word	0x00030e90
        /*1288*/ 	.word	0x00000005
        /*128c*/ 	.word	0x000368a0
        /*1290*/ 	.short	0x010a
        /*1292*/ 	.byte	0x3f
	.zero		1


	//   ....[87]....
        /*1294*/ 	.word	0x00030ee0
        /*1298*/ 	.word	0x00000005
        /*129c*/ 	.word	0x000368c0
        /*12a0*/ 	.short	0x010a
        /*12a2*/ 	.byte	0x3f
	.zero		1


	//   ....[88]....
        /*12a4*/ 	.word	0x00030f30
        /*12a8*/ 	.word	0x00000007
        /*12ac*/ 	.word	0x000368a0
        /*12b0*/ 	.short	0x010a
        /*12b2*/ 	.byte	0x3f
	.zero		1


	//   ....[89]....
        /*12b4*/ 	.word	0x00030f80
        /*12b8*/ 	.word	0x00000007
        /*12bc*/ 	.word	0x000368c0
        /*12c0*/ 	.short	0x010a
        /*12c2*/ 	.byte	0x3f
	.zero		1


	//   ....[90]....
        /*12c4*/ 	.word	0x00031120
        /*12c8*/ 	.word	0x00000000
        /*12cc*/ 	.word	0x00036840
        /*12d0*/ 	.short	0x010a
        /*12d2*/ 	.byte	0x3f
	.zero		1


	//   ....[91]....
        /*12d4*/ 	.word	0x00031d50
        /*12d8*/ 	.word	0x00000012
        /*12dc*/ 	.word	0x00036820
        /*12e0*/ 	.short	0x010a
        /*12e2*/ 	.byte	0x3f
	.zero		1


	//   ....[92]....
        /*12e4*/ 	.word	0x00031da0
        /*12e8*/ 	.word	0x00000003
        /*12ec*/ 	.word	0x00036840
        /*12f0*/ 	.short	0x010a
        /*12f2*/ 	.byte	0x3f
	.zero		1


	//   ....[93]....
        /*12f4*/ 	.word	0x00031df0
        /*12f8*/ 	.word	0x00000003
        /*12fc*/ 	.word	0x00000060
        /*1300*/ 	.short	0x010a
        /*1302*/ 	.byte	0x3f
	.zero		1


	//   ....[94]....
        /*1304*/ 	.word	0x00031e40
        /*1308*/ 	.word	0x00000003
        /*130c*/ 	.word	0x00036840
        /*1310*/ 	.short	0x010a
        /*1312*/ 	.byte	0x3f
	.zero		1


	//   ....[95]....
        /*1314*/ 	.word	0x00031e90
        /*1318*/ 	.word	0x00000002
        /*131c*/ 	.word	0x00000060
        /*1320*/ 	.short	0x010a
        /*1322*/ 	.byte	0x3f
	.zero		1


	//   ....[96]....
        /*1324*/ 	.word	0x00031ee0
        /*1328*/ 	.word	0x00000002
        /*132c*/ 	.word	0x00036840
        /*1330*/ 	.short	0x010a
        /*1332*/ 	.byte	0x3f
	.zero		1


	//   ....[97]....
        /*1334*/ 	.word	0x00031f30
        /*1338*/ 	.word	0x00000002
        /*133c*/ 	.word	0x00000060
        /*1340*/ 	.short	0x010a
        /*1342*/ 	.byte	0x3f
	.zero		1


	//   ....[98]....
        /*1344*/ 	.word	0x00031f80
        /*1348*/ 	.word	0x00000000
        /*134c*/ 	.word	0x00036860
        /*1350*/ 	.short	0x010a
        /*1352*/ 	.byte	0x3f
	.zero		1


	//   ....[99]....
        /*1354*/ 	.word	0x00032b00
        /*1358*/ 	.word	0x00000000
        /*135c*/ 	.word	0x00036820
        /*1360*/ 	.short	0x010a
        /*1362*/ 	.byte	0x3f
	.zero		1


	//   ....[100]....
        /*1364*/ 	.word	0x00032ca0
        /*1368*/ 	.word	0x00000006
        /*136c*/ 	.word	0x00000000
        /*1370*/ 	.short	0x010a
        /*1372*/ 	.byte	0x3f
	.zero		1


	//   ....[101]....
        /*1374*/ 	.word	0x00032cf0
        /*1378*/ 	.word	0x00000007
        /*137c*/ 	.word	0x00000000
        /*1380*/ 	.short	0x010a
        /*1382*/ 	.byte	0x3f
	.zero		1


	//   ....[102]....
        /*1384*/ 	.word	0x00032d40
        /*1388*/ 	.word	0x00000004
        /*138c*/ 	.word	0x00000000
        /*1390*/ 	.short	0x010a
        /*1392*/ 	.byte	0x3f
	.zero		1


	//----- nvinfo : EIATTR_NUM_MBARRIERS
	.align		4
.L_329:
        /*1394*/ 	.byte	0x03, 0x38
        /*1396*/ 	.short	0x0016


	//----- nvinfo : EIATTR_EXIT_INSTR_OFFSETS
	.align		4
        /*1398*/ 	.byte	0x04, 0x1c
        /*139a*/ 	.short	(.L_331 - .L_330)


	//   ....[0]....
.L_330:
        /*139c*/ 	.word	0x000301e0


	//----- nvinfo : EIATTR_MAX_THREADS
	.align		4
.L_331:
        /*13a0*/ 	.byte	0x04, 0x05
        /*13a2*/ 	.short	(.L_333 - .L_332)
.L_332:
        /*13a4*/ 	.word	0x00000180
        /*13a8*/ 	.word	0x00000001
        /*13ac*/ 	.word	0x00000001


	//----- nvinfo : EIATTR_CRS_STACK_SIZE
	.align		4
.L_333:
        /*13b0*/ 	.byte	0x04, 0x1e
        /*13b2*/ 	.short	(.L_335 - .L_334)
.L_334:
        /*13b4*/ 	.word	0x00000000


	//----- nvinfo : EIATTR_CBANK_PARAM_SIZE
	.align		4
.L_335:
        /*13b8*/ 	.byte	0x03, 0x19
        /*13ba*/ 	.short	0x0af0


	//----- nvinfo : EIATTR_PARAM_CBANK
	.align		4
        /*13bc*/ 	.byte	0x04, 0x0a
        /*13be*/ 	.short	(.L_337 - .L_336)
	.align		4
.L_336:
        /*13c0*/ 	.word	index@(.nv.constant0._ZN7cutlass13device_kernelIN5flash11enable_sm90INS1_16FlashAttnFwdSm90INS1_25CollectiveMainloopFwdSm90ILi2EN4cute5tupleIJNS5_1CILi1EEES8_S8_EEENS6_IJNS7_ILi128EEENS7_ILi112EEENS7_ILi192EEEEEELi192ENS_10bfloat16_tEfNS_4arch4Sm90ELb1ELb0ELb0ELb1ELb0ELb1ELb0ELb1ELb1ELb1ELb1ELb0EEENS1_21CollectiveEpilogueFwdINS6_IJSA_SC_SB_EEES9_SE_SG_Li256ELb1ELb1ELb1ELb0EEENS1_36VarlenDynamicPersistentTileSchedulerILi128ELi112ELi256ELi128ELb1ELb1ELb1ELb1ELb1ELb1EEEEEEEEEvNT_6ParamsE)
        /*13c4*/ 	.short	0x0210
        /*13c6*/ 	.short	0x0af0


	//----- nvinfo : EIATTR_SW_WAR
	.align		4
.L_337:
        /*13c8*/ 	.byte	0x04, 0x36
        /*13ca*/ 	.short	(.L_339 - .L_338)
.L_338:
        /*13cc*/ 	.word	0x00000008
.L_339:


//--------------------- .nv.callgraph             --------------------------
	.section	.nv.callgraph,"",@"SHT_CUDA_CALLGRAPH"
	.align	4
	.sectionentsize	8
	.align		4
        /*0000*/ 	.word	0x00000000
	.align		4
        /*0004*/ 	.word	0xffffffff
	.align		4
        /*0008*/ 	.word	index@(_ZN7cutlass13device_kernelIN5flash11enable_sm90INS1_16FlashAttnFwdSm90INS1_25CollectiveMainloopFwdSm90ILi2EN4cute5tupleIJNS5_1CILi1EEES8_S8_EEENS6_IJNS7_ILi128EEENS7_ILi112EEENS7_ILi192EEEEEELi192ENS_10bfloat16_tEfNS_4arch4Sm90ELb0ELb0ELb0ELb0ELb0ELb0ELb0ELb1ELb1ELb1ELb1ELb0EEENS1_21CollectiveEpilogueFwdINS6_IJSA_SC_SB_EEES9_SE_SG_Li256ELb0ELb1ELb1ELb0EEENS1_19SingleTileSchedulerILb0ELb1ELb1ELi128EEEEEEEEEvNT_6ParamsE)
	.align		4
        /*000c*/ 	.word	index@(__assertfail)
	.align		4
        /*0010*/ 	.word	index@(_ZN7cutlass13device_kernelIN5flash11enable_sm90INS1_16FlashAttnFwdSm90INS1_25CollectiveMainloopFwdSm90ILi2EN4cute5tupleIJNS5_1CILi1EEES8_S8_EEENS6_IJNS7_ILi128EEENS7_ILi112EEENS7_ILi192EEEEEELi192ENS_10bfloat16_tEfNS_4arch4Sm90ELb0ELb0ELb0ELb1ELb0ELb0ELb0ELb1ELb1ELb1ELb1ELb0EEENS1_21CollectiveEpilogueFwdINS6_IJSA_SC_SB_EEES9_SE_SG_Li256ELb1ELb1ELb1ELb0EEENS1_36VarlenDynamicPersistentTileSchedulerILi128ELi112ELi256ELi128ELb1ELb1ELb1ELb0ELb1ELb1EEEEEEEEEvNT_6ParamsE)
	.align		4
        /*0014*/ 	.word	index@(__assertfail)
	.align		4
        /*0018*/ 	.word	index@(_ZN7cutlass13device_kernelIN5flash11enable_sm90INS1_16FlashAttnFwdSm90INS1_25CollectiveMainloopFwdSm90ILi2EN4cute5tupleIJNS5_1CILi1EEES8_S8_EEENS6_IJNS7_ILi128EEENS7_ILi112EEENS7_ILi192EEEEEELi192ENS_10bfloat16_tEfNS_4arch4Sm90ELb0ELb0ELb0ELb1ELb0ELb1ELb0ELb1ELb1ELb1ELb1ELb0EEENS1_21CollectiveEpilogueFwdINS6_IJSA_SC_SB_EEES9_SE_SG_Li256ELb1ELb1ELb1ELb0EEENS1_36VarlenDynamicPersistentTileSchedulerILi128ELi112ELi256ELi128ELb1ELb1ELb1ELb0ELb1ELb1EEEEEEEEEvNT_6ParamsE)
	.align		4
        /*001c*/ 	.word	index@(__assertfail)
	.align		4
        /*0020*/ 	.word	index@(_ZN7cutlass13device_kernelIN5flash11enable_sm90INS1_16FlashAttnFwdSm90INS1_25CollectiveMainloopFwdSm90ILi2EN4cute5tupleIJNS5_1CILi1EEES8_S8_EEENS6_IJNS7_ILi128EEENS7_ILi96EEENS7_ILi192EEEEEELi192ENS_10bfloat16_tEfNS_4arch4Sm90ELb0ELb1ELb0ELb0ELb0ELb0ELb0ELb1ELb1ELb1ELb1ELb0EEENS1_21CollectiveEpilogueFwdINS6_IJSA_SC_SB_EEES9_SE_SG_Li256ELb0ELb1ELb1ELb0EEENS1_19SingleTileSchedulerILb0ELb1ELb1ELi128EEEEEEEEEvNT_6ParamsE)
	.align		4
        /*0024*/ 	.word	index@(__assertfail)
	.align		4
        /*0028*/ 	.word	index@(_ZN7cutlass13device_kernelIN5flash11enable_sm90INS1_16FlashAttnFwdSm90INS1_25CollectiveMainloopFwdSm90ILi2EN4cute5tupleIJNS5_1CILi1EEES8_S8_EEENS6_IJNS7_ILi128EEENS7_ILi96EEENS7_ILi192EEEEEELi192ENS_10bfloat16_tEfNS_4arch4Sm90ELb0ELb1ELb0ELb1ELb0ELb0ELb0ELb1ELb1ELb1ELb1ELb0EEENS1_21CollectiveEpilogueFwdINS6_IJSA_SC_SB_EEES9_SE_SG_Li256ELb1ELb1ELb1ELb0EEENS1_36VarlenDynamicPersistentTileSchedulerILi128ELi96ELi256ELi128ELb1ELb1ELb1ELb1ELb0ELb1EEEEEEEEEvNT_6ParamsE)
	.align		4
        /*002c*/ 	.word	index@(__assertfail)
	.align		4
        /*0030*/ 	.word	index@(_ZN7cutlass13device_kernelIN5flash11enable_sm90INS1_16FlashAttnFwdSm90INS1_25CollectiveMainloopFwdSm90ILi2EN4cute5tupleIJNS5_1CILi1EEES8_S8_EEENS6_IJNS7_ILi128EEENS7_ILi96EEENS7_ILi192EEEEEELi192ENS_10bfloat16_tEfNS_4arch4Sm90ELb0ELb1ELb0ELb1ELb0ELb1ELb0ELb1ELb1ELb1ELb1ELb0EEENS1_21CollectiveEpilogueFwdINS6_IJSA_SC_SB_EEES9_SE_SG_Li256ELb1ELb1ELb1ELb0EEENS1_36VarlenDynamicPersistentTileSchedulerILi128ELi96ELi256ELi128ELb1ELb1ELb1ELb1ELb0ELb1EEEEEEEEEvNT_6ParamsE)
	.align		4
        /*0034*/ 	.word	index@(__assertfail)
	.align		4
        /*0038*/ 	.word	index@(_ZN7cutlass13device_kernelIN5flash11enable_sm90INS1_16FlashAttnFwdSm90INS1_25CollectiveMainloopFwdSm90ILi2EN4cute5tupleIJNS5_1CILi1EEES8_S8_EEENS6_IJNS7_ILi128EEENS7_ILi112EEENS7_ILi192EEEEEELi192ENS_10bfloat16_tEfNS_4arch4Sm90ELb1ELb0ELb0ELb0ELb0ELb0ELb0ELb1ELb1ELb1ELb1ELb0EEENS1_21CollectiveEpilogueFwdINS6_IJSA_SC_SB_EEES9_SE_SG_Li256ELb0ELb1ELb1ELb0EEENS1_19SingleTileSchedulerILb0ELb1ELb1ELi128EEEEEEEEEvNT_6ParamsE)
	.align		4
        /*003c*/ 	.word	index@(__assertfail)
	.align		4
        /*0040*/ 	.word	index@(_ZN7cutlass13device_kernelIN5flash11enable_sm90INS1_16FlashAttnFwdSm90INS1_25CollectiveMainloopFwdSm90ILi2EN4cute5tupleIJNS5_1CILi1EEES8_S8_EEENS6_IJNS7_ILi128EEENS7_ILi112EEENS7_ILi192EEEEEELi192ENS_10bfloat16_tEfNS_4arch4Sm90ELb1ELb0ELb0ELb1ELb0ELb0ELb0ELb1ELb1ELb1ELb1ELb0EEENS1_21CollectiveEpilogueFwdINS6_IJSA_SC_SB_EEES9_SE_SG_Li256ELb1ELb1ELb1ELb0EEENS1_36VarlenDynamicPersistentTileSchedulerILi128ELi112ELi256ELi128ELb1ELb1ELb1ELb1ELb1ELb1EEEEEEEEEvNT_6ParamsE)
	.align		4
        /*0044*/ 	.word	index@(__assertfail)
	.align		4
        /*0048*/ 	.word	index@(_ZN7cutlass13device_kernelIN5flash11enable_sm90INS1_16FlashAttnFwdSm90INS1_25CollectiveMainloopFwdSm90ILi2EN4cute5tupleIJNS5_1CILi1EEES8_S8_EEENS6_IJNS7_ILi128EEENS7_ILi112EEENS7_ILi192EEEEEELi192ENS_10bfloat16_tEfNS_4arch4Sm90ELb1ELb0ELb0ELb1ELb0ELb1ELb0ELb1ELb1ELb1ELb1ELb0EEENS1_21CollectiveEpilogueFwdINS6_IJSA_SC_SB_EEES9_SE_SG_Li256ELb1ELb1ELb1ELb0EEENS1_36VarlenDynamicPersistentTileSchedulerILi128ELi112ELi256ELi128ELb1ELb1ELb1ELb1ELb1ELb1EEEEEEEEEvNT_6ParamsE)
	.align		4
        /*004c*/ 	.word	index@(__assertfail)
	.align		4
        /*0050*/ 	.word	0x00000000
	.align		4
        /*0054*/ 	.word	0xfffffffe
	.align		4
        /*0058*/ 	.word	0x00000000
	.align		4
        /*005c*/ 	.word	0xfffffffd
	.align		4
        /*0060*/ 	.word	0x00000000
	.align		4
        /*0064*/ 	.word	0xfffffffc


//--------------------- .nv.constant4             --------------------------
	.section	.nv.constant4,"a",@progbits
	.align	8
	.align		8
.nv.constant4:
        /*0000*/ 	.dword	__assertfail
	.align		8
        /*0008*/ 	.dword	__unnamed_1
	.align		8
        /*0010*/ 	.dword	__unnamed_2
	.align		8
        /*0018*/ 	.dword	__unnamed_3
	.align		8
        /*0020*/ 	.dword	__unnamed_4
	.align		8
        /*0028*/ 	.dword	__unnamed_5
	.align		8
        /*0030*/ 	.dword	__unnamed_6
	.align		8
        /*0038*/ 	.dword	__unnamed_7
	.align		8
        /*0040*/ 	.dword	__unnamed_8
	.align		8
        /*0048*/ 	.dword	__unnamed_9
	.align		8
        /*0050*/ 	.dword	_ZN72_INTERNAL_38b43df0_36_flash_fwd_hdim192_bf16_split_sm90_cu_c784774a_31894cuda3std3__45__cpo5beginE
	.align		8
        /*0058*/ 	.dword	_ZN72_INTERNAL_38b43df0_36_flash_fwd_hdim192_bf16_split_sm90_cu_c784774a_31894cuda3std3__45__cpo3endE
	.align		8
        /*0060*/ 	.dword	_ZN72_INTERNAL_38b43df0_36_flash_fwd_hdim192_bf16_split_sm90_cu_c784774a_31894cuda3std3__45__cpo6cbeginE
	.align		8
        /*0068*/ 	.dword	_ZN72_INTERNAL_38b43df0_36_flash_fwd_hdim192_bf16_split_sm90_cu_c784774a_31894cuda3std3__45__cpo4cendE
	.align		8
        /*0070*/ 	.dword	_ZN72_INTERNAL_38b43df0_36_flash_fwd_hdim192_bf16_split_sm90_cu_c784774a_31894cuda3std3__474_GLOBAL__N__38b43df0_36_flash_fwd_hdim192_bf16_split_sm90_cu_c784774a_31896ignoreE
	.align		8
        /*0078*/ 	.dword	_ZN72_INTERNAL_38b43df0_36_flash_fwd_hdim192_bf16_split_sm90_cu_c784774a_31894cuda3std3__419piecewise_constructE
	.align		8
        /*0080*/ 	.dword	_ZN72_INTERNAL_38b43df0_36_flash_fwd_hdim192_bf16_split_sm90_cu_c784774a_31894cuda3std3__48in_placeE
	.align		8
        /*0088*/ 	.dword	_ZN72_INTERNAL_38b43df0_36_flash_fwd_hdim192_bf16_split_sm90_cu_c784774a_31894cuda3std6ranges3__45__cpo4swapE
	.align		8
        /*0090*/ 	.dword	_ZN72_INTERNAL_38b43df0_36_flash_fwd_hdim192_bf16_split_sm90_cu_c784774a_31894cuda3std6ranges3__45__cpo9iter_moveE
	.align		8
        /*0098*/ 	.dword	_ZN72_INTERNAL_38b43df0_36_flash_fwd_hdim192_bf16_split_sm90_cu_c784774a_31894cute7productE
	.align		8
        /*00a0*/ 	.dword	_ZN72_INTERNAL_38b43df0_36_flash_fwd_hdim192_bf16_split_sm90_cu_c784774a_31894cute1_E
	.align		8
        /*00a8*/ 	.dword	$str$20
	.align		8
        /*00b0*/ 	.dword	$str$21


//--------------------- .text._ZN7cutlass13device_kernelIN5flash11enable_sm90INS1_16FlashAttnFwdSm90INS1_25CollectiveMainloopFwdSm90ILi2EN4cute5tupleIJNS5_1CILi1EEES8_S8_EEENS6_IJNS7_ILi128EEENS7_ILi112EEENS7_ILi192EEEEEELi192ENS_10bfloat16_tEfNS_4arch4Sm90ELb0ELb0ELb0ELb0ELb0ELb0ELb0ELb1ELb1ELb1ELb1ELb0EEENS1_21CollectiveEpilogueFwdINS6_IJSA_SC_SB_EEES9_SE_SG_Li256ELb0ELb1ELb1ELb0EEENS1_19SingleTileSchedulerILb0ELb1ELb1ELi128EEEEEEEEEvNT_6ParamsE --------------------------
	.section	.text._ZN7cutlass13device_kernelIN5flash11enable_sm90INS1_16FlashAttnFwdSm90INS1_25CollectiveMainloopFwdSm90ILi2EN4cute5tupleIJNS5_1CILi1EEES8_S8_EEENS6_IJNS7_ILi128EEENS7_ILi112EEENS7_ILi192EEEEEELi192ENS_10bfloat16_tEfNS_4arch4Sm90ELb0ELb0ELb0ELb0ELb0ELb0ELb0ELb1ELb1ELb1ELb1ELb0EEENS1_21CollectiveEpilogueFwdINS6_IJSA_SC_SB_EEES9_SE_SG_Li256ELb0ELb1ELb1ELb0EEENS1_19SingleTileSchedulerILb0ELb1ELb1ELi128EEEEEEEEEvNT_6ParamsE,"ax",@progbits
	.align	128
.text._ZN7cutlass13device_kernelIN5flash11enable_sm90INS1_16FlashAttnFwdSm90INS1_25CollectiveMainloopFwdSm90ILi2EN4cute5tupleIJNS5_1CILi1EEES8_S8_EEENS6_IJNS7_ILi128EEENS7_ILi112EEENS7_ILi192EEEEEELi192ENS_10bfloat16_tEfNS_4arch4Sm90ELb0ELb0ELb0ELb0ELb0ELb0ELb0ELb1ELb1ELb1ELb1ELb0EEENS1_21CollectiveEpilogueFwdINS6_IJSA_SC_SB_EEES9_SE_SG_Li256ELb0ELb1ELb1ELb0EEENS1_19SingleTileSchedulerILb0ELb1ELb1ELi128EEEEEEEEEvNT_6ParamsE:
        .type           _ZN7cutlass13device_kernelIN5flash11enable_sm90INS1_16FlashAttnFwdSm90INS1_25CollectiveMainloopFwdSm90ILi2EN4cute5tupleIJNS5_1CILi1EEES8_S8_EEENS6_IJNS7_ILi128EEENS7_ILi112EEENS7_ILi192EEEEEELi192ENS_10bfloat16_tEfNS_4arch4Sm90ELb0ELb0ELb0ELb0ELb0ELb0ELb0ELb1ELb1ELb1ELb1ELb0EEENS1_21CollectiveEpilogueFwdINS6_IJSA_SC_SB_EEES9_SE_SG_Li256ELb0ELb1ELb1ELb0EEENS1_19SingleTileSchedulerILb0ELb1ELb1ELi128EEEEEEEEEvNT_6ParamsE,@function
        .size           _ZN7cutlass13device_kernelIN5flash11enable_sm90INS1_16FlashAttnFwdSm90INS1_25CollectiveMainloopFwdSm90ILi2EN4cute5tupleIJNS5_1CILi1EEES8_S8_EEENS6_IJNS7_ILi128EEENS7_ILi112EEENS7_ILi192EEEEEELi192ENS_10bfloat16_tEfNS_4arch4Sm90ELb0ELb0ELb0ELb0ELb0ELb0ELb0ELb1ELb1ELb1ELb1ELb0EEENS1_21CollectiveEpilogueFwdINS6_IJSA_SC_SB_EEES9_SE_SG_Li256ELb0ELb1ELb1ELb0EEENS1_19SingleTileSchedulerILb0ELb1ELb1ELi128EEEEEEEEEvNT_6ParamsE,(.L_x_3022 - _ZN7cutlass13device_kernelIN5flash11enable_sm90INS1_16FlashAttnFwdSm90INS1_25CollectiveMainloopFwdSm90ILi2EN4cute5tupleIJNS5_1CILi1EEES8_S8_EEENS6_IJNS7_ILi128EEENS7_ILi112EEENS7_ILi192EEEEEELi192ENS_10bfloat16_tEfNS_4arch4Sm90ELb0ELb0ELb0ELb0ELb0ELb0ELb0ELb1ELb1ELb1ELb1ELb0EEENS1_21CollectiveEpilogueFwdINS6_IJSA_SC_SB_EEES9_SE_SG_Li256ELb0ELb1ELb1ELb0EEENS1_19SingleTileSchedulerILb0ELb1ELb1ELi128EEEEEEEEEvNT_6ParamsE)
        .other          _ZN7cutlass13device_kernelIN5flash11enable_sm90INS1_16FlashAttnFwdSm90INS1_25CollectiveMainloopFwdSm90ILi2EN4cute5tupleIJNS5_1CILi1EEES8_S8_EEENS6_IJNS7_ILi128EEENS7_ILi112EEENS7_ILi192EEEEEELi192ENS_10bfloat16_tEfNS_4arch4Sm90ELb0ELb0ELb0ELb0ELb0ELb0ELb0ELb1ELb1ELb1ELb1ELb0EEENS1_21CollectiveEpilogueFwdINS6_IJSA_SC_SB_EEES9_SE_SG_Li256ELb0ELb1ELb1ELb0EEENS1_19SingleTileSchedulerILb0ELb1ELb1ELi128EEEEEEEEEvNT_6ParamsE,@"STO_CUDA_ENTRY STV_DEFAULT"
_ZN7cutlass13device_kernelIN5flash11enable_sm90INS1_16FlashAttnFwdSm90INS1_25CollectiveMainloopFwdSm90ILi2EN4cute5tupleIJNS5_1CILi1EEES8_S8_EEENS6_IJNS7_ILi128EEENS7_ILi112EEENS7_ILi192EEEEEELi192ENS_10bfloat16_tEfNS_4arch4Sm90ELb0ELb0ELb0ELb0ELb0ELb0ELb0ELb1ELb1ELb1ELb1ELb0EEENS1_21CollectiveEpilogueFwdINS6_IJSA_SC_SB_EEES9_SE_SG_Li256ELb0ELb1ELb1ELb0EEENS1_19SingleTileSchedulerILb0ELb1ELb1ELi128EEEEEEEEEvNT_6ParamsE:
[----:B------:R-:W0:Y:S02]  /*0000*/  LDC R1, c[0x0][0x28] ;  /* 0x00000a00ff017b82 */ /* 0x000e240000000800 */
[----:B0-----:R-:W-:Y:S01]  /*0010*/  VIADD R1, R1, 0xfffffff0 ;  /* 0xfffffff001017836 */ /* 0x001fe20000000000 */
[----:B------:R-:W0:Y:S01]  /*0020*/  S2R R3, SR_TID.X ;  /* 0x0000000000037919 */ /* 0x000e220000002100 */
[----:B------:R-:W-:Y:S01]  /*0030*/  ELECT P0, URZ, PT ;  /* 0x00000000003f782f */ /* 0x000fe20003800000 */
[----:B------:R-:W-:Y:S01]  /*0040*/  BSSY B0, `(.L_x_0) ;  /* 0x000000e000007945 */ /* 0x000fe20003800000 */
[----:B0-----:R-:W-:-:S05]  /*0050*/  SHF.R.U32.HI R0, RZ, 0x5, R3 ;  /* 0x00000005ff007819 */ /* 0x001fca0000011603 */
[----:B------:R-:W0:Y:S02]  /*0060*/  SHFL.IDX PT, R2, R0, RZ, 0x1f ;  /* 0x00001fff00027589 */ /* 0x000e2400000e0000 */
[----:B0-----:R-:W-:Y:S02]  /*0070*/  ISETP.EQ.AND P0, PT, R2, RZ, P0 ;  /* 0x000000ff0200720c */ /* 0x001fe40000702270 */
[----:B------:R-:W-:-:S11]  /*0080*/  SHF.R.U32.HI R2, RZ, 0x7, R3 ;  /* 0x00000007ff027819 */ /* 0x000fd60000011603 */
[----:B------:R-:W-:Y:S05]  /*0090*/  @!P0 BRA `(.L_x_1) ;  /* 0x0000000000208947 */ /* 0x000fea0003800000 */
[----:B------:R-:W-:Y:S02]  /*00a0*/  ULDC.64 UR4, c[0x0][0x198] ;  /* 0x0000660000047ab9 */ /* 0x000fe40000000a00 */
[----:B------:R-:W-:Y:S02]  /*00b0*/  UIADD3 UR6, UP0, UR4, 0x370, URZ ;  /* 0x0000037004067890 */ /* 0x000fe4000ff1e03f */
[----:B------:R-:W-:Y:S02]  /*00c0*/  UIADD3 UR4, UP1, UR4, 0x470, URZ ;  /* 0x0000047004047890 */ /* 0x000fe4000ff3e03f */
[----:B------:R-:W-:Y:S02]  /*00d0*/  UIADD3.X UR7, URZ, UR5, URZ, UP0, !UPT ;  /* 0x000000053f077290 */ /* 0x000fe400087fe43f */
[----:B------:R-:W-:-:S07]  /*00e0*/  UIADD3.X UR5, URZ, UR5, URZ, UP1, !UPT ;  /* 0x000000053f057290 */ /* 0x000fce0008ffe43f */
[----:B------:R0:W-:Y:S02]  /*00f0*/  UTMACCTL.PF [UR6] ;  /* 0x00000000060079b9 */ /* 0x0001e40008040000 */
[----:B------:R0:W-:Y:S02]  /*0100*/  UTMACCTL.PF [UR4] ;  /* 0x00000000040079b9 */ /* 0x0001e40008040000 */
[----:B0-----:R-:W-:Y:S01]  /*0110*/  NOP ;  /* 0x0000000000007918 */ /* 0x001fe20000000000 */
.L_x_1:
[----:B------:R-:W-:Y:S05]  /*0120*/  BSYNC B0 ;  /* 0x0000000000007941 */ /* 0x000fea0003800000 */
.L_x_0:
[----:B------:R-:W-:Y:S01]  /*0130*/  VOTEU.ANY UP0, P0 ;  /* 0x00000000003f7886 */ /* 0x000fe20000000100 */
[----:B------:R-:W0:Y:S01]  /*0140*/  SHFL.IDX PT, R2, R2, RZ, 0x1f ;  /* 0x00001fff02027589 */ /* 0x000e2200000e0000 */
[----:B------:R-:W-:Y:S01]  /*0150*/  UMOV UR4, 0x80 ;  /* 0x0000008000047882 */ /* 0x000fe20000000000 */
[----:B------:R-:W-:Y:S01]  /*0160*/  UMOV UR7, 0x100 ;  /* 0x0000010000077882 */ /* 0x000fe20000000000 */
[----:B------:R-:W-:Y:S01]  /*0170*/  VOTEU.ANY UP1, P0 ;  /* 0x00000000003f7886 */ /* 0x000fe20000020100 */
[----:B------:R-:W1:Y:S01]  /*0180*/  @UP0 S2UR UR8, SR_CgaCtaId ;  /* 0x00000000000809c3 */ /* 0x000e620000008800 */
[----:B------:R-:W2:Y:S01]  /*0190*/  SHFL.IDX PT, R3, R0, RZ, 0x1f ;  /* 0x00001fff00037589 */ /* 0x000ea200000e0000 */
[----:B------:R-:W-:Y:S01]  /*01a0*/  @UP0 UMOV UR6, 0x400 ;  /* 0x0000040000060882 */ /* 0x000fe20000000000 */
[----:B------:R-:W-:-:S04]  /*01b0*/  @UP0 UIADD3 UR4, -UR4, 0x100000, URZ ;  /* 0x0010000004040890 */ /* 0x000fc8000fffe13f */
[----:B------:R-:W-:Y:S02]  /*01c0*/  @UP0 USHF.L.U32 UR5, UR4, 0xb, URZ ;  /* 0x0000000b04050899 */ /* 0x000fe4000800063f */
[----:B------:R-:W-:Y:S01]  /*01d0*/  @UP0 USHF.L.U32 UR4, UR4, 0x1, URZ ;  /* 0x0000000104040899 */ /* 0x000fe2000800063f */
[----:B------:R-:W-:Y:S01]  /*01e0*/  VOTEU.ANY UP2, P0 ;  /* 0x00000000003f7886 */ /* 0x000fe20000040100 */
[----:B0-----:R-:W-:Y:S01]  /*01f0*/  R2UR UR9, R2 ;  /* 0x00000000020972ca */ /* 0x001fe200000e0000 */
[----:B-1----:R-:W-:Y:S01]  /*0200*/  @UP0 ULEA UR8, UR8, UR6, 0x18 ;  /* 0x0000000608080291 */ /* 0x002fe2000f8ec03f */
[----:B--2---:R-:W-:Y:S01]  /*0210*/  ISETP.NE.AND P1, PT, R3, RZ, PT ;  /* 0x000000ff0300720c */ /* 0x004fe20003f25270 */
[----:B------:R-:W-:-:S04]  /*0220*/  @UP0 UIADD3 UR6, -UR7, 0x100000, URZ ;  /* 0x0010000007060890 */ /* 0x000fc8000fffe13f */
[----:B------:R-:W-:Y:S02]  /*0230*/  @UP0 USHF.L.U32 UR7, UR6, 0xb, URZ ;  /* 0x0000000b06070899 */ /* 0x000fe4000800063f */
[----:B------:R-:W-:-:S04]  /*0240*/  @UP0 USHF.L.U32 UR6, UR6, 0x1, URZ ;  /* 0x0000000106060899 */ /* 0x000fc8000800063f */
[----:B------:R-:W-:Y:S01]  /*0250*/  UISETP.NE.AND UP0, UPT, UR9, URZ, UPT ;  /* 0x0000003f0900728c */ /* 0x000fe2000bf05270 */
[----:B------:R-:W0:Y:S02]  /*0260*/  FENCE.VIEW.ASYNC.S ;  /* 0x00000000000073c6 */ /* 0x000e240000000000 */
[----:B0-----:R0:W1:Y:S05]  /*0270*/  @UP1 SYNCS.EXCH.64 URZ, [UR8+0x36800], UR4 ;  /* 0x03680004083f15b2 */ /* 0x00106a0008000100 */
[----:B------:R0:W2:Y:S01]  /*0280*/  @UP2 SYNCS.EXCH.64 URZ, [UR8+0x36820], UR6 ;  /* 0x03682006083f25b2 */ /* 0x0000a20008000100 */
[----:B------:R-:W-:Y:S05]  /*0290*/  @P1 BRA `(.L_x_2) ;  /* 0x0000000000481947 */ /* 0x000fea0003800000 */
[----:B0-----:R-:W0:Y:S01]  /*02a0*/  S2UR UR5, SR_CgaCtaId ;  /* 0x00000000000579c3 */ /* 0x001e220000008800 */
[----:B------:R-:W-:Y:S01]  /*02b0*/  UMOV UR4, 0x400 ;  /* 0x0000040000047882 */ /* 0x000fe20000000000 */
[----:B------:R-:W-:Y:S01]  /*02c0*/  UMOV UR6, 0x1 ;  /* 0x0000000100067882 */ /* 0x000fe20000000000 */
[----:B------:R-:W-:Y:S01]  /*02d0*/  UMOV UR7, 0x2 ;  /* 0x0000000200077882 */ /* 0x000fe20000000000 */
[----:B------:R-:W-:Y:S01]  /*02e0*/  ELECT P0, URZ, PT ;  /* 0x00000000003f782f */ /* 0x000fe20003800000 */
[----:B0-----:R-:W-:Y:S02]  /*02f0*/  ULEA UR8, UR5, UR4, 0x18 ;  /* 0x0000000405087291 */ /* 0x001fe4000f8ec03f */
[----:B------:R-:W-:-:S04]  /*0300*/  UIADD3 UR4, -UR6, 0x100000, URZ ;  /* 0x0010000006047890 */ /* 0x000fc8000fffe13f */
[----:B------:R-:W-:Y:S02]  /*0310*/  USHF.L.U32 UR5, UR4, 0xb, URZ ;  /* 0x0000000b04057899 */ /* 0x000fe4000800063f */
[----:B------:R-:W-:Y:S02]  /*0320*/  USHF.L.U32 UR4, UR4, 0x1, URZ ;  /* 0x0000000104047899 */ /* 0x000fe4000800063f */
[----:B------:R-:W-:-:S04]  /*0330*/  UIADD3 UR6, -UR7, 0x100000, URZ ;  /* 0x0010000007067890 */ /* 0x000fc8000fffe13f */
[----:B------:R-:W-:Y:S02]  /*0340*/  USHF.L.U32 UR7, UR6, 0xb, URZ ;  /* 0x0000000b06077899 */ /* 0x000fe4000800063f */
[----:B------:R-:W-:Y:S01]  /*0350*/  USHF.L.U32 UR6, UR6, 0x1, URZ ;  /* 0x0000000106067899 */ /* 0x000fe2000800063f */
[----:B------:R-:W0:Y:S03]  /*0360*/  FENCE.VIEW.ASYNC.S ;  /* 0x00000000000073c6 */ /* 0x000e260000000000 */
[----:B0-----:R3:W4:Y:S08]  /*0370*/  SYNCS.EXCH.64 URZ, [UR8+0x36830], UR4 ;  /* 0x03683004083f75b2 */ /* 0x0017300008000100 */
[----:B------:R3:W0:Y:S01]  /*0380*/  SYNCS.EXCH.64 URZ, [UR8+0x36840], UR6 ;  /* 0x03684006083f75b2 */ /* 0x0006220008000100 */
[----:B------:R3:W0:Y:S01]  /*0390*/  SYNCS.EXCH.64 URZ, [UR8+0x36838], UR4 ;  /* 0x03683804083f75b2 */ /* 0x0006220008000100 */
[----:B------:R3:W0:Y:S02]  /*03a0*/  SYNCS.EXCH.64 URZ, [UR8+0x36848], UR6 ;  /* 0x03684806083f75b2 */ /* 0x0006240008000100 */
[----:B---3--:R-:W-:Y:S01]  /*03b0*/  NOP ;  /* 0x0000000000007918 */ /* 0x008fe20000000000 */
.L_x_2:
[----:B------:R-:W3:Y:S01]  /*03c0*/  SHFL.IDX PT, R2, R0, RZ, 0x1f ;  /* 0x00001fff00027589 */ /* 0x000ee200000e0000 */
[----:B------:R-:W-:Y:S01]  /*03d0*/  NOP ;  /* 0x0000000000007918 */ /* 0x000fe20000000000 */
[----:B---3--:R-:W-:-:S13]  /*03e0*/  ISETP.NE.AND P0, PT, R2, RZ, PT ;  /* 0x000000ff0200720c */ /* 0x008fda0003f05270 */
        /* <DEDUP_REMOVED lines=14> */
[----:B0-----:R3:W0:Y:S08]  /*04d0*/  SYNCS.EXCH.64 URZ, [UR8+0x36850], UR4 ;  /* 0x03685004083f75b2 */ /* 0x0016300008000100 */
[----:B------:R3:W0:Y:S01]  /*04e0*/  SYNCS.EXCH.64 URZ, [UR8+0x36860], UR6 ;  /* 0x03686006083f75b2 */ /* 0x0006220008000100 */
[----:B------:R3:W0:Y:S01]  /*04f0*/  SYNCS.EXCH.64 URZ, [UR8+0x36858], UR4 ;  /* 0x03685804083f75b2 */ /* 0x0006220008000100 */
[----:B------:R3:W0:Y:S02]  /*0500*/  SYNCS.EXCH.64 URZ, [UR8+0x36868], UR6 ;  /* 0x03686806083f75b2 */ /* 0x0006240008000100 */
[----:B---3--:R-:W-:Y:S01]  /*0510*/  NOP ;  /* 0x0000000000007918 */ /* 0x008fe20000000000 */
.L_x_3:
[----:B------:R-:W3:Y:S01]  /*0520*/  SHFL.IDX PT, R2, R0, RZ, 0x1f ;  /* 0x00001fff00027589 */ /* 0x000ee200000e0000 */
[----:B------:R-:W-:Y:S01]  /*0530*/  NOP ;  /* 0x0000000000007918 */ /* 0x000fe20000000000 */
[----:B---3--:R-:W-:-:S13]  /*0540*/  ISETP.NE.AND P0, PT, R2, RZ, PT ;  /* 0x000000ff0200720c */ /* 0x008fda0003f05270 */
[----:B------:R-:W-:Y:S05]  /*0550*/  @P0 BRA `(.L_x_4) ;  /* 0x0000000000380947 */ /* 0x000fea0003800000 */
[----:B0-----:R-:W0:Y:S01]  /*0560*/  S2UR UR5, SR_CgaCtaId ;  /* 0x00000000000579c3 */ /* 0x001e220000008800 */
[----:B------:R-:W-:Y:S01]  /*0570*/  UMOV UR4, 0x400 ;  /* 0x0000040000047882 */ /* 0x000fe20000000000 */
[----:B------:R-:W-:Y:S01]  /*0580*/  UMOV UR7, 0x1 ;  /* 0x0000000100077882 */ /* 0x000fe20000000000 */
[----:B------:R-:W-:Y:S01]  /*0590*/  ELECT P0, URZ, PT ;  /* 0x00000000003f782f */ /* 0x000fe20003800000 */
[----:B0-----:R-:W-:Y:S02]  /*05a0*/  ULEA UR6, UR5, UR4, 0x18 ;  /* 0x0000000405067291 */ /* 0x001fe4000f8ec03f */
[----:B------:R-:W-:-:S04]  /*05b0*/  UIADD3 UR4, -UR7, 0x100000, URZ ;  /* 0x0010000007047890 */ /* 0x000fc8000fffe13f */
[----:B------:R-:W-:Y:S02]  /*05c0*/  USHF.L.U32 UR5, UR4, 0xb, URZ ;  /* 0x0000000b04057899 */ /* 0x000fe4000800063f */
[----:B------:R-:W-:Y:S01]  /*05d0*/  USHF.L.U32 UR4, UR4, 0x1, URZ ;  /* 0x0000000104047899 */ /* 0x000fe2000800063f */
[----:B------:R-:W0:Y:S11]  /*05e0*/  FENCE.VIEW.ASYNC.S ;  /* 0x00000000000073c6 */ /* 0x000e360000000000 */
[----:B0-----:R3:W0:Y:S01]  /*05f0*/  SYNCS.EXCH.64 URZ, [UR6+0x36870], UR4 ;  /* 0x03687004063f75b2 */ /* 0x0016220008000100 */
[----:B------:R3:W0:Y:S01]  /*0600*/  SYNCS.EXCH.64 URZ, [UR6+0x36880], UR4 ;  /* 0x03688004063f75b2 */ /* 0x0006220008000100 */
[----:B------:R3:W0:Y:S01]  /*0610*/  SYNCS.EXCH.64 URZ, [UR6+0x36878], UR4 ;  /* 0x03687804063f75b2 */ /* 0x0006220008000100 */
[----:B------:R3:W0:Y:S02]  /*0620*/  SYNCS.EXCH.64 URZ, [UR6+0x36888], UR4 ;  /* 0x03688804063f75b2 */ /* 0x0006240008000100 */
[----:B---3--:R-:W-:Y:S01]  /*0630*/  NOP ;  /* 0x0000000000007918 */ /* 0x008fe20000000000 */
.L_x_4:
        /* <DEDUP_REMOVED lines=22> */
.L_x_5:
        /* <DEDUP_REMOVED lines=22> */
.L_x_6:
[----:B0-----:R-:W-:Y:S01]  /*0900*/  UMOV UR4, 0x1 ;  /* 0x0000000100047882 */ /* 0x001fe20000000000 */
[----:B------:R-:W-:Y:S01]  /*0910*/  PLOP3.LUT P0, PT, PT, PT, UP0, 0x80, 0x0 ;  /* 0x000000000000781c */ /* 0x000fe20003f0f008 */
[----:B------:R-:W-:Y:S01]  /*0920*/  USEL UR4, UR4, 0x2, !UP0 ;  /* 0x0000000204047887 */ /* 0x000fe2000c000000 */
[----:B------:R-:W-:Y:S01]  /*0930*/  NOP ;  /* 0x0000000000007918 */ /* 0x000fe20000000000 */
[----:B------:R-:W-:Y:S04]  /*0940*/  BSSY B6, `(.L_x_7) ;  /* 0x00010a9000067945 */ /* 0x000fe80003800000 */
[----:B------:R-:W-:-:S05]  /*0950*/  IMAD.U32 R2, RZ, RZ, UR4 ;  /* 0x00000004ff027e24 */ /* 0x000fca000f8e00ff */
[----:B------:R0:W-:Y:S01]  /*0960*/  STL [R1+0x8], R2 ;  /* 0x0000080201007387 */ /* 0x0001e20000100800 */
[----:B-12-4-:R-:W-:Y:S06]  /*0970*/  BAR.SYNC.DEFER_BLOCKING 0x0 ;  /* 0x0000000000007b1d */ /* 0x016fec0000010000 */
[----:B------:R-:W-:Y:S05]  /*0980*/  @!P0 BRA `(.L_x_8) ;  /* 0x000000c800108947 */ /* 0x000fea0003800000 */
.L_x_9:
[----:B------:R-:W-:-:S08]  /*0990*/  NOP ;  /* 0x0000000000007918 */ /* 0x000fd00000000000 */
[----:B------:R-:W1:Y:S02]  /*09a0*/  USETMAXREG.TRY_ALLOC.CTAPOOL UP0, 0xf0 ;  /* 0x000000f0000079c8 */ /* 0x000e640008000600 */
[----:B-1----:R-:W-:-:S13]  /*09b0*/  PLOP3.LUT P0, PT, PT, PT, UP0, 0x80, 0x0 ;  /* 0x000000000000781c */ /* 0x002fda0003f0f008 */
[----:B------:R-:W-:Y:S05]  /*09c0*/  @!P0 BRA `(.L_x_9) ;  /* 0xfffffffc00f08947 */ /* 0x000fea000383ffff */
[----:B------:R-:W1:Y:S01]  /*09d0*/  S2UR UR6, SR_CTAID.Y ;  /* 0x00000000000679c3 */ /* 0x000e620000002600 */
[----:B------:R-:W-:Y:S02]  /*09e0*/  ULDC UR7, c[0x0][0xc50] ;  /* 0x0003140000077ab9 */ /* 0x000fe40000000800 */
[----:B------:R-:W-:-:S05]  /*09f0*/  UISETP.NE.AND UP0, UPT, UR7, 0x1, UPT ;  /* 0x000000010700788c */ /* 0x000fca000bf05270 */
[----:B------:R-:W2:Y:S06]  /*0a00*/  S2UR UR8, SR_CTAID.Z ;  /* 0x00000000000879c3 */ /* 0x000eac0000002700 */
[----:B------:R-:W-:Y:S01]  /*0a10*/  @UP0 ULDC UR4, c[0x0][0xc54] ;  /* 0x0003150000040ab9 */ /* 0x000fe20000000800 */
[----:B------:R-:W-:Y:S01]  /*0a20*/  @UP0 ULDC UR9, c[0x0][0xc58] ;  /* 0x0003160000090ab9 */ /* 0x000fe20000000800 */
[----:B-1----:R-:W-:Y:S02]  /*0a30*/  UIMAD.WIDE.U32 UR4, UR6, UR4, URZ ;  /* 0x00000004060472a5 */ /* 0x002fe4000f8e003f */
[----:B------:R-:W-:-:S02]  /*0a40*/  UMOV UR10, UR6 ;  /* 0x00000006000a7c82 */ /* 0x000fc40008000000 */
[----:B------:R-:W-:Y:S01]  /*0a50*/  @UP0 USHF.R.U32.HI UR10, URZ, UR9, UR5 ;  /* 0x000000093f0a0299 */ /* 0x000fe20008011605 */
[----:B------:R-:W-:Y:S06]  /*0a60*/  BAR.ARV 0x8, 0x180 ;  /* 0x0206000000007b1d */ /* 0x000fec0000002000 */
[----:B--2---:R-:W-:Y:S01]  /*0a70*/  ISETP.LE.AND P0, PT, RZ, UR8, PT ;  /* 0x00000008ff007c0c */ /* 0x004fe2000bf03270 */
[----:B------:R-:W-:Y:S02]  /*0a80*/  UIADD3 UR4, -UR10, URZ, URZ ;  /* 0x0000003f0a047290 */ /* 0x000fe4000fffe13f */
[----:B------:R-:W-:-:S02]  /*0a90*/  IMAD.U32 R18, RZ, RZ, UR10 ;  /* 0x0000000aff127e24 */ /* 0x000fc4000f8e00ff */
[----:B------:R-:W-:-:S08]  /*0aa0*/  UIMAD UR7, UR7, UR4, UR6 ;  /* 0x00000004070772a4 */ /* 0x000fd0000f8e0206 */
[----:B------:R-:W-:Y:S05]  /*0ab0*/  @!P0 BRA `(.L_x_10) ;  /* 0x0000010800448947 */ /* 0x000fea0003800000 */
[----:B------:R-:W-:Y:S01]  /*0ac0*/  ULDC.64 UR4, c[0x0][0x418] ;  /* 0x0001060000047ab9 */ /* 0x000fe20000000a00 */
[----:B------:R-:W-:Y:S01]  /*0ad0*/  ULDC UR39, c[0x0][0x424] ;  /* 0x0001090000277ab9 */ /* 0x000fe20000000800 */
[----:B------:R-:W-:Y:S02]  /*0ae0*/  UISETP.NE.U32.AND UP0, UPT, UR4, URZ, UPT ;  /* 0x0000003f0400728c */ /* 0x000fe4000bf05070 */
[----:B------:R-:W-:Y:S02]  /*0af0*/  ULOP3.LUT UR9, UR7, 0xffff, URZ, 0xc0, !UPT ;  /* 0x0000ffff07097892 */ /* 0x000fe4000f8ec03f */
[----:B------:R-:W-:Y:S01]  /*0b00*/  UISETP.NE.AND.EX UP0, UPT, UR5, URZ, UPT, UP0 ;  /* 0x0000003f0500728c */ /* 0x000fe2000bf05300 */
[----:B------:R-:W-:-:S03]  /*0b10*/  ULDC UR4, c[0x0][0x2f0] ;  /* 0x0000bc0000047ab9 */ /* 0x000fc60000000800 */
[----:B------:R-:W-:-:S04]  /*0b20*/  USEL UR39, UR39, 0x1, UP0 ;  /* 0x0000000127277887 */ /* 0x000fc80008000000 */
[----:B------:R-:W-:-:S03]  /*0b30*/  UIMAD UR39, UR39, UR4, URZ ;  /* 0x00000004272772a4 */ /* 0x000fc6000f8e023f */
[----:B------:R-:W-:Y:S01]  /*0b40*/  UMOV UR4, URZ ;  /* 0x0000003f00047c82 */ /* 0x000fe20008000000 */
[----:B------:R-:W-:Y:S02]  /*0b50*/  UISETP.GE.AND UP0, UPT, UR39, 0x1, UPT ;  /* 0x000000012700788c */ /* 0x000fe4000bf06270 */
[----:B------:R-:W-:-:S04]  /*0b60*/  UIADD3 UR5, UR39, 0x6f, URZ ;  /* 0x0000006f27057890 */ /* 0x000fc8000fffe03f */
[----:B------:R-:W-:Y:S01]  /*0b70*/  PLOP3.LUT P0, PT, PT, PT, UP0, 0x80, 0x0 ;  /* 0x000000000000781c */ /* 0x000fe20003f0f008 */
[----:B------:R-:W-:-:S04]  /*0b80*/  UIMAD.WIDE UR4, UR5, -0x6db6db6d, UR4 ;  /* 0x92492493050478a5 */ /* 0x000fc8000f8e0204 */
[----:B------:R-:W-:-:S03]  /*0b90*/  USHF.R.U32.HI UR6, URZ, 0x1f, UR5 ;  /* 0x0000001f3f067899 */ /* 0x000fc60008011605 */
[----:B------:R-:W-:Y:S01]  /*0ba0*/  UMOV UR4, URZ ;  /* 0x0000003f00047c82 */ /* 0x000fe20008000000 */
[----:B------:R-:W-:-:S04]  /*0bb0*/  ULEA.HI.SX32 UR6, UR5, UR6, 0x1a ;  /* 0x0000000605067291 */ /* 0x000fc8000f8fd23f */
[----:B------:R-:W-:Y:S08]  /*0bc0*/  @!P0 BRA `(.L_x_11) ;  /* 0x0000000000908947 */ /* 0x000ff00003800000 */
[----:B------:R-:W-:Y:S01]  /*0bd0*/  USHF.R.U32.HI UR7, URZ, 0x10, UR7 ;  /* 0x000000103f077899 */ /* 0x000fe20008011607 */
[----:B------:R-:W-:-:S03]  /*0be0*/  UMOV UR4, URZ ;  /* 0x0000003f00047c82 */ /* 0x000fc60008000000 */
[----:B------:R-:W-:-:S11]  /*0bf0*/  UISETP.NE.AND UP0, UPT, UR7, URZ, UPT ;  /* 0x0000003f0700728c */ /* 0x000fd6000bf05270 */
[----:B------:R-:W-:Y:S02]  /*0c00*/  @!UP0 ULDC UR7, c[0x0][0x9f0] ;  /* 0x00027c0000078ab9 */ /* 0x000fe40000000800 */
[----:B------:R-:W-:Y:S01]  /*0c10*/  IMAD.U32 R3, RZ, RZ, UR7 ;  /* 0x00000007ff037e24 */ /* 0x000fe2000f8e00ff */
[----:B------:R-:W-:-:S04]  /*0c20*/  UIADD3 UR8, UR6, -0x1, UR7 ;  /* 0xffffffff06087890 */ /* 0x000fc8000fffe007 */
[-C--:B------:R-:W-:Y:S02]  /*0c30*/  IABS R0, R3.reuse ;  /* 0x0000000300007213 */ /* 0x080fe40000000000 */
[----:B------:R-:W-:Y:S01]  /*0c40*/  IMAD.U32 R4, RZ, RZ, UR8 ;  /* 0x00000008ff047e24 */ /* 0x000fe2000f8e00ff */
[----:B------:R-:W-:Y:S01]  /*0c50*/  IABS R5, R3 ;  /* 0x0000000300057213 */ /* 0x000fe20000000000 */
[----:B------:R-:W-:Y:S01]  /*0c60*/  ULOP3.LUT UR8, UR8, UR7, URZ, 0x3c, !UPT ;  /* 0x0000000708087292 */ /* 0x000fe2000f8e3c3f */
[----:B------:R-:W-:Y:S02]  /*0c70*/  R2UR UR12, R0 ;  /* 0x00000000000c72ca */ /* 0x000fe400000e0000 */
[----:B------:R-:W-:-:S05]  /*0c80*/  IABS R4, R4 ;  /* 0x0000000400047213 */ /* 0x000fca0000000000 */
[----:B------:R-:W-:-:S05]  /*0c90*/  IMAD.MOV.U32 R3, RZ, RZ, R4 ;  /* 0x000000ffff037224 */ /* 0x000fca00078e0004 */
[----:B------:R-:W-:Y:S01]  /*0ca0*/  R2UR UR11, R3 ;  /* 0x00000000030b72ca */ /* 0x000fe200000e0000 */
[----:B------:R-:W1:Y:S08]  /*0cb0*/  I2F.RP R0, UR12 ;  /* 0x0000000c00007d06 */ /* 0x000e700008209400 */
[----:B-1----:R-:W0:Y:S02]  /*0cc0*/  MUFU.RCP R0, R0 ;  /* 0x0000000000007308 */ /* 0x002e240000001000 */
[----:B0-----:R-:W-:Y:S01]  /*0cd0*/  VIADD R2, R0, 0xffffffe ;  /* 0x0ffffffe00027836 */ /* 0x001fe20000000000 */
[----:B------:R-:W-:-:S05]  /*0ce0*/  IADD3 R0, RZ, -R5, RZ ;  /* 0x80000005ff007210 */ /* 0x000fca0007ffe0ff */
[----:B------:R-:W0:Y:S02]  /*0cf0*/  F2I.FTZ.U32.TRUNC.NTZ R2, R2 ;  /* 0x0000000200027305 */ /* 0x000e24000021f000 */
[----:B0-----:R-:W-:-:S13]  /*0d00*/  R2UR UR5, R2 ;  /* 0x00000000020572ca */ /* 0x001fda00000e0000 */
[----:B------:R-:W-:-:S04]  /*0d10*/  UIADD3 UR10, URZ, -UR5, URZ ;  /* 0x800000053f0a7290 */ /* 0x000fc8000fffe03f */
[----:B------:R-:W-:-:S04]  /*0d20*/  UIMAD UR10, UR10, UR12, URZ ;  /* 0x0000000c0a0a72a4 */ /* 0x000fc8000f8e023f */
[----:B------:R-:W-:-:S03]  /*0d30*/  UIMAD.WIDE.U32 UR4, UR5, UR10, UR4 ;  /* 0x0000000a050472a5 */ /* 0x000fc6000f8e0004 */
[----:B------:R-:W-:Y:S01]  /*0d40*/  R2UR UR10, R0 ;  /* 0x00000000000a72ca */ /* 0x000fe200000e0000 */
[----:B------:R-:W-:-:S12]  /*0d50*/  UIMAD.WIDE.U32 UR4, UR5, UR11, URZ ;  /* 0x0000000b050472a5 */ /* 0x000fd8000f8e003f */
[----:B------:R-:W-:-:S04]  /*0d60*/  UIMAD UR4, UR5, UR10, UR11 ;  /* 0x0000000a050472a4 */ /* 0x000fc8000f8e020b */
[----:B------:R-:W-:-:S11]  /*0d70*/  UISETP.GT.U32.AND UP1, UPT, UR12, UR4, UPT ;  /* 0x000000040c00728c */ /* 0x000fd6000bf24070 */
[----:B------:R-:W-:Y:S02]  /*0d80*/  @!UP1 UIADD3 UR4, UR4, -UR12, URZ ;  /* 0x8000000c04049290 */ /* 0x000fe4000fffe03f */
[----:B------:R-:W-:Y:S02]  /*0d90*/  @!UP1 UIADD3 UR5, UR5, 0x1, URZ ;  /* 0x0000000105059890 */ /* 0x000fe4000fffe03f */
[----:B------:R-:W-:Y:S02]  /*0da0*/  UISETP.GE.U32.AND UP0, UPT, UR4, UR12, UPT ;  /* 0x0000000c0400728c */ /* 0x000fe4000bf06070 */
[----:B------:R-:W-:-:S09]  /*0db0*/  UISETP.GE.AND UP1, UPT, UR8, URZ, UPT ;  /* 0x0000003f0800728c */ /* 0x000fd2000bf26270 */
[----:B------:R-:W-:Y:S02]  /*0dc0*/  @UP0 UIADD3 UR5, UR5, 0x1, URZ ;  /* 0x0000000105050890 */ /* 0x000fe4000fffe03f */
[----:B------:R-:W-:-:S05]  /*0dd0*/  UISETP.NE.AND UP0, UPT, UR7, URZ, UPT ;  /* 0x0000003f0700728c */ /* 0x000fca000bf05270 */
[----:B------:R-:W-:Y:S02]  /*0de0*/  UMOV UR4, UR5 ;  /* 0x0000000500047c82 */ /* 0x000fe40008000000 */
[----:B------:R-:W-:-:S04]  /*0df0*/  @!UP1 UIADD3 UR4, -UR4, URZ, URZ ;  /* 0x0000003f04049290 */ /* 0x000fc8000fffe13f */
[----:B------:R-:W-:-:S12]  /*0e00*/  @!UP0 ULOP3.LUT UR4, URZ, UR7, URZ, 0x33, !UPT ;  /* 0x000000073f048292 */ /* 0x000fd8000f8e333f */
.L_x_11:
[----:B------:R-:W-:Y:S01]  /*0e10*/  UIMAD UR5, UR9, UR4, URZ ;  /* 0x00000004090572a4 */ /* 0x000fe2000f8e023f */
[----:B------:R-:W-:Y:S01]  /*0e20*/  IMAD.U32 R0, RZ, RZ, UR6 ;  /* 0x00000006ff007e24 */ /* 0x000fe2000f8e00ff */
[----:B0-----:R-:W0:Y:S01]  /*0e30*/  S2R R2, SR_TID.X ;  /* 0x0000000000027919 */ /* 0x001e220000002100 */
[----:B------:R-:W-:Y:S01]  /*0e40*/  IMAD.U32 R3, RZ, RZ, UR4 ;  /* 0x00000004ff037e24 */ /* 0x000fe2000f8e00ff */
[----:B------:R-:W-:Y:S01]  /*0e50*/  PLOP3.LUT P0, PT, PT, PT, PT, 0x80, 0x0 ;  /* 0x000000000000781c */ /* 0x000fe20003f0f070 */
[----:B------:R-:W-:Y:S01]  /*0e60*/  IMAD.MOV.U32 R4, RZ, RZ, RZ ;  /* 0x000000ffff047224 */ /* 0x000fe200078e00ff */
[----:B------:R-:W-:Y:S01]  /*0e70*/  CS2R R118, SRZ ;  /* 0x0000000000767805 */ /* 0x000fe2000001ff00 */
[----:B------:R-:W-:Y:S01]  /*0e80*/  IMAD.U32 R17, RZ, RZ, UR5 ;  /* 0x00000005ff117e24 */ /* 0x000fe2000f8e00ff */
[----:B------:R-:W-:Y:S02]  /*0e90*/  VIADDMNMX R0, R3, UR5, R0, PT ;  /* 0x0000000503007c46 */ /* 0x000fe4000b800100 */
[----:B------:R-:W-:-:S02]  /*0ea0*/  CS2R R116, SRZ ;  /* 0x0000000000747805 */ /* 0x000fc4000001ff00 */
[----:B------:R-:W-:Y:S02]  /*0eb0*/  CS2R R114, SRZ ;  /* 0x0000000000727805 */ /* 0x000fe4000001ff00 */
[----:B------:R-:W-:Y:S02]  /*0ec0*/  CS2R R112, SRZ ;  /* 0x0000000000707805 */ /* 0x000fe4000001ff00 */
[----:B------:R-:W-:Y:S02]  /*0ed0*/  R2UR UR38, R0 ;  /* 0x00000000002672ca */ /* 0x000fe400000e0000 */
[----:B------:R-:W-:Y:S02]  /*0ee0*/  CS2R R110, SRZ ;  /* 0x00000000006e7805 */ /* 0x000fe4000001ff00 */
[----:B------:R-:W-:Y:S02]  /*0ef0*/  CS2R R108, SRZ ;  /* 0x00000000006c7805 */ /* 0x000fe4000001ff00 */
[----:B------:R-:W-:-:S02]  /*0f00*/  CS2R R106, SRZ ;  /* 0x00000000006a7805 */ /* 0x000fc4000001ff00 */
[----:B------:R-:W-:Y:S02]  /*0f10*/  CS2R R104, SRZ ;  /* 0x0000000000687805 */ /* 0x000fe4000001ff00 */
[----:B------:R-:W-:Y:S02]  /*0f20*/  CS2R R102, SRZ ;  /* 0x0000000000667805 */ /* 0x000fe4000001ff00 */
[----:B------:R-:W-:Y:S02]  /*0f30*/  CS2R R100, SRZ ;  /* 0x0000000000647805 */ /* 0x000fe4000001ff00 */
[----:B------:R-:W-:Y:S02]  /*0f40*/  CS2R R98, SRZ ;  /* 0x0000000000627805 */ /* 0x000fe4000001ff00 */
[----:B------:R-:W-:Y:S02]  /*0f50*/  CS2R R96, SRZ ;  /* 0x0000000000607805 */ /* 0x000fe4000001ff00 */
[----:B------:R-:W-:-:S02]  /*0f60*/  CS2R R94, SRZ ;  /* 0x00000000005e7805 */ /* 0x000fc4000001ff00 */
[----:B------:R-:W-:Y:S02]  /*0f70*/  CS2R R92, SRZ ;  /* 0x00000000005c7805 */ /* 0x000fe4000001ff00 */
[----:B------:R-:W-:Y:S02]  /*0f80*/  CS2R R90, SRZ ;  /* 0x00000000005a7805 */ /* 0x000fe4000001ff00 */
[----:B------:R-:W-:Y:S01]  /*0f90*/  CS2R R88, SRZ ;  /* 0x0000000000587805 */ /* 0x000fe2000001ff00 */
[----:B------:R-:W-:Y:S01]  /*0fa0*/  UISETP.GT.AND UP0, UPT, UR38, UR5, UPT ;  /* 0x000000052600728c */ /* 0x000fe2000bf04270 */
[----:B------:R-:W-:Y:S02]  /*0fb0*/  CS2R R86, SRZ ;  /* 0x0000000000567805 */ /* 0x000fe4000001ff00 */
[----:B------:R-:W-:Y:S02]  /*0fc0*/  CS2R R84, SRZ ;  /* 0x0000000000547805 */ /* 0x000fe4000001ff00 */
[----:B------:R-:W-:-:S02]  /*0fd0*/  CS2R R82, SRZ ;  /* 0x0000000000527805 */ /* 0x000fc4000001ff00 */
[----:B------:R-:W-:Y:S02]  /*0fe0*/  CS2R R80, SRZ ;  /* 0x0000000000507805 */ /* 0x000fe4000001ff00 */
[----:B------:R-:W-:Y:S02]  /*0ff0*/  CS2R R78, SRZ ;  /* 0x00000000004e7805 */ /* 0x000fe4000001ff00 */
[----:B------:R-:W-:Y:S02]  /*1000*/  PLOP3.LUT P1, PT, PT, PT, UP0, 0x80, 0x0 ;  /* 0x000000000000781c */ /* 0x000fe40003f2f008 */
[----:B------:R-:W-:Y:S02]  /*1010*/  CS2R R76, SRZ ;  /* 0x00000000004c7805 */ /* 0x000fe4000001ff00 */
[----:B------:R-:W-:Y:S01]  /*1020*/  CS2R R74, SRZ ;  /* 0x00000000004a7805 */ /* 0x000fe2000001ff00 */
[----:B0-----:R-:W-:Y:S01]  /*1030*/  VIADD R19, R2, 0xffffff80 ;  /* 0xffffff8002137836 */ /* 0x001fe20000000000 */
[----:B------:R-:W-:Y:S01]  /*1040*/  CS2R R72, SRZ ;  /* 0x0000000000487805 */ /* 0x000fe2000001ff00 */
[----:B------:R-:W-:Y:S01]  /*1050*/  IMAD.MOV.U32 R2, RZ, RZ, RZ ;  /* 0x000000ffff027224 */ /* 0x000fe200078e00ff */
        /* <DEDUP_REMOVED lines=23> */
[----:B------:R-:W-:Y:S01]  /*11d0*/  CS2R R24, SRZ ;  /* 0x0000000000187805 */ /* 0x000fe2000001ff00 */
[----:B------:R-:W-:Y:S06]  /*11e0*/  @!P1 BRA `(.L_x_12) ;  /* 0x000000a0001c9947 */ /* 0x000fec0003800000 */
[----:B------:R-:W-:Y:S01]  /*11f0*/  SHF.R.S32.HI R0, RZ, 0x1f, R19 ;  /* 0x0000001fff007819 */ /* 0x000fe20000011413 */
[----:B------:R-:W0:Y:S01]  /*1200*/  S2UR UR7, SR_CgaCtaId ;  /* 0x00000000000779c3 */ /* 0x000e220000008800 */
[----:B------:R-:W-:Y:S02]  /*1210*/  UMOV UR6, 0x400 ;  /* 0x0000040000067882 */ /* 0x000fe40000000000 */
[----:B------:R-:W-:-:S04]  /*1220*/  LEA.HI R22, R0, R19, RZ, 0x7 ;  /* 0x0000001300167211 */ /* 0x000fc800078f38ff */
[----:B------:R-:W-:-:S06]  /*1230*/  SHF.R.S32.HI R0, RZ, 0x7, R22 ;  /* 0x00000007ff007819 */ /* 0x000fcc0000011416 */
[----:B------:R-:W1:Y:S01]  /*1240*/  SHFL.IDX PT, R0, R0, RZ, 0x1f ;  /* 0x00001fff00007589 */ /* 0x000e6200000e0000 */
[----:B0-----:R-:W-:-:S04]  /*1250*/  ULEA UR8, UR7, UR6, 0x18 ;  /* 0x0000000607087291 */ /* 0x001fc8000f8ec03f */
[----:B------:R-:W-:Y:S02]  /*1260*/  UIADD3 UR6, UR8, 0x15400, URZ ;  /* 0x0001540008067890 */ /* 0x000fe4000fffe03f */
[----:B------:R-:W-:Y:S02]  /*1270*/  IMAD.U32 R16, RZ, RZ, UR8 ;  /* 0x00000008ff107e24 */ /* 0x000fe4000f8e00ff */
[----:B------:R-:W-:Y:S01]  /*1280*/  ULOP3.LUT UP0, URZ, UR6, 0x9f, URZ, 0xc0, !UPT ;  /* 0x0000009f063f7892 */ /* 0x000fe2000f80c03f */
[----:B-1----:R-:W-:-:S05]  /*1290*/  R2UR UR4, R0 ;  /* 0x00000000000472ca */ /* 0x002fca00000e0000 */
[----:B------:R-:W-:-:S08]  /*12a0*/  PLOP3.LUT P0, PT, PT, PT, UP0, 0x80, 0x0 ;  /* 0x000000000000781c */ /* 0x000fd00003f0f008 */
[----:B------:R-:W-:-:S04]  /*12b0*/  ULEA.HI UR5, UR4, UR4, URZ, 0x1 ;  /* 0x0000000404057291 */ /* 0x000fc8000f8f083f */
[----:B------:R-:W-:-:S04]  /*12c0*/  ULOP3.LUT UR5, UR5, 0x1e, URZ, 0xc0, !UPT ;  /* 0x0000001e05057892 */ /* 0x000fc8000f8ec03f */
[----:B------:R-:W-:-:S04]  /*12d0*/  UIADD3 UR5, UR4, -UR5, URZ ;  /* 0x8000000504057290 */ /* 0x000fc8000fffe03f */
[----:B------:R-:W-:-:S04]  /*12e0*/  ULEA UR5, UR5, UR6, 0xd ;  /* 0x0000000605057291 */ /* 0x000fc8000f8e683f */
[----:B------:R-:W-:-:S04]  /*12f0*/  USHF.R.U32.HI UR5, URZ, 0x4, UR5 ;  /* 0x000000043f057899 */ /* 0x000fc80008011605 */
[----:B------:R-:W-:Y:S01]  /*1300*/  ULOP3.LUT UR36, UR5, 0x3fff, URZ, 0xc0, !UPT ;  /* 0x00003fff05247892 */ /* 0x000fe2000f8ec03f */
[----:B------:R-:W-:Y:S11]  /*1310*/  @!P0 BRA `(.L_x_13) ;  /* 0x0000000000408947 */ /* 0x000ff60003800000 */
[----:B------:R-:W-:Y:S01]  /*1320*/  MOV R0, 0x0 ;  /* 0x0000000000007802 */ /* 0x000fe20000000f00 */
[----:B------:R-:W-:Y:S01]  /*1330*/  ULDC.64 UR4, c[0x4][0xa8] ;  /* 0x01002a0000047ab9 */ /* 0x000fe20000000a00 */
[----:B------:R-:W-:Y:S01]  /*1340*/  ULDC.64 UR6, c[0x4][0x28] ;  /* 0x01000a0000067ab9 */ /* 0x000fe20000000a00 */
[----:B------:R-:W-:Y:S01]  /*1350*/  MOV R4, UR4 ;  /* 0x0000000400047c02 */ /* 0x000fe20008000f00 */
[----:B------:R0:W1:Y:S01]  /*1360*/  LDC.64 R2, c[0x4][R0] ;  /* 0x0100000000027b82 */ /* 0x0000620000000a00 */
[----:B------:R-:W-:Y:S01]  /*1370*/  IMAD.U32 R5, RZ, RZ, UR5 ;  /* 0x00000005ff057e24 */ /* 0x000fe2000f8e00ff */
[----:B------:R-:W-:Y:S01]  /*1380*/  ULDC.64 UR4, c[0x4][0xb0] ;  /* 0x01002c0000047ab9 */ /* 0x000fe20000000a00 */
[----:B------:R-:W-:Y:S01]  /*1390*/  IMAD.U32 R10, RZ, RZ, UR6 ;  /* 0x00000006ff0a7e24 */ /* 0x000fe2000f8e00ff */
[----:B------:R-:W-:Y:S01]  /*13a0*/  MOV R13, RZ ;  /* 0x000000ff000d7202 */ /* 0x000fe20000000f00 */
[----:B------:R-:W-:Y:S02]  /*13b0*/  IMAD.U32 R6, RZ, RZ, UR4 ;  /* 0x00000004ff067e24 */ /* 0x000fe4000f8e00ff */
[----:B------:R-:W-:-:S02]  /*13c0*/  IMAD.U32 R7, RZ, RZ, UR5 ;  /* 0x00000005ff077e24 */ /* 0x000fc4000f8e00ff */
[----:B------:R-:W-:Y:S02]  /*13d0*/  IMAD.U32 R11, RZ, RZ, UR7 ;  /* 0x00000007ff0b7e24 */ /* 0x000fe4000f8e00ff */
[----:B------:R-:W-:Y:S02]  /*13e0*/  IMAD.MOV.U32 R8, RZ, RZ, 0x70 ;  /* 0x00000070ff087424 */ /* 0x000fe400078e00ff */
[----:B0-----:R-:W-:-:S07]  /*13f0*/  IMAD.MOV.U32 R12, RZ, RZ, 0x1 ;  /* 0x00000001ff0c7424 */ /* 0x001fce00078e00ff */
[----:B------:R-:W-:-:S07]  /*1400*/  LEPC R20, `(.L_x_13) ;  /* 0x000000001014794e */ /* 0x000fce0000000000 */
[----:B-1----:R-:W-:Y:S05]  /*1410*/  CALL.ABS.NOINC R2 ;  /* 0x0000000002007343 */ /* 0x002fea0003c00000 */
.L_x_13:
[----:B------:R-:W-:Y:S02]  /*1420*/  R2UR UR4, R16 ;  /* 0x00000000100472ca */ /* 0x000fe400000e0000 */
[----:B------:R-:W-:-:S11]  /*1430*/  SHF.L.U32 R0, RZ, 0x1f, RZ ;  /* 0x0000001fff007819 */ /* 0x000fd600000006ff */
[----:B------:R-:W0:Y:S02]  /*1440*/  SYNCS.PHASECHK.TRANS64.TRYWAIT P0, [UR4+0x36800], R0 ;  /* 0x03680000ff0075a7 */ /* 0x000e240008000144 */
[----:B0-----:R-:W-:Y:S05]  /*1450*/  @!P0 BRA `(.L_x_14) ;  /* 0x000000fc00e48947 */ /* 0x001fea0003800000 */
.L_x_125:
[----:B------:R-:W2:Y:S02]  /*1460*/  LDL R2, [R1+0x8] ;  /* 0x0000080001027983 */ /* 0x000ea40000100800 */
[----:B--2---:R-:W-:-:S13]  /*1470*/  R2UR UR4, R2 ;  /* 0x00000000020472ca */ /* 0x004fda00000e0000 */
[----:B------:R-:W-:-:S06]  /*1480*/  ULOP3.LUT UR4, UR4, 0x1, URZ, 0xfc, !UPT ;  /* 0x0000000104047892 */ /* 0x000fcc000f8efc3f */
[----:B------:R-:W-:-:S05]  /*1490*/  IMAD.U32 R2, RZ, RZ, UR4 ;  /* 0x00000004ff027e24 */ /* 0x000fca000f8e00ff */
[----:B------:R-:W-:-:S13]  /*14a0*/  ISETP.NE.AND P0, PT, R2, 0x3, PT ;  /* 0x000000030200780c */ /* 0x000fda0003f05270 */
[----:B------:R-:W-:Y:S05]  /*14b0*/  @!P0 BRA `(.L_x_15) ;  /* 0x0000000000048947 */ /* 0x000fea0003800000 */
[----:B------:R-:W-:Y:S01]  /*14c0*/  BPT.TRAP 0x1 ;  /* 0x000000040000795c */ /* 0x000fe20000300000 */
.L_x_15:
[----:B------:R-:W-:-:S13]  /*14d0*/  R2UR UR4, R16 ;  /* 0x00000000100472ca */ /* 0x000fda00000e0000 */
[----:B------:R1:W2:Y:S01]  /*14e0*/  SYNCS.PHASECHK.TRANS64.TRYWAIT P2, [UR4+0x36830], R0 ;  /* 0x03683000ff0075a7 */ /* 0x0002a20008040144 */
[----:B------:R-:W-:Y:S05]  /*14f0*/  @!P0 BRA `(.L_x_16) ;  /* 0x0000000000048947 */ /* 0x000fea0003800000 */
[----:B------:R-:W-:Y:S01]  /*1500*/  BPT.TRAP 0x1 ;  /* 0x000000040000795c */ /* 0x000fe20000300000 */
.L_x_16:
[----:B------:R-:W3:Y:S01]  /*1510*/  S2R R2, SR_TID.X ;  /* 0x0000000000027919 */ /* 0x000ee20000002100 */
[----:B------:R-:W-:Y:S01]  /*1520*/  IMAD.U32 R4, RZ, RZ, UR36 ;  /* 0x00000024ff047e24 */ /* 0x000fe2000f8e00ff */
[----:B---3--:R-:W-:-:S04]  /*1530*/  LOP3.LUT R2, R2, 0x7f, RZ, 0xc0, !PT ;  /* 0x0000007f02027812 */ /* 0x008fc800078ec0ff */
[----:B------:R-:W-:Y:S01]  /*1540*/  ISETP.NE.AND P1, PT, R2, RZ, PT ;  /* 0x000000ff0200720c */ /* 0x000fe20003f25270 */
[----:B--2---:R-:W-:-:S12]  /*1550*/  @P2 BRA `(.L_x_17) ;  /* 0x00000000000c2947 */ /* 0x004fd80003800000 */
[----:B------:R-:W-:-:S13]  /*1560*/  R2UR UR4, R16 ;  /* 0x00000000100472ca */ /* 0x000fda00000e0000 */
[----:B------:R-:W2:Y:S02]  /*1570*/  SYNCS.PHASECHK.TRANS64.TRYWAIT P2, [UR4+0x36830], R0 ;  /* 0x03683000ff0075a7 */ /* 0x000ea40008040144 */
[----:B--2---:R-:W-:Y:S05]  /*1580*/  @!P2 BRA `(.L_x_18) ;  /* 0x000000fc00b4a947 */ /* 0x004fea0003800000 */
.L_x_17:
[----:B------:R-:W-:Y:S05]  /*1590*/  WARPSYNC.ALL ;  /* 0x0000000000007948 */ /* 0x000fea0003800000 */
[----:B------:R-:W-:Y:S01]  /*15a0*/  IMAD.MOV.U32 R8, RZ, RZ, RZ ;  /* 0x000000ffff087224 */ /* 0x000fe200078e00ff */
[----:B------:R-:W-:Y:S01]  /*15b0*/  LOP3.LUT R4, R4, 0x10000, RZ, 0xfc, !PT ;  /* 0x0001000004047812 */ /* 0x000fe200078efcff */
[----:B------:R-:W-:Y:S02]  /*15c0*/  IMAD.MOV.U32 R119, RZ, RZ, RZ ;  /* 0x000000ffff777224 */ /* 0x000fe400078e00ff */
[----:B------:R-:W-:Y:S01]  /*15d0*/  IMAD.MOV.U32 R5, RZ, RZ, 0x40000040 ;  /* 0x40000040ff057424 */ /* 0x000fe200078e00ff */
[----:B------:R-:W-:Y:S01]  /*15e0*/  R2UR UR42, R16 ;  /* 0x00000000102a72ca */ /* 0x000fe200000e0000 */
[----:B------:R-:W-:Y:S01]  /*15f0*/  WARPGROUP.ARRIVE ;  /* 0x00000000000079c5 */ /* 0x000fe20000000000 */
[C---:B------:R-:W-:Y:S01]  /*1600*/  R2UR UR8, R4.reuse ;  /* 0x00000000040872ca */ /* 0x040fe200000e0000 */
[----:B------:R-:W-:Y:S01]  /*1610*/  UMOV UR11, 0x40000040 ;  /* 0x40000040000b7882 */ /* 0x000fe20000000000 */
        /* <DEDUP_REMOVED lines=9> */
[----:B------:R-:W-:Y:S01]  /*16b0*/  UIADD3 UR4, UR42, 0x21400, URZ ;  /* 0x000214002a047890 */ /* 0x000fe2000fffe03f */
[C---:B------:R-:W-:Y:S01]  /*16c0*/  R2UR UR16, R4.reuse ;  /* 0x00000000041072ca */ /* 0x040fe200000e0000 */
[----:B------:R-:W-:Y:S01]  /*16d0*/  UMOV UR7, 0x40000040 ;  /* 0x4000004000077882 */ /* 0x000fe20000000000 */
[C---:B------:R-:W-:Y:S01]  /*16e0*/  R2UR UR17, R5.reuse ;  /* 0x00000000051172ca */ /* 0x040fe200000e0000 */
[----:B------:R-:W-:Y:S01]  /*16f0*/  USHF.R.U32.HI UR4, URZ, 0x4, UR4 ;  /* 0x000000043f047899 */ /* 0x000fe20008011604 */
[----:B------:R-:W-:Y:S01]  /*1700*/  R2UR UR20, R4 ;  /* 0x00000000041472ca */ /* 0x000fe200000e0000 */
[----:B------:R-:W-:Y:S01]  /*1710*/  UMOV UR29, 0x40000040 ;  /* 0x40000040001d7882 */ /* 0x000fe20000000000 */
[C---:B------:R-:W-:Y:S01]  /*1720*/  R2UR UR21, R5.reuse ;  /* 0x00000000051572ca */ /* 0x040fe200000e0000 */
[----:B------:R-:W-:Y:S01]  /*1730*/  ULOP3.LUT UR4, UR4, 0x3fff, URZ, 0xc0, !UPT ;  /* 0x00003fff04047892 */ /* 0x000fe2000f8ec03f */
[----:B------:R-:W-:Y:S01]  /*1740*/  R2UR UR5, R5 ;  /* 0x00000000050572ca */ /* 0x000fe200000e0000 */
[----:B------:R-:W-:Y:S01]  /*1750*/  UMOV UR31, 0x40000040 ;  /* 0x40000040001f7882 */ /* 0x000fe20000000000 */
[----:B------:R-:W-:Y:S01]  /*1760*/  UMOV UR33, 0x40000040 ;  /* 0x4000004000217882 */ /* 0x000fe20000000000 */
[----:B------:R-:W-:Y:S01]  /*1770*/  ULOP3.LUT UR61, UR4, 0x10000, URZ, 0xfc, !UPT ;  /* 0x00010000043d7892 */ /* 0x000fe2000f8efc3f */
[----:B------:R-:W-:Y:S01]  /*1780*/  LOP3.LUT R22, R22, 0xffffff80, RZ, 0xc0, !PT ;  /* 0xffffff8016167812 */ /* 0x000fe200078ec0ff */
[----:B------:R-:W-:Y:S01]  /*1790*/  UMOV UR35, 0x40000040 ;  /* 0x4000004000237882 */ /* 0x000fe20000000000 */
[----:B------:R-:W-:Y:S01]  /*17a0*/  UMOV UR37, 0x40000040 ;  /* 0x4000004000257882 */ /* 0x000fe20000000000 */
[----:B------:R-:W-:Y:S01]  /*17b0*/  UIADD3 UR4, UR61, 0x80, URZ ;  /* 0x000000803d047890 */ /* 0x000fe2000fffe03f */
[----:B01----:R-:W-:Y:S01]  /*17c0*/  IMAD.MOV.U32 R0, RZ, RZ, -0x2 ;  /* 0xfffffffeff007424 */ /* 0x003fe200078e00ff */
[----:B------:R-:W-:Y:S01]  /*17d0*/  UIADD3 UR14, UR61, 0x180, URZ ;  /* 0x000001803d0e7890 */ /* 0x000fe2000fffe03f */
[----:B------:R-:W-:Y:S01]  /*17e0*/  IMAD.IADD R22, R19, 0x1, -R22 ;  /* 0x0000000113167824 */ /* 0x000fe200078e0a16 */
[----:B------:R-:W-:Y:S01]  /*17f0*/  UMOV UR10, UR61 ;  /* 0x0000003d000a7c82 */ /* 0x000fe20008000000 */
[----:B------:R-:W-:Y:S01]  /*1800*/  UIADD3 UR18, UR61, 0x200, URZ ;  /* 0x000002003d127890 */ /* 0x000fe2000fffe03f */
[----:B------:R-:W-:Y:S01]  /*1810*/  HGMMA.64x16x16.F32.BF16 R72, gdesc[UR8], RZ, !UPT, gsb0 ;  /* 0x00200000084879f0 */ /* 0x000fe2000c0018ff */
[C---:B------:R-:W-:Y:S01]  /*1820*/  R2UR UR8, R4.reuse ;  /* 0x00000000040872ca */ /* 0x040fe200000e0000 */
[----:B------:R-:W-:Y:S01]  /*1830*/  UMOV UR10, UR4 ;  /* 0x00000004000a7c82 */ /* 0x000fe20008000000 */
[----:B------:R-:W-:Y:S01]  /*1840*/  R2UR UR9, R5 ;  /* 0x00000000050972ca */ /* 0x000fe200000e0000 */
[----:B------:R-:W-:Y:S01]  /*1850*/  UMOV UR11, 0x40000040 ;  /* 0x40000040000b7882 */ /* 0x000fe20000000000 */
[----:B------:R-:W-:Y:S01]  /*1860*/  UIADD3 UR4, UR61, 0x100, URZ ;  /* 0x000001003d047890 */ /* 0x000fe2000fffe03f */
[----:B------:R-:W-:Y:S01]  /*1870*/  SHF.R.S32.HI R3, RZ, 0x1f, R22 ;  /* 0x0000001fff037819 */ /* 0x000fe20000011416 */
[----:B------:R-:W-:Y:S01]  /*1880*/  UIADD3 UR22, UR61, 0x280, URZ ;  /* 0x000002803d167890 */ /* 0x000fe2000fffe03f */
[----:B------:R-:W-:Y:S01]  /*1890*/  IMAD.U32 R2, RZ, RZ, UR38 ;  /* 0x00000026ff027e24 */ /* 0x000fe2000f8e00ff */
[----:B------:R-:W-:Y:S01]  /*18a0*/  UIADD3 UR6, UR61, 0x300, URZ ;  /* 0x000003003d067890 */ /* 0x000fe2000fffe03f */
[----:B------:R-:W-:Y:S01]  /*18b0*/  LEA.HI R3, R3, R22, RZ, 0x2 ;  /* 0x0000001603037211 */ /* 0x000fe200078f10ff */
[----:B------:R-:W-:Y:S01]  /*18c0*/  UIADD3 UR30, UR61, 0x380, URZ ;  /* 0x000003803d1e7890 */ /* 0x000fe2000fffe03f */
[----:B------:R-:W-:Y:S01]  /*18d0*/  P2R R80, PR, RZ, 0x2 ;  /* 0x00000002ff507803 */ /* 0x000fe20000000000 */
[----:B------:R-:W-:Y:S01]  /*18e0*/  UMOV UR26, UR4 ;  /* 0x00000004001a7c82 */ /* 0x000fe20008000000 */
[----:B------:R-:W-:Y:S01]  /*18f0*/  R2UR UR4, R4 ;  /* 0x00000000040472ca */ /* 0x000fe200000e0000 */
[----:B------:R-:W-:Y:S01]  /*1900*/  UIADD3 UR34, UR61, 0x382, URZ ;  /* 0x000003823d227890 */ /* 0x000fe2000fffe03f */
[----:B------:R-:W-:Y:S01]  /*1910*/  LOP3.LUT R3, R3, 0x7ffffffc, RZ, 0xc0, !PT ;  /* 0x7ffffffc03037812 */ /* 0x000fe200078ec0ff */
[----:B------:R-:W-:Y:S01]  /*1920*/  UMOV UR41, 0x40000040 ;  /* 0x4000004000297882 */ /* 0x000fe20000000000 */
[----:B------:R-:W-:Y:S01]  /*1930*/  UMOV UR45, 0x40000040 ;  /* 0x40000040002d7882 */ /* 0x000fe20000000000 */
[----:B------:R-:W-:Y:S01]  /*1940*/  UMOV UR49, 0x40000040 ;  /* 0x4000004000317882 */ /* 0x000fe20000000000 */
[----:B------:R-:W-:Y:S01]  /*1950*/  UMOV UR53, 0x40000040 ;  /* 0x4000004000357882 */ /* 0x000fe20000000000 */
[----:B------:R-:W-:Y:S01]  /*1960*/  UMOV UR57, 0x40000040 ;  /* 0x4000004000397882 */ /* 0x000fe20000000000 */
[----:B------:R-:W-:Y:S01]  /*1970*/  IADD3 R3, R22, -R3, RZ ;  /* 0x8000000316037210 */ /* 0x000fe20007ffe0ff */
[----:B------:R-:W-:Y:S01]  /*1980*/  UIADD3 UR38, UR38, -0x2, URZ ;  /* 0xfffffffe26267890 */ /* 0x000fe2000fffe03f */
[----:B------:R-:W-:Y:S01]  /*1990*/  P2R R82, PR, RZ, 0x1 ;  /* 0x00000001ff527803 */ /* 0x000fe20000000000 */
[--C-:B------:R-:W-:Y:S01]  /*19a0*/  IMAD.MOV.U32 R117, RZ, RZ, R119.reuse ;  /* 0x000000ffff757224 */ /* 0x100fe200078e0077 */
[-C--:B------:R-:W-:Y:S01]  /*19b0*/  MOV R118, R119.reuse ;  /* 0x0000007700767202 */ /* 0x080fe20000000f00 */
[----:B------:R-:W-:Y:S01]  /*19c0*/  IMAD R3, R3, R0, 0x70 ;  /* 0x0000007003037424 */ /* 0x000fe200078e0200 */
[-C--:B------:R-:W-:Y:S01]  /*19d0*/  MOV R110, R119.reuse ;  /* 0x00000077006e7202 */ /* 0x080fe20000000f00 */
[--C-:B------:R-:W-:Y:S01]  /*19e0*/  IMAD.MOV.U32 R116, RZ, RZ, R119.reuse ;  /* 0x000000ffff747224 */ /* 0x100fe200078e0077 */
[-C--:B------:R-:W-:Y:S01]  /*19f0*/  MOV R102, R119.reuse ;  /* 0x0000007700667202 */ /* 0x080fe20000000f00 */
[----:B------:R-:W-:Y:S01]  /*1a00*/  VIADD R3, R3, UR39 ;  /* 0x0000002703037c36 */ /* 0x000fe20008000000 */
[-C--:B------:R-:W-:Y:S01]  /*1a10*/  MOV R94, R119.reuse ;  /* 0x00000077005e7202 */ /* 0x080fe20000000f00 */
[----:B------:R-:W-:Y:S01]  /*1a20*/  IMAD.MOV.U32 R114, RZ, RZ, R119 ;  /* 0x000000ffff727224 */ /* 0x000fe200078e0077 */
[----:B------:R-:W-:Y:S01]  /*1a30*/  MOV R86, R119 ;  /* 0x0000007700567202 */ /* 0x000fe20000000f00 */
[----:B------:R-:W-:-:S02]  /*1a40*/  IMAD R2, R2, -0x70, R3 ;  /* 0xffffff9002027824 */ /* 0x000fc400078e0203 */
[--C-:B------:R-:W-:Y:S02]  /*1a50*/  IMAD.MOV.U32 R112, RZ, RZ, R119.reuse ;  /* 0x000000ffff707224 */ /* 0x100fe400078e0077 */
[--C-:B------:R-:W-:Y:S01]  /*1a60*/  IMAD.MOV.U32 R108, RZ, RZ, R119.reuse ;  /* 0x000000ffff6c7224 */ /* 0x100fe200078e0077 */
[C---:B------:R-:W-:Y:S01]  /*1a70*/  ISETP.GT.AND P2, PT, R2.reuse, RZ, PT ;  /* 0x000000ff0200720c */ /* 0x040fe20003f44270 */
[--C-:B------:R-:W-:Y:S01]  /*1a80*/  IMAD.MOV.U32 R106, RZ, RZ, R119.reuse ;  /* 0x000000ffff6a7224 */ /* 0x100fe200078e0077 */
[C---:B------:R-:W-:Y:S01]  /*1a90*/  ISETP.GT.AND P3, PT, R2.reuse, 0x1, PT ;  /* 0x000000010200780c */ /* 0x040fe20003f64270 */
[--C-:B------:R-:W-:Y:S01]  /*1aa0*/  IMAD.MOV.U32 R104, RZ, RZ, R119.reuse ;  /* 0x000000ffff687224 */ /* 0x100fe200078e0077 */
[C---:B------:R-:W-:Y:S01]  /*1ab0*/  ISETP.GT.AND P4, PT, R2.reuse, 0x8, PT ;  /* 0x000000080200780c */ /* 0x040fe20003f84270 */
[--C-:B------:R-:W-:Y:S01]  /*1ac0*/  IMAD.MOV.U32 R100, RZ, RZ, R119.reuse ;  /* 0x000000ffff647224 */ /* 0x100fe200078e0077 */
[C---:B------:R-:W-:Y:S01]  /*1ad0*/  ISETP.GT.AND P5, PT, R2.reuse, 0x9, PT ;  /* 0x000000090200780c */ /* 0x040fe20003fa4270 */
[--C-:B------:R-:W-:Y:S01]  /*1ae0*/  IMAD.MOV.U32 R98, RZ, RZ, R119.reuse ;  /* 0x000000ffff627224 */ /* 0x100fe200078e0077 */
[C---:B------:R-:W-:Y:S01]  /*1af0*/  ISETP.GT.AND P6, PT, R2.reuse, 0x21, PT ;  /* 0x000000210200780c */ /* 0x040fe20003fc4270 */
[--C-:B------:R-:W-:Y:S01]  /*1b00*/  IMAD.MOV.U32 R96, RZ, RZ, R119.reuse ;  /* 0x000000ffff607224 */ /* 0x100fe200078e0077 */
[----:B------:R-:W-:Y:S01]  /*1b10*/  ISETP.GT.AND P1, PT, R2, 0x49, PT ;  /* 0x000000490200780c */ /* 0x000fe20003f24270 */
[----:B------:R-:W-:Y:S01]  /*1b20*/  IMAD.MOV.U32 R92, RZ, RZ, R119 ;  /* 0x000000ffff5c7224 */ /* 0x000fe200078e0077 */
[----:B------:R-:W-:-:S02]  /*1b30*/  WARPGROUP.DEPBAR.LE gsb0, 0x0 ;  /* 0x00008000000079c5 */ /* 0x000fc40000010000 */
[----:B------:R-:W-:Y:S01]  /*1b40*/  WARPGROUP.ARRIVE ;  /* 0x00000000000079c5 */ /* 0x000fe20000000000 */
[----:B------:R-:W-:Y:S01]  /*1b50*/  ISETP.GT.AND P0, PT, R2, 0x50, PT ;  /* 0x000000500200780c */ /* 0x000fe20003f04270 */
[--C-:B------:R-:W-:Y:S02]  /*1b60*/  IMAD.MOV.U32 R90, RZ, RZ, R119.reuse ;  /* 0x000000ffff5a7224 */ /* 0x100fe400078e0077 */
[--C-:B------:R-:W-:Y:S02]  /*1b70*/  IMAD.MOV.U32 R88, RZ, RZ, R119.reuse ;  /* 0x000000ffff587224 */ /* 0x100fe400078e0077 */
[----:B------:R-:W-:Y:S01]  /*1b80*/  HGMMA.64x16x16.F32.BF16 R64, gdesc[UR8], RZ, !UPT, gsb0 ;  /* 0x00200000084079f0 */ /* 0x000fe2000c0018ff */
[----:B------:R-:W-:Y:S01]  /*1b90*/  R2UR UR8, R4 ;  /* 0x00000000040872ca */ /* 0x000fe200000e0000 */
[----:B------:R-:W-:Y:S01]  /*1ba0*/  UIADD3 UR9, UR61, 0x504, URZ ;  /* 0x000005043d097890 */ /* 0x000fe2000fffe03f */
[----:B------:R-:W-:Y:S01]  /*1bb0*/  IMAD.MOV.U32 R84, RZ, RZ, R119 ;  /* 0x000000ffff547224 */ /* 0x000fe200078e0077 */
[----:B------:R-:W-:Y:S01]  /*1bc0*/  UIADD3 UR10, UR61, 0x584, URZ ;  /* 0x000005843d0a7890 */ /* 0x000fe2000fffe03f */
[----:B------:R-:W-:-:S09]  /*1bd0*/  UMOV UR11, 0x40000040 ;  /* 0x40000040000b7882 */ /* 0x000fd20000000000 */
[----:B------:R-:W-:Y:S02]  /*1be0*/  UIADD3 UR28, UR8, 0x400, URZ ;  /* 0x00000400081c7890 */ /* 0x000fe4000fffe03f */
[----:B------:R-:W-:Y:S02]  /*1bf0*/  UIADD3 UR32, UR8, 0x402, URZ ;  /* 0x0000040208207890 */ /* 0x000fe4000fffe03f */
[----:B------:R-:W-:Y:S02]  /*1c00*/  UIADD3 UR36, UR8, 0x404, URZ ;  /* 0x0000040408247890 */ /* 0x000fe4000fffe03f */
[----:B------:R-:W-:Y:S02]  /*1c10*/  UIADD3 UR40, UR8, 0x406, URZ ;  /* 0x0000040608287890 */ /* 0x000fe4000fffe03f */
[----:B------:R-:W-:Y:S02]  /*1c20*/  UIADD3 UR44, UR8, 0x800, URZ ;  /* 0x00000800082c7890 */ /* 0x000fe4000fffe03f */
[----:B------:R-:W-:-:S02]  /*1c30*/  UIADD3 UR48, UR8, 0x802, URZ ;  /* 0x0000080208307890 */ /* 0x000fc4000fffe03f */
[----:B------:R-:W-:Y:S02]  /*1c40*/  UIADD3 UR52, UR8, 0x804, URZ ;  /* 0x0000080408347890 */ /* 0x000fe4000fffe03f */
[----:B------:R-:W-:Y:S01]  /*1c50*/  UIADD3 UR56, UR8, 0x806, URZ ;  /* 0x0000080608387890 */ /* 0x000fe2000fffe03f */
[----:B------:R-:W-:Y:S02]  /*1c60*/  WARPGROUP.DEPBAR.LE gsb0, 0x0 ;  /* 0x00008000000079c5 */ /* 0x000fe40000010000 */
[----:B------:R-:W-:-:S06]  /*1c70*/  WARPGROUP.ARRIVE ;  /* 0x00000000000079c5 */ /* 0x000fcc0000000000 */
[----:B------:R-:W-:Y:S01]  /*1c80*/  HGMMA.64x16x16.F32.BF16 R56, gdesc[UR24], RZ, !UPT, gsb0 ;  /* 0x00200000183879f0 */ /* 0x000fe2000c0018ff */
[----:B------:R-:W-:Y:S02]  /*1c90*/  UIADD3 UR24, UR8, 0x6, URZ ;  /* 0x0000000608187890 */ /* 0x000fe4000fffe03f */
[----:B------:R-:W-:Y:S01]  /*1ca0*/  UIADD3 UR26, UR61, 0x6, URZ ;  /* 0x000000063d1a7890 */ /* 0x000fe2000fffe03f */
[----:B------:R-:W-:Y:S01]  /*1cb0*/  UMOV UR25, 0x40000040 ;  /* 0x4000004000197882 */ /* 0x000fe20000000000 */
[----:B------:R-:W-:Y:S01]  /*1cc0*/  UMOV UR27, 0x40000040 ;  /* 0x40000040001b7882 */ /* 0x000fe20000000000 */
[----:B------:R-:W-:Y:S02]  /*1cd0*/  WARPGROUP.DEPBAR.LE gsb0, 0x0 ;  /* 0x00008000000079c5 */ /* 0x000fe40000010000 */
[----:B------:R-:W-:-:S06]  /*1ce0*/  WARPGROUP.ARRIVE ;  /* 0x00000000000079c5 */ /* 0x000fcc0000000000 */
[----:B------:R-:W-:Y:S03]  /*1cf0*/  HGMMA.64x16x16.F32.BF16 R48, gdesc[UR12], RZ, !UPT, gsb0 ;  /* 0x002000000c3079f0 */ /* 0x000fe6000c0018ff */
        /* <DEDUP_REMOVED lines=9> */
[----:B------:R-:W-:Y:S01]  /*1d90*/  HGMMA.64x16x16.F32.BF16 R32, gdesc[UR20], RZ, !UPT, gsb0 ;  /* 0x00200000142079f0 */ /* 0x000fe2000c0018ff */
[----:B------:R-:W-:Y:S02]  /*1da0*/  UIADD3 UR20, UR8, 0x4, URZ ;  /* 0x0000000408147890 */ /* 0x000fe4000fffe03f */
[----:B------:R-:W-:Y:S01]  /*1db0*/  UIADD3 UR22, UR61, 0x4, URZ ;  /* 0x000000043d167890 */ /* 0x000fe2000fffe03f */
[----:B------:R-:W-:Y:S01]  /*1dc0*/  UMOV UR21, 0x40000040 ;  /* 0x4000004000157882 */ /* 0x000fe20000000000 */
[----:B------:R-:W-:Y:S01]  /*1dd0*/  UMOV UR23, 0x40000040 ;  /* 0x4000004000177882 */ /* 0x000fe20000000000 */
[----:B------:R-:W-:Y:S01]  /*1de0*/  UIADD3 UR8, UR61, 0x884, URZ ;  /* 0x000008843d087890 */ /* 0x000fe2000fffe03f */
[----:B------:R-:W-:Y:S02]  /*1df0*/  WARPGROUP.DEPBAR.LE gsb0, 0x0 ;  /* 0x00008000000079c5 */ /* 0x000fe40000010000 */
[----:B------:R-:W-:-:S06]  /*1e00*/  WARPGROUP.ARRIVE ;  /* 0x00000000000079c5 */ /* 0x000fcc0000000000 */
[----:B------:R-:W-:Y:S01]  /*1e10*/  HGMMA.64x16x16.F32.BF16 R24, gdesc[UR4], RZ, !UPT, gsb0 ;  /* 0x00200000041879f0 */ /* 0x000fe2000c0018ff */
[----:B------:R-:W-:Y:S02]  /*1e20*/  UIADD3 UR4, UR61, 0x182, URZ ;  /* 0x000001823d047890 */ /* 0x000fe4000fffe03f */
[----:B------:R-:W-:Y:S02]  /*1e30*/  UIADD3 UR5, UR61, 0x202, URZ ;  /* 0x000002023d057890 */ /* 0x000fe4000fffe03f */
[----:B------:R-:W-:Y:S01]  /*1e40*/  UIADD3 UR6, UR61, 0x384, URZ ;  /* 0x000003843d067890 */ /* 0x000fe2000fffe03f */
[----:B------:R-:W-:Y:S01]  /*1e50*/  UMOV UR7, 0x40000040 ;  /* 0x4000004000077882 */ /* 0x000fe20000000000 */
[----:B------:R-:W-:Y:S02]  /*1e60*/  WARPGROUP.DEPBAR.LE gsb0, 0x0 ;  /* 0x00008000000079c5 */ /* 0x000fe40000010000 */
[----:B------:R-:W-:-:S06]  /*1e70*/  WARPGROUP.ARRIVE ;  /* 0x00000000000079c5 */ /* 0x000fcc0000000000 */
[----:B------:R-:W-:Y:S01]  /*1e80*/  HGMMA.64x16x16.F32.BF16 R72, gdesc[UR16], R72, gsb0 ;  /* 0x00200000104879f0 */ /* 0x000fe20008001848 */
        /* <DEDUP_REMOVED lines=10> */
[----:B------:R-:W-:Y:S01]  /*1f30*/  UMOV UR18, UR4 ;  /* 0x0000000400127c82 */ /* 0x000fe20008000000 */
[----:B------:R-:W-:Y:S01]  /*1f40*/  UMOV UR19, 0x40000040 ;  /* 0x4000004000137882 */ /* 0x000fe20000000000 */
[----:B------:R-:W-:Y:S01]  /*1f50*/  UIADD3 UR4, UR61, 0x282, URZ ;  /* 0x000002823d047890 */ /* 0x000fe2000fffe03f */
        /* <DEDUP_REMOVED lines=20> */
[----:B------:R-:W-:Y:S03]  /*20a0*/  HGMMA.64x16x16.F32.BF16 R24, gdesc[UR16], R24, gsb0 ;  /* 0x00200000101879f0 */ /* 0x000fe60008001818 */
        /* <DEDUP_REMOVED lines=138> */
[----:B------:R-:W-:Y:S01]  /*2950*/  UMOV UR4, UR36 ;  /* 0x0000002400047c82 */ /* 0x000fe20008000000 */
        /* <DEDUP_REMOVED lines=8> */
[----:B------:R-:W-:Y:S03]  /*29e0*/  HGMMA.64x16x16.F32.BF16 R24, gdesc[UR32], R24, gsb0 ;  /* 0x00200000201879f0 */ /* 0x000fe60008001818 */
[----:B------:R-:W-:Y:S02]  /*29f0*/  WARPGROUP.DEPBAR.LE gsb0, 0x0 ;  /* 0x00008000000079c5 */ /* 0x000fe40000010000 */
[----:B------:R-:W-:-:S06]  /*2a00*/  WARPGROUP.ARRIVE ;  /* 0x00000000000079c5 */ /* 0x000fcc0000000000 */
[----:B------:R-:W-:Y:S01]  /*2a10*/  HGMMA.64x16x16.F32.BF16 R72, gdesc[UR4], R72, gsb0 ;  /* 0x00200000044879f0 */ /* 0x000fe20008001848 */
[----:B------:R-:W-:Y:S01]  /*2a20*/  UIADD3 UR6, UR61, 0x404, URZ ;  /* 0x000004043d067890 */ /* 0x000fe2000fffe03f */
[----:B------:R-:W-:Y:S01]  /*2a30*/  UMOV UR4, UR36 ;  /* 0x0000002400047c82 */ /* 0x000fe20008000000 */
[----:B------:R-:W-:Y:S01]  /*2a40*/  UMOV UR5, UR37 ;  /* 0x0000002500057c82 */ /* 0x000fe20008000000 */
[----:B------:R-:W-:Y:S01]  /*2a50*/  UMOV UR7, 0x40000040 ;  /* 0x4000004000077882 */ /* 0x000fe20000000000 */
        /* <DEDUP_REMOVED lines=10> */
[----:B------:R-:W-:Y:S01]  /*2b00*/  UMOV UR4, UR36 ;  /* 0x0000002400047c82 */ /* 0x000fe20008000000 */
[----:B------:R-:W-:Y:S01]  /*2b10*/  UMOV UR5, UR37 ;  /* 0x0000002500057c82 */ /* 0x000fe20008000000 */
[----:B------:R-:W-:Y:S01]  /*2b20*/  UMOV UR6, UR9 ;  /* 0x0000000900067c82 */ /* 0x000fe20008000000 */
[----:B------:R-:W-:Y:S01]  /*2b30*/  UMOV UR7, 0x40000040 ;  /* 0x4000004000077882 */ /* 0x000fe20000000000 */
[----:B------:R-:W-:Y:S01]  /*2b40*/  UIADD3 UR9, UR61, 0x604, URZ ;  /* 0x000006043d097890 */ /* 0x000fe2000fffe03f */
        /* <DEDUP_REMOVED lines=239> */
[----:B------:R-:W-:Y:S01]  /*3a40*/  UMOV UR9, UR57 ;  /* 0x0000003900097c82 */ /* 0x000fe20008000000 */
        /* <DEDUP_REMOVED lines=16> */
[----:B------:R-:W-:Y:S01]  /*3b50*/  WARPGROUP.ARRIVE ;  /* 0x00000000000079c5 */ /* 0x000fe20000000000 */
[----:B------:R-:W-:Y:S01]  /*3b60*/  FSEL R15, R74, -INF , P2 ;  /* 0xff8000004a0f7808 */ /* 0x000fe20001000000 */
[----:B------:R-:W-:Y:S01]  /*3b70*/  IMAD.MOV.U32 R74, RZ, RZ, R119 ;  /* 0x000000ffff4a7224 */ /* 0x000fe200078e0077 */
[----:B------:R-:W-:-:S02]  /*3b80*/  FSEL R75, R75, -INF , P3 ;  /* 0xff8000004b4b7808 */ /* 0x000fc40001800000 */
[----:B------:R-:W-:Y:S01]  /*3b90*/  FSEL R19, R78, -INF , P4 ;  /* 0xff8000004e137808 */ /* 0x000fe20002000000 */
[----:B------:R-:W-:Y:S01]  /*3ba0*/  HGMMA.64x16x16.F32.BF16 R64, gdesc[UR4], R64, gsb0 ;  /* 0x00200000044079f0 */ /* 0x000fe20008001840 */
[----:B------:R-:W-:Y:S01]  /*3bb0*/  UIADD3 UR6, UR61, 0x806, URZ ;  /* 0x000008063d067890 */ /* 0x000fe2000fffe03f */
[----:B------:R-:W-:Y:S01]  /*3bc0*/  FMNMX.FTZ R0, R15, R75, !PT ;  /* 0x0000004b0f007209 */ /* 0x000fe20007810000 */
[----:B------:R-:W-:Y:S01]  /*3bd0*/  UMOV UR4, UR56 ;  /* 0x0000003800047c82 */ /* 0x000fe20008000000 */
[----:B------:R-:W-:Y:S01]  /*3be0*/  UMOV UR5, UR57 ;  /* 0x0000003900057c82 */ /* 0x000fe20008000000 */
[----:B------:R-:W-:Y:S01]  /*3bf0*/  UMOV UR7, 0x40000040 ;  /* 0x4000004000077882 */ /* 0x000fe20000000000 */
[----:B------:R-:W-:Y:S01]  /*3c00*/  FSEL R7, R72, -INF , P2 ;  /* 0xff80000048077808 */ /* 0x000fe20001000000 */
[----:B------:R-:W-:Y:S01]  /*3c10*/  IMAD.MOV.U32 R72, RZ, RZ, R119 ;  /* 0x000000ffff487224 */ /* 0x000fe200078e0077 */
[----:B------:R-:W-:Y:S02]  /*3c20*/  FSEL R79, R79, -INF , P5 ;  /* 0xff8000004f4f7808 */ /* 0x000fe40002800000 */
[----:B------:R-:W-:-:S02]  /*3c30*/  ISETP.GT.AND P2, PT, R2, 0x10, PT ;  /* 0x000000100200780c */ /* 0x000fc40003f44270 */
[----:B------:R-:W-:Y:S02]  /*3c40*/  FMNMX.FTZ R0, R19, R0, !PT ;  /* 0x0000000013007209 */ /* 0x000fe40007810000 */
[----:B------:R-:W-:Y:S02]  /*3c50*/  FSEL R73, R73, -INF , P3 ;  /* 0xff80000049497808 */ /* 0x000fe40001800000 */
[----:B------:R-:W-:Y:S02]  /*3c60*/  ISETP.GT.AND P3, PT, R2, 0x11, PT ;  /* 0x000000110200780c */ /* 0x000fe40003f64270 */
[----:B------:R-:W-:Y:S02]  /*3c70*/  FMNMX.FTZ R0, R79, R0, !PT ;  /* 0x000000004f007209 */ /* 0x000fe40007810000 */
[----:B------:R-:W-:Y:S01]  /*3c80*/  FSEL R9, R76, -INF , P4 ;  /* 0xff8000004c097808 */ /* 0x000fe20002000000 */
[----:B------:R-:W-:Y:S01]  /*3c90*/  IMAD.MOV.U32 R76, RZ, RZ, R119 ;  /* 0x000000ffff4c7224 */ /* 0x000fe200078e0077 */
[----:B------:R-:W-:-:S02]  /*3ca0*/  ISETP.GT.AND P4, PT, R2, 0x18, PT ;  /* 0x000000180200780c */ /* 0x000fc40003f84270 */
[----:B------:R-:W-:Y:S02]  /*3cb0*/  FSEL R77, R77, -INF , P5 ;  /* 0xff8000004d4d7808 */ /* 0x000fe40002800000 */
[----:B------:R-:W-:Y:S02]  /*3cc0*/  ISETP.GT.AND P5, PT, R2, 0x19, PT ;  /* 0x000000190200780c */ /* 0x000fe40003fa4270 */
[----:B------:R-:W-:Y:S01]  /*3cd0*/  MOV R78, R119 ;  /* 0x00000077004e7202 */ /* 0x000fe20000000f00 */
[----:B------:R-:W-:Y:S02]  /*3ce0*/  WARPGROUP.DEPBAR.LE gsb0, 0x0 ;  /* 0x00008000000079c5 */ /* 0x000fe40000010000 */
[----:B------:R-:W-:Y:S01]  /*3cf0*/  WARPGROUP.ARRIVE ;  /* 0x00000000000079c5 */ /* 0x000fe20000000000 */
[----:B------:R-:W-:Y:S01]  /*3d00*/  FSEL R21, R66, -INF , P2 ;  /* 0xff80000042157808 */ /* 0x000fe20001000000 */
[----:B------:R-:W-:Y:S01]  /*3d10*/  IMAD.MOV.U32 R66, RZ, RZ, R119 ;  /* 0x000000ffff427224 */ /* 0x000fe200078e0077 */
[----:B------:R-:W-:-:S02]  /*3d20*/  FSEL R67, R67, -INF , P3 ;  /* 0xff80000043437808 */ /* 0x000fc40001800000 */
[----:B------:R-:W-:Y:S01]  /*3d30*/  FMNMX.FTZ R0, R21, R0, !PT ;  /* 0x0000000015007209 */ /* 0x000fe20007810000 */
[----:B------:R-:W-:Y:S01]  /*3d40*/  HGMMA.64x16x16.F32.BF16 R56, gdesc[UR4], R56, gsb0 ;  /* 0x00200000043879f0 */ /* 0x000fe20008001838 */
[----:B------:R-:W-:Y:S01]  /*3d50*/  UIADD3 UR6, UR61, 0x886, URZ ;  /* 0x000008863d067890 */ /* 0x000fe2000fffe03f */
[----:B------:R-:W-:Y:S01]  /*3d60*/  FSEL R23, R70, -INF , P4 ;  /* 0xff80000046177808 */ /* 0x000fe20002000000 */
[----:B------:R-:W-:Y:S01]  /*3d70*/  UMOV UR4, UR56 ;  /* 0x0000003800047c82 */ /* 0x000fe20008000000 */
[----:B------:R-:W-:Y:S01]  /*3d80*/  UMOV UR5, UR57 ;  /* 0x0000003900057c82 */ /* 0x000fe20008000000 */
[----:B------:R-:W-:Y:S01]  /*3d90*/  UMOV UR7, 0x40000040 ;  /* 0x4000004000077882 */ /* 0x000fe20000000000 */
[----:B------:R-:W-:Y:S02]  /*3da0*/  FMNMX.FTZ R0, R67, R0, !PT ;  /* 0x0000000043007209 */ /* 0x000fe40007810000 */
[----:B------:R-:W-:Y:S01]  /*3db0*/  FSEL R13, R64, -INF , P2 ;  /* 0xff800000400d7808 */ /* 0x000fe20001000000 */
[----:B------:R-:W-:Y:S01]  /*3dc0*/  IMAD.MOV.U32 R64, RZ, RZ, R119 ;  /* 0x000000ffff407224 */ /* 0x000fe200078e0077 */
[----:B------:R-:W-:-:S02]  /*3dd0*/  FSEL R71, R71, -INF , P5 ;  /* 0xff80000047477808 */ /* 0x000fc40002800000 */
[C---:B------:R-:W-:Y:S02]  /*3de0*/  ISETP.GT.AND P2, PT, R2.reuse, 0x20, PT ;  /* 0x000000200200780c */ /* 0x040fe40003f44270 */
[----:B------:R-:W-:Y:S02]  /*3df0*/  FMNMX.FTZ R0, R23, R0, !PT ;  /* 0x0000000017007209 */ /* 0x000fe40007810000 */
[----:B------:R-:W-:Y:S02]  /*3e00*/  FSEL R69, R69, -INF , P5 ;  /* 0xff80000045457808 */ /* 0x000fe40002800000 */
[----:B------:R-:W-:Y:S02]  /*3e10*/  FMNMX.FTZ R0, R71, R0, !PT ;  /* 0x0000000047007209 */ /* 0x000fe40007810000 */
[----:B------:R-:W-:Y:S02]  /*3e20*/  ISETP.GT.AND P5, PT, R2, 0x28, PT ;  /* 0x000000280200780c */ /* 0x000fe40003fa4270 */
        /* <DEDUP_REMOVED lines=19> */
[----:B------:R-:W-:Y:S02]  /*3f60*/  FSEL R63, R63, -INF , P4 ;  /* 0xff8000003f3f7808 */ /* 0x000fe40002000000 */
[----:B------:R-:W-:-:S02]  /*3f70*/  FMNMX.FTZ R0, R85, R0, !PT ;  /* 0x0000000055007209 */ /* 0x000fc40007810000 */
[----:B------:R-:W-:Y:S01]  /*3f80*/  FSEL R59, R56, -INF , P2 ;  /* 0xff800000383b7808 */ /* 0x000fe20001000000 */
[----:B------:R-:W-:Y:S01]  /*3f90*/  IMAD.MOV.U32 R56, RZ, RZ, R119 ;  /* 0x000000ffff387224 */ /* 0x000fe200078e0077 */
[C---:B------:R-:W-:Y:S02]  /*3fa0*/  ISETP.GT.AND P2, PT, R2.reuse, 0x31, PT ;  /* 0x000000310200780c */ /* 0x040fe40003f44270 */
[----:B------:R-:W-:Y:S02]  /*3fb0*/  FMNMX.FTZ R0, R63, R0, !PT ;  /* 0x000000003f007209 */ /* 0x000fe40007810000 */
[----:B------:R-:W-:Y:S02]  /*3fc0*/  FSEL R57, R57, -INF , P6 ;  /* 0xff80000039397808 */ /* 0x000fe40003000000 */
[----:B------:R-:W-:Y:S02]  /*3fd0*/  ISETP.GT.AND P6, PT, R2, 0x38, PT ;  /* 0x000000380200780c */ /* 0x000fe40003fc4270 */
[----:B------:R-:W-:-:S02]  /*3fe0*/  FSEL R61, R61, -INF , P4 ;  /* 0xff8000003d3d7808 */ /* 0x000fc40002000000 */
[----:B------:R-:W-:Y:S02]  /*3ff0*/  ISETP.GT.AND P4, PT, R2, 0x40, PT ;  /* 0x000000400200780c */ /* 0x000fe40003f84270 */
[----:B------:R-:W-:Y:S01]  /*4000*/  MOV R62, R119 ;  /* 0x00000077003e7202 */ /* 0x000fe20000000f00 */
[----:B------:R-:W-:Y:S02]  /*4010*/  WARPGROUP.DEPBAR.LE gsb0, 0x0 ;  /* 0x00008000000079c5 */ /* 0x000fe40000010000 */
[----:B------:R-:W-:Y:S01]  /*4020*/  WARPGROUP.ARRIVE ;  /* 0x00000000000079c5 */ /* 0x000fe20000000000 */
[----:B------:R-:W-:Y:S01]  /*4030*/  FSEL R87, R50, -INF , P3 ;  /* 0xff80000032577808 */ /* 0x000fe20001800000 */
[--C-:B------:R-:W-:Y:S01]  /*4040*/  IMAD.MOV.U32 R50, RZ, RZ, R119.reuse ;  /* 0x000000ffff327224 */ /* 0x100fe200078e0077 */
[----:B------:R-:W-:Y:S02]  /*4050*/  FSEL R89, R51, -INF , P2 ;  /* 0xff80000033597808 */ /* 0x000fe40001000000 */
[----:B------:R-:W-:Y:S01]  /*4060*/  FMNMX.FTZ R0, R87, R0, !PT ;  /* 0x0000000057007209 */ /* 0x000fe20007810000 */
[----:B------:R-:W-:Y:S01]  /*4070*/  HGMMA.64x16x16.F32.BF16 R40, gdesc[UR8], R40, gsb0 ;  /* 0x00200000082879f0 */ /* 0x000fe20008001828 */
[----:B------:R-:W-:Y:S01]  /*4080*/  FSEL R51, R60, -INF , P5 ;  /* 0xff8000003c337808 */ /* 0x000fe20002800000 */
[----:B------:R-:W-:Y:S01]  /*4090*/  IMAD.MOV.U32 R60, RZ, RZ, R119 ;  /* 0x000000ffff3c7224 */ /* 0x000fe200078e0077 */
[----:B------:R-:W-:-:S02]  /*40a0*/  ISETP.GT.AND P5, PT, R2, 0x39, PT ;  /* 0x000000390200780c */ /* 0x000fc40003fa4270 */
[----:B------:R-:W-:Y:S02]  /*40b0*/  FSEL R91, R54, -INF , P6 ;  /* 0xff800000365b7808 */ /* 0x000fe40003000000 */
[----:B------:R-:W-:Y:S02]  /*40c0*/  FMNMX.FTZ R0, R89, R0, !PT ;  /* 0x0000000059007209 */ /* 0x000fe40007810000 */
[----:B------:R-:W-:Y:S02]  /*40d0*/  FSEL R93, R55, -INF , P5 ;  /* 0xff800000375d7808 */ /* 0x000fe40002800000 */
[----:B------:R-:W-:Y:S02]  /*40e0*/  FMNMX.FTZ R0, R91, R0, !PT ;  /* 0x000000005b007209 */ /* 0x000fe40007810000 */
[----:B------:R-:W-:Y:S01]  /*40f0*/  FSEL R55, R48, -INF , P3 ;  /* 0xff80000030377808 */ /* 0x000fe20001800000 */
[----:B------:R-:W-:Y:S01]  /*4100*/  IMAD.MOV.U32 R48, RZ, RZ, R119 ;  /* 0x000000ffff307224 */ /* 0x000fe200078e0077 */
[----:B------:R-:W-:-:S02]  /*4110*/  ISETP.GT.AND P3, PT, R2, 0x41, PT ;  /* 0x000000410200780c */ /* 0x000fc40003f64270 */
[----:B------:R-:W-:Y:S02]  /*4120*/  FMNMX.FTZ R0, R93, R0, !PT ;  /* 0x000000005d007209 */ /* 0x000fe40007810000 */
[----:B------:R-:W-:Y:S02]  /*4130*/  FSEL R49, R49, -INF , P2 ;  /* 0xff80000031317808 */ /* 0x000fe40001000000 */
[C---:B------:R-:W-:Y:S02]  /*4140*/  ISETP.GT.AND P2, PT, R2.reuse, 0x48, PT ;  /* 0x000000480200780c */ /* 0x040fe40003f44270 */
[----:B------:R-:W-:Y:S02]  /*4150*/  FSEL R53, R53, -INF , P5 ;  /* 0xff80000035357808 */ /* 0x000fe40002800000 */
[----:B------:R-:W-:Y:S02]  /*4160*/  ISETP.GT.AND P5, PT, R2, 0x68, PT ;  /* 0x000000680200780c */ /* 0x000fe40003fa4270 */
[----:B------:R-:W-:Y:S01]  /*4170*/  MOV R54, R119 ;  /* 0x0000007700367202 */ /* 0x000fe20000000f00 */
[----:B------:R-:W-:-:S02]  /*4180*/  WARPGROUP.DEPBAR.LE gsb0, 0x0 ;  /* 0x00008000000079c5 */ /* 0x000fc40000010000 */
[----:B------:R-:W-:Y:S01]  /*4190*/  WARPGROUP.ARRIVE ;  /* 0x00000000000079c5 */ /* 0x000fe20000000000 */
[----:B------:R-:W-:Y:S02]  /*41a0*/  FSEL R95, R42, -INF , P4 ;  /* 0xff8000002a5f7808 */ /* 0x000fe40002000000 */
[----:B------:R-:W-:Y:S02]  /*41b0*/  FSEL R97, R43, -INF , P3 ;  /* 0xff8000002b617808 */ /* 0x000fe40001800000 */
[----:B------:R-:W-:Y:S01]  /*41c0*/  FMNMX.FTZ R0, R95, R0, !PT ;  /* 0x000000005f007209 */ /* 0x000fe20007810000 */
[----:B------:R-:W-:Y:S01]  /*41d0*/  HGMMA.64x16x16.F32.BF16 R32, gdesc[UR4], R32, gsb0 ;  /* 0x00200000042079f0 */ /* 0x000fe20008001820 */
[----:B------:R-:W-:Y:S01]  /*41e0*/  UIADD3 UR6, UR61, 0xa06, URZ ;  /* 0x00000a063d067890 */ /* 0x000fe2000fffe03f */
[----:B------:R-:W-:Y:S01]  /*41f0*/  FSEL R99, R46, -INF , P2 ;  /* 0xff8000002e637808 */ /* 0x000fe20001000000 */
[----:B------:R-:W-:Y:S01]  /*4200*/  UMOV UR4, UR56 ;  /* 0x0000003800047c82 */ /* 0x000fe20008000000 */
[----:B------:R-:W-:Y:S01]  /*4210*/  UMOV UR5, UR57 ;  /* 0x0000003900057c82 */ /* 0x000fe20008000000 */
[----:B------:R-:W-:Y:S01]  /*4220*/  UMOV UR7, 0x40000040 ;  /* 0x4000004000077882 */ /* 0x000fe20000000000 */
[----:B------:R-:W-:-:S02]  /*4230*/  FMNMX.FTZ R0, R97, R0, !PT ;  /* 0x0000000061007209 */ /* 0x000fc40007810000 */
[----:B------:R-:W-:Y:S02]  /*4240*/  FSEL R101, R47, -INF , P1 ;  /* 0xff8000002f657808 */ /* 0x000fe40000800000 */
[----:B------:R-:W-:Y:S02]  /*4250*/  FMNMX.FTZ R0, R99, R0, !PT ;  /* 0x0000000063007209 */ /* 0x000fe40007810000 */
[C---:B------:R-:W-:Y:S02]  /*4260*/  ISETP.GT.AND P1, PT, R2.reuse, 0x51, PT ;  /* 0x000000510200780c */ /* 0x040fe40003f24270 */
[----:B------:R-:W-:Y:S02]  /*4270*/  FMNMX.FTZ R0, R101, R0, !PT ;  /* 0x0000000065007209 */ /* 0x000fe40007810000 */
[----:B------:R-:W-:Y:S02]  /*4280*/  FSEL R41, R41, -INF , P3 ;  /* 0xff80000029297808 */ /* 0x000fe40001800000 */
[----:B------:R-:W-:-:S02]  /*4290*/  ISETP.GT.AND P3, PT, R2, 0x60, PT ;  /* 0x000000600200780c */ /* 0x000fc40003f64270 */
[----:B------:R-:W-:Y:S02]  /*42a0*/  FSEL R47, R40, -INF , P4 ;  /* 0xff800000282f7808 */ /* 0x000fe40002000000 */
[----:B------:R-:W-:Y:S02]  /*42b0*/  ISETP.GT.AND P4, PT, R2, 0x61, PT ;  /* 0x000000610200780c */ /* 0x000fe40003f84270 */
[----:B------:R-:W-:Y:S01]  /*42c0*/  FSEL R43, R52, -INF , P6 ;  /* 0xff800000342b7808 */ /* 0x000fe20003000000 */
[----:B------:R-:W-:Y:S01]  /*42d0*/  IMAD.MOV.U32 R52, RZ, RZ, R119 ;  /* 0x000000ffff347224 */ /* 0x000fe200078e0077 */
[----:B------:R-:W-:Y:S02]  /*42e0*/  ISETP.GT.AND P6, PT, R2, 0x69, PT ;  /* 0x000000690200780c */ /* 0x000fe40003fc4270 */
[----:B------:R-:W-:Y:S02]  /*42f0*/  P2R R22, PR, RZ, 0x2 ;  /* 0x00000002ff167803 */ /* 0x000fe40000000000 */
[----:B------:R-:W-:Y:S01]  /*4300*/  MOV R46, R119 ;  /* 0x00000077002e7202 */ /* 0x000fe20000000f00 */
[----:B------:R-:W-:-:S02]  /*4310*/  WARPGROUP.DEPBAR.LE gsb0, 0x0 ;  /* 0x00008000000079c5 */ /* 0x000fc40000010000 */
[----:B------:R-:W-:Y:S01]  /*4320*/  WARPGROUP.ARRIVE ;  /* 0x00000000000079c5 */ /* 0x000fe20000000000 */
[----:B------:R-:W-:Y:S02]  /*4330*/  FSEL R103, R34, -INF , P0 ;  /* 0xff80000022677808 */ /* 0x000fe40000000000 */
[----:B------:R-:W-:Y:S02]  /*4340*/  ISETP.GT.AND P0, PT, R2, 0x58, PT ;  /* 0x000000580200780c */ /* 0x000fe40003f04270 */
[----:B------:R-:W-:Y:S01]  /*4350*/  FSEL R105, R35, -INF , P1 ;  /* 0xff80000023697808 */ /* 0x000fe20000800000 */
[----:B------:R-:W-:Y:S01]  /*4360*/  HGMMA.64x16x16.F32.BF16 R24, gdesc[UR4], R24, gsb0 ;  /* 0x00200000041879f0 */ /* 0x000fe20008001818 */
[----:B------:R-:W-:Y:S01]  /*4370*/  FMNMX.FTZ R0, R103, R0, !PT ;  /* 0x0000000067007209 */ /* 0x000fe20007810000 */
[----:B------:R-:W-:Y:S01]  /*4380*/  ULDC UR4, c[0x0][0x988] ;  /* 0x0002620000047ab9 */ /* 0x000fe20000000800 */
[----:B------:R-:W-:Y:S02]  /*4390*/  FSEL R35, R44, -INF , P2 ;  /* 0xff8000002c237808 */ /* 0x000fe40001000000 */
[----:B------:R-:W-:-:S02]  /*43a0*/  ISETP.GT.AND P2, PT, R2, 0x59, PT ;  /* 0x000000590200780c */ /* 0x000fc40003f44270 */
[----:B------:R-:W-:Y:S02]  /*43b0*/  FSEL R107, R38, -INF , P0 ;  /* 0xff800000266b7808 */ /* 0x000fe40000000000 */
[----:B------:R-:W-:Y:S02]  /*43c0*/  FMNMX.FTZ R0, R105, R0, !PT ;  /* 0x0000000069007209 */ /* 0x000fe40007810000 */
[----:B------:R-:W-:Y:S02]  /*43d0*/  FSEL R39, R39, -INF , P2 ;  /* 0xff80000027277808 */ /* 0x000fe40001000000 */
[----:B------:R-:W-:Y:S02]  /*43e0*/  FMNMX.FTZ R0, R107, R0, !PT ;  /* 0x000000006b007209 */ /* 0x000fe40007810000 */
[----:B------:R-:W-:Y:S02]  /*43f0*/  P2R R20, PR, RZ, 0x1 ;  /* 0x00000001ff147803 */ /* 0x000fe40000000000 */
[----:B------:R-:W-:-:S02]  /*4400*/  FMNMX.FTZ R0, R39, R0, !PT ;  /* 0x0000000027007209 */ /* 0x000fc40007810000 */
[C---:B------:R-:W-:Y:S02]  /*4410*/  ISETP.GT.AND P0, PT, R2.reuse, 0x49, PT ;  /* 0x000000490200780c */ /* 0x040fe40003f04270 */
[----:B------:R-:W-:Y:S02]  /*4420*/  ISETP.GT.AND P1, PT, R2, 0x50, PT ;  /* 0x000000500200780c */ /* 0x000fe40003f24270 */
[----:B------:R-:W-:Y:S02]  /*4430*/  FSEL R45, R45, -INF , P0 ;  /* 0xff8000002d2d7808 */ /* 0x000fe40000000000 */
[----:B------:R-:W-:Y:S02]  /*4440*/  P2R R14, PR, RZ, 0x4 ;  /* 0x00000004ff0e7803 */ /* 0x000fe40000000000 */
[----:B------:R-:W-:Y:S01]  /*4450*/  ISETP.NE.AND P0, PT, R20, RZ, PT ;  /* 0x000000ff1400720c */ /* 0x000fe20003f05270 */
[----:B------:R-:W-:Y:S02]  /*4460*/  WARPGROUP.DEPBAR.LE gsb0, 0x0 ;  /* 0x00008000000079c5 */ /* 0x000fe40000010000 */
[----:B------:R-:W-:-:S02]  /*4470*/  FSEL R109, R26, -INF , P3 ;  /* 0xff8000001a6d7808 */ /* 0x000fc40001800000 */
[----:B------:R-:W-:Y:S02]  /*4480*/  FSEL R111, R27, -INF , P4 ;  /* 0xff8000001b6f7808 */ /* 0x000fe40002000000 */
[----:B------:R-:W-:Y:S02]  /*4490*/  FMNMX.FTZ R0, R109, R0, !PT ;  /* 0x000000006d007209 */ /* 0x000fe40007810000 */
[----:B------:R-:W-:Y:S02]  /*44a0*/  FSEL R113, R30, -INF , P5 ;  /* 0xff8000001e717808 */ /* 0x000fe40002800000 */
[----:B------:R-:W-:Y:S02]  /*44b0*/  FMNMX.FTZ R0, R111, R0, !PT ;  /* 0x000000006f007209 */ /* 0x000fe40007810000 */
[----:B------:R-:W-:Y:S02]  /*44c0*/  FSEL R115, R31, -INF , P6 ;  /* 0xff8000001f737808 */ /* 0x000fe40003000000 */
[----:B------:R-:W-:-:S02]  /*44d0*/  FMNMX.FTZ R0, R113, R0, !PT ;  /* 0x0000000071007209 */ /* 0x000fc40007810000 */
[----:B------:R-:W-:Y:S02]  /*44e0*/  FSEL R27, R32, -INF , P1 ;  /* 0xff800000201b7808 */ /* 0x000fe40000800000 */
[----:B------:R-:W-:Y:S01]  /*44f0*/  FMNMX.FTZ R6, R115, R0, !PT ;  /* 0x0000000073067209 */ /* 0x000fe20007810000 */
[----:B------:R-:W-:Y:S01]  /*4500*/  IMAD.U32 R0, RZ, RZ, UR4 ;  /* 0x00000004ff007e24 */ /* 0x000fe2000f8e00ff */
[----:B------:R-:W-:Y:S02]  /*4510*/  ISETP.NE.AND P1, PT, R22, RZ, PT ;  /* 0x000000ff1600720c */ /* 0x000fe40003f25270 */
[----:B------:R-:W-:Y:S01]  /*4520*/  FSEL R31, R36, -INF , P0 ;  /* 0xff800000241f7808 */ /* 0x000fe20000000000 */
[----:B------:R-:W0:Y:S01]  /*4530*/  SHFL.BFLY PT, R3, R6, 0x2, 0x1f ;  /* 0x0c401f0006037f89 */ /* 0x000e2200000e0000 */
[----:B------:R-:W-:Y:S02]  /*4540*/  FSEL R33, R33, -INF , P1 ;  /* 0xff80000021217808 */ /* 0x000fe40000800000 */
[----:B------:R-:W-:-:S02]  /*4550*/  FSEL R25, R25, -INF , P4 ;  /* 0xff80000019197808 */ /* 0x000fc40002000000 */
[----:B------:R-:W-:Y:S02]  /*4560*/  FSEL R29, R29, -INF , P6 ;  /* 0xff8000001d1d7808 */ /* 0x000fe40003000000 */
[----:B------:R-:W-:Y:S01]  /*4570*/  ISETP.NE.AND P1, PT, R80, RZ, PT ;  /* 0x000000ff5000720c */ /* 0x000fe20003f25270 */
[--C-:B------:R-:W-:Y:S01]  /*4580*/  IMAD.MOV.U32 R80, RZ, RZ, R119.reuse ;  /* 0x000000ffff507224 */ /* 0x100fe200078e0077 */
[----:B------:R-:W-:Y:S02]  /*4590*/  R2UR UR4, R17 ;  /* 0x00000000110472ca */ /* 0x000fe400000e0000 */
[----:B------:R-:W-:Y:S01]  /*45a0*/  ISETP.NE.AND P0, PT, R82, RZ, PT ;  /* 0x000000ff5200720c */ /* 0x000fe20003f05270 */
[----:B------:R-:W-:-:S10]  /*45b0*/  IMAD.MOV.U32 R82, RZ, RZ, R119 ;  /* 0x000000ffff527224 */ /* 0x000fd400078e0077 */
[----:B------:R-:W-:Y:S01]  /*45c0*/  UISETP.GE.AND UP0, UPT, UR38, UR4, UPT ;  /* 0x000000042600728c */ /* 0x000fe2000bf06270 */
[----:B0-----:R-:W-:Y:S02]  /*45d0*/  FMNMX.FTZ R10, R6, R3, !PT ;  /* 0x00000003060a7209 */ /* 0x001fe40007810000 */
[----:B------:R-:W-:Y:S01]  /*45e0*/  UMOV UR4, URZ ;  /* 0x0000003f00047c82 */ /* 0x000fe20008000000 */
[----:B------:R-:W-:Y:S02]  /*45f0*/  FMNMX.FTZ R6, R7, R73, !PT ;  /* 0x0000004907067209 */ /* 0x000fe40007810000 */
[----:B------:R-:W0:Y:S02]  /*4600*/  SHFL.BFLY PT, R3, R10, 0x1, 0x1f ;  /* 0x0c201f000a037f89 */ /* 0x000e2400000e0000 */
[----:B------:R-:W-:-:S04]  /*4610*/  FMNMX.FTZ R6, R9, R6, !PT ;  /* 0x0000000609067209 */ /* 0x000fc80007810000 */
[----:B------:R-:W-:-:S04]  /*4620*/  FMNMX.FTZ R6, R77, R6, !PT ;  /* 0x000000064d067209 */ /* 0x000fc80007810000 */
[----:B------:R-:W-:-:S04]  /*4630*/  FMNMX.FTZ R6, R13, R6, !PT ;  /* 0x000000060d067209 */ /* 0x000fc80007810000 */
[----:B------:R-:W-:-:S04]  /*4640*/  FMNMX.FTZ R6, R65, R6, !PT ;  /* 0x0000000641067209 */ /* 0x000fc80007810000 */
[----:B------:R-:W-:-:S04]  /*4650*/  FMNMX.FTZ R6, R11, R6, !PT ;  /* 0x000000060b067209 */ /* 0x000fc80007810000 */
[----:B------:R-:W-:Y:S02]  /*4660*/  FMNMX.FTZ R6, R69, R6, !PT ;  /* 0x0000000645067209 */ /* 0x000fe40007810000 */
[----:B0-----:R-:W-:Y:S02]  /*4670*/  FMNMX.FTZ R3, R10, R3, !PT ;  /* 0x000000030a037209 */ /* 0x001fe40007810000 */
[----:B------:R-:W-:Y:S02]  /*4680*/  FMNMX.FTZ R6, R59, R6, !PT ;  /* 0x000000063b067209 */ /* 0x000fe40007810000 */
[C---:B------:R-:W-:Y:S01]  /*4690*/  FSETP.NEU.FTZ.AND P2, PT, R3.reuse, -INF , PT ;  /* 0xff8000000300780b */ /* 0x040fe20003f5d000 */
[----:B------:R-:W-:Y:S01]  /*46a0*/  FMUL.FTZ R12, R3, R0 ;  /* 0x00000000030c7220 */ /* 0x000fe20000410000 */
[----:B------:R-:W-:-:S04]  /*46b0*/  FMNMX.FTZ R6, R57, R6, !PT ;  /* 0x0000000639067209 */ /* 0x000fc80007810000 */
[----:B------:R-:W-:Y:S02]  /*46c0*/  FMNMX.FTZ R6, R51, R6, !PT ;  /* 0x0000000633067209 */ /* 0x000fe40007810000 */
[----:B------:R-:W-:Y:S02]  /*46d0*/  FSEL R12, R12, RZ, P2 ;  /* 0x000000ff0c0c7208 */ /* 0x000fe40001000000 */
[----:B------:R-:W-:Y:S02]  /*46e0*/  FMNMX.FTZ R6, R61, R6, !PT ;  /* 0x000000063d067209 */ /* 0x000fe40007810000 */
[----:B------:R-:W-:Y:S01]  /*46f0*/  ISETP.NE.AND P2, PT, R14, RZ, PT ;  /* 0x000000ff0e00720c */ /* 0x000fe20003f45270 */
[--C-:B------:R-:W-:Y:S01]  /*4700*/  FFMA.FTZ R201, R15, R0, -R12.reuse ;  /* 0x000000000fc97223 */ /* 0x100fe2000001080c */
[----:B------:R-:W-:Y:S01]  /*4710*/  FMNMX.FTZ R6, R55, R6, !PT ;  /* 0x0000000637067209 */ /* 0x000fe20007810000 */
[-CC-:B------:R-:W-:Y:S01]  /*4720*/  FFMA.FTZ R203, R19, R0.reuse, -R12.reuse ;  /* 0x0000000013cb7223 */ /* 0x180fe2000001080c */
[----:B------:R-:W-:Y:S01]  /*4730*/  FSEL R37, R37, -INF , P2 ;  /* 0xff80000025257808 */ /* 0x000fe20001000000 */
[--C-:B------:R-:W-:Y:S01]  /*4740*/  FFMA.FTZ R21, R21, R0, -R12.reuse ;  /* 0x0000000015157223 */ /* 0x100fe2000001080c */
[----:B------:R-:W-:Y:S01]  /*4750*/  FMNMX.FTZ R6, R49, R6, !PT ;  /* 0x0000000631067209 */ /* 0x000fe20007810000 */
[--C-:B------:R-:W-:Y:S01]  /*4760*/  FFMA.FTZ R2, R75, R0, -R12.reuse ;  /* 0x000000004b027223 */ /* 0x100fe2000001080c */
[----:B------:R-:W-:Y:S01]  /*4770*/  FSEL R15, R24, -INF , P3 ;  /* 0xff800000180f7808 */ /* 0x000fe20001800000 */
[----:B------:R-:W-:Y:S01]  /*4780*/  MUFU.EX2 R197, R21 ;  /* 0x0000001500c57308 */ /* 0x000fe20000000800 */
[----:B------:R-:W-:Y:S01]  /*4790*/  FMNMX.FTZ R6, R43, R6, !PT ;  /* 0x000000062b067209 */ /* 0x000fe20007810000 */
[-CC-:B------:R-:W-:Y:S01]  /*47a0*/  FFMA.FTZ R79, R79, R0.reuse, -R12.reuse ;  /* 0x000000004f4f7223 */ /* 0x180fe2000001080c */
[----:B------:R-:W-:Y:S01]  /*47b0*/  FSEL R19, R28, -INF , P5 ;  /* 0xff8000001c137808 */ /* 0x000fe20002800000 */
[--C-:B------:R-:W-:Y:S01]  /*47c0*/  FFMA.FTZ R67, R67, R0, -R12.reuse ;  /* 0x0000000043437223 */ /* 0x100fe2000001080c */
[----:B------:R-:W-:Y:S01]  /*47d0*/  FMNMX.FTZ R6, R53, R6, !PT ;  /* 0x0000000635067209 */ /* 0x000fe20007810000 */
[-CC-:B------:R-:W-:Y:S01]  /*47e0*/  FFMA.FTZ R23, R23, R0.reuse, -R12.reuse ;  /* 0x0000000017177223 */ /* 0x180fe2000001080c */
[--C-:B------:R-:W-:Y:S01]  /*47f0*/  FFMA.FTZ R71, R71, R0, -R12.reuse ;  /* 0x0000000047477223 */ /* 0x100fe2000001080c */
[----:B------:R-:W-:Y:S01]  /*4800*/  MUFU.EX2 R201, R201 ;  /* 0x000000c900c97308 */ /* 0x000fe20000000800 */
[----:B------:R-:W-:Y:S01]  /*4810*/  FMNMX.FTZ R6, R47, R6, !PT ;  /* 0x000000062f067209 */ /* 0x000fe20007810000 */
[-CC-:B------:R-:W-:Y:S01]  /*4820*/  FFMA.FTZ R81, R81, R0.reuse, -R12.reuse ;  /* 0x0000000051517223 */ /* 0x180fe2000001080c */
[-CC-:B------:R-:W-:Y:S01]  /*4830*/  FFMA.FTZ R83, R83, R0.reuse, -R12.reuse ;  /* 0x0000000053537223 */ /* 0x180fe2000001080c */
[--C-:B------:R-:W-:Y:S01]  /*4840*/  FFMA.FTZ R85, R85, R0, -R12.reuse ;  /* 0x0000000055557223 */ /* 0x100fe2000001080c */
[----:B------:R-:W-:Y:S01]  /*4850*/  FMNMX.FTZ R6, R41, R6, !PT ;  /* 0x0000000629067209 */ /* 0x000fe20007810000 */
[-CC-:B------:R-:W-:Y:S01]  /*4860*/  FFMA.FTZ R63, R63, R0.reuse, -R12.reuse ;  /* 0x000000003f3f7223 */ /* 0x180fe2000001080c */
[--C-:B------:R-:W-:Y:S01]  /*4870*/  FFMA.FTZ R39, R39, R0, -R12.reuse ;  /* 0x0000000027277223 */ /* 0x100fe2000001080c */
[----:B------:R-:W0:Y:S01]  /*4880*/  MUFU.EX2 R2, R2 ;  /* 0x0000000200027308 */ /* 0x000e220000000800 */
[----:B------:R-:W-:Y:S01]  /*4890*/  FMNMX.FTZ R6, R35, R6, !PT ;  /* 0x0000000623067209 */ /* 0x000fe20007810000 */
[-CC-:B------:R-:W-:Y:S01]  /*48a0*/  FFMA.FTZ R87, R87, R0.reuse, -R12.reuse ;  /* 0x0000000057577223 */ /* 0x180fe2000001080c */
[-CC-:B------:R-:W-:Y:S01]  /*48b0*/  FFMA.FTZ R89, R89, R0.reuse, -R12.reuse ;  /* 0x0000000059597223 */ /* 0x180fe2000001080c */
        /* <DEDUP_REMOVED lines=11> */
[----:B------:R-:W-:Y:S01]  /*4970*/  FFMA.FTZ R105, R105, R0, -R12 ;  /* 0x0000000069697223 */ /* 0x000fe2000001080c */
[----:B------:R1:W-:Y:S01]  /*4980*/  MUFU.EX2 R14, R79 ;  /* 0x0000004f000e7308 */ /* 0x0003e20000000800 */
[----:B------:R-:W-:Y:S01]  /*4990*/  FMNMX.FTZ R6, R31, R6, !PT ;  /* 0x000000061f067209 */ /* 0x000fe20007810000 */
[----:B0-----:R-:W-:Y:S01]  /*49a0*/  FADD.FTZ R42, R201, R2 ;  /* 0x00000002c92a7221 */ /* 0x001fe20000010000 */
[----:B------:R-:W-:Y:S01]  /*49b0*/  F2FP.BF16.F32.PACK_AB R201, R2, R201 ;  /* 0x000000c902c9723e */ /* 0x000fe200000010ff */
[--C-:B------:R-:W-:Y:S01]  /*49c0*/  FFMA.FTZ R107, R107, R0, -R12.reuse ;  /* 0x000000006b6b7223 */ /* 0x100fe2000001080c */
[----:B------:R-:W-:Y:S01]  /*49d0*/  FMNMX.FTZ R6, R37, R6, !PT ;  /* 0x0000000625067209 */ /* 0x000fe20007810000 */
[-CC-:B------:R-:W-:Y:S01]  /*49e0*/  FFMA.FTZ R109, R109, R0.reuse, -R12.reuse ;  /* 0x000000006d6d7223 */ /* 0x180fe2000001080c */
[--C-:B------:R-:W-:Y:S01]  /*49f0*/  FFMA.FTZ R111, R111, R0, -R12.reuse ;  /* 0x000000006f6f7223 */ /* 0x100fe2000001080c */
[----:B------:R0:W-:Y:S01]  /*4a00*/  MUFU.EX2 R20, R67 ;  /* 0x0000004300147308 */ /* 0x0001e20000000800 */
[----:B------:R-:W-:Y:S01]  /*4a10*/  FMNMX.FTZ R6, R15, R6, !PT ;  /* 0x000000060f067209 */ /* 0x000fe20007810000 */
[-CC-:B------:R-:W-:Y:S01]  /*4a20*/  FFMA.FTZ R113, R113, R0.reuse, -R12.reuse ;  /* 0x0000000071717223 */ /* 0x180fe2000001080c */
[----:B------:R-:W-:Y:S01]  /*4a30*/  FFMA.FTZ R12, R115, R0, -R12 ;  /* 0x00000000730c7223 */ /* 0x000fe2000001080c */
[--C-:B------:R-:W-:Y:S01]  /*4a40*/  IMAD.MOV.U32 R115, RZ, RZ, R119.reuse ;  /* 0x000000ffff737224 */ /* 0x100fe200078e0077 */
[----:B------:R-:W-:Y:S01]  /*4a50*/  FMNMX.FTZ R6, R25, R6, !PT ;  /* 0x0000000619067209 */ /* 0x000fe20007810000 */
[----:B-1----:R-:W-:-:S02]  /*4a60*/  IMAD.MOV.U32 R79, RZ, RZ, R119 ;  /* 0x000000ffff4f7224 */ /* 0x002fc400078e0077 */
[----:B------:R-:W-:Y:S01]  /*4a70*/  MUFU.EX2 R23, R23 ;  /* 0x0000001700177308 */ /* 0x000fe20000000800 */
[----:B------:R-:W-:Y:S01]  /*4a80*/  FMNMX.FTZ R6, R19, R6, !PT ;  /* 0x0000000613067209 */ /* 0x000fe20007810000 */
[--C-:B------:R-:W-:Y:S02]  /*4a90*/  IMAD.MOV.U32 R75, RZ, RZ, R119.reuse ;  /* 0x000000ffff4b7224 */ /* 0x100fe400078e0077 */
[----:B0-----:R-:W-:Y:S01]  /*4aa0*/  IMAD.MOV.U32 R67, RZ, RZ, R119 ;  /* 0x000000ffff437224 */ /* 0x001fe200078e0077 */
[----:B------:R-:W-:-:S03]  /*4ab0*/  FMNMX.FTZ R6, R29, R6, !PT ;  /* 0x000000061d067209 */ /* 0x000fc60007810000 */
[----:B------:R0:W1:Y:S02]  /*4ac0*/  MUFU.EX2 R22, R71 ;  /* 0x0000004700167308 */ /* 0x0000640000000800 */
[----:B------:R-:W2:Y:S06]  /*4ad0*/  SHFL.BFLY PT, R21, R6, 0x2, 0x1f ;  /* 0x0c401f0006157f89 */ /* 0x000eac00000e0000 */
[----:B------:R-:W-:Y:S01]  /*4ae0*/  MUFU.EX2 R81, R81 ;  /* 0x0000005100517308 */ /* 0x000fe20000000800 */
[----:B0-----:R-:W-:-:S07]  /*4af0*/  IMAD.MOV.U32 R71, RZ, RZ, R119 ;  /* 0x000000ffff477224 */ /* 0x001fce00078e0077 */
[----:B------:R0:W3:Y:S01]  /*4b00*/  MUFU.EX2 R26, R83 ;  /* 0x00000053001a7308 */ /* 0x0000e20000000800 */
[----:B-1----:R-:W-:-:S07]  /*4b10*/  F2FP.BF16.F32.PACK_AB R199, R22, R23 ;  /* 0x0000001716c7723e */ /* 0x002fce00000010ff */
[----:B------:R-:W-:Y:S01]  /*4b20*/  MUFU.EX2 R85, R85 ;  /* 0x0000005500557308 */ /* 0x000fe20000000800 */
[----:B0-----:R-:W-:Y:S01]  /*4b30*/  IMAD.MOV.U32 R83, RZ, RZ, R119 ;  /* 0x000000ffff537224 */ /* 0x001fe200078e0077 */
[----:B--2---:R-:W-:-:S05]  /*4b40*/  FMNMX.FTZ R21, R6, R21, !PT ;  /* 0x0000001506157209 */ /* 0x004fca0007810000 */
[----:B------:R-:W0:Y:S01]  /*4b50*/  SHFL.BFLY PT, R6, R21, 0x1, 0x1f ;  /* 0x0c201f0015067f89 */ /* 0x000e2200000e0000 */
[----:B------:R1:W2:Y:S01]  /*4b60*/  MUFU.EX2 R30, R63 ;  /* 0x0000003f001e7308 */ /* 0x0002a20000000800 */
[----:B---3--:R-:W-:-:S07]  /*4b70*/  F2FP.BF16.F32.PACK_AB R193, R26, R81 ;  /* 0x000000511ac1723e */ /* 0x008fce00000010ff */
[----:B------:R3:W-:Y:S01]  /*4b80*/  MUFU.EX2 R38, R39 ;  /* 0x0000002700267308 */ /* 0x0007e20000000800 */
[----:B-1----:R-:W-:-:S07]  /*4b90*/  IMAD.MOV.U32 R63, RZ, RZ, R119 ;  /* 0x000000ffff3f7224 */ /* 0x002fce00078e0077 */
[----:B------:R-:W-:Y:S01]  /*4ba0*/  MUFU.EX2 R87, R87 ;  /* 0x0000005700577308 */ /* 0x000fe20000000800 */
[----:B---3--:R-:W-:Y:S01]  /*4bb0*/  IMAD.U32 R39, RZ, RZ, UR42 ;  /* 0x0000002aff277e24 */ /* 0x008fe2000f8e00ff */
[----:B--2---:R-:W-:Y:S02]  /*4bc0*/  F2FP.BF16.F32.PACK_AB R195, R30, R85 ;  /* 0x000000551ec3723e */ /* 0x004fe400000010ff */
[----:B0-----:R-:W-:-:S04]  /*4bd0*/  FMNMX.FTZ R6, R21, R6, !PT ;  /* 0x0000000615067209 */ /* 0x001fc80007810000 */
[----:B------:R0:W-:Y:S01]  /*4be0*/  MUFU.EX2 R24, R89 ;  /* 0x0000005900187308 */ /* 0x0001e20000000800 */
[C---:B------:R-:W-:Y:S01]  /*4bf0*/  FSETP.NEU.FTZ.AND P2, PT, R6.reuse, -INF , PT ;  /* 0xff8000000600780b */ /* 0x040fe20003f5d000 */
[----:B------:R-:W-:-:S06]  /*4c00*/  FMUL.FTZ R10, R6, R0 ;  /* 0x00000000060a7220 */ /* 0x000fcc0000410000 */
[----:B------:R-:W-:Y:S01]  /*4c10*/  MUFU.EX2 R91, R91 ;  /* 0x0000005b005b7308 */ /* 0x000fe20000000800 */
[----:B------:R-:W-:Y:S01]  /*4c20*/  FSEL R10, R10, RZ, P2 ;  /* 0x000000ff0a0a7208 */ /* 0x000fe20001000000 */
[----:B0-----:R-:W-:Y:S01]  /*4c30*/  IMAD.MOV.U32 R89, RZ, RZ, R119 ;  /* 0x000000ffff597224 */ /* 0x001fe200078e0077 */
[----:B------:R-:W-:-:S03]  /*4c40*/  PLOP3.LUT P2, PT, PT, PT, UP0, 0x80, 0x0 ;  /* 0x000000000000781c */ /* 0x000fc60003f4f008 */
[-CC-:B------:R-:W-:Y:S01]  /*4c50*/  FFMA.FTZ R73, R73, R0.reuse, -R10.reuse ;  /* 0x0000000049497223 */ /* 0x180fe2000001080a */
[-CC-:B------:R-:W-:Y:S01]  /*4c60*/  FFMA.FTZ R7, R7, R0.reuse, -R10.reuse ;  /* 0x0000000007077223 */ /* 0x180fe2000001080a */
[-CC-:B------:R-:W-:Y:S01]  /*4c70*/  FFMA.FTZ R9, R9, R0.reuse, -R10.reuse ;  /* 0x0000000009097223 */ /* 0x180fe2000001080a */
[-CC-:B------:R-:W-:Y:S01]  /*4c80*/  FFMA.FTZ R77, R77, R0.reuse, -R10.reuse ;  /* 0x000000004d4d7223 */ /* 0x180fe2000001080a */
[-CC-:B------:R-:W-:Y:S01]  /*4c90*/  FFMA.FTZ R13, R13, R0.reuse, -R10.reuse ;  /* 0x000000000d0d7223 */ /* 0x180fe2000001080a */
[----:B------:R0:W-:Y:S01]  /*4ca0*/  MUFU.EX2 R200, R7 ;  /* 0x0000000700c87308 */ /* 0x0001e20000000800 */
[-CC-:B------:R-:W-:Y:S01]  /*4cb0*/  FFMA.FTZ R65, R65, R0.reuse, -R10.reuse ;  /* 0x0000000041417223 */ /* 0x180fe2000001080a */
[-CC-:B------:R-:W-:Y:S01]  /*4cc0*/  FFMA.FTZ R11, R11, R0.reuse, -R10.reuse ;  /* 0x000000000b0b7223 */ /* 0x180fe2000001080a */
[-CC-:B------:R-:W-:Y:S01]  /*4cd0*/  FFMA.FTZ R69, R69, R0.reuse, -R10.reuse ;  /* 0x0000000045457223 */ /* 0x180fe2000001080a */
[-CC-:B------:R-:W-:Y:S01]  /*4ce0*/  FFMA.FTZ R59, R59, R0.reuse, -R10.reuse ;  /* 0x000000003b3b7223 */ /* 0x180fe2000001080a */
[-CC-:B------:R-:W-:Y:S01]  /*4cf0*/  FFMA.FTZ R57, R57, R0.reuse, -R10.reuse ;  /* 0x0000000039397223 */ /* 0x180fe2000001080a */
[-CC-:B------:R-:W-:Y:S01]  /*4d00*/  FFMA.FTZ R51, R51, R0.reuse, -R10.reuse ;  /* 0x0000000033337223 */ /* 0x180fe2000001080a */
[-C--:B------:R-:W-:Y:S01]  /*4d10*/  FFMA.FTZ R61, R61, R0.reuse, -R10 ;  /* 0x000000003d3d7223 */ /* 0x080fe2000001080a */
[----:B------:R-:W1:Y:S01]  /*4d20*/  MUFU.EX2 R73, R73 ;  /* 0x0000004900497308 */ /* 0x000e620000000800 */
[----:B0-----:R-:W-:Y:S01]  /*4d30*/  FADD.FTZ R7, R203, R42 ;  /* 0x0000002acb077221 */ /* 0x001fe20000010000 */
[-CC-:B------:R-:W-:Y:S01]  /*4d40*/  FFMA.FTZ R55, R55, R0.reuse, -R10.reuse ;  /* 0x0000000037377223 */ /* 0x180fe2000001080a */
[-CC-:B------:R-:W-:Y:S01]  /*4d50*/  FFMA.FTZ R49, R49, R0.reuse, -R10.reuse ;  /* 0x0000000031317223 */ /* 0x180fe2000001080a */
[-CC-:B------:R-:W-:Y:S01]  /*4d60*/  FFMA.FTZ R43, R43, R0.reuse, -R10.reuse ;  /* 0x000000002b2b7223 */ /* 0x180fe2000001080a */
[----:B------:R-:W-:Y:S01]  /*4d70*/  FADD.FTZ R42, R14, R7 ;  /* 0x000000070e2a7221 */ /* 0x000fe20000010000 */
[-CC-:B------:R-:W-:Y:S01]  /*4d80*/  FFMA.FTZ R53, R53, R0.reuse, -R10.reuse ;  /* 0x0000000035357223 */ /* 0x180fe2000001080a */
[-C--:B------:R-:W-:Y:S01]  /*4d90*/  FFMA.FTZ R47, R47, R0.reuse, -R10 ;  /* 0x000000002f2f7223 */ /* 0x080fe2000001080a */
[----:B------:R-:W0:Y:S01]  /*4da0*/  MUFU.EX2 R9, R9 ;  /* 0x0000000900097308 */ /* 0x000e220000000800 */
[----:B------:R-:W-:Y:S01]  /*4db0*/  FADD.FTZ R7, R197, R42 ;  /* 0x0000002ac5077221 */ /* 0x000fe20000010000 */
[-CC-:B------:R-:W-:Y:S01]  /*4dc0*/  FFMA.FTZ R41, R41, R0.reuse, -R10.reuse ;  /* 0x0000000029297223 */ /* 0x180fe2000001080a */
[-CC-:B------:R-:W-:Y:S01]  /*4dd0*/  FFMA.FTZ R35, R35, R0.reuse, -R10.reuse ;  /* 0x0000000023237223 */ /* 0x180fe2000001080a */
[-CC-:B------:R-:W-:Y:S01]  /*4de0*/  FFMA.FTZ R45, R45, R0.reuse, -R10.reuse ;  /* 0x000000002d2d7223 */ /* 0x180fe2000001080a */
[----:B------:R-:W-:Y:S01]  /*4df0*/  FADD.FTZ R44, R20, R7 ;  /* 0x00000007142c7221 */ /* 0x000fe20000010000 */
[-CC-:B------:R-:W-:Y:S01]  /*4e00*/  FFMA.FTZ R27, R27, R0.reuse, -R10.reuse ;  /* 0x000000001b1b7223 */ /* 0x180fe2000001080a */
[-C--:B------:R-:W-:Y:S01]  /*4e10*/  FFMA.FTZ R33, R33, R0.reuse, -R10 ;  /* 0x0000000021217223 */ /* 0x080fe2000001080a */
[----:B------:R-:W2:Y:S01]  /*4e20*/  MUFU.EX2 R202, R77 ;  /* 0x0000004d00ca7308 */ /* 0x000ea20000000800 */
[----:B-1----:R-:W-:Y:S01]  /*4e30*/  FADD.FTZ R42, R200, R73 ;  /* 0x00000049c82a7221 */ /* 0x002fe20000010000 */
[----:B------:R-:W-:Y:S01]  /*4e40*/  FADD.FTZ R21, R23, R44 ;  /* 0x0000002c17157221 */ /* 0x000fe20000010000 */
[-CC-:B------:R-:W-:Y:S01]  /*4e50*/  FFMA.FTZ R31, R31, R0.reuse, -R10.reuse ;  /* 0x000000001f1f7223 */ /* 0x180fe2000001080a */
[-CC-:B------:R-:W-:Y:S01]  /*4e60*/  FFMA.FTZ R37, R37, R0.reuse, -R10.reuse ;  /* 0x0000000025257223 */ /* 0x180fe2000001080a */
[-CC-:B------:R-:W-:Y:S01]  /*4e70*/  FFMA.FTZ R15, R15, R0.reuse, -R10.reuse ;  /* 0x000000000f0f7223 */ /* 0x180fe2000001080a */
[----:B------:R-:W-:Y:S01]  /*4e80*/  FADD.FTZ R44, R22, R21 ;  /* 0x00000015162c7221 */ /* 0x000fe20000010000 */
[-C--:B------:R-:W-:Y:S01]  /*4e90*/  FFMA.FTZ R25, R25, R0.reuse, -R10 ;  /* 0x0000000019197223 */ /* 0x080fe2000001080a */
[----:B------:R-:W1:Y:S01]  /*4ea0*/  MUFU.EX2 R13, R13 ;  /* 0x0000000d000d7308 */ /* 0x000e620000000800 */
[----:B0-----:R-:W-:Y:S01]  /*4eb0*/  FADD.FTZ R7, R9, R42 ;  /* 0x0000002a09077221 */ /* 0x001fe20000010000 */
[----:B------:R-:W-:Y:S01]  /*4ec0*/  FADD.FTZ R21, R81, R44 ;  /* 0x0000002c51157221 */ /* 0x000fe20000010000 */
[-CC-:B------:R-:W-:Y:S01]  /*4ed0*/  FFMA.FTZ R19, R19, R0.reuse, -R10.reuse ;  /* 0x0000000013137223 */ /* 0x180fe2000001080a */
[----:B------:R-:W-:Y:S01]  /*4ee0*/  FFMA.FTZ R29, R29, R0, -R10 ;  /* 0x000000001d1d7223 */ /* 0x000fe2000001080a */
[----:B------:R-:W-:Y:S01]  /*4ef0*/  F2FP.BF16.F32.PACK_AB R189, R24, R87 ;  /* 0x0000005718bd723e */ /* 0x000fe200000010ff */
[----:B------:R-:W-:Y:S01]  /*4f00*/  FADD.FTZ R44, R26, R21 ;  /* 0x000000151a2c7221 */ /* 0x000fe20000010000 */
[----:B------:R-:W-:Y:S01]  /*4f10*/  F2FP.BF16.F32.PACK_AB R200, R73, R200 ;  /* 0x000000c849c8723e */ /* 0x000fe200000010ff */
[----:B------:R0:W3:Y:S01]  /*4f20*/  MUFU.EX2 R196, R65 ;  /* 0x0000004100c47308 */ /* 0x0000e20000000800 */
[C---:B--2---:R-:W-:Y:S01]  /*4f30*/  FADD.FTZ R42, R202.reuse, R7 ;  /* 0x00000007ca2a7221 */ /* 0x044fe20000010000 */
[----:B------:R-:W-:Y:S01]  /*4f40*/  F2FP.BF16.F32.PACK_AB R202, R202, R9 ;  /* 0x00000009caca723e */ /* 0x000fe200000010ff */
[----:B------:R-:W-:Y:S01]  /*4f50*/  IMAD.MOV.U32 R9, RZ, RZ, 0x3f800000 ;  /* 0x3f800000ff097424 */ /* 0x000fe200078e00ff */
[----:B------:R-:W-:Y:S01]  /*4f60*/  F2FP.BF16.F32.PACK_AB R203, R14, R203 ;  /* 0x000000cb0ecb723e */ /* 0x000fe200000010ff */
[--C-:B------:R-:W-:Y:S01]  /*4f70*/  IMAD.MOV.U32 R81, RZ, RZ, R119.reuse ;  /* 0x000000ffff517224 */ /* 0x100fe200078e0077 */
[----:B------:R-:W-:Y:S01]  /*4f80*/  F2FP.BF16.F32.PACK_AB R197, R20, R197 ;  /* 0x000000c514c5723e */ /* 0x000fe200000010ff */
[--C-:B------:R-:W-:Y:S01]  /*4f90*/  IMAD.MOV.U32 R77, RZ, RZ, R119.reuse ;  /* 0x000000ffff4d7224 */ /* 0x100fe200078e0077 */
[----:B------:R-:W2:Y:S01]  /*4fa0*/  MUFU.EX2 R11, R11 ;  /* 0x0000000b000b7308 */ /* 0x000ea20000000800 */
[----:B-1----:R-:W-:Y:S01]  /*4fb0*/  FADD.FTZ R7, R13, R42 ;  /* 0x0000002a0d077221 */ /* 0x002fe20000010000 */
[----:B------:R-:W-:-:S02]  /*4fc0*/  IMAD.MOV.U32 R73, RZ, RZ, R119 ;  /* 0x000000ffff497224 */ /* 0x000fc400078e0077 */
[--C-:B0-----:R-:W-:Y:S02]  /*4fd0*/  IMAD.MOV.U32 R65, RZ, RZ, R119.reuse ;  /* 0x000000ffff417224 */ /* 0x101fe400078e0077 */
[----:B------:R-:W-:Y:S02]  /*4fe0*/  IMAD.MOV.U32 R26, RZ, RZ, R119 ;  /* 0x000000ffff1a7224 */ /* 0x000fe400078e0077 */
[----:B------:R0:W1:Y:S01]  /*4ff0*/  MUFU.EX2 R198, R69 ;  /* 0x0000004500c67308 */ /* 0x0000620000000800 */
[C---:B---3--:R-:W-:Y:S01]  /*5000*/  FADD.FTZ R42, R196.reuse, R7 ;  /* 0x00000007c42a7221 */ /* 0x048fe20000010000 */
[----:B------:R-:W-:Y:S01]  /*5010*/  FADD.FTZ R7, R85, R44 ;  /* 0x0000002c55077221 */ /* 0x000fe20000010000 */
[----:B------:R-:W-:Y:S01]  /*5020*/  F2FP.BF16.F32.PACK_AB R196, R196, R13 ;  /* 0x0000000dc4c4723e */ /* 0x000fe200000010ff */
[----:B------:R-:W-:Y:S02]  /*5030*/  IMAD.MOV.U32 R85, RZ, RZ, R119 ;  /* 0x000000ffff557224 */ /* 0x000fe400078e0077 */
[----:B------:R-:W-:Y:S01]  /*5040*/  FADD.FTZ R44, R30, R7 ;  /* 0x000000071e2c7221 */ /* 0x000fe20000010000 */
[----:B------:R-:W-:Y:S01]  /*5050*/  @!P1 VIADD R7, R39, 0x36840 ;  /* 0x0003684027079836 */ /* 0x000fe20000000000 */
[----:B------:R-:W3:Y:S01]  /*5060*/  MUFU.EX2 R59, R59 ;  /* 0x0000003b003b7308 */ /* 0x000ee20000000800 */
[----:B--2---:R-:W-:Y:S01]  /*5070*/  FADD.FTZ R21, R11, R42 ;  /* 0x0000002a0b157221 */ /* 0x004fe20000010000 */
[----:B------:R-:W-:Y:S01]  /*5080*/  FADD.FTZ R39, R87, R44 ;  /* 0x0000002c57277221 */ /* 0x000fe20000010000 */
[----:B------:R-:W-:Y:S01]  /*5090*/  IMAD.MOV.U32 R87, RZ, RZ, R119 ;  /* 0x000000ffff577224 */ /* 0x000fe200078e0077 */
[----:B------:R-:W-:Y:S01]  /*50a0*/  @!P1 PRMT R7, RZ, 0x654, R7 ;  /* 0x00000654ff079816 */ /* 0x000fe20000000007 */
[----:B0-----:R-:W-:-:S02]  /*50b0*/  IMAD.MOV.U32 R69, RZ, RZ, R119 ;  /* 0x000000ffff457224 */ /* 0x001fc400078e0077 */
[----:B------:R-:W-:Y:S01]  /*50c0*/  FADD.FTZ R44, R24, R39 ;  /* 0x00000027182c7221 */ /* 0x000fe20000010000 */
[----:B------:R-:W-:Y:S01]  /*50d0*/  IMAD.MOV.U32 R39, RZ, RZ, R119 ;  /* 0x000000ffff277224 */ /* 0x000fe200078e0077 */
[----:B------:R0:W2:Y:S01]  /*50e0*/  MUFU.EX2 R192, R57 ;  /* 0x0000003900c07308 */ /* 0x0000a20000000800 */
[C---:B-1----:R-:W-:Y:S01]  /*50f0*/  FADD.FTZ R42, R198.reuse, R21 ;  /* 0x00000015c62a7221 */ /* 0x042fe20000010000 */
[----:B------:R1:W-:Y:S01]  /*5100*/  @!P1 SYNCS.ARRIVE.TRANS64.RED.A1T0 RZ, [R7+URZ], RZ ;  /* 0x000000ff07ff99a7 */ /* 0x0003e2000810043f */
[----:B------:R-:W-:Y:S01]  /*5110*/  F2FP.BF16.F32.PACK_AB R198, R198, R11 ;  /* 0x0000000bc6c6723e */ /* 0x000fe200000010ff */
[----:B------:R-:W-:Y:S01]  /*5120*/  IMAD.MOV.U32 R24, RZ, RZ, R119 ;  /* 0x000000ffff187224 */ /* 0x000fe200078e0077 */
[----:B------:R-:W-:-:S03]  /*5130*/  MOV R30, R119 ;  /* 0x00000077001e7202 */ /* 0x000fc60000000f00 */
[----:B------:R-:W1:Y:S01]  /*5140*/  MUFU.EX2 R51, R51 ;  /* 0x0000003300337308 */ /* 0x000e620000000800 */
[----:B---3--:R-:W-:Y:S01]  /*5150*/  FADD.FTZ R21, R59, R42 ;  /* 0x0000002a3b157221 */ /* 0x008fe20000010000 */
[----:B0-----:R-:W-:-:S06]  /*5160*/  IMAD.MOV.U32 R57, RZ, RZ, R119 ;  /* 0x000000ffff397224 */ /* 0x001fcc00078e0077 */
[----:B------:R0:W3:Y:S01]  /*5170*/  MUFU.EX2 R194, R61 ;  /* 0x0000003d00c27308 */ /* 0x0000e20000000800 */
[C---:B--2---:R-:W-:Y:S01]  /*5180*/  FADD.FTZ R42, R192.reuse, R21 ;  /* 0x00000015c02a7221 */ /* 0x044fe20000010000 */
[----:B------:R-:W-:Y:S01]  /*5190*/  FADD.FTZ R21, R91, R44 ;  /* 0x0000002c5b157221 */ /* 0x000fe20000010000 */
[----:B------:R-:W-:Y:S01]  /*51a0*/  F2FP.BF16.F32.PACK_AB R192, R192, R59 ;  /* 0x0000003bc0c0723e */ /* 0x000fe200000010ff */
[----:B------:R-:W-:-:S04]  /*51b0*/  IMAD.MOV.U32 R59, RZ, RZ, R119 ;  /* 0x000000ffff3b7224 */ /* 0x000fc800078e0077 */
[----:B------:R-:W2:Y:S01]  /*51c0*/  MUFU.EX2 R55, R55 ;  /* 0x0000003700377308 */ /* 0x000ea20000000800 */
[----:B-1----:R-:W-:Y:S01]  /*51d0*/  FADD.FTZ R7, R51, R42 ;  /* 0x0000002a33077221 */ /* 0x002fe20000010000 */
[----:B0-----:R-:W-:-:S06]  /*51e0*/  IMAD.MOV.U32 R61, RZ, RZ, R119 ;  /* 0x000000ffff3d7224 */ /* 0x001fcc00078e0077 */
[----:B------:R0:W1:Y:S01]  /*51f0*/  MUFU.EX2 R188, R49 ;  /* 0x0000003100bc7308 */ /* 0x0000620000000800 */
[C---:B---3--:R-:W-:Y:S01]  /*5200*/  FADD.FTZ R42, R194.reuse, R7 ;  /* 0x00000007c22a7221 */ /* 0x048fe20000010000 */
[----:B------:R-:W-:Y:S01]  /*5210*/  F2FP.BF16.F32.PACK_AB R194, R194, R51 ;  /* 0x00000033c2c2723e */ /* 0x000fe200000010ff */
[----:B------:R-:W-:-:S05]  /*5220*/  IMAD.MOV.U32 R51, RZ, RZ, R119 ;  /* 0x000000ffff337224 */ /* 0x000fca00078e0077 */
[----:B------:R-:W3:Y:S01]  /*5230*/  MUFU.EX2 R43, R43 ;  /* 0x0000002b002b7308 */ /* 0x000ee20000000800 */
[----:B--2---:R-:W-:Y:S01]  /*5240*/  FADD.FTZ R7, R55, R42 ;  /* 0x0000002a37077221 */ /* 0x004fe20000010000 */
[----:B0-----:R-:W-:-:S06]  /*5250*/  IMAD.MOV.U32 R49, RZ, RZ, R119 ;  /* 0x000000ffff317224 */ /* 0x001fcc00078e0077 */
[----:B------:R0:W2:Y:S01]  /*5260*/  MUFU.EX2 R190, R53 ;  /* 0x0000003500be7308 */ /* 0x0000a20000000800 */
[C---:B-1----:R-:W-:Y:S01]  /*5270*/  FADD.FTZ R42, R188.reuse, R7 ;  /* 0x00000007bc2a7221 */ /* 0x042fe20000010000 */
[----:B------:R-:W-:Y:S01]  /*5280*/  F2FP.BF16.F32.PACK_AB R188, R188, R55 ;  /* 0x00000037bcbc723e */ /* 0x000fe200000010ff */
[----:B------:R-:W-:-:S05]  /*5290*/  IMAD.MOV.U32 R55, RZ, RZ, R119 ;  /* 0x000000ffff377224 */ /* 0x000fca00078e0077 */
[----:B------:R1:W4:Y:S01]  /*52a0*/  MUFU.EX2 R28, R93 ;  /* 0x0000005d001c7308 */ /* 0x0003220000000800 */
[----:B---3--:R-:W-:Y:S01]  /*52b0*/  FADD.FTZ R7, R43, R42 ;  /* 0x0000002a2b077221 */ /* 0x008fe20000010000 */
[--C-:B0-----:R-:W-:Y:S02]  /*52c0*/  IMAD.MOV.U32 R53, RZ, RZ, R119.reuse ;  /* 0x000000ffff357224 */ /* 0x101fe400078e0077 */
[----:B------:R-:W-:-:S04]  /*52d0*/  IMAD.MOV.U32 R42, RZ, RZ, R119 ;  /* 0x000000ffff2a7224 */ /* 0x000fc800078e0077 */
[----:B------:R-:W0:Y:S01]  /*52e0*/  MUFU.EX2 R47, R47 ;  /* 0x0000002f002f7308 */ /* 0x000e220000000800 */
[C---:B--2---:R-:W-:Y:S01]  /*52f0*/  FADD.FTZ R2, R190.reuse, R7 ;  /* 0x00000007be027221 */ /* 0x044fe20000010000 */
[----:B------:R-:W-:Y:S01]  /*5300*/  F2FP.BF16.F32.PACK_AB R190, R190, R43 ;  /* 0x0000002bbebe723e */ /* 0x000fe200000010ff */
[--C-:B-1----:R-:W-:Y:S02]  /*5310*/  IMAD.MOV.U32 R93, RZ, RZ, R119.reuse ;  /* 0x000000ffff5d7224 */ /* 0x102fe400078e0077 */
[----:B------:R-:W-:-:S03]  /*5320*/  IMAD.MOV.U32 R43, RZ, RZ, R119 ;  /* 0x000000ffff2b7224 */ /* 0x000fc600078e0077 */
[----:B------:R-:W1:Y:S01]  /*5330*/  MUFU.EX2 R95, R95 ;  /* 0x0000005f005f7308 */ /* 0x000e620000000800 */
[C---:B----4-:R-:W-:Y:S01]  /*5340*/  FADD.FTZ R44, R28.reuse, R21 ;  /* 0x000000151c2c7221 */ /* 0x050fe20000010000 */
[----:B------:R-:W-:Y:S01]  /*5350*/  F2FP.BF16.F32.PACK_AB R191, R28, R91 ;  /* 0x0000005b1cbf723e */ /* 0x000fe200000010ff */
[--C-:B------:R-:W-:Y:S02]  /*5360*/  IMAD.MOV.U32 R91, RZ, RZ, R119.reuse ;  /* 0x000000ffff5b7224 */ /* 0x100fe400078e0077 */
[----:B------:R-:W-:-:S03]  /*5370*/  IMAD.MOV.U32 R28, RZ, RZ, R119 ;  /* 0x000000ffff1c7224 */ /* 0x000fc600078e0077 */
[----:B------:R2:W3:Y:S01]  /*5380*/  MUFU.EX2 R184, R41 ;  /* 0x0000002900b87308 */ /* 0x0004e20000000800 */
[----:B0-----:R-:W-:-:S07]  /*5390*/  FADD.FTZ R7, R47, R2 ;  /* 0x000000022f077221 */ /* 0x001fce0000010000 */
[----:B------:R0:W4:Y:S01]  /*53a0*/  MUFU.EX2 R32, R97 ;  /* 0x0000006100207308 */ /* 0x0001220000000800 */
[----:B-1----:R-:W-:Y:S01]  /*53b0*/  FADD.FTZ R21, R95, R44 ;  /* 0x0000002c5f157221 */ /* 0x002fe20000010000 */
[----:B--2---:R-:W-:-:S06]  /*53c0*/  IMAD.MOV.U32 R41, RZ, RZ, R119 ;  /* 0x000000ffff297224 */ /* 0x004fcc00078e0077 */
[----:B------:R-:W1:Y:S01]  /*53d0*/  MUFU.EX2 R35, R35 ;  /* 0x0000002300237308 */ /* 0x000e620000000800 */
[C---:B---3--:R-:W-:Y:S01]  /*53e0*/  FADD.FTZ R2, R184.reuse, R7 ;  /* 0x00000007b8027221 */ /* 0x048fe20000010000 */
[----:B------:R-:W-:Y:S01]  /*53f0*/  F2FP.BF16.F32.PACK_AB R184, R184, R47 ;  /* 0x0000002fb8b8723e */ /* 0x000fe200000010ff */
[--C-:B0-----:R-:W-:Y:S02]  /*5400*/  IMAD.MOV.U32 R97, RZ, RZ, R119.reuse ;  /* 0x000000ffff617224 */ /* 0x101fe400078e0077 */
[----:B------:R-:W-:-:S03]  /*5410*/  IMAD.MOV.U32 R47, RZ, RZ, R119 ;  /* 0x000000ffff2f7224 */ /* 0x000fc600078e0077 */
[----:B------:R-:W0:Y:S01]  /*5420*/  MUFU.EX2 R99, R99 ;  /* 0x0000006300637308 */ /* 0x000e220000000800 */
[C---:B----4-:R-:W-:Y:S01]  /*5430*/  FADD.FTZ R44, R32.reuse, R21 ;  /* 0x00000015202c7221 */ /* 0x050fe20000010000 */
[----:B------:R-:W-:Y:S01]  /*5440*/  F2FP.BF16.F32.PACK_AB R185, R32, R95 ;  /* 0x0000005f20b9723e */ /* 0x000fe200000010ff */
[--C-:B------:R-:W-:Y:S02]  /*5450*/  IMAD.MOV.U32 R95, RZ, RZ, R119.reuse ;  /* 0x000000ffff5f7224 */ /* 0x100fe400078e0077 */
[----:B------:R-:W-:-:S03]  /*5460*/  IMAD.MOV.U32 R32, RZ, RZ, R119 ;  /* 0x000000ffff207224 */ /* 0x000fc600078e0077 */
[----:B------:R2:W3:Y:S01]  /*5470*/  MUFU.EX2 R186, R45 ;  /* 0x0000002d00ba7308 */ /* 0x0004e20000000800 */
[----:B-1----:R-:W-:-:S07]  /*5480*/  FADD.FTZ R7, R35, R2 ;  /* 0x0000000223077221 */ /* 0x002fce0000010000 */
[----:B------:R1:W4:Y:S01]  /*5490*/  MUFU.EX2 R34, R101 ;  /* 0x0000006500227308 */ /* 0x0003220000000800 */
[----:B0-----:R-:W-:Y:S01]  /*54a0*/  FADD.FTZ R21, R99, R44 ;  /* 0x0000002c63157221 */ /* 0x001fe20000010000 */
[--C-:B--2---:R-:W-:Y:S02]  /*54b0*/  IMAD.MOV.U32 R45, RZ, RZ, R119.reuse ;  /* 0x000000ffff2d7224 */ /* 0x104fe400078e0077 */
[----:B------:R-:W-:-:S04]  /*54c0*/  IMAD.MOV.U32 R44, RZ, RZ, R119 ;  /* 0x000000ffff2c7224 */ /* 0x000fc800078e0077 */
[----:B------:R-:W0:Y:S01]  /*54d0*/  MUFU.EX2 R27, R27 ;  /* 0x0000001b001b7308 */ /* 0x000e220000000800 */
[C---:B---3--:R-:W-:Y:S01]  /*54e0*/  FADD.FTZ R2, R186.reuse, R7 ;  /* 0x00000007ba027221 */ /* 0x048fe20000010000 */
        /* <DEDUP_REMOVED lines=25> */
[----:B------:R-:W1:Y:S01]  /*5680*/  MUFU.EX2 R15, R15 ;  /* 0x0000000f000f7308 */ /* 0x000e620000000800 */
[----:B0-----:R-:W-:Y:S01]  /*5690*/  FADD.FTZ R21, R107, R10 ;  /* 0x0000000a6b157221 */ /* 0x001fe20000010000 */
[C---:B------:R-:W-:Y:S01]  /*56a0*/  F2FP.BF16.F32.PACK_AB R183, R38.reuse, R107 ;  /* 0x0000006b26b7723e */ /* 0x040fe200000010ff */
[----:B------:R-:W-:Y:S02]  /*56b0*/  IMAD.MOV.U32 R107, RZ, RZ, R119 ;  /* 0x000000ffff6b7224 */ /* 0x000fe400078e0077 */
[----:B------:R-:W-:Y:S01]  /*56c0*/  FADD.FTZ R10, R38, R21 ;  /* 0x00000015260a7221 */ /* 0x000fe20000010000 */
[----:B------:R-:W-:Y:S01]  /*56d0*/  MOV R38, R119 ;  /* 0x0000007700267202 */ /* 0x000fe20000000f00 */
[----:B--2---:R-:W-:Y:S01]  /*56e0*/  IMAD.MOV.U32 R37, RZ, RZ, R119 ;  /* 0x000000ffff257224 */ /* 0x004fe200078e0077 */
[----:B------:R-:W0:Y:S01]  /*56f0*/  MUFU.EX2 R109, R109 ;  /* 0x0000006d006d7308 */ /* 0x000e220000000800 */
[C---:B---3--:R-:W-:Y:S01]  /*5700*/  FADD.FTZ R2, R182.reuse, R7 ;  /* 0x00000007b6027221 */ /* 0x048fe20000010000 */
[----:B------:R-:W-:Y:S01]  /*5710*/  F2FP.BF16.F32.PACK_AB R182, R182, R31 ;  /* 0x0000001fb6b6723e */ /* 0x000fe200000010ff */
[----:B------:R-:W-:-:S05]  /*5720*/  IMAD.MOV.U32 R31, RZ, RZ, R119 ;  /* 0x000000ffff1f7224 */ /* 0x000fca00078e0077 */
[----:B------:R2:W3:Y:S01]  /*5730*/  MUFU.EX2 R176, R25 ;  /* 0x0000001900b07308 */ /* 0x0004e20000000800 */
[----:B-1----:R-:W-:-:S07]  /*5740*/  FADD.FTZ R7, R15, R2 ;  /* 0x000000020f077221 */ /* 0x002fce0000010000 */
[----:B------:R1:W4:Y:S01]  /*5750*/  MUFU.EX2 R40, R111 ;  /* 0x0000006f00287308 */ /* 0x0003220000000800 */
[----:B0-----:R-:W-:Y:S01]  /*5760*/  FADD.FTZ R21, R109, R10 ;  /* 0x0000000a6d157221 */ /* 0x001fe20000010000 */
[----:B--2---:R-:W-:-:S06]  /*5770*/  IMAD.MOV.U32 R25, RZ, RZ, R119 ;  /* 0x000000ffff197224 */ /* 0x004fcc00078e0077 */
[----:B------:R-:W0:Y:S01]  /*5780*/  MUFU.EX2 R19, R19 ;  /* 0x0000001300137308 */ /* 0x000e220000000800 */
[C---:B---3--:R-:W-:Y:S01]  /*5790*/  FADD.FTZ R2, R176.reuse, R7 ;  /* 0x00000007b0027221 */ /* 0x048fe20000010000 */
[----:B------:R-:W-:Y:S01]  /*57a0*/  IMAD.U32 R7, RZ, RZ, UR4 ;  /* 0x00000004ff077e24 */ /* 0x000fe2000f8e00ff */
[----:B------:R-:W-:Y:S01]  /*57b0*/  F2FP.BF16.F32.PACK_AB R176, R176, R15 ;  /* 0x0000000fb0b0723e */ /* 0x000fe200000010ff */
[----:B-1----:R-:W-:-:S04]  /*57c0*/  IMAD.MOV.U32 R111, RZ, RZ, R119 ;  /* 0x000000ffff6f7224 */ /* 0x002fc800078e0077 */
[----:B------:R-:W1:Y:S01]  /*57d0*/  MUFU.EX2 R113, R113 ;  /* 0x0000007100717308 */ /* 0x000e620000000800 */
[C---:B----4-:R-:W-:Y:S01]  /*57e0*/  FADD.FTZ R10, R40.reuse, R21 ;  /* 0x00000015280a7221 */ /* 0x050fe20000010000 */
[----:B------:R-:W-:Y:S01]  /*57f0*/  F2FP.BF16.F32.PACK_AB R177, R40, R109 ;  /* 0x0000006d28b1723e */ /* 0x000fe200000010ff */
[--C-:B------:R-:W-:Y:S02]  /*5800*/  IMAD.MOV.U32 R109, RZ, RZ, R119.reuse ;  /* 0x000000ffff6d7224 */ /* 0x100fe400078e0077 */
[----:B------:R-:W-:-:S03]  /*5810*/  IMAD.MOV.U32 R40, RZ, RZ, R119 ;  /* 0x000000ffff287224 */ /* 0x000fc600078e0077 */
[----:B------:R-:W2:Y:S01]  /*5820*/  MUFU.EX2 R12, R12 ;  /* 0x0000000c000c7308 */ /* 0x000ea20000000800 */
[----:B0-----:R-:W-:Y:S01]  /*5830*/  FADD.FTZ R11, R19, R2 ;  /* 0x00000002130b7221 */ /* 0x001fe20000010000 */
[----:B------:R-:W-:-:S06]  /*5840*/  IMAD.MOV.U32 R2, RZ, RZ, 0x3f800000 ;  /* 0x3f800000ff027424 */ /* 0x000fcc00078e00ff */
[----:B------:R0:W3:Y:S01]  /*5850*/  MUFU.EX2 R178, R29 ;  /* 0x0000001d00b27308 */ /* 0x0000e20000000800 */
[----:B-1----:R-:W-:Y:S01]  /*5860*/  FADD.FTZ R21, R113, R10 ;  /* 0x0000000a71157221 */ /* 0x002fe20000010000 */
[----:B--2---:R-:W-:-:S03]  /*5870*/  F2FP.BF16.F32.PACK_AB R179, R12, R113 ;  /* 0x000000710cb3723e */ /* 0x004fc600000010ff */
[----:B------:R-:W-:Y:S01]  /*5880*/  FADD.FTZ R10, R12, R21 ;  /* 0x000000150c0a7221 */ /* 0x000fe20000010000 */
[--C-:B------:R-:W-:Y:S02]  /*5890*/  IMAD.MOV.U32 R113, RZ, RZ, R119.reuse ;  /* 0x000000ffff717224 */ /* 0x100fe400078e0077 */
[----:B0-----:R-:W-:Y:S02]  /*58a0*/  IMAD.MOV.U32 R29, RZ, RZ, R119 ;  /* 0x000000ffff1d7224 */ /* 0x001fe400078e0077 */
[C---:B---3--:R-:W-:Y:S01]  /*58b0*/  FADD.FTZ R11, R178.reuse, R11 ;  /* 0x0000000bb20b7221 */ /* 0x048fe20000010000 */
[----:B------:R-:W-:Y:S01]  /*58c0*/  F2FP.BF16.F32.PACK_AB R178, R178, R19 ;  /* 0x00000013b2b2723e */ /* 0x000fe200000010ff */
[----:B------:R-:W-:Y:S06]  /*58d0*/  @!P2 BRA `(.L_x_19) ;  /* 0x00000048000ca947 */ /* 0x000fec0003800000 */
[----:B------:R-:W-:Y:S01]  /*58e0*/  UMOV UR5, URZ ;  /* 0x0000003f00057c82 */ /* 0x000fe20008000000 */
[----:B------:R-:W-:Y:S01]  /*58f0*/  UMOV UR4, URZ ;  /* 0x0000003f00047c82 */ /* 0x000fe20008000000 */
[----:B------:R-:W-:Y:S01]  /*5900*/  MOV R204, UR38 ;  /* 0x0000002600cc7c02 */ /* 0x000fe20008000f00 */
[----:B------:R-:W-:Y:S01]  /*5910*/  IMAD.MOV.U32 R12, RZ, RZ, R3 ;  /* 0x000000ffff0c7224 */ /* 0x000fe200078e0003 */
[----:B------:R-:W-:Y:S01]  /*5920*/  CS2R R118, SRZ ;  /* 0x0000000000767805 */ /* 0x000fe2000001ff00 */
[----:B------:R-:W-:Y:S01]  /*5930*/  IMAD.MOV.U32 R13, RZ, RZ, R6 ;  /* 0x000000ffff0d7224 */ /* 0x000fe200078e0006 */
[----:B------:R-:W-:Y:S01]  /*5940*/  CS2R R114, SRZ ;  /* 0x0000000000727805 */ /* 0x000fe2000001ff00 */
[----:B------:R-:W-:Y:S01]  /*5950*/  IMAD.MOV.U32 R2, RZ, RZ, 0x3f800000 ;  /* 0x3f800000ff027424 */ /* 0x000fe200078e00ff */
        /* <DEDUP_REMOVED lines=45> */
[----:B------:R-:W-:Y:S01]  /*5c30*/  CS2R R24, SRZ ;  /* 0x0000000000187805 */ /* 0x000fe2000001ff00 */
[----:B------:R-:W-:Y:S02]  /*5c40*/  IMAD.U32 R15, RZ, RZ, UR4 ;  /* 0x00000004ff0f7e24 */ /* 0x000fe4000f8e00ff */
[----:B------:R-:W-:-:S07]  /*5c50*/  IMAD.U32 R14, RZ, RZ, UR5 ;  /* 0x00000005ff0e7e24 */ /* 0x000fce000f8e00ff */
.L_x_28:
[----:B------:R-:W-:Y:S02]  /*5c60*/  R2UR UR4, R15 ;  /* 0x000000000f0472ca */ /* 0x000fe400000e0000 */
[----:B------:R-:W-:-:S11]  /*5c70*/  R2UR UR6, R14 ;  /* 0x000000000e0672ca */ /* 0x000fd600000e0000 */
[----:B------:R-:W-:-:S04]  /*5c80*/  UIADD3 UR4, UR4, 0x1, URZ ;  /* 0x0000000104047890 */ /* 0x000fc8000fffe03f */
[----:B------:R-:W-:-:S04]  /*5c90*/  UISETP.NE.AND UP0, UPT, UR4, 0x2, UPT ;  /* 0x000000020400788c */ /* 0x000fc8000bf05270 */
[----:B------:R-:W-:Y:S02]  /*5ca0*/  USEL UR5, URZ, 0x1, UP0 ;  /* 0x000000013f057887 */ /* 0x000fe40008000000 */
[----:B------:R-:W-:Y:S02]  /*5cb0*/  USEL UR4, UR4, URZ, UP0 ;  /* 0x0000003f04047287 */ /* 0x000fe40008000000 */
[----:B------:R-:W-:-:S04]  /*5cc0*/  ULOP3.LUT UR5, UR6, UR5, URZ, 0x3c, !UPT ;  /* 0x0000000506057292 */ /* 0x000fc8000f8e3c3f */
[----:B------:R-:W-:Y:S02]  /*5cd0*/  IMAD.U32 R8, RZ, RZ, UR4 ;  /* 0x00000004ff087e24 */ /* 0x000fe4000f8e00ff */
[----:B------:R-:W-:Y:S01]  /*5ce0*/  IMAD.U32 R7, RZ, RZ, UR5 ;  /* 0x00000005ff077e24 */ /* 0x000fe2000f8e00ff */
[----:B------:R-:W-:Y:S06]  /*5cf0*/  @!P0 BRA `(.L_x_20) ;  /* 0x0000000000048947 */ /* 0x000fec0003800000 */
[----:B------:R-:W-:Y:S01]  /*5d00*/  BPT.TRAP 0x1 ;  /* 0x000000040000795c */ /* 0x000fe20000300000 */
.L_x_20:
[----:B------:R-:W-:Y:S02]  /*5d10*/  R2UR UR6, R16 ;  /* 0x00000000100672ca */ /* 0x000fe400000e0000 */
[----:B------:R-:W-:-:S11]  /*5d20*/  R2UR UR5, R7 ;  /* 0x00000000070572ca */ /* 0x000fd600000e0000 */
[----:B------:R-:W-:Y:S02]  /*5d30*/  ULEA UR4, UR4, UR6, 0x3 ;  /* 0x0000000604047291 */ /* 0x000fe4000f8e183f */
[----:B------:R-:W-:-:S04]  /*5d40*/  MOV R0, UR5 ;  /* 0x0000000500007c02 */ /* 0x000fc80008000f00 */
[----:B------:R-:W-:Y:S01]  /*5d50*/  SHF.L.U32 R0, R0, 0x1f, RZ ;  /* 0x0000001f00007819 */ /* 0x000fe200000006ff */
[----:B------:R-:W-:-:S03]  /*5d60*/  IMAD.U32 R6, RZ, RZ, UR4 ;  /* 0x00000004ff067e24 */ /* 0x000fc6000f8e00ff */
[----:B------:R0:W1:Y:S01]  /*5d70*/  SYNCS.PHASECHK.TRANS64.TRYWAIT P2, [UR4+0x36830], R0 ;  /* 0x03683000ff0075a7 */ /* 0x0000620008040144 */
[----:B------:R-:W-:Y:S05]  /*5d80*/  @!P0 BRA `(.L_x_21) ;  /* 0x0000000000048947 */ /* 0x000fea0003800000 */
[----:B------:R-:W-:Y:S01]  /*5d90*/  BPT.TRAP 0x1 ;  /* 0x000000040000795c */ /* 0x000fe20000300000 */
.L_x_21:
[----:B-1----:R-:W-:Y:S05]  /*5da0*/  @P2 BRA `(.L_x_22) ;  /* 0x00000000000c2947 */ /* 0x002fea0003800000 */
[----:B------:R-:W-:-:S13]  /*5db0*/  R2UR UR4, R6 ;  /* 0x00000000060472ca */ /* 0x000fda00000e0000 */
[----:B------:R-:W1:Y:S02]  /*5dc0*/  SYNCS.PHASECHK.TRANS64.TRYWAIT P2, [UR4+0x36830], R0 ;  /* 0x03683000ff0075a7 */ /* 0x000e640008040144 */
[----:B-1----:R-:W-:Y:S05]  /*5dd0*/  @!P2 BRA `(.L_x_23) ;  /* 0x000000b400bca947 */ /* 0x002fea0003800000 */
.L_x_22:
        /* <DEDUP_REMOVED lines=13> */
[----:B------:R-:W-:Y:S01]  /*5eb0*/  UIMAD UR60, UR60, 0xa80, UR61 ;  /* 0x00000a803c3c78a4 */ /* 0x000fe2000f8e023d */
[----:B01----:R-:W-:Y:S01]  /*5ec0*/  MOV R0, UR57 ;  /* 0x0000003900007c02 */ /* 0x003fe20008000f00 */
[----:B------:R-:W-:Y:S01]  /*5ed0*/  UMOV UR23, 0x40000040 ;  /* 0x4000004000177882 */ /* 0x000fe20000000000 */
[----:B------:R-:W-:Y:S01]  /*5ee0*/  MOV R3, UR56 ;  /* 0x0000003800037c02 */ /* 0x000fe20008000f00 */
[----:B------:R-:W-:Y:S01]  /*5ef0*/  UIADD3 UR10, UR60, 0x80, URZ ;  /* 0x000000803c0a7890 */ /* 0x000fe2000fffe03f */
[C---:B------:R-:W-:Y:S01]  /*5f00*/  R2UR UR56, R4.reuse ;  /* 0x00000000043872ca */ /* 0x040fe200000e0000 */
[----:B------:R-:W-:Y:S01]  /*5f10*/  UIADD3 UR14, UR60, 0x100, URZ ;  /* 0x000001003c0e7890 */ /* 0x000fe2000fffe03f */
[C---:B------:R-:W-:Y:S01]  /*5f20*/  R2UR UR57, R5.reuse ;  /* 0x00000000053972ca */ /* 0x040fe200000e0000 */
[----:B------:R-:W-:Y:S01]  /*5f30*/  UMOV UR6, UR60 ;  /* 0x0000003c00067c82 */ /* 0x000fe20008000000 */
[----:B------:R-:W-:Y:S01]  /*5f40*/  UIADD3 UR18, UR60, 0x2, URZ ;  /* 0x000000023c127890 */ /* 0x000fe2000fffe03f */
[----:B------:R-:W-:Y:S01]  /*5f50*/  HGMMA.64x16x16.F32.BF16 R168, gdesc[UR4], RZ, !UPT, gsb0 ;  /* 0x0020000004a879f0 */ /* 0x000fe2000c0018ff */
[----:B------:R-:W-:Y:S01]  /*5f60*/  UIADD3 UR6, UR60, 0x180, URZ ;  /* 0x000001803c067890 */ /* 0x000fe2000fffe03f */
[----:B------:R-:W-:Y:S01]  /*5f70*/  R2UR UR4, R4 ;  /* 0x00000000040472ca */ /* 0x000fe200000e0000 */
[----:B------:R-:W-:Y:S01]  /*5f80*/  UMOV UR7, 0x40000040 ;  /* 0x4000004000077882 */ /* 0x000fe20000000000 */
[----:B------:R-:W-:Y:S01]  /*5f90*/  R2UR UR5, R5 ;  /* 0x00000000050572ca */ /* 0x000fe200000e0000 */
[----:B------:R-:W-:Y:S01]  /*5fa0*/  UIADD3 UR22, UR60, 0x4, URZ ;  /* 0x000000043c167890 */ /* 0x000fe2000fffe03f */
[-C--:B------:R-:W-:Y:S01]  /*5fb0*/  FMUL.FTZ R24, R24, R9.reuse ;  /* 0x0000000918187220 */ /* 0x080fe20000410000 */
[----:B------:R-:W-:Y:S01]  /*5fc0*/  UIADD3 UR26, UR60, 0x6, URZ ;  /* 0x000000063c1a7890 */ /* 0x000fe2000fffe03f */
[-C--:B------:R-:W-:Y:S01]  /*5fd0*/  FMUL.FTZ R25, R25, R9.reuse ;  /* 0x0000000919197220 */ /* 0x080fe20000410000 */
[----:B------:R-:W-:Y:S01]  /*5fe0*/  UMOV UR58, UR6 ;  /* 0x00000006003a7c82 */ /* 0x000fe20008000000 */
[----:B------:R-:W-:Y:S01]  /*5ff0*/  UMOV UR27, 0x40000040 ;  /* 0x40000040001b7882 */ /* 0x000fe20000000000 */
[----:B------:R-:W-:Y:S01]  /*6000*/  UIADD3 UR30, UR60, 0x380, URZ ;  /* 0x000003803c1e7890 */ /* 0x000fe2000fffe03f */
[-C--:B------:R-:W-:Y:S01]  /*6010*/  FMUL.FTZ R28, R28, R9.reuse ;  /* 0x000000091c1c7220 */ /* 0x080fe20000410000 */
        /* <DEDUP_REMOVED lines=19> */
[-C--:B------:R-:W-:Y:S01]  /*6150*/  FMUL.FTZ R41, R41, R9.reuse ;  /* 0x0000000929297220 */ /* 0x080fe20000410000 */
        /* <DEDUP_REMOVED lines=18> */
[----:B------:R-:W-:Y:S01]  /*6280*/  FMUL.FTZ R80, R80, R9 ;  /* 0x0000000950507220 */ /* 0x000fe20000410000 */
[----:B------:R-:W-:-:S02]  /*6290*/  WARPGROUP.DEPBAR.LE gsb0, 0x0 ;  /* 0x00008000000079c5 */ /* 0x000fc40000010000 */
[----:B------:R-:W-:Y:S01]  /*62a0*/  WARPGROUP.ARRIVE ;  /* 0x00000000000079c5 */ /* 0x000fe20000000000 */
[-C--:B------:R-:W-:Y:S01]  /*62b0*/  FMUL.FTZ R81, R81, R9.reuse ;  /* 0x0000000951517220 */ /* 0x080fe20000410000 */
[-C--:B------:R-:W-:Y:S01]  /*62c0*/  FMUL.FTZ R84, R84, R9.reuse ;  /* 0x0000000954547220 */ /* 0x080fe20000410000 */
[-C--:B------:R-:W-:Y:S01]  /*62d0*/  FMUL.FTZ R85, R85, R9.reuse ;  /* 0x0000000955557220 */ /* 0x080fe20000410000 */
[-C--:B------:R-:W-:Y:S01]  /*62e0*/  FMUL.FTZ R88, R88, R9.reuse ;  /* 0x0000000958587220 */ /* 0x080fe20000410000 */
[-C--:B------:R-:W-:Y:S01]  /*62f0*/  FMUL.FTZ R89, R89, R9.reuse ;  /* 0x0000000959597220 */ /* 0x080fe20000410000 */
[----:B------:R-:W-:Y:S01]  /*6300*/  HGMMA.64x16x16.F32.BF16 R160, gdesc[UR8], RZ, !UPT, gsb0 ;  /* 0x0020000008a079f0 */ /* 0x000fe2000c0018ff */
[----:B------:R-:W-:Y:S01]  /*6310*/  UIADD3 UR10, UR60, 0x200, URZ ;  /* 0x000002003c0a7890 */ /* 0x000fe2000fffe03f */
[----:B------:R-:W-:Y:S01]  /*6320*/  R2UR UR8, R4 ;  /* 0x00000000040872ca */ /* 0x000fe200000e0000 */
[----:B------:R-:W-:Y:S01]  /*6330*/  UMOV UR11, 0x40000040 ;  /* 0x40000040000b7882 */ /* 0x000fe20000000000 */
[----:B------:R-:W-:Y:S01]  /*6340*/  R2UR UR9, R5 ;  /* 0x00000000050972ca */ /* 0x000fe200000e0000 */
[-C--:B------:R-:W-:Y:S01]  /*6350*/  FMUL.FTZ R92, R92, R9.reuse ;  /* 0x000000095c5c7220 */ /* 0x080fe20000410000 */
[-C--:B------:R-:W-:Y:S01]  /*6360*/  FMUL.FTZ R93, R93, R9.reuse ;  /* 0x000000095d5d7220 */ /* 0x080fe20000410000 */
[-C--:B------:R-:W-:Y:S01]  /*6370*/  FMUL.FTZ R96, R96, R9.reuse ;  /* 0x0000000960607220 */ /* 0x080fe20000410000 */
[----:B------:R-:W-:Y:S01]  /*6380*/  UMOV UR6, UR10 ;  /* 0x0000000a00067c82 */ /* 0x000fe20008000000 */
        /* <DEDUP_REMOVED lines=68> */
[----:B------:R-:W-:-:S06]  /*67d0*/  WARPGROUP.ARRIVE ;  /* 0x00000000000079c5 */ /* 0x000fcc0000000000 */
[----:B------:R-:W-:Y:S01]  /*67e0*/  HGMMA.64x16x16.F32.BF16 R144, gdesc[UR56], RZ, !UPT, gsb0 ;  /* 0x00200000389079f0 */ /* 0x000fe2000c0018ff */
[----:B------:R-:W-:Y:S01]  /*67f0*/  R2UR UR57, R0 ;  /* 0x00000000003972ca */ /* 0x000fe200000e0000 */
[----:B------:R-:W-:Y:S01]  /*6800*/  UIADD3 UR58, UR60, 0x706, URZ ;  /* 0x000007063c3a7890 */ /* 0x000fe2000fffe03f */
[----:B------:R-:W-:Y:S01]  /*6810*/  R2UR UR56, R3 ;  /* 0x00000000033872ca */ /* 0x000fe200000e0000 */
[----:B------:R-:W-:Y:S01]  /*6820*/  UMOV UR59, 0x40000040 ;  /* 0x40000040003b7882 */ /* 0x000fe20000000000 */
[----:B------:R-:W-:Y:S02]  /*6830*/  WARPGROUP.DEPBAR.LE gsb0, 0x0 ;  /* 0x00008000000079c5 */ /* 0x000fe40000010000 */
[----:B------:R-:W-:-:S06]  /*6840*/  WARPGROUP.ARRIVE ;  /* 0x00000000000079c5 */ /* 0x000fcc0000000000 */
[----:B------:R-:W-:Y:S01]  /*6850*/  HGMMA.64x16x16.F32.BF16 R136, gdesc[UR4], RZ, !UPT, gsb0 ;  /* 0x00200000048879f0 */ /* 0x000fe2000c0018ff */
[----:B------:R-:W-:Y:S02]  /*6860*/  UIADD3 UR4, UR60, 0x300, URZ ;  /* 0x000003003c047890 */ /* 0x000fe4000fffe03f */
[----:B------:R-:W-:Y:S01]  /*6870*/  UIADD3 UR6, UR60, 0x82, URZ ;  /* 0x000000823c067890 */ /* 0x000fe2000fffe03f */
[----:B------:R-:W-:Y:S01]  /*6880*/  UMOV UR5, UR17 ;  /* 0x0000001100057c82 */ /* 0x000fe20008000000 */
[----:B------:R-:W-:-:S03]  /*6890*/  UMOV UR7, 0x40000040 ;  /* 0x4000004000077882 */ /* 0x000fc60000000000 */
[----:B------:R-:W-:Y:S01]  /*68a0*/  UMOV UR14, UR4 ;  /* 0x00000004000e7c82 */ /* 0x000fe20008000000 */
[----:B------:R-:W-:Y:S01]  /*68b0*/  UMOV UR4, UR16 ;  /* 0x0000001000047c82 */ /* 0x000fe20008000000 */
[----:B------:R-:W-:Y:S02]  /*68c0*/  WARPGROUP.DEPBAR.LE gsb0, 0x0 ;  /* 0x00008000000079c5 */ /* 0x000fe40000010000 */
[----:B------:R-:W-:-:S06]  /*68d0*/  WARPGROUP.ARRIVE ;  /* 0x00000000000079c5 */ /* 0x000fcc0000000000 */
[----:B------:R-:W-:Y:S01]  /*68e0*/  HGMMA.64x16x16.F32.BF16 R128, gdesc[UR8], RZ, !UPT, gsb0 ;  /* 0x00200000088079f0 */ /* 0x000fe2000c0018ff */
[----:B------:R-:W-:Y:S02]  /*68f0*/  UIADD3 UR8, UR60, 0x102, URZ ;  /* 0x000001023c087890 */ /* 0x000fe4000fffe03f */
[----:B------:R-:W-:Y:S01]  /*6900*/  UIADD3 UR9, UR60, 0x182, URZ ;  /* 0x000001823c097890 */ /* 0x000fe2000fffe03f */
[----:B------:R-:W-:Y:S02]  /*6910*/  WARPGROUP.DEPBAR.LE gsb0, 0x0 ;  /* 0x00008000000079c5 */ /* 0x000fe40000010000 */
[----:B------:R-:W-:-:S06]  /*6920*/  WARPGROUP.ARRIVE ;  /* 0x00000000000079c5 */ /* 0x000fcc0000000000 */
[----:B------:R-:W-:Y:S03]  /*6930*/  HGMMA.64x16x16.F32.BF16 R120, gdesc[UR12], RZ, !UPT, gsb0 ;  /* 0x002000000c7879f0 */ /* 0x000fe6000c0018ff */
[----:B------:R-:W-:Y:S02]  /*6940*/  WARPGROUP.DEPBAR.LE gsb0, 0x0 ;  /* 0x00008000000079c5 */ /* 0x000fe40000010000 */
[----:B------:R-:W-:-:S06]  /*6950*/  WARPGROUP.ARRIVE ;  /* 0x00000000000079c5 */ /* 0x000fcc0000000000 */
[----:B------:R-:W-:Y:S03]  /*6960*/  HGMMA.64x16x16.F32.BF16 R168, gdesc[UR16], R168, gsb0 ;  /* 0x0020000010a879f0 */ /* 0x000fe600080018a8 */
        /* <DEDUP_REMOVED lines=515> */
[----:B------:R-:W-:Y:S02]  /*89a0*/  UIADD3 UR9, UR60, 0x986, URZ ;  /* 0x000009863c097890 */ /* 0x000fe4000fffe03f */
        /* <DEDUP_REMOVED lines=24> */
[----:B------:R-:W-:Y:S03]  /*8b30*/  HGMMA.64x16x16.F32.BF16 R120, gdesc[UR4], R120, gsb0 ;  /* 0x00200000047879f0 */ /* 0x000fe60008001878 */
[----:B------:R-:W-:Y:S02]  /*8b40*/  WARPGROUP.DEPBAR.LE gsb0, 0x0 ;  /* 0x00008000000079c5 */ /* 0x000fe40000010000 */
[----:B------:R-:W-:Y:S05]  /*8b50*/  @!P0 BRA `(.L_x_24) ;  /* 0x0000000000048947 */ /* 0x000fea0003800000 */
[----:B------:R-:W-:Y:S01]  /*8b60*/  BPT.TRAP 0x1 ;  /* 0x000000040000795c */ /* 0x000fe20000300000 */
.L_x_24:
[----:B------:R-:W-:Y:S02]  /*8b70*/  R2UR UR6, R16 ;  /* 0x00000000100672ca */ /* 0x000fe400000e0000 */
[----:B------:R-:W-:Y:S02]  /*8b80*/  R2UR UR5, R15 ;  /* 0x000000000f0572ca */ /* 0x000fe400000e0000 */
[----:B------:R-:W-:-:S11]  /*8b90*/  R2UR UR4, R14 ;  /* 0x000000000e0472ca */ /* 0x000fd600000e0000 */
[----:B------:R-:W-:Y:S02]  /*8ba0*/  ULEA UR5, UR5, UR6, 0x3 ;  /* 0x0000000605057291 */ /* 0x000fe4000f8e183f */
[----:B------:R-:W-:-:S05]  /*8bb0*/  IMAD.U32 R0, RZ, RZ, UR4 ;  /* 0x00000004ff007e24 */ /* 0x000fca000f8e00ff */
[----:B------:R-:W-:-:S04]  /*8bc0*/  SHF.L.U32 R0, R0, 0x1f, RZ ;  /* 0x0000001f00007819 */ /* 0x000fc800000006ff */
[----:B------:R0:W1:Y:S01]  /*8bd0*/  SYNCS.PHASECHK.TRANS64.TRYWAIT P2, [UR5+0x36850], R0 ;  /* 0x03685000ff0075a7 */ /* 0x0000620008040145 */
[----:B------:R-:W-:Y:S05]  /*8be0*/  @!P0 BRA `(.L_x_25) ;  /* 0x0000000000048947 */ /* 0x000fea0003800000 */
[----:B------:R-:W-:Y:S01]  /*8bf0*/  BPT.TRAP 0x1 ;  /* 0x000000040000795c */ /* 0x000fe20000300000 */
.L_x_25:
[----:B-1----:R-:W-:Y:S05]  /*8c00*/  @P2 BRA `(.L_x_26) ;  /* 0x0000000000082947 */ /* 0x002fea0003800000 */
[----:B------:R-:W1:Y:S02]  /*8c10*/  SYNCS.PHASECHK.TRANS64.TRYWAIT P2, [UR5+0x36850], R0 ;  /* 0x03685000ff0075a7 */ /* 0x000e640008040145 */
[----:B-1----:R-:W-:Y:S05]  /*8c20*/  @!P2 BRA `(.L_x_27) ;  /* 0x000000880044a947 */ /* 0x002fea0003800000 */
.L_x_26:
[----:B------:R-:W-:Y:S01]  /*8c30*/  R2UR UR4, R16 ;  /* 0x00000000100472ca */ /* 0x000fe200000e0000 */
[----:B------:R-:W-:Y:S01]  /*8c40*/  WARPGROUP.ARRIVE ;  /* 0x00000000000079c5 */ /* 0x000fe20000000000 */
[----:B------:R-:W-:Y:S01]  /*8c50*/  R2UR UR6, R15 ;  /* 0x000000000f0672ca */ /* 0x000fe200000e0000 */
[----:B------:R-:W-:Y:S01]  /*8c60*/  UMOV UR7, 0x40000040 ;  /* 0x4000004000077882 */ /* 0x000fe20000000000 */
[----:B01----:R-:W-:Y:S02]  /*8c70*/  FMNMX.FTZ R0, R168, R13, !PT ;  /* 0x0000000da8007209 */ /* 0x003fe40007810000 */
[----:B------:R-:W-:Y:S02]  /*8c80*/  R2UR UR8, R6 ;  /* 0x00000000060872ca */ /* 0x000fe400000e0000 */
[----:B------:R-:W-:Y:S02]  /*8c90*/  FMNMX.FTZ R3, R169, R0, !PT ;  /* 0x00000000a9037209 */ /* 0x000fe40007810000 */
[----:B------:R-:W-:-:S02]  /*8ca0*/  R2UR UR9, R17 ;  /* 0x00000000110972ca */ /* 0x000fc400000e0000 */
[----:B------:R-:W-:Y:S01]  /*8cb0*/  FMNMX.FTZ R0, R172, R3, !PT ;  /* 0x00000003ac007209 */ /* 0x000fe20007810000 */
[----:B------:R-:W-:-:S03]  /*8cc0*/  UIADD3 UR4, UR4, 0x400, URZ ;  /* 0x0000040004047890 */ /* 0x000fc6000fffe03f */
[----:B------:R-:W-:Y:S01]  /*8cd0*/  FMNMX.FTZ R3, R173, R0, !PT ;  /* 0x00000000ad037209 */ /* 0x000fe20007810000 */
[----:B------:R-:W-:-:S03]  /*8ce0*/  USHF.R.U32.HI UR4, URZ, 0x4, UR4 ;  /* 0x000000043f047899 */ /* 0x000fc60008011604 */
[----:B------:R-:W-:Y:S01]  /*8cf0*/  FMNMX.FTZ R0, R160, R3, !PT ;  /* 0x00000003a0007209 */ /* 0x000fe20007810000 */
[----:B------:R-:W-:-:S03]  /*8d00*/  ULOP3.LUT UR4, UR4, 0x3fff, URZ, 0xc0, !UPT ;  /* 0x00003fff04047892 */ /* 0x000fc6000f8ec03f */
[----:B------:R-:W-:Y:S01]  /*8d10*/  FMNMX.FTZ R3, R161, R0, !PT ;  /* 0x00000000a1037209 */ /* 0x000fe20007810000 */
[----:B------:R-:W-:-:S03]  /*8d20*/  ULOP3.LUT UR4, UR4, 0x3800000, URZ, 0xfc, !UPT ;  /* 0x0380000004047892 */ /* 0x000fc6000f8efc3f */
[----:B------:R-:W-:Y:S01]  /*8d30*/  FMNMX.FTZ R0, R164, R3, !PT ;  /* 0x00000003a4007209 */ /* 0x000fe20007810000 */
[----:B------:R-:W-:-:S03]  /*8d40*/  UIMAD UR4, UR6, 0xa80, UR4 ;  /* 0x00000a80060478a4 */ /* 0x000fc6000f8e0204 */
[----:B------:R-:W-:-:S04]  /*8d50*/  FMNMX.FTZ R3, R165, R0, !PT ;  /* 0x00000000a5037209 */ /* 0x000fc80007810000 */
[----:B------:R-:W-:Y:S01]  /*8d60*/  UMOV UR6, UR4 ;  /* 0x0000000400067c82 */ /* 0x000fe20008000000 */
[----:B------:R-:W-:Y:S01]  /*8d70*/  FMNMX.FTZ R0, R152, R3, !PT ;  /* 0x0000000398007209 */ /* 0x000fe20007810000 */
[----:B------:R-:W-:Y:S01]  /*8d80*/  HGMMA.64x192x16.F32.BF16 R24, R200, gdesc[UR4].tnspB, R24, gsb0 ;  /* 0x42e00004c8187df0 */ /* 0x000fe20008001818 */
[----:B------:R-:W-:Y:S01]  /*8d90*/  UIADD3 UR6, UR4, 0x80, URZ ;  /* 0x0000008004067890 */ /* 0x000fe2000fffe03f */
[----:B------:R-:W-:Y:S01]  /*8da0*/  UMOV UR7, 0x40000040 ;  /* 0x4000004000077882 */ /* 0x000fe20000000000 */
[----:B------:R-:W-:-:S04]  /*8db0*/  FMNMX.FTZ R3, R153, R0, !PT ;  /* 0x0000000099037209 */ /* 0x000fc80007810000 */
        /* <DEDUP_REMOVED lines=17> */
[----:B------:R-:W-:Y:S02]  /*8ed0*/  FMNMX.FTZ R2, R125, R0, !PT ;  /* 0x000000007d027209 */ /* 0x000fe40007810000 */
[----:B------:R-:W0:Y:S03]  /*8ee0*/  LDC R0, c[0x0][0x988] ;  /* 0x00026200ff007b82 */ /* 0x000e260000000800 */
[----:B------:R-:W1:Y:S02]  /*8ef0*/  SHFL.BFLY PT, R3, R2, 0x2, 0x1f ;  /* 0x0c401f0002037f89 */ /* 0x000e6400000e0000 */
[----:B-1----:R-:W-:Y:S02]  /*8f00*/  FMNMX.FTZ R3, R2, R3, !PT ;  /* 0x0000000302037209 */ /* 0x002fe40007810000 */
[----:B------:R-:W-:-:S03]  /*8f10*/  FMNMX.FTZ R2, R170, R12, !PT ;  /* 0x0000000caa027209 */ /* 0x000fc60007810000 */
[----:B------:R-:W1:Y:S02]  /*8f20*/  SHFL.BFLY PT, R6, R3, 0x1, 0x1f ;  /* 0x0c201f0003067f89 */ /* 0x000e6400000e0000 */
[----:B-1----:R-:W-:Y:S02]  /*8f30*/  FMNMX.FTZ R6, R3, R6, !PT ;  /* 0x0000000603067209 */ /* 0x002fe40007810000 */
[----:B------:R-:W-:-:S03]  /*8f40*/  FMNMX.FTZ R3, R171, R2, !PT ;  /* 0x00000002ab037209 */ /* 0x000fc60007810000 */
[----:B------:R-:W-:Y:S01]  /*8f50*/  FADD.FTZ R9, -R6, R13 ;  /* 0x0000000d06097221 */ /* 0x000fe20000010100 */
[----:B------:R-:W-:-:S03]  /*8f60*/  FMNMX.FTZ R2, R174, R3, !PT ;  /* 0x00000003ae027209 */ /* 0x000fc60007810000 */
[----:B0-----:R-:W-:Y:S01]  /*8f70*/  FMUL.FTZ R9, R9, R0 ;  /* 0x0000000009097220 */ /* 0x001fe20000410000 */
[----:B------:R-:W-:-:S04]  /*8f80*/  FMNMX.FTZ R3, R175, R2, !PT ;  /* 0x00000002af037209 */ /* 0x000fc80007810000 */
[----:B------:R-:W-:Y:S01]  /*8f90*/  FMNMX.FTZ R2, R162, R3, !PT ;  /* 0x00000003a2027209 */ /* 0x000fe20007810000 */
[----:B------:R-:W-:Y:S03]  /*8fa0*/  MUFU.EX2 R9, R9 ;  /* 0x0000000900097308 */ /* 0x000fe60000000800 */
        /* <DEDUP_REMOVED lines=13> */
[----:B------:R-:W-:Y:S01]  /*9080*/  FMNMX.FTZ R2, R142, R3, !PT ;  /* 0x000000038e027209 */ /* 0x000fe20007810000 */
[----:B------:R-:W-:Y:S02]  /*9090*/  WARPGROUP.DEPBAR.LE gsb0, 0x0 ;  /* 0x00008000000079c5 */ /* 0x000fe40000010000 */
[----:B------:R-:W-:Y:S01]  /*90a0*/  WARPGROUP.ARRIVE ;  /* 0x00000000000079c5 */ /* 0x000fe20000000000 */
[----:B------:R-:W-:-:S04]  /*90b0*/  FMNMX.FTZ R3, R143, R2, !PT ;  /* 0x000000028f037209 */ /* 0x000fc80007810000 */
        /* <DEDUP_REMOVED lines=10> */
[----:B------:R-:W-:-:S05]  /*9160*/  FMNMX.FTZ R2, R127, R2, !PT ;  /* 0x000000027f027209 */ /* 0x000fca0007810000 */
[----:B------:R-:W0:Y:S02]  /*9170*/  SHFL.BFLY PT, R3, R2, 0x2, 0x1f ;  /* 0x0c401f0002037f89 */ /* 0x000e2400000e0000 */
[----:B0-----:R-:W-:-:S05]  /*9180*/  FMNMX.FTZ R20, R2, R3, !PT ;  /* 0x0000000302147209 */ /* 0x001fca0007810000 */
[----:B------:R-:W0:Y:S02]  /*9190*/  SHFL.BFLY PT, R3, R20, 0x1, 0x1f ;  /* 0x0c201f0014037f89 */ /* 0x000e2400000e0000 */
[----:B0-----:R-:W-:Y:S01]  /*91a0*/  FMNMX.FTZ R3, R20, R3, !PT ;  /* 0x0000000314037209 */ /* 0x001fe20007810000 */
[----:B------:R-:W-:Y:S02]  /*91b0*/  WARPGROUP.DEPBAR.LE gsb0, 0x0 ;  /* 0x00008000000079c5 */ /* 0x000fe40000010000 */
[----:B------:R-:W-:-:S06]  /*91c0*/  WARPGROUP.ARRIVE ;  /* 0x00000000000079c5 */ /* 0x000fcc0000000000 */
[----:B------:R-:W-:Y:S01]  /*91d0*/  HGMMA.64x192x16.F32.BF16 R24, R192, gdesc[UR4].tnspB, R24, gsb0 ;  /* 0x42e00004c0187df0 */ /* 0x000fe20008001818 */
[----:B------:R-:W-:Y:S01]  /*91e0*/  UIADD3 UR6, UR4, 0x180, URZ ;  /* 0x0000018004067890 */ /* 0x000fe2000fffe03f */
[----:B------:R-:W-:Y:S01]  /*91f0*/  UMOV UR7, 0x40000040 ;  /* 0x4000004000077882 */ /* 0x000fe20000000000 */
[----:B------:R-:W-:Y:S02]  /*9200*/  WARPGROUP.DEPBAR.LE gsb0, 0x0 ;  /* 0x00008000000079c5 */ /* 0x000fe40000010000 */
[----:B------:R-:W-:-:S15]  /*9210*/  WARPGROUP.ARRIVE ;  /* 0x00000000000079c5 */ /* 0x000fde0000000000 */
[----:B------:R-:W-:Y:S01]  /*9220*/  HGMMA.64x192x16.F32.BF16 R24, R188, gdesc[UR4].tnspB, R24, gsb0 ;  /* 0x42e00004bc187df0 */ /* 0x000fe20008001818 */
[----:B------:R-:W-:Y:S01]  /*9230*/  UIADD3 UR6, UR4, 0x200, URZ ;  /* 0x0000020004067890 */ /* 0x000fe2000fffe03f */
[----:B------:R-:W-:Y:S01]  /*9240*/  UMOV UR7, 0x40000040 ;  /* 0x4000004000077882 */ /* 0x000fe20000000000 */
[----:B------:R-:W-:Y:S02]  /*9250*/  WARPGROUP.DEPBAR.LE gsb0, 0x0 ;  /* 0x00008000000079c5 */ /* 0x000fe40000010000 */
[----:B------:R-:W-:Y:S01]  /*9260*/  WARPGROUP.ARRIVE ;  /* 0x00000000000079c5 */ /* 0x000fe20000000000 */
[----:B------:R-:W-:-:S04]  /*9270*/  FMUL.FTZ R189, R6, R0 ;  /* 0x0000000006bd7220 */ /* 0x000fc80000410000 */
[----:B------:R-:W-:-:S10]  /*9280*/  FFMA.FTZ R23, R153, R0, -R189 ;  /* 0x0000000099177223 */ /* 0x000fd400000108bd */
[----:B------:R-:W-:Y:S01]  /*9290*/  HGMMA.64x192x16.F32.BF16 R24, R184, gdesc[UR4].tnspB, R24, gsb0 ;  /* 0x42e00004b8187df0 */ /* 0x000fe20008001818 */
[----:B------:R-:W-:Y:S01]  /*92a0*/  UIADD3 UR6, UR4, 0x280, URZ ;  /* 0x0000028004067890 */ /* 0x000fe2000fffe03f */
[-CC-:B------:R-:W-:Y:S01]  /*92b0*/  FFMA.FTZ R153, R157, R0.reuse, -R189.reuse ;  /* 0x000000009d997223 */ /* 0x180fe200000108bd */
[----:B------:R-:W-:Y:S01]  /*92c0*/  UMOV UR7, 0x40000040 ;  /* 0x4000004000077882 */ /* 0x000fe20000000000 */
[----:B------:R-:W-:Y:S01]  /*92d0*/  UIADD3 UR4, UR4, 0x300, URZ ;  /* 0x0000030004047890 */ /* 0x000fe2000fffe03f */
[----:B------:R-:W-:Y:S01]  /*92e0*/  FADD.FTZ R157, -R3, R12 ;  /* 0x0000000c039d7221 */ /* 0x000fe20000010100 */
[-CC-:B------:R-:W-:Y:S01]  /*92f0*/  FFMA.FTZ R200, R168, R0.reuse, -R189.reuse ;  /* 0x00000000a8c87223 */ /* 0x180fe200000108bd */
[-CC-:B------:R-:W-:Y:S01]  /*9300*/  FFMA.FTZ R13, R169, R0.reuse, -R189.reuse ;  /* 0x00000000a90d7223 */ /* 0x180fe200000108bd */
[-CC-:B------:R-:W-:Y:S01]  /*9310*/  FFMA.FTZ R202, R172, R0.reuse, -R189.reuse ;  /* 0x00000000acca7223 */ /* 0x180fe200000108bd */
[-C--:B------:R-:W-:Y:S01]  /*9320*/  FMUL.FTZ R2, R157, R0.reuse ;  /* 0x000000009d027220 */ /* 0x080fe20000410000 */
[-C--:B------:R-:W-:Y:S01]  /*9330*/  FMUL.FTZ R157, R3, R0.reuse ;  /* 0x00000000039d7220 */ /* 0x080fe20000410000 */
[-CC-:B------:R-:W-:Y:S01]  /*9340*/  FFMA.FTZ R15, R173, R0.reuse, -R189.reuse ;  /* 0x00000000ad0f7223 */ /* 0x180fe200000108bd */
[----:B------:R-:W-:Y:S01]  /*9350*/  MUFU.EX2 R200, R200 ;  /* 0x000000c800c87308 */ /* 0x000fe20000000800 */
[-C--:B------:R-:W-:Y:S01]  /*9360*/  FFMA.FTZ R196, R160, R0.reuse, -R189 ;  /* 0x00000000a0c47223 */ /* 0x080fe200000108bd */
[-CC-:B------:R-:W-:Y:S01]  /*9370*/  FFMA.FTZ R201, R170, R0.reuse, -R157.reuse ;  /* 0x00000000aac97223 */ /* 0x180fe2000001089d */
[-CC-:B------:R-:W-:Y:S01]  /*9380*/  FFMA.FTZ R12, R171, R0.reuse, -R157.reuse ;  /* 0x00000000ab0c7223 */ /* 0x180fe2000001089d */
[-CC-:B------:R-:W-:Y:S01]  /*9390*/  FFMA.FTZ R203, R174, R0.reuse, -R157.reuse ;  /* 0x00000000aecb7223 */ /* 0x180fe2000001089d */
[-C--:B------:R-:W-:Y:S01]  /*93a0*/  FFMA.FTZ R22, R175, R0.reuse, -R157 ;  /* 0x00000000af167223 */ /* 0x080fe2000001089d */
[-C--:B------:R-:W-:Y:S01]  /*93b0*/  FFMA.FTZ R188, R144, R0.reuse, -R189 ;  /* 0x0000000090bc7223 */ /* 0x080fe200000108bd */
[-C--:B------:R-:W-:Y:S01]  /*93c0*/  FFMA.FTZ R197, R162, R0.reuse, -R157 ;  /* 0x00000000a2c57223 */ /* 0x080fe2000001089d */
[----:B------:R-:W-:Y:S01]  /*93d0*/  MUFU.EX2 R2, R2 ;  /* 0x0000000200027308 */ /* 0x000fe20000000800 */
[-CC-:B------:R-:W-:Y:S01]  /*93e0*/  FFMA.FTZ R19, R161, R0.reuse, -R189.reuse ;  /* 0x00000000a1137223 */ /* 0x180fe200000108bd */
[-C--:B------:R-:W-:Y:S01]  /*93f0*/  FFMA.FTZ R14, R120, R0.reuse, -R189 ;  /* 0x00000000780e7223 */ /* 0x080fe200000108bd */
[-C--:B------:R-:W-:Y:S01]  /*9400*/  FFMA.FTZ R120, R163, R0.reuse, -R157 ;  /* 0x00000000a3787223 */ /* 0x080fe2000001089d */
[-CC-:B------:R-:W-:Y:S01]  /*9410*/  FFMA.FTZ R198, R164, R0.reuse, -R189.reuse ;  /* 0x00000000a4c67223 */ /* 0x180fe200000108bd */
[-C--:B------:R-:W-:Y:S01]  /*9420*/  FFMA.FTZ R124, R124, R0.reuse, -R189 ;  /* 0x000000007c7c7223 */ /* 0x080fe200000108bd */
[-C--:B------:R-:W-:Y:S01]  /*9430*/  FFMA.FTZ R199, R166, R0.reuse, -R157 ;  /* 0x00000000a6c77223 */ /* 0x080fe2000001089d */
[-CC-:B------:R-:W-:Y:S01]  /*9440*/  FFMA.FTZ R21, R165, R0.reuse, -R189.reuse ;  /* 0x00000000a5157223 */ /* 0x180fe200000108bd */
[----:B------:R-:W-:Y:S01]  /*9450*/  MUFU.EX2 R201, R201 ;  /* 0x000000c900c97308 */ /* 0x000fe20000000800 */
[-C--:B------:R-:W-:Y:S01]  /*9460*/  FFMA.FTZ R192, R152, R0.reuse, -R189 ;  /* 0x0000000098c07223 */ /* 0x080fe200000108bd */
[-C--:B------:R-:W-:Y:S01]  /*9470*/  FFMA.FTZ R193, R154, R0.reuse, -R157 ;  /* 0x000000009ac17223 */ /* 0x080fe2000001089d */
[-C--:B------:R-:W-:Y:S01]  /*9480*/  FFMA.FTZ R194, R156, R0.reuse, -R189 ;  /* 0x000000009cc27223 */ /* 0x080fe200000108bd */
[-CC-:B------:R-:W-:Y:S01]  /*9490*/  FFMA.FTZ R195, R158, R0.reuse, -R157.reuse ;  /* 0x000000009ec37223 */ /* 0x180fe2000001089d */
[-C--:B------:R-:W-:Y:S01]  /*94a0*/  FFMA.FTZ R139, R139, R0.reuse, -R157 ;  /* 0x000000008b8b7223 */ /* 0x080fe2000001089d */
[-CC-:B------:R-:W-:Y:S01]  /*94b0*/  FFMA.FTZ R145, R145, R0.reuse, -R189.reuse ;  /* 0x0000000091917223 */ /* 0x180fe200000108bd */
[-CC-:B------:R-:W-:Y:S01]  /*94c0*/  FFMA.FTZ R190, R148, R0.reuse, -R189.reuse ;  /* 0x0000000094be7223 */ /* 0x180fe200000108bd */
[----:B------:R-:W-:Y:S01]  /*94d0*/  MUFU.EX2 R13, R13 ;  /* 0x0000000d000d7308 */ /* 0x000fe20000000800 */
[-CC-:B------:R-:W-:Y:S01]  /*94e0*/  FFMA.FTZ R149, R149, R0.reuse, -R189.reuse ;  /* 0x0000000095957223 */ /* 0x180fe200000108bd */
[-CC-:B------:R-:W-:Y:S01]  /*94f0*/  FFMA.FTZ R137, R137, R0.reuse, -R189.reuse ;  /* 0x0000000089897223 */ /* 0x180fe200000108bd */
[-CC-:B------:R-:W-:Y:S01]  /*9500*/  FFMA.FTZ R141, R141, R0.reuse, -R189.reuse ;  /* 0x000000008d8d7223 */ /* 0x180fe200000108bd */
[-CC-:B------:R-:W-:Y:S01]  /*9510*/  FFMA.FTZ R129, R129, R0.reuse, -R189.reuse ;  /* 0x0000000081817223 */ /* 0x180fe200000108bd */
[-CC-:B------:R-:W-:Y:S01]  /*9520*/  FFMA.FTZ R133, R133, R0.reuse, -R189.reuse ;  /* 0x0000000085857223 */ /* 0x180fe200000108bd */
[-CC-:B------:R-:W-:Y:S01]  /*9530*/  FFMA.FTZ R121, R121, R0.reuse, -R189.reuse ;  /* 0x0000000079797223 */ /* 0x180fe200000108bd */
[-C--:B------:R-:W-:Y:S01]  /*9540*/  FFMA.FTZ R125, R125, R0.reuse, -R189 ;  /* 0x000000007d7d7223 */ /* 0x080fe200000108bd */
[----:B------:R-:W-:Y:S01]  /*9550*/  MUFU.EX2 R12, R12 ;  /* 0x0000000c000c7308 */ /* 0x000fe20000000800 */
[-CC-:B------:R-:W-:Y:S01]  /*9560*/  FFMA.FTZ R191, R150, R0.reuse, -R157.reuse ;  /* 0x0000000096bf7223 */ /* 0x180fe2000001089d */
[-CC-:B------:R-:W-:Y:S01]  /*9570*/  FFMA.FTZ R151, R151, R0.reuse, -R157.reuse ;  /* 0x0000000097977223 */ /* 0x180fe2000001089d */
[-CC-:B------:R-:W-:Y:S01]  /*9580*/  FFMA.FTZ R142, R142, R0.reuse, -R157.reuse ;  /* 0x000000008e8e7223 */ /* 0x180fe2000001089d */
[-CC-:B------:R-:W-:Y:S01]  /*9590*/  FFMA.FTZ R143, R143, R0.reuse, -R157.reuse ;  /* 0x000000008f8f7223 */ /* 0x180fe2000001089d */
[-CC-:B------:R-:W-:Y:S01]  /*95a0*/  FFMA.FTZ R130, R130, R0.reuse, -R157.reuse ;  /* 0x0000000082827223 */ /* 0x180fe2000001089d */
[-CC-:B------:R-:W-:Y:S01]  /*95b0*/  FFMA.FTZ R131, R131, R0.reuse, -R157.reuse ;  /* 0x0000000083837223 */ /* 0x180fe2000001089d */
[-CC-:B------:R-:W-:Y:S01]  /*95c0*/  FFMA.FTZ R134, R134, R0.reuse, -R157.reuse ;  /* 0x0000000086867223 */ /* 0x180fe2000001089d */
[----:B------:R-:W-:Y:S01]  /*95d0*/  MUFU.EX2 R202, R202 ;  /* 0x000000ca00ca7308 */ /* 0x000fe20000000800 */
[-CC-:B------:R-:W-:Y:S01]  /*95e0*/  FFMA.FTZ R135, R135, R0.reuse, -R157.reuse ;  /* 0x0000000087877223 */ /* 0x180fe2000001089d */
[-CC-:B------:R-:W-:Y:S01]  /*95f0*/  FFMA.FTZ R122, R122, R0.reuse, -R157.reuse ;  /* 0x000000007a7a7223 */ /* 0x180fe2000001089d */
[-CC-:B------:R-:W-:Y:S01]  /*9600*/  FFMA.FTZ R123, R123, R0.reuse, -R157.reuse ;  /* 0x000000007b7b7223 */ /* 0x180fe2000001089d */
[-CC-:B------:R-:W-:Y:S01]  /*9610*/  FFMA.FTZ R126, R126, R0.reuse, -R157.reuse ;  /* 0x000000007e7e7223 */ /* 0x180fe2000001089d */
[----:B------:R-:W-:-:S03]  /*9620*/  FFMA.FTZ R127, R127, R0, -R157 ;  /* 0x000000007f7f7223 */ /* 0x000fc6000001089d */
[----:B------:R-:W-:Y:S08]  /*9630*/  MUFU.EX2 R203, R203 ;  /* 0x000000cb00cb7308 */ /* 0x000ff00000000800 */
[----:B------:R-:W-:Y:S08]  /*9640*/  MUFU.EX2 R15, R15 ;  /* 0x0000000f000f7308 */ /* 0x000ff00000000800 */
[----:B------:R-:W-:Y:S08]  /*9650*/  MUFU.EX2 R22, R22 ;  /* 0x0000001600167308 */ /* 0x000ff00000000800 */
[----:B------:R-:W-:Y:S08]  /*9660*/  MUFU.EX2 R196, R196 ;  /* 0x000000c400c47308 */ /* 0x000ff00000000800 */
[----:B------:R-:W-:Y:S08]  /*9670*/  MUFU.EX2 R197, R197 ;  /* 0x000000c500c57308 */ /* 0x000ff00000000800 */
[----:B------:R-:W-:Y:S08]  /*9680*/  MUFU.EX2 R19, R19 ;  /* 0x0000001300137308 */ /* 0x000ff00000000800 */
[----:B------:R-:W-:Y:S08]  /*9690*/  MUFU.EX2 R120, R120 ;  /* 0x0000007800787308 */ /* 0x000ff00000000800 */
[----:B------:R0:W-:Y:S08]  /*96a0*/  MUFU.EX2 R20, R124 ;  /* 0x0000007c00147308 */ /* 0x0001f00000000800 */
[----:B------:R-:W-:Y:S01]  /*96b0*/  MUFU.EX2 R198, R198 ;  /* 0x000000c600c67308 */ /* 0x000fe20000000800 */
[----:B0-----:R-:W-:-:S07]  /*96c0*/  FFMA.FTZ R124, R167, R0, -R157 ;  /* 0x00000000a77c7223 */ /* 0x001fce000001089d */
[----:B------:R-:W-:Y:S08]  /*96d0*/  MUFU.EX2 R199, R199 ;  /* 0x000000c700c77308 */ /* 0x000ff00000000800 */
        /* <DEDUP_REMOVED lines=8> */
[----:B------:R-:W-:Y:S01]  /*9760*/  MUFU.EX2 R188, R188 ;  /* 0x000000bc00bc7308 */ /* 0x000fe20000000800 */
[----:B------:R-:W-:-:S02]  /*9770*/  WARPGROUP.DEPBAR.LE gsb0, 0x0 ;  /* 0x00008000000079c5 */ /* 0x000fc40000010000 */
[----:B------:R-:W-:Y:S01]  /*9780*/  WARPGROUP.ARRIVE ;  /* 0x00000000000079c5 */ /* 0x000fe20000000000 */
[-CC-:B------:R-:W-:Y:S01]  /*9790*/  FFMA.FTZ R186, R140, R0.reuse, -R189.reuse ;  /* 0x000000008cba7223 */ /* 0x180fe200000108bd */
[----:B------:R-:W-:Y:S02]  /*97a0*/  IMAD.U32 R140, RZ, RZ, UR8 ;  /* 0x00000008ff8c7e24 */ /* 0x000fe4000f8e00ff */
[-C--:B------:R-:W-:Y:S01]  /*97b0*/  FFMA.FTZ R184, R136, R0.reuse, -R189 ;  /* 0x0000000088b87223 */ /* 0x080fe200000108bd */
[-CC-:B------:R-:W-:Y:S01]  /*97c0*/  FFMA.FTZ R136, R147, R0.reuse, -R157.reuse ;  /* 0x0000000093887223 */ /* 0x180fe2000001089d */
[----:B------:R-:W-:Y:S01]  /*97d0*/  FFMA.FTZ R185, R138, R0, -R157 ;  /* 0x000000008ab97223 */ /* 0x000fe2000001089d */
[----:B------:R-:W-:Y:S01]  /*97e0*/  HGMMA.64x192x16.F32.BF16 R24, R180, gdesc[UR4].tnspB, R24, gsb0 ;  /* 0x42e00004b4187df0 */ /* 0x000fe20008001818 */
[----:B------:R-:W-:Y:S01]  /*97f0*/  UMOV UR6, UR4 ;  /* 0x0000000400067c82 */ /* 0x000fe20008000000 */
[----:B------:R-:W-:Y:S01]  /*9800*/  UMOV UR7, 0x40000040 ;  /* 0x4000004000077882 */ /* 0x000fe20000000000 */
[----:B------:R-:W-:Y:S01]  /*9810*/  @!P1 VIADD R140, R140, 0x36840 ;  /* 0x000368408c8c9836 */ /* 0x000fe20000000000 */
[----:B------:R-:W-:Y:S01]  /*9820*/  MUFU.EX2 R145, R145 ;  /* 0x0000009100917308 */ /* 0x000fe20000000800 */
[----:B------:R-:W-:-:S03]  /*9830*/  R2UR UR8, R204 ;  /* 0x00000000cc0872ca */ /* 0x000fc600000e0000 */
[----:B------:R-:W-:-:S04]  /*9840*/  @!P1 PRMT R144, RZ, 0x654, R140 ;  /* 0x00000654ff909816 */ /* 0x000fc8000000008c */
[----:B------:R-:W-:Y:S06]  /*9850*/  MUFU.EX2 R136, R136 ;  /* 0x0000008800887308 */ /* 0x000fec0000000800 */
[----:B------:R-:W-:Y:S02]  /*9860*/  UISETP.GT.AND UP0, UPT, UR8, UR9, UPT ;  /* 0x000000090800728c */ /* 0x000fe4000bf04270 */
[----:B------:R-:W-:Y:S01]  /*9870*/  MUFU.EX2 R190, R190 ;  /* 0x000000be00be7308 */ /* 0x000fe20000000800 */
[----:B------:R-:W-:-:S03]  /*9880*/  UIADD3 UR4, UR8, -0x1, URZ ;  /* 0xffffffff08047890 */ /* 0x000fc6000fffe03f */
[----:B------:R-:W-:-:S03]  /*9890*/  PLOP3.LUT P2, PT, PT, PT, UP0, 0x80, 0x0 ;  /* 0x000000000000781c */ /* 0x000fc60003f4f008 */
[----:B------:R-:W-:Y:S01]  /*98a0*/  IMAD.U32 R204, RZ, RZ, UR4 ;  /* 0x00000004ffcc7e24 */ /* 0x000fe2000f8e00ff */
        /* <DEDUP_REMOVED lines=15> */
[----:B------:R-:W0:Y:S08]  /*99a0*/  MUFU.EX2 R121, R121 ;  /* 0x0000007900797308 */ /* 0x000e300000000800 */
[----:B------:R-:W-:Y:S08]  /*99b0*/  MUFU.EX2 R123, R123 ;  /* 0x0000007b007b7308 */ /* 0x000ff00000000800 */
[----:B------:R-:W1:Y:S08]  /*99c0*/  MUFU.EX2 R125, R125 ;  /* 0x0000007d007d7308 */ /* 0x000e700000000800 */
[----:B------:R-:W-:Y:S01]  /*99d0*/  MUFU.EX2 R127, R127 ;  /* 0x0000007f007f7308 */ /* 0x000fe20000000800 */
[----:B------:R-:W-:-:S02]  /*99e0*/  WARPGROUP.DEPBAR.LE gsb0, 0x0 ;  /* 0x00008000000079c5 */ /* 0x000fc40000010000 */
[----:B------:R-:W-:Y:S01]  /*99f0*/  WARPGROUP.ARRIVE ;  /* 0x00000000000079c5 */ /* 0x000fe20000000000 */
[-C--:B------:R-:W-:Y:S01]  /*9a00*/  FFMA.FTZ R180, R128, R0.reuse, -R189 ;  /* 0x0000000080b47223 */ /* 0x080fe200000108bd */
[-C--:B------:R-:W-:Y:S01]  /*9a10*/  FFMA.FTZ R128, R155, R0.reuse, -R157 ;  /* 0x000000009b807223 */ /* 0x080fe2000001089d */
[-C--:B------:R-:W-:Y:S01]  /*9a20*/  FFMA.FTZ R182, R132, R0.reuse, -R189 ;  /* 0x0000000084b67223 */ /* 0x080fe200000108bd */
[-CC-:B------:R-:W-:Y:S01]  /*9a30*/  FFMA.FTZ R132, R159, R0.reuse, -R157.reuse ;  /* 0x000000009f847223 */ /* 0x180fe2000001089d */
[----:B------:R-:W-:Y:S01]  /*9a40*/  FFMA.FTZ R189, R146, R0, -R157 ;  /* 0x0000000092bd7223 */ /* 0x000fe2000001089d */
[----:B------:R-:W-:Y:S01]  /*9a50*/  HGMMA.64x192x16.F32.BF16 R24, R176, gdesc[UR4].tnspB, R24, gsb0 ;  /* 0x42e00004b0187df0 */ /* 0x000fe20008001818 */
[----:B------:R-:W-:Y:S01]  /*9a60*/  MUFU.EX2 R180, R180 ;  /* 0x000000b400b47308 */ /* 0x000fe20000000800 */
[----:B------:R-:W-:Y:S01]  /*9a70*/  IMAD.U32 R146, RZ, RZ, UR5 ;  /* 0x00000005ff927e24 */ /* 0x000fe2000f8e00ff */
[----:B------:R-:W-:-:S03]  /*9a80*/  R2UR UR5, R8 ;  /* 0x00000000080572ca */ /* 0x000fc600000e0000 */
[----:B------:R-:W-:-:S03]  /*9a90*/  @!P1 VIADD R146, R146, 0x36860 ;  /* 0x0003686092929836 */ /* 0x000fc60000000000 */
[----:B------:R-:W2:Y:S02]  /*9aa0*/  MUFU.EX2 R128, R128 ;  /* 0x0000008000807308 */ /* 0x000ea40000000800 */
[----:B------:R-:W-:-:S06]  /*9ab0*/  @!P1 PRMT R146, RZ, 0x654, R146 ;  /* 0x00000654ff929816 */ /* 0x000fcc0000000092 */
[----:B------:R-:W3:Y:S08]  /*9ac0*/  MUFU.EX2 R132, R132 ;  /* 0x0000008400847308 */ /* 0x000ef00000000800 */
[----:B------:R-:W4:Y:S08]  /*9ad0*/  MUFU.EX2 R189, R189 ;  /* 0x000000bd00bd7308 */ /* 0x000f300000000800 */
[----:B------:R-:W-:Y:S08]  /*9ae0*/  MUFU.EX2 R181, R130 ;  /* 0x0000008200b57308 */ /* 0x000ff00000000800 */
[----:B------:R-:W-:Y:S08]  /*9af0*/  MUFU.EX2 R182, R182 ;  /* 0x000000b600b67308 */ /* 0x000ff00000000800 */
[----:B------:R-:W-:Y:S01]  /*9b00*/  MUFU.EX2 R183, R134 ;  /* 0x0000008600b77308 */ /* 0x000fe20000000800 */
[----:B------:R-:W-:-:S02]  /*9b10*/  WARPGROUP.DEPBAR.LE gsb0, 0x0 ;  /* 0x00008000000079c5 */ /* 0x000fc40000010000 */
[----:B------:R5:W-:Y:S05]  /*9b20*/  @!P1 SYNCS.ARRIVE.TRANS64.RED.A1T0 RZ, [R144+URZ], RZ ;  /* 0x000000ff90ff99a7 */ /* 0x000bea000810043f */
[----:B------:R-:W-:Y:S01]  /*9b30*/  MUFU.EX2 R177, R122 ;  /* 0x0000007a00b17308 */ /* 0x000fe20000000800 */
[----:B0-----:R-:W-:Y:S02]  /*9b40*/  F2FP.BF16.F32.PACK_AB R176, R121, R14 ;  /* 0x0000000e79b0723e */ /* 0x001fe400000010ff */
[----:B-1----:R-:W-:Y:S01]  /*9b50*/  F2FP.BF16.F32.PACK_AB R178, R125, R20 ;  /* 0x000000147db2723e */ /* 0x002fe200000010ff */
[----:B-----5:R-:W-:Y:S01]  /*9b60*/  FFMA.FTZ R144, R9, R11, R200 ;  /* 0x0000000b09907223 */ /* 0x020fe200000100c8 */
[----:B------:R-:W-:Y:S01]  /*9b70*/  FFMA.FTZ R11, R2, R10, R201 ;  /* 0x0000000a020b7223 */ /* 0x000fe200000100c9 */
[----:B------:R-:W-:-:S02]  /*9b80*/  F2FP.BF16.F32.PACK_AB R200, R13, R200 ;  /* 0x000000c80dc8723e */ /* 0x000fc400000010ff */
[----:B------:R-:W-:Y:S01]  /*9b90*/  MUFU.EX2 R179, R126 ;  /* 0x0000007e00b37308 */ /* 0x000fe20000000800 */
[----:B------:R-:W-:Y:S01]  /*9ba0*/  FADD.FTZ R147, R13, R144 ;  /* 0x000000900d937221 */ /* 0x000fe20000010000 */
[C---:B------:R-:W-:Y:S01]  /*9bb0*/  FADD.FTZ R10, R12.reuse, R11 ;  /* 0x0000000b0c0a7221 */ /* 0x040fe20000010000 */
[----:B------:R-:W-:Y:S01]  /*9bc0*/  F2FP.BF16.F32.PACK_AB R201, R12, R201 ;  /* 0x000000c90cc9723e */ /* 0x000fe200000010ff */
[----:B------:R0:W-:Y:S01]  /*9bd0*/  @!P1 SYNCS.ARRIVE.TRANS64.RED.A1T0 RZ, [R146+URZ], RZ ;  /* 0x000000ff92ff99a7 */ /* 0x0001e2000810043f */
[----:B------:R-:W-:Y:S01]  /*9be0*/  FADD.FTZ R138, R202, R147 ;  /* 0x00000093ca8a7221 */ /* 0x000fe20000010000 */
[----:B------:R-:W-:Y:S01]  /*9bf0*/  FADD.FTZ R11, R203, R10 ;  /* 0x0000000acb0b7221 */ /* 0x000fe20000010000 */
[C---:B------:R-:W-:Y:S01]  /*9c00*/  F2FP.BF16.F32.PACK_AB R202, R15.reuse, R202 ;  /* 0x000000ca0fca723e */ /* 0x040fe200000010ff */
[----:B------:R1:W5:Y:S01]  /*9c10*/  MUFU.EX2 R144, R139 ;  /* 0x0000008b00907308 */ /* 0x0003620000000800 */
[----:B------:R-:W-:Y:S01]  /*9c20*/  FADD.FTZ R147, R15, R138 ;  /* 0x0000008a0f937221 */ /* 0x000fe20000010000 */
[----:B------:R-:W-:Y:S01]  /*9c30*/  FADD.FTZ R10, R22, R11 ;  /* 0x0000000b160a7221 */ /* 0x000fe20000010000 */
[----:B------:R-:W-:Y:S01]  /*9c40*/  IMAD.U32 R15, RZ, RZ, UR5 ;  /* 0x00000005ff0f7e24 */ /* 0x000fe2000f8e00ff */
[----:B------:R-:W-:Y:S01]  /*9c50*/  R2UR UR5, R7 ;  /* 0x00000000070572ca */ /* 0x000fe200000e0000 */
[----:B------:R-:W-:Y:S01]  /*9c60*/  FADD.FTZ R138, R196, R147 ;  /* 0x00000093c48a7221 */ /* 0x000fe20000010000 */
[----:B------:R-:W-:Y:S01]  /*9c70*/  FADD.FTZ R11, R197, R10 ;  /* 0x0000000ac50b7221 */ /* 0x000fe20000010000 */
[----:B------:R-:W-:-:S02]  /*9c80*/  F2FP.BF16.F32.PACK_AB R196, R19, R196 ;  /* 0x000000c413c4723e */ /* 0x000fc400000010ff */
[----:B------:R-:W-:Y:S01]  /*9c90*/  FADD.FTZ R147, R19, R138 ;  /* 0x0000008a13937221 */ /* 0x000fe20000010000 */
[----:B------:R-:W-:Y:S01]  /*9ca0*/  FADD.FTZ R10, R120, R11 ;  /* 0x0000000b780a7221 */ /* 0x000fe20000010000 */
[----:B------:R-:W-:Y:S02]  /*9cb0*/  F2FP.BF16.F32.PACK_AB R203, R22, R203 ;  /* 0x000000cb16cb723e */ /* 0x000fe400000010ff */
[----:B------:R-:W-:Y:S01]  /*9cc0*/  FADD.FTZ R138, R198, R147 ;  /* 0x00000093c68a7221 */ /* 0x000fe20000010000 */
[----:B------:R-:W-:Y:S01]  /*9cd0*/  FADD.FTZ R11, R199, R10 ;  /* 0x0000000ac70b7221 */ /* 0x000fe20000010000 */
[----:B------:R-:W-:Y:S02]  /*9ce0*/  F2FP.BF16.F32.PACK_AB R197, R120, R197 ;  /* 0x000000c578c5723e */ /* 0x000fe400000010ff */
[C---:B-1----:R-:W-:Y:S01]  /*9cf0*/  FADD.FTZ R139, R21.reuse, R138 ;  /* 0x0000008a158b7221 */ /* 0x042fe20000010000 */
[----:B------:R-:W-:Y:S01]  /*9d00*/  FADD.FTZ R10, R124, R11 ;  /* 0x0000000b7c0a7221 */ /* 0x000fe20000010000 */
[----:B------:R-:W-:-:S02]  /*9d10*/  F2FP.BF16.F32.PACK_AB R198, R21, R198 ;  /* 0x000000c615c6723e */ /* 0x000fc400000010ff */
[----:B------:R-:W-:Y:S01]  /*9d20*/  FADD.FTZ R138, R192, R139 ;  /* 0x0000008bc08a7221 */ /* 0x000fe20000010000 */
[----:B------:R-:W-:Y:S01]  /*9d30*/  FADD.FTZ R11, R193, R10 ;  /* 0x0000000ac10b7221 */ /* 0x000fe20000010000 */
[----:B------:R-:W-:Y:S02]  /*9d40*/  F2FP.BF16.F32.PACK_AB R199, R124, R199 ;  /* 0x000000c77cc7723e */ /* 0x000fe400000010ff */
[C---:B------:R-:W-:Y:S01]  /*9d50*/  FADD.FTZ R139, R23.reuse, R138 ;  /* 0x0000008a178b7221 */ /* 0x040fe20000010000 */
[----:B--2---:R-:W-:Y:S01]  /*9d60*/  FADD.FTZ R10, R128, R11 ;  /* 0x0000000b800a7221 */ /* 0x004fe20000010000 */
[----:B------:R-:W-:Y:S02]  /*9d70*/  F2FP.BF16.F32.PACK_AB R192, R23, R192 ;  /* 0x000000c017c0723e */ /* 0x000fe400000010ff */
[----:B------:R-:W-:Y:S01]  /*9d80*/  FADD.FTZ R138, R194, R139 ;  /* 0x0000008bc28a7221 */ /* 0x000fe20000010000 */
[----:B------:R-:W-:Y:S01]  /*9d90*/  FADD.FTZ R11, R195, R10 ;  /* 0x0000000ac30b7221 */ /* 0x000fe20000010000 */
[----:B------:R-:W-:-:S02]  /*9da0*/  F2FP.BF16.F32.PACK_AB R193, R128, R193 ;  /* 0x000000c180c1723e */ /* 0x000fc400000010ff */
[C---:B------:R-:W-:Y:S01]  /*9db0*/  FADD.FTZ R13, R153.reuse, R138 ;  /* 0x0000008a990d7221 */ /* 0x040fe20000010000 */
[----:B---3--:R-:W-:Y:S01]  /*9dc0*/  FADD.FTZ R10, R132, R11 ;  /* 0x0000000b840a7221 */ /* 0x008fe20000010000 */
[----:B------:R-:W-:Y:S02]  /*9dd0*/  F2FP.BF16.F32.PACK_AB R194, R153, R194 ;  /* 0x000000c299c2723e */ /* 0x000fe400000010ff */
[----:B------:R-:W-:Y:S01]  /*9de0*/  FADD.FTZ R12, R188, R13 ;  /* 0x0000000dbc0c7221 */ /* 0x000fe20000010000 */
[----:B----4-:R-:W-:Y:S01]  /*9df0*/  FADD.FTZ R11, R189, R10 ;  /* 0x0000000abd0b7221 */ /* 0x010fe20000010000 */
[----:B------:R-:W-:Y:S02]  /*9e00*/  F2FP.BF16.F32.PACK_AB R195, R132, R195 ;  /* 0x000000c384c3723e */ /* 0x000fe400000010ff */
[C---:B------:R-:W-:Y:S01]  /*9e10*/  FADD.FTZ R13, R145.reuse, R12 ;  /* 0x0000000c910d7221 */ /* 0x040fe20000010000 */
[----:B------:R-:W-:Y:S01]  /*9e20*/  FADD.FTZ R10, R136, R11 ;  /* 0x0000000b880a7221 */ /* 0x000fe20000010000 */
[----:B------:R-:W-:-:S02]  /*9e30*/  F2FP.BF16.F32.PACK_AB R188, R145, R188 ;  /* 0x000000bc91bc723e */ /* 0x000fc400000010ff */
[----:B------:R-:W-:Y:S01]  /*9e40*/  FADD.FTZ R12, R190, R13 ;  /* 0x0000000dbe0c7221 */ /* 0x000fe20000010000 */
[----:B------:R-:W-:Y:S01]  /*9e50*/  FADD.FTZ R11, R191, R10 ;  /* 0x0000000abf0b7221 */ /* 0x000fe20000010000 */
[----:B------:R-:W-:Y:S02]  /*9e60*/  F2FP.BF16.F32.PACK_AB R189, R136, R189 ;  /* 0x000000bd88bd723e */ /* 0x000fe400000010ff */
[C---:B------:R-:W-:Y:S01]  /*9e70*/  FADD.FTZ R13, R149.reuse, R12 ;  /* 0x0000000c950d7221 */ /* 0x040fe20000010000 */
[----:B------:R-:W-:Y:S01]  /*9e80*/  FADD.FTZ R10, R140, R11 ;  /* 0x0000000b8c0a7221 */ /* 0x000fe20000010000 */
[----:B------:R-:W-:Y:S02]  /*9e90*/  F2FP.BF16.F32.PACK_AB R190, R149, R190 ;  /* 0x000000be95be723e */ /* 0x000fe400000010ff */
[----:B------:R-:W-:Y:S01]  /*9ea0*/  FADD.FTZ R12, R184, R13 ;  /* 0x0000000db80c7221 */ /* 0x000fe20000010000 */
[----:B------:R-:W-:Y:S01]  /*9eb0*/  FADD.FTZ R10, R185, R10 ;  /* 0x0000000ab90a7221 */ /* 0x000fe20000010000 */
[----:B------:R-:W-:Y:S01]  /*9ec0*/  F2FP.BF16.F32.PACK_AB R191, R140, R191 ;  /* 0x000000bf8cbf723e */ /* 0x000fe200000010ff */
[----:B------:R-:W-:-:S02]  /*9ed0*/  IMAD.MOV.U32 R13, RZ, RZ, R6 ;  /* 0x000000ffff0d7224 */ /* 0x000fc400078e0006 */
[C---:B------:R-:W-:Y:S01]  /*9ee0*/  FADD.FTZ R11, R137.reuse, R12 ;  /* 0x0000000c890b7221 */ /* 0x040fe20000010000 */
[----:B-----5:R-:W-:Y:S01]  /*9ef0*/  FADD.FTZ R10, R144, R10 ;  /* 0x0000000a900a7221 */ /* 0x020fe20000010000 */
[----:B------:R-:W-:Y:S02]  /*9f00*/  F2FP.BF16.F32.PACK_AB R184, R137, R184 ;  /* 0x000000b889b8723e */ /* 0x000fe400000010ff */
[----:B------:R-:W-:Y:S01]  /*9f10*/  FADD.FTZ R12, R186, R11 ;  /* 0x0000000bba0c7221 */ /* 0x000fe20000010000 */
[----:B------:R-:W-:Y:S01]  /*9f20*/  FADD.FTZ R10, R187, R10 ;  /* 0x0000000abb0a7221 */ /* 0x000fe20000010000 */
[----:B------:R-:W-:Y:S02]  /*9f30*/  F2FP.BF16.F32.PACK_AB R185, R144, R185 ;  /* 0x000000b990b9723e */ /* 0x000fe400000010ff */
        /* <DEDUP_REMOVED lines=17> */
[----:B------:R-:W-:Y:S01]  /*a050*/  IMAD.U32 R14, RZ, RZ, UR5 ;  /* 0x00000005ff0e7e24 */ /* 0x000fe2000f8e00ff */
[----:B------:R-:W-:Y:S01]  /*a060*/  F2FP.BF16.F32.PACK_AB R183, R135, R183 ;  /* 0x000000b787b7723e */ /* 0x000fe200000010ff */
[----:B------:R-:W-:Y:S01]  /*a070*/  FADD.FTZ R11, R121, R12 ;  /* 0x0000000c790b7221 */ /* 0x000fe20000010000 */
[C---:B------:R-:W-:Y:S01]  /*a080*/  FADD.FTZ R10, R123.reuse, R10 ;  /* 0x0000000a7b0a7221 */ /* 0x040fe20000010000 */
[----:B------:R-:W-:-:S02]  /*a090*/  F2FP.BF16.F32.PACK_AB R177, R123, R177 ;  /* 0x000000b17bb1723e */ /* 0x000fc400000010ff */
[----:B------:R-:W-:Y:S01]  /*a0a0*/  FADD.FTZ R12, R20, R11 ;  /* 0x0000000b140c7221 */ /* 0x000fe20000010000 */
[----:B------:R-:W-:Y:S01]  /*a0b0*/  FADD.FTZ R10, R179, R10 ;  /* 0x0000000ab30a7221 */ /* 0x000fe20000010000 */
[----:B------:R-:W-:Y:S02]  /*a0c0*/  F2FP.BF16.F32.PACK_AB R179, R127, R179 ;  /* 0x000000b37fb3723e */ /* 0x000fe400000010ff */
[----:B------:R-:W-:Y:S01]  /*a0d0*/  FADD.FTZ R11, R125, R12 ;  /* 0x0000000c7d0b7221 */ /* 0x000fe20000010000 */
[----:B------:R-:W-:Y:S01]  /*a0e0*/  FADD.FTZ R10, R127, R10 ;  /* 0x0000000a7f0a7221 */ /* 0x000fe20000010000 */
[----:B------:R-:W-:Y:S01]  /*a0f0*/  MOV R12, R3 ;  /* 0x00000003000c7202 */ /* 0x000fe20000000f00 */
[----:B0-----:R-:W-:Y:S06]  /*a100*/  @P2 BRA `(.L_x_28) ;  /* 0xffffffb800d42947 */ /* 0x001fec000383ffff */
.L_x_19:
[----:B------:R-:W-:Y:S06]  /*a110*/  BAR.ARV 0x8, 0x180 ;  /* 0x0206000000007b1d */ /* 0x000fec0000002000 */
        /* <DEDUP_REMOVED lines=96> */
[----:B------:R-:W-:Y:S06]  /*a720*/  @!P0 BRA `(.L_x_29) ;  /* 0x0000000000048947 */ /* 0x000fec0003800000 */
[----:B------:R-:W-:Y:S01]  /*a730*/  BPT.TRAP 0x1 ;  /* 0x000000040000795c */ /* 0x000fe20000300000 */
.L_x_29:
[----:B------:R-:W-:Y:S02]  /*a740*/  R2UR UR5, R7 ;  /* 0x00000000070572ca */ /* 0x000fe400000e0000 */
[----:B------:R-:W-:-:S11]  /*a750*/  R2UR UR4, R16 ;  /* 0x00000000100472ca */ /* 0x000fd600000e0000 */
[----:B------:R-:W-:Y:S02]  /*a760*/  IMAD.U32 R2, RZ, RZ, UR5 ;  /* 0x00000005ff027e24 */ /* 0x000fe4000f8e00ff */
[----:B------:R-:W-:-:S03]  /*a770*/  LEA R9, R8, UR4, 0x3 ;  /* 0x0000000408097c11 */ /* 0x000fc6000f8e18ff */
[----:B------:R-:W-:-:S04]  /*a780*/  SHF.L.U32 R2, R2, 0x1f, RZ ;  /* 0x0000001f02027819 */ /* 0x000fc800000006ff */
[----:B------:R0:W1:Y:S01]  /*a790*/  SYNCS.PHASECHK.TRANS64.TRYWAIT P2, [R9+URZ+0x36850], R2 ;  /* 0x03685002090075a7 */ /* 0x000062000804017f */
[----:B------:R-:W-:Y:S05]  /*a7a0*/  @!P0 BRA `(.L_x_30) ;  /* 0x0000000000048947 */ /* 0x000fea0003800000 */
[----:B------:R-:W-:Y:S01]  /*a7b0*/  BPT.TRAP 0x1 ;  /* 0x000000040000795c */ /* 0x000fe20000300000 */
.L_x_30:
[----:B-1----:R-:W-:Y:S05]  /*a7c0*/  @P2 BRA `(.L_x_31) ;  /* 0x0000000000082947 */ /* 0x002fea0003800000 */
[----:B------:R-:W1:Y:S02]  /*a7d0*/  SYNCS.PHASECHK.TRANS64.TRYWAIT P0, [R9+URZ+0x36850], R2 ;  /* 0x03685002090075a7 */ /* 0x000e64000800017f */
[----:B-1----:R-:W-:Y:S05]  /*a7e0*/  @!P0 BRA `(.L_x_32) ;  /* 0x0000006c006c8947 */ /* 0x002fea0003800000 */
.L_x_31:
[----:B------:R-:W-:Y:S01]  /*a7f0*/  R2UR UR4, R16 ;  /* 0x00000000100472ca */ /* 0x000fe200000e0000 */
[----:B------:R-:W-:Y:S01]  /*a800*/  WARPGROUP.ARRIVE ;  /* 0x00000000000079c5 */ /* 0x000fe20000000000 */
[----:B------:R-:W-:Y:S01]  /*a810*/  R2UR UR5, R8 ;  /* 0x00000000080572ca */ /* 0x000fe200000e0000 */
[----:B------:R-:W-:Y:S01]  /*a820*/  UMOV UR7, 0x40000040 ;  /* 0x4000004000077882 */ /* 0x000fe20000000000 */
[----:B01----:R-:W0:Y:S04]  /*a830*/  SHFL.BFLY PT, R2, R11, 0x2, 0x1f ;  /* 0x0c401f000b027f89 */ /* 0x003e2800000e0000 */
[----:B------:R-:W1:Y:S05]  /*a840*/  SHFL.BFLY PT, R5, R10, 0x2, 0x1f ;  /* 0x0c401f000a057f89 */ /* 0x000e6a00000e0000 */
[----:B------:R-:W-:-:S04]  /*a850*/  UIADD3 UR4, UR4, 0x400, URZ ;  /* 0x0000040004047890 */ /* 0x000fc8000fffe03f */
[----:B------:R-:W-:-:S04]  /*a860*/  USHF.R.U32.HI UR4, URZ, 0x4, UR4 ;  /* 0x000000043f047899 */ /* 0x000fc80008011604 */
[----:B------:R-:W-:-:S04]  /*a870*/  ULOP3.LUT UR4, UR4, 0x3fff, URZ, 0xc0, !UPT ;  /* 0x00003fff04047892 */ /* 0x000fc8000f8ec03f */
[----:B------:R-:W-:Y:S01]  /*a880*/  ULOP3.LUT UR4, UR4, 0x3800000, URZ, 0xfc, !UPT ;  /* 0x0380000004047892 */ /* 0x000fe2000f8efc3f */
[----:B0-----:R-:W-:-:S03]  /*a890*/  FADD.FTZ R2, R2, R11 ;  /* 0x0000000b02027221 */ /* 0x001fc60000010000 */
[----:B------:R-:W-:Y:S01]  /*a8a0*/  UIMAD UR4, UR5, 0xa80, UR4 ;  /* 0x00000a80050478a4 */ /* 0x000fe2000f8e0204 */
[----:B-1----:R-:W-:Y:S01]  /*a8b0*/  FADD.FTZ R7, R5, R10 ;  /* 0x0000000a05077221 */ /* 0x002fe20000010000 */
[----:B------:R-:W-:Y:S01]  /*a8c0*/  @!P1 VIADD R10, R9, 0x36860 ;  /* 0x00036860090a9836 */ /* 0x000fe20000000000 */
[----:B------:R-:W0:Y:S01]  /*a8d0*/  SHFL.BFLY PT, R5, R2, 0x1, 0x1f ;  /* 0x0c201f0002057f89 */ /* 0x000e2200000e0000 */
[----:B------:R-:W-:-:S03]  /*a8e0*/  MOV R9, RZ ;  /* 0x000000ff00097202 */ /* 0x000fc60000000f00 */
[----:B------:R-:W-:Y:S02]  /*a8f0*/  UMOV UR6, UR4 ;  /* 0x0000000400067c82 */ /* 0x000fe40008000000 */
[----:B------:R-:W-:Y:S01]  /*a900*/  HGMMA.64x192x16.F32.BF16 R24, R200, gdesc[UR4].tnspB, R24, gsb0 ;  /* 0x42e00004c8187df0 */ /* 0x000fe20008001818 */
[----:B------:R-:W-:Y:S01]  /*a910*/  UIADD3 UR6, UR4, 0x80, URZ ;  /* 0x0000008004067890 */ /* 0x000fe2000fffe03f */
[----:B------:R-:W1:Y:S01]  /*a920*/  SHFL.BFLY PT, R4, R7, 0x1, 0x1f ;  /* 0x0c201f0007047f89 */ /* 0x000e6200000e0000 */
[----:B------:R-:W-:Y:S01]  /*a930*/  UMOV UR7, 0x40000040 ;  /* 0x4000004000077882 */ /* 0x000fe20000000000 */
[----:B------:R-:W-:Y:S01]  /*a940*/  @!P1 PRMT R10, RZ, 0x654, R10 ;  /* 0x00000654ff0a9816 */ /* 0x000fe2000000000a */
[----:B0-----:R-:W-:Y:S01]  /*a950*/  FADD.FTZ R12, R2, R5 ;  /* 0x00000005020c7221 */ /* 0x001fe20000010000 */
[----:B------:R-:W-:Y:S02]  /*a960*/  IMAD.MOV.U32 R5, RZ, RZ, RZ ;  /* 0x000000ffff057224 */ /* 0x000fe400078e00ff */
[----:B------:R-:W-:-:S02]  /*a970*/  IMAD.MOV.U32 R2, RZ, RZ, -0x800000 ;  /* 0xff800000ff027424 */ /* 0x000fc400078e00ff */
[----:B------:R-:W-:Y:S01]  /*a980*/  FSETP.NE.FTZ.AND P0, PT, R12, RZ, PT ;  /* 0x000000ff0c00720b */ /* 0x000fe20003f15000 */
[----:B-1----:R-:W-:Y:S01]  /*a990*/  FADD.FTZ R13, R7, R4 ;  /* 0x00000004070d7221 */ /* 0x002fe20000010000 */
[----:B------:R-:W-:-:S04]  /*a9a0*/  IMAD.MOV.U32 R4, RZ, RZ, -0x800000 ;  /* 0xff800000ff047424 */ /* 0x000fc800078e00ff */
[----:B------:R-:W-:-:S07]  /*a9b0*/  FSETP.NE.FTZ.AND P2, PT, R13, RZ, PT ;  /* 0x000000ff0d00720b */ /* 0x000fce0003f55000 */
[----:B------:R-:W0:Y:S01]  /*a9c0*/  @P0 MUFU.LG2 R8, R12 ;  /* 0x0000000c00080308 */ /* 0x000e220000000c00 */
[----:B------:R-:W-:-:S05]  /*a9d0*/  @P0 FMUL.FTZ R7, R0, 0.69314718246459960938 ;  /* 0x3f31721800070820 */ /* 0x000fca0000410000 */
[----:B------:R-:W-:Y:S02]  /*a9e0*/  @P2 FMUL.FTZ R15, R0, 0.69314718246459960938 ;  /* 0x3f317218000f2820 */ /* 0x000fe40000410000 */
[----:B------:R-:W1:Y:S08]  /*a9f0*/  @P2 MUFU.LG2 R11, R13 ;  /* 0x0000000d000b2308 */ /* 0x000e700000000c00 */
[----:B------:R-:W2:Y:S01]  /*aa00*/  @P0 MUFU.RCP R5, R12 ;  /* 0x0000000c00050308 */ /* 0x000ea20000001000 */
[----:B0-----:R-:W-:-:S04]  /*aa10*/  @P0 FMUL.FTZ R8, R8, 0.69314718246459960938 ;  /* 0x3f31721808080820 */ /* 0x001fc80000410000 */
[----:B------:R-:W-:Y:S01]  /*aa20*/  @P0 FFMA.FTZ R4, R7, R6, R8 ;  /* 0x0000000607040223 */ /* 0x000fe20000010008 */
[----:B------:R-:W-:Y:S02]  /*aa30*/  PLOP3.LUT P0, PT, PT, PT, PT, 0x8, 0x0 ;  /* 0x000000000000781c */ /* 0x000fe40003f0e170 */
[----:B------:R-:W0:Y:S01]  /*aa40*/  @P2 MUFU.RCP R9, R13 ;  /* 0x0000000d00092308 */ /* 0x000e220000001000 */
[----:B-1----:R-:W-:-:S04]  /*aa50*/  @P2 FMUL.FTZ R0, R11, 0.69314718246459960938 ;  /* 0x3f3172180b002820 */ /* 0x002fc80000410000 */
[----:B------:R-:W-:Y:S01]  /*aa60*/  @P2 FFMA.FTZ R2, R15, R3, R0 ;  /* 0x000000030f022223 */ /* 0x000fe20000010000 */
        /* <DEDUP_REMOVED lines=20> */
[----:B------:R-:W-:Y:S01]  /*abb0*/  UIADD3 UR4, UR4, 0x300, URZ ;  /* 0x0000030004047890 */ /* 0x000fe2000fffe03f */
[----:B------:R-:W-:Y:S02]  /*abc0*/  WARPGROUP.DEPBAR.LE gsb0, 0x0 ;  /* 0x00008000000079c5 */ /* 0x000fe40000010000 */
[----:B------:R-:W-:-:S14]  /*abd0*/  WARPGROUP.ARRIVE ;  /* 0x00000000000079c5 */ /* 0x000fdc0000000000 */
[----:B------:R-:W-:Y:S01]  /*abe0*/  HGMMA.64x192x16.F32.BF16 R24, R180, gdesc[UR4].tnspB, R24, gsb0 ;  /* 0x42e00004b4187df0 */ /* 0x000fe20008001818 */
[----:B------:R-:W-:Y:S01]  /*abf0*/  UMOV UR6, UR4 ;  /* 0x0000000400067c82 */ /* 0x000fe20008000000 */
[----:B------:R-:W-:Y:S01]  /*ac00*/  UMOV UR7, 0x40000040 ;  /* 0x4000004000077882 */ /* 0x000fe20000000000 */
[----:B------:R-:W-:Y:S02]  /*ac10*/  WARPGROUP.DEPBAR.LE gsb0, 0x0 ;  /* 0x00008000000079c5 */ /* 0x000fe40000010000 */
[----:B------:R-:W-:-:S15]  /*ac20*/  WARPGROUP.ARRIVE ;  /* 0x00000000000079c5 */ /* 0x000fde0000000000 */
[----:B------:R-:W-:Y:S03]  /*ac30*/  HGMMA.64x192x16.F32.BF16 R24, R176, gdesc[UR4].tnspB, R24, gsb0 ;  /* 0x42e00004b0187df0 */ /* 0x000fe60008001818 */
[----:B------:R-:W-:Y:S02]  /*ac40*/  WARPGROUP.DEPBAR.LE gsb0, 0x0 ;  /* 0x00008000000079c5 */ /* 0x000fe40000010000 */
[----:B------:R1:W-:Y:S01]  /*ac50*/  @!P1 SYNCS.ARRIVE.TRANS64.RED.A1T0 RZ, [R10+URZ], RZ ;  /* 0x000000ff0aff99a7 */ /* 0x0003e2000810043f */
[-C--:B--2---:R-:W-:Y:S01]  /*ac60*/  FMUL.FTZ R24, R24, R5.reuse ;  /* 0x0000000518187220 */ /* 0x084fe20000410000 */
        /* <DEDUP_REMOVED lines=47> */
[-C--:B0-----:R-:W-:Y:S01]  /*af60*/  FMUL.FTZ R26, R26, R9.reuse ;  /* 0x000000091a1a7220 */ /* 0x081fe20000410000 */
        /* <DEDUP_REMOVED lines=46> */
[----:B-1----:R-:W-:-:S07]  /*b250*/  FMUL.FTZ R119, R119, R9 ;  /* 0x0000000977777220 */ /* 0x002fce0000410000 */
.L_x_12:
[----:B------:R-:W-:Y:S05]  /*b260*/  @P0 BRA `(.L_x_33) ;  /* 0x0000001800e00947 */ /* 0x000fea0003800000 */
[----:B------:R-:W0:Y:S01]  /*b270*/  S2R R0, SR_TID.X ;  /* 0x0000000000007919 */ /* 0x000e220000002100 */
[----:B------:R-:W1:Y:S01]  /*b280*/  LDC R17, c[0x0][0xbe8] ;  /* 0x0002fa00ff117b82 */ /* 0x000e620000000800 */
[----:B------:R-:W-:Y:S01]  /*b290*/  R2UR UR13, R18 ;  /* 0x00000000120d72ca */ /* 0x000fe200000e0000 */
[----:B------:R-:W-:Y:S01]  /*b2a0*/  ULDC.64 UR8, c[0x0][0xbd0] ;  /* 0x0002f40000087ab9 */ /* 0x000fe20000000a00 */
[----:B------:R-:W2:Y:S01]  /*b2b0*/  S2R R12, SR_CTAID.X ;  /* 0x00000000000c7919 */ /* 0x000ea20000002500 */
[----:B------:R-:W-:Y:S01]  /*b2c0*/  ULDC.64 UR14, c[0x0][0x208] ;  /* 0x00008200000e7ab9 */ /* 0x000fe20000000a00 */
[----:B------:R-:W-:Y:S03]  /*b2d0*/  BSSY B0, `(.L_x_34) ;  /* 0x000011b000007945 */ /* 0x000fe60003800000 */
[----:B------:R-:W3:Y:S06]  /*b2e0*/  S2UR UR12, SR_CTAID.Z ;  /* 0x00000000000c79c3 */ /* 0x000eec0000002700 */
[----:B------:R-:W-:-:S02]  /*b2f0*/  USHF.R.S32.HI UR7, URZ, 0x1f, UR13 ;  /* 0x0000001f3f077899 */ /* 0x000fc4000801140d */
[----:B------:R-:W-:Y:S01]  /*b300*/  IMAD R15, RZ, RZ, -UR13 ;  /* 0x8000000dff0f7e24 */ /* 0x000fe2000f8e02ff */
[----:B------:R-:W4:Y:S01]  /*b310*/  S2UR UR11, SR_CTAID.Y ;  /* 0x00000000000b79c3 */ /* 0x000f220000002600 */
[----:B------:R-:W-:Y:S02]  /*b320*/  UIMAD.WIDE.U32 UR4, UR13, UR8, URZ ;  /* 0x000000080d0472a5 */ /* 0x000fe4000f8e003f */
[----:B------:R-:W-:-:S04]  /*b330*/  UIMAD UR6, UR7, UR8, URZ ;  /* 0x00000008070672a4 */ /* 0x000fc8000f8e023f */
[----:B------:R-:W-:Y:S01]  /*b340*/  UIMAD UR6, UR13, UR9, UR6 ;  /* 0x000000090d0672a4 */ /* 0x000fe2000f8e0206 */
[----:B------:R-:W-:Y:S01]  /*b350*/  BAR.SYNC.DEFER_BLOCKING 0x1, 0x100 ;  /* 0x0044000000007b1d */ /* 0x000fe20000010000 */
[----:B-1----:R-:W-:Y:S02]  /*b360*/  ISETP.NE.AND P0, PT, R17, 0x1, PT ;  /* 0x000000011100780c */ /* 0x002fe40003f05270 */
[----:B------:R-:W-:-:S05]  /*b370*/  UIADD3 UR6, UR5, UR6, URZ ;  /* 0x0000000605067290 */ /* 0x000fca000fffe03f */
[----:B------:R-:W4:Y:S01]  /*b380*/  LDC R16, c[0x0][0xc50] ;  /* 0x00031400ff107b82 */ /* 0x000f220000000800 */
[----:B0-----:R-:W-:Y:S01]  /*b390*/  VIADD R8, R0, 0xffffff80 ;  /* 0xffffff8000087836 */ /* 0x001fe20000000000 */
[----:B---3--:R-:W-:Y:S01]  /*b3a0*/  USHF.R.S32.HI UR10, URZ, 0x1f, UR12 ;  /* 0x0000001f3f0a7899 */ /* 0x008fe2000801140c */
[----:B------:R-:W-:-:S03]  /*b3b0*/  ULDC.64 UR8, c[0x0][0xb38] ;  /* 0x0002ce0000087ab9 */ /* 0x000fc60000000a00 */
[----:B------:R-:W-:Y:S01]  /*b3c0*/  SHF.R.S32.HI R5, RZ, 0x1f, R8 ;  /* 0x0000001fff057819 */ /* 0x000fe20000011408 */
[----:B------:R-:W-:Y:S01]  /*b3d0*/  UIMAD UR7, UR7, UR8, URZ ;  /* 0x00000008070772a4 */ /* 0x000fe2000f8e023f */
[----:B------:R-:W0:Y:S02]  /*b3e0*/  LDC.64 R20, c[0x0][0xb40] ;  /* 0x0002d000ff147b82 */ /* 0x000e240000000a00 */
[CC--:B------:R-:W-:Y:S02]  /*b3f0*/  LEA.HI R0, R5.reuse, R8.reuse, RZ, 0x7 ;  /* 0x0000000805007211 */ /* 0x0c0fe400078f38ff */
[----:B------:R-:W-:Y:S02]  /*b400*/  LEA.HI R5, R5, R8, RZ, 0x2 ;  /* 0x0000000805057211 */ /* 0x000fe400078f10ff */
[----:B------:R-:W-:Y:S02]  /*b410*/  LOP3.LUT R3, R0, 0xffffff80, RZ, 0xc0, !PT ;  /* 0xffffff8000037812 */ /* 0x000fe400078ec0ff */
[----:B------:R-:W-:Y:S01]  /*b420*/  SHF.R.S32.HI R7, RZ, 0x7, R0 ;  /* 0x00000007ff077819 */ /* 0x000fe20000011400 */
[----:B------:R-:W1:Y:S01]  /*b430*/  @P0 LDC R13, c[0x0][0xbf0] ;  /* 0x0002fc00ff0d0b82 */ /* 0x000e620000000800 */
[----:B------:R-:W-:Y:S01]  /*b440*/  LOP3.LUT R5, R5, 0xfffffffc, RZ, 0xc0, !PT ;  /* 0xfffffffc05057812 */ /* 0x000fe200078ec0ff */
[----:B------:R-:W-:Y:S01]  /*b450*/  IMAD.IADD R23, R8, 0x1, -R3 ;  /* 0x0000000108177824 */ /* 0x000fe200078e0a03 */
[----:B------:R-:W-:-:S03]  /*b460*/  LEA.HI R0, R0, R7, RZ, 0x1 ;  /* 0x0000000700007211 */ /* 0x000fc600078f08ff */
[----:B------:R-:W-:Y:S01]  /*b470*/  IMAD.IADD R5, R8, 0x1, -R5 ;  /* 0x0000000108057824 */ /* 0x000fe200078e0a05 */
[----:B------:R-:W-:Y:S01]  /*b480*/  SHF.R.S32.HI R10, RZ, 0x1f, R23 ;  /* 0x0000001fff0a7819 */ /* 0x000fe20000011417 */
[----:B------:R-:W3:Y:S01]  /*b490*/  @P0 LDC R121, c[0x0][0xbec] ;  /* 0x0002fb00ff790b82 */ /* 0x000ee20000000800 */
[----:B------:R-:W-:Y:S01]  /*b4a0*/  LOP3.LUT R0, R0, 0x3fffffe, RZ, 0xc0, !PT ;  /* 0x03fffffe00007812 */ /* 0x000fe200078ec0ff */
[----:B----4-:R-:W-:Y:S01]  /*b4b0*/  IMAD R19, R16, R15, UR11 ;  /* 0x0000000b10137e24 */ /* 0x010fe2000f8e020f */
[----:B------:R-:W-:-:S03]  /*b4c0*/  LEA.HI R120, R10, R23, RZ, 0x2 ;  /* 0x000000170a787211 */ /* 0x000fc600078f10ff */
[----:B------:R-:W-:Y:S01]  /*b4d0*/  IMAD.IADD R0, R7, 0x1, -R0 ;  /* 0x0000000107007824 */ /* 0x000fe200078e0a00 */
[--C-:B------:R-:W-:Y:S01]  /*b4e0*/  SHF.R.S32.HI R3, RZ, 0x2, R120.reuse ;  /* 0x00000002ff037819 */ /* 0x100fe20000011478 */
[----:B------:R-:W4:Y:S01]  /*b4f0*/  @P0 LDC R22, c[0x0][0xbf0] ;  /* 0x0002fc00ff160b82 */ /* 0x000f220000000800 */
[----:B------:R-:W-:Y:S01]  /*b500*/  SHF.R.S32.HI R6, RZ, 0x1f, R120 ;  /* 0x0000001fff067819 */ /* 0x000fe20000011478 */
[----:B0-----:R-:W-:Y:S01]  /*b510*/  IMAD R14, R20, UR10, RZ ;  /* 0x0000000a140e7c24 */ /* 0x001fe2000f8e02ff */
[----:B------:R-:W-:Y:S02]  /*b520*/  LEA.HI R7, R5, R5, RZ, 0x1 ;  /* 0x0000000505077211 */ /* 0x000fe400078f08ff */
[----:B------:R-:W-:Y:S02]  /*b530*/  LEA.HI R6, R6, R3, RZ, 0x3 ;  /* 0x0000000306067211 */ /* 0x000fe400078f18ff */
[----:B------:R-:W-:Y:S01]  /*b540*/  LOP3.LUT R8, R7, 0x1ffffffe, RZ, 0xc0, !PT ;  /* 0x1ffffffe07087812 */ /* 0x000fe200078ec0ff */
[----:B------:R-:W-:Y:S01]  /*b550*/  IMAD.U32 R7, RZ, RZ, UR5 ;  /* 0x00000005ff077e24 */ /* 0x000fe2000f8e00ff */
[----:B------:R-:W-:Y:S01]  /*b560*/  LOP3.LUT R6, R6, 0xfffffff8, RZ, 0xc0, !PT ;  /* 0xfffffff806067812 */ /* 0x000fe200078ec0ff */
[----:B------:R-:W-:Y:S01]  /*b570*/  IMAD.U32 R7, RZ, RZ, UR6 ;  /* 0x00000006ff077e24 */ /* 0x000fe2000f8e00ff */
[----:B------:R-:W-:Y:S01]  /*b580*/  UIMAD UR6, UR13, UR9, UR7 ;  /* 0x000000090d0672a4 */ /* 0x000fe2000f8e0207 */
[----:B------:R-:W-:Y:S01]  /*b590*/  IMAD.IADD R8, R5, 0x1, -R8 ;  /* 0x0000000105087824 */ /* 0x000fe200078e0a08 */
[----:B------:R-:W-:Y:S01]  /*b5a0*/  LOP3.LUT R120, R120, 0x7ffffffc, RZ, 0xc0, !PT ;  /* 0x7ffffffc78787812 */ /* 0x000fe200078ec0ff */
[----:B------:R-:W-:Y:S01]  /*b5b0*/  IMAD.IADD R6, R3, 0x1, -R6 ;  /* 0x0000000103067824 */ /* 0x000fe200078e0a06 */
[----:B------:R-:W-:Y:S01]  /*b5c0*/  LEA.HI R3, R10, R23, RZ, 0x5 ;  /* 0x000000170a037211 */ /* 0x000fe200078f28ff */
[----:B------:R-:W0:Y:S02]  /*b5d0*/  @P0 LDC R5, c[0x0][0xbec] ;  /* 0x0002fb00ff050b82 */ /* 0x000e240000000800 */
[----:B------:R-:W-:Y:S01]  /*b5e0*/  IMAD.IADD R120, R23, 0x1, -R120 ;  /* 0x0000000117787824 */ /* 0x000fe200078e0a78 */
[----:B------:R-:W-:-:S04]  /*b5f0*/  SHF.R.S32.HI R3, RZ, 0x5, R3 ;  /* 0x00000005ff037819 */ /* 0x000fc80000011403 */
[----:B------:R-:W-:Y:S01]  /*b600*/  LEA R3, R3, R6, 0x4 ;  /* 0x0000000603037211 */ /* 0x000fe200078e20ff */
[----:B------:R-:W5:Y:S01]  /*b610*/  LDC.64 R10, c[0x0][0xbd8] ;  /* 0x0002f600ff0a7b82 */ /* 0x000f620000000a00 */
[----:B------:R-:W-:Y:S01]  /*b620*/  IMAD.U32 R6, RZ, RZ, UR4 ;  /* 0x00000004ff067e24 */ /* 0x000fe2000f8e00ff */
[----:B------:R-:W-:Y:S02]  /*b630*/  UIMAD.WIDE.U32 UR4, UR13, UR8, URZ ;  /* 0x000000080d0472a5 */ /* 0x000fe4000f8e003f */
[----:B------:R-:W-:Y:S01]  /*b640*/  IMAD R3, R0, 0x40, R3 ;  /* 0x0000004000037824 */ /* 0x000fe200078e0203 */
[----:B------:R-:W-:Y:S01]  /*b650*/  ULDC.64 UR8, c[0x0][0xb28] ;  /* 0x0002ca0000087ab9 */ /* 0x000fe20000000a00 */
[----:B------:R-:W-:Y:S02]  /*b660*/  UIADD3 UR6, UR5, UR6, URZ ;  /* 0x0000000605067290 */ /* 0x000fe4000fffe03f */
[----:B------:R-:W-:Y:S01]  /*b670*/  IMAD R8, R8, 0x8, R3 ;  /* 0x0000000808087824 */ /* 0x000fe200078e0203 */
[----:B--2---:R-:W-:Y:S01]  /*b680*/  LEA R3, R12, R3, 0x7 ;  /* 0x000000030c037211 */ /* 0x004fe200078e38ff */
[----:B------:R-:W-:-:S02]  /*b690*/  IMAD.U32 R9, RZ, RZ, UR5 ;  /* 0x00000005ff097e24 */ /* 0x000fc4000f8e00ff */
[----:B------:R-:W-:Y:S01]  /*b6a0*/  IMAD.U32 R9, RZ, RZ, UR6 ;  /* 0x00000006ff097e24 */ /* 0x000fe2000f8e00ff */
[----:B------:R-:W-:Y:S01]  /*b6b0*/  ULDC.64 UR6, c[0x0][0xb48] ;  /* 0x0002d20000067ab9 */ /* 0x000fe20000000a00 */
[C---:B-----5:R-:W-:Y:S02]  /*b6c0*/  IMAD R0, R10.reuse, UR10, RZ ;  /* 0x0000000a0a007c24 */ /* 0x060fe4000f8e02ff */
[----:B------:R-:W-:-:S04]  /*b6d0*/  IMAD.WIDE.U32 R6, R10, UR12, R6 ;  /* 0x0000000c0a067c25 */ /* 0x000fc8000f8e0006 */
[----:B------:R-:W-:Y:S02]  /*b6e0*/  IMAD R11, R11, UR12, R0 ;  /* 0x0000000c0b0b7c24 */ /* 0x000fe4000f8e0200 */
[----:B------:R-:W-:Y:S01]  /*b6f0*/  IMAD R0, R12, 0x80, R8 ;  /* 0x000000800c007824 */ /* 0x000fe200078e0208 */
[----:B------:R-:W-:Y:S01]  /*b700*/  MOV R8, UR4 ;  /* 0x0000000400087c02 */ /* 0x000fe20008000f00 */
[----:B------:R-:W-:Y:S01]  /*b710*/  IMAD.IADD R7, R7, 0x1, R11 ;  /* 0x0000000107077824 */ /* 0x000fe200078e020b */
[----:B------:R-:W-:Y:S01]  /*b720*/  ULDC.64 UR4, c[0x0][0xbe0] ;  /* 0x0002f80000047ab9 */ /* 0x000fe20000000a00 */
[----:B0-----:R-:W-:-:S04]  /*b730*/  @P0 IMAD.HI.U32 R10, R0, R5, RZ ;  /* 0x00000005000a0227 */ /* 0x001fc800078e00ff */
[----:B------:R-:W-:Y:S01]  /*b740*/  IMAD.MOV.U32 R5, RZ, RZ, R0 ;  /* 0x000000ffff057224 */ /* 0x000fe200078e0000 */
[----:B-1----:R-:W-:Y:S01]  /*b750*/  @P0 SHF.R.U32.HI R5, RZ, R13, R10 ;  /* 0x0000000dff050219 */ /* 0x002fe2000001160a */
[----:B------:R-:W-:Y:S01]  /*b760*/  IMAD R13, R21, UR12, R14 ;  /* 0x0000000c150d7c24 */ /* 0x000fe2000f8e020e */
[----:B------:R-:W-:Y:S01]  /*b770*/  SHF.R.S32.HI R14, RZ, 0x1f, R19 ;  /* 0x0000001fff0e7819 */ /* 0x000fe20000011413 */
[----:B------:R-:W-:-:S04]  /*b780*/  IMAD.WIDE.U32 R8, R20, UR12, R8 ;  /* 0x0000000c14087c25 */ /* 0x000fc8000f8e0008 */
[----:B---3--:R-:W-:Y:S01]  /*b790*/  @P0 IMAD.HI.U32 R121, R0, R121, RZ ;  /* 0x0000007900790227 */ /* 0x008fe200078e00ff */
[----:B------:R-:W-:-:S03]  /*b7a0*/  IADD3 R9, R9, R13, RZ ;  /* 0x0000000d09097210 */ /* 0x000fc60007ffe0ff */
[----:B------:R-:W-:Y:S02]  /*b7b0*/  IMAD R13, R14, UR6, RZ ;  /* 0x000000060e0d7c24 */ /* 0x000fe4000f8e02ff */
[----:B------:R-:W-:-:S04]  /*b7c0*/  IMAD.WIDE.U32 R6, R19, UR4, R6 ;  /* 0x0000000413067c25 */ /* 0x000fc8000f8e0006 */
[----:B------:R-:W-:Y:S01]  /*b7d0*/  IMAD.MOV.U32 R11, RZ, RZ, R0 ;  /* 0x000000ffff0b7224 */ /* 0x000fe200078e0000 */
[----:B----4-:R-:W-:Y:S01]  /*b7e0*/  @P0 SHF.R.U32.HI R11, RZ, R22, R121 ;  /* 0x00000016ff0b0219 */ /* 0x010fe20000011679 */
[----:B------:R-:W-:Y:S01]  /*b7f0*/  IMAD R10, R14, UR4, RZ ;  /* 0x000000040e0a7c24 */ /* 0x000fe2000f8e02ff */
[----:B------:R-:W-:Y:S01]  /*b800*/  IADD3 R6, P0, R5, R6, RZ ;  /* 0x0000000605067210 */ /* 0x000fe20007f1e0ff */
[C---:B------:R-:W-:Y:S01]  /*b810*/  IMAD R15, R19.reuse, UR7, R13 ;  /* 0x00000007130f7c24 */ /* 0x040fe2000f8e020d */
[--C-:B------:R-:W-:Y:S01]  /*b820*/  SHF.R.S32.HI R13, RZ, 0x1f, R5.reuse ;  /* 0x0000001fff0d7819 */ /* 0x100fe20000011405 */
[----:B------:R-:W-:Y:S02]  /*b830*/  IMAD.MOV R5, RZ, RZ, -R5 ;  /* 0x000000ffff057224 */ /* 0x000fe400078e0a05 */
[----:B------:R-:W-:Y:S01]  /*b840*/  IMAD R14, R19, UR5, R10 ;  /* 0x00000005130e7c24 */ /* 0x000fe2000f8e020a */
[--C-:B------:R-:W-:Y:S01]  /*b850*/  SHF.R.S32.HI R10, RZ, 0x1f, R11.reuse ;  /* 0x0000001fff0a7819 */ /* 0x100fe2000001140b */
[----:B------:R-:W-:Y:S01]  /*b860*/  IMAD.MOV R16, RZ, RZ, -R11 ;  /* 0x000000ffff107224 */ /* 0x000fe200078e0a0b */
[----:B------:R-:W-:Y:S01]  /*b870*/  ULDC.64 UR4, c[0x0][0xb30] ;  /* 0x0002cc0000047ab9 */ /* 0x000fe20000000a00 */
[----:B------:R-:W-:Y:S01]  /*b880*/  IMAD R5, R17, R5, R0 ;  /* 0x0000000511057224 */ /* 0x000fe200078e0200 */
[----:B------:R-:W-:Y:S01]  /*b890*/  IADD3.X R7, R13, R7, R14, P0, !PT ;  /* 0x000000070d077210 */ /* 0x000fe200007fe40e */
[----:B------:R-:W-:Y:S01]  /*b8a0*/  IMAD.WIDE.U32 R8, R19, UR6, R8 ;  /* 0x0000000613087c25 */ /* 0x000fe2000f8e0008 */
[----:B------:R-:W-:-:S03]  /*b8b0*/  ULDC.64 UR6, c[0x0][0xbc8] ;  /* 0x0002f20000067ab9 */ /* 0x000fc60000000a00 */
[----:B------:R-:W-:Y:S02]  /*b8c0*/  IMAD R10, R10, UR4, RZ ;  /* 0x000000040a0a7c24 */ /* 0x000fe4000f8e02ff */
[----:B------:R-:W-:Y:S01]  /*b8d0*/  IMAD R13, R17, R16, R0 ;  /* 0x00000010110d7224 */ /* 0x000fe200078e0200 */
[----:B------:R-:W-:Y:S01]  /*b8e0*/  SHF.R.S32.HI R0, RZ, 0x1f, R5 ;  /* 0x0000001fff007819 */ /* 0x000fe20000011405 */
[----:B------:R-:W-:Y:S02]  /*b8f0*/  IMAD.IADD R9, R9, 0x1, R15 ;  /* 0x0000000109097824 */ /* 0x000fe400078e020f */
[C---:B------:R-:W-:Y:S01]  /*b900*/  IMAD R15, R11.reuse, UR5, R10 ;  /* 0x000000050b0f7c24 */ /* 0x040fe2000f8e020a */
[----:B------:R-:W-:Y:S01]  /*b910*/  SHF.R.S32.HI R10, RZ, 0x1f, R13 ;  /* 0x0000001fff0a7819 */ /* 0x000fe2000001140d */
[----:B------:R-:W-:Y:S01]  /*b920*/  IMAD.WIDE.U32 R8, R11, UR4, R8 ;  /* 0x000000040b087c25 */ /* 0x000fe2000f8e0008 */
[----:B------:R-:W0:Y:S01]  /*b930*/  S2UR UR5, SR_CgaCtaId ;  /* 0x00000000000579c3 */ /* 0x000e220000008800 */
[----:B------:R-:W-:-:S02]  /*b940*/  UMOV UR4, 0x400 ;  /* 0x0000040000047882 */ /* 0x000fc40000000000 */
[----:B------:R-:W-:Y:S02]  /*b950*/  IMAD R0, R0, UR6, RZ ;  /* 0x0000000600007c24 */ /* 0x000fe4000f8e02ff */
[----:B------:R-:W-:Y:S02]  /*b960*/  IMAD.IADD R9, R9, 0x1, R15 ;  /* 0x0000000109097824 */ /* 0x000fe400078e020f */
[----:B------:R-:W-:Y:S02]  /*b970*/  IMAD R10, R10, UR8, RZ ;  /* 0x000000080a0a7c24 */ /* 0x000fe4000f8e02ff */
[C---:B------:R-:W-:Y:S02]  /*b980*/  IMAD R11, R5.reuse, UR7, R0 ;  /* 0x00000007050b7c24 */ /* 0x040fe4000f8e0200 */
[----:B------:R-:W-:Y:S01]  /*b990*/  IMAD.WIDE.U32 R6, R5, UR6, R6 ;  /* 0x0000000605067c25 */ /* 0x000fe2000f8e0006 */
[----:B------:R-:W-:-:S03]  /*b9a0*/  ULDC.64 UR6, c[0x0][0xba8] ;  /* 0x0002ea0000067ab9 */ /* 0x000fc60000000a00 */
[C---:B------:R-:W-:Y:S02]  /*b9b0*/  IMAD R5, R13.reuse, UR9, R10 ;  /* 0x000000090d057c24 */ /* 0x040fe4000f8e020a */
[----:B------:R-:W-:Y:S01]  /*b9c0*/  IMAD.WIDE.U32 R8, R13, UR8, R8 ;  /* 0x000000080d087c25 */ /* 0x000fe2000f8e0008 */
[----:B------:R-:W-:Y:S01]  /*b9d0*/  LEA R13, P0, R6, UR6, 0x2 ;  /* 0x00000006060d7c11 */ /* 0x000fe2000f8010ff */
[----:B------:R-:W-:Y:S01]  /*b9e0*/  ULDC.64 UR8, c[0x0][0xb00] ;  /* 0x0002c00000087ab9 */ /* 0x000fe20000000a00 */
[----:B------:R-:W-:Y:S01]  /*b9f0*/  ULDC UR6, c[0x0][0xa88] ;  /* 0x0002a20000067ab9 */ /* 0x000fe20000000800 */
[----:B------:R-:W-:Y:S01]  /*ba00*/  IMAD.IADD R7, R7, 0x1, R11 ;  /* 0x0000000107077824 */ /* 0x000fe200078e020b */
[----:B------:R-:W-:Y:S01]  /*ba10*/  LEA R0, P1, R8, UR8, 0x2 ;  /* 0x0000000808007c11 */ /* 0x000fe2000f8210ff */
[----:B------:R-:W-:Y:S01]  /*ba20*/  IMAD.IADD R5, R9, 0x1, R5 ;  /* 0x0000000109057824 */ /* 0x000fe200078e0205 */
[----:B------:R-:W-:Y:S01]  /*ba30*/  SHFL.IDX PT, R10, R13, 0x1, 0x1c1f ;  /* 0x003c1f000d0a7f89 */ /* 0x000fe200000e0000 */
[----:B0-----:R-:W-:Y:S01]  /*ba40*/  ULEA UR4, UR5, UR4, 0x18 ;  /* 0x0000000405047291 */ /* 0x001fe2000f8ec03f */
[----:B------:R-:W-:Y:S01]  /*ba50*/  LEA.HI.X R14, R6, UR7, R7, 0x2, P0 ;  /* 0x00000007060e7c11 */ /* 0x000fe200080f1407 */
[----:B------:R-:W-:Y:S01]  /*ba60*/  IMAD R22, R17, UR6, RZ ;  /* 0x0000000611167c24 */ /* 0x000fe2000f8e02ff */
[----:B------:R-:W-:Y:S01]  /*ba70*/  LEA.HI.X R5, R8, UR9, R5, 0x2, P1 ;  /* 0x0000000908057c11 */ /* 0x000fe200088f1405 */
[----:B------:R-:W-:Y:S01]  /*ba80*/  VIADD R19, R3, 0x8 ;  /* 0x0000000803137836 */ /* 0x000fe20000000000 */
[----:B------:R-:W-:Y:S01]  /*ba90*/  SHFL.IDX PT, R8, R13, RZ, 0x1c1f ;  /* 0x001c1fff0d087589 */ /* 0x000fe200000e0000 */
[----:B------:R-:W-:Y:S01]  /*baa0*/  LOP3.LUT P0, RZ, R23, 0x3, RZ, 0xc0, !PT ;  /* 0x0000000317ff7812 */ /* 0x000fe2000780c0ff */
[----:B------:R-:W-:Y:S01]  /*bab0*/  UIADD3 UR4, UR4, 0x36820, URZ ;  /* 0x0003682004047890 */ /* 0x000fe2000fffe03f */
[CC--:B------:R-:W-:Y:S01]  /*bac0*/  ISETP.GE.AND P2, PT, R3.reuse, R22.reuse, PT ;  /* 0x000000160300720c */ /* 0x0c0fe20003f46270 */
[----:B------:R-:W0:Y:S01]  /*bad0*/  SHFL.IDX PT, R9, R14, RZ, 0x1c1f ;  /* 0x001c1fff0e097589 */ /* 0x000e2200000e0000 */
[-C--:B------:R-:W-:Y:S01]  /*bae0*/  ISETP.GE.OR P1, PT, R3, R22.reuse, P0 ;  /* 0x000000160300720c */ /* 0x080fe20000726670 */
[----:B------:R-:W-:Y:S01]  /*baf0*/  UPRMT UR4, URZ, 0x654, UR4 ;  /* 0x000006543f047896 */ /* 0x000fe20008000004 */
[----:B------:R-:W-:Y:S01]  /*bb00*/  ISETP.GE.OR P0, PT, R19, R22, P0 ;  /* 0x000000161300720c */ /* 0x000fe20000706670 */
[----:B------:R-:W1:Y:S01]  /*bb10*/  SHFL.IDX PT, R11, R14, 0x1, 0x1c1f ;  /* 0x003c1f000e0b7f89 */ /* 0x000e6200000e0000 */
[----:B------:R-:W-:-:S03]  /*bb20*/  IMAD.SHL.U32 R3, R120, 0x2, RZ ;  /* 0x0000000278037824 */ /* 0x000fc600078e00ff */
[----:B------:R2:W3:Y:S03]  /*bb30*/  SHFL.IDX PT, R6, R0, RZ, 0x1c1f ;  /* 0x001c1fff00067589 */ /* 0x0004e600000e0000 */
[----:B------:R-:W-:Y:S01]  /*bb40*/  SYNCS.ARRIVE.TRANS64.RED.A1T0 RZ, [UR4], RZ ;  /* 0x000000ffffff79a7 */ /* 0x000fe20008100404 */
[----:B------:R2:W4:Y:S04]  /*bb50*/  SHFL.IDX PT, R7, R5, RZ, 0x1c1f ;  /* 0x001c1fff05077589 */ /* 0x00052800000e0000 */
[----:B0-----:R2:W-:Y:S04]  /*bb60*/  @!P1 ST.E desc[UR14][R8.64], R4 ;  /* 0x0000000408009985 */ /* 0x0015e8000c10190e */
[----:B-1----:R2:W-:Y:S01]  /*bb70*/  @!P0 ST.E desc[UR14][R10.64], R2 ;  /* 0x000000020a008985 */ /* 0x0025e2000c10190e */
[----:B------:R-:W-:Y:S05]  /*bb80*/  @P2 BRA `(.L_x_35) ;  /* 0x00000008003c2947 */ /* 0x000fea0003800000 */
[C---:B--2---:R-:W-:Y:S01]  /*bb90*/  VIADD R2, R3.reuse, 0x8 ;  /* 0x0000000803027836 */ /* 0x044fe20000000000 */
[----:B------:R-:W-:Y:S01]  /*bba0*/  ULDC UR4, c[0x0][0xac8] ;  /* 0x0002b20000047ab9 */ /* 0x000fe20000000800 */
[C---:B------:R-:W-:Y:S01]  /*bbb0*/  VIADD R4, R3.reuse, 0x10 ;  /* 0x0000001003047836 */ /* 0x040fe20000000000 */
[C---:B------:R-:W-:Y:S01]  /*bbc0*/  ISETP.GE.AND P0, PT, R3.reuse, UR4, PT ;  /* 0x0000000403007c0c */ /* 0x040fe2000bf06270 */
[C---:B------:R-:W-:Y:S01]  /*bbd0*/  VIADD R14, R3.reuse, 0x18 ;  /* 0x00000018030e7836 */ /* 0x040fe20000000000 */
[----:B------:R-:W-:Y:S01]  /*bbe0*/  ISETP.GE.AND P1, PT, R2, UR4, PT ;  /* 0x0000000402007c0c */ /* 0x000fe2000bf26270 */
[----:B------:R-:W-:Y:S01]  /*bbf0*/  ULDC.64 UR6, c[0x0][0x208] ;  /* 0x0000820000067ab9 */ /* 0x000fe20000000a00 */
[----:B------:R-:W-:Y:S01]  /*bc00*/  ISETP.GE.AND P2, PT, R4, UR4, PT ;  /* 0x0000000404007c0c */ /* 0x000fe2000bf46270 */
[C---:B------:R-:W-:Y:S01]  /*bc10*/  VIADD R16, R3.reuse, 0x38 ;  /* 0x0000003803107836 */ /* 0x040fe20000000000 */
[C---:B------:R-:W-:Y:S01]  /*bc20*/  IADD3 R15, R3.reuse, 0x20, RZ ;  /* 0x00000020030f7810 */ /* 0x040fe20007ffe0ff */
[C---:B------:R-:W-:Y:S01]  /*bc30*/  VIADD R17, R3.reuse, 0x40 ;  /* 0x0000004003117836 */ /* 0x040fe20000000000 */
[----:B------:R-:W-:Y:S01]  /*bc40*/  ISETP.GE.AND P5, PT, R14, UR4, PT ;  /* 0x000000040e007c0c */ /* 0x000fe2000bfa6270 */
[----:B------:R-:W-:Y:S01]  /*bc50*/  VIADD R20, R3, 0x48 ;  /* 0x0000004803147836 */ /* 0x000fe20000000000 */
[----:B------:R-:W-:-:S02]  /*bc60*/  ISETP.GE.AND P6, PT, R15, UR4, PT ;  /* 0x000000040f007c0c */ /* 0x000fc4000bfc6270 */
[----:B------:R-:W-:Y:S01]  /*bc70*/  ISETP.GE.AND P3, PT, R16, UR4, PT ;  /* 0x0000000410007c0c */ /* 0x000fe2000bf66270 */
[C-C-:B---34-:R-:W-:Y:S02]  /*bc80*/  @!P0 IMAD.WIDE R8, R3.reuse, 0x4, R6.reuse ;  /* 0x0000000403088825 */ /* 0x158fe400078e0206 */
[----:B------:R-:W-:Y:S02]  /*bc90*/  @!P1 LEA.HI R2, R2, R2, RZ, 0x1 ;  /* 0x0000000202029211 */ /* 0x000fe400078f08ff */
[----:B------:R-:W-:Y:S01]  /*bca0*/  @!P2 LEA.HI R4, R4, R4, RZ, 0x1 ;  /* 0x000000040404a211 */ /* 0x000fe200078f08ff */
[----:B------:R0:W-:Y:S01]  /*bcb0*/  @!P0 ST.E.64 desc[UR6][R8.64], R24 ;  /* 0x0000001808008985 */ /* 0x0001e2000c101b06 */
[----:B------:R-:W-:Y:S01]  /*bcc0*/  @!P1 LOP3.LUT R11, R2, 0xfffffffe, RZ, 0xc0, !PT ;  /* 0xfffffffe020b9812 */ /* 0x000fe200078ec0ff */
[C---:B------:R-:W-:Y:S01]  /*bcd0*/  VIADD R2, R3.reuse, 0x28 ;  /* 0x0000002803027836 */ /* 0x040fe20000000000 */
[----:B------:R-:W-:Y:S01]  /*bce0*/  @!P2 LOP3.LUT R13, R4, 0xfffffffe, RZ, 0xc0, !PT ;  /* 0xfffffffe040da812 */ /* 0x000fe200078ec0ff */
[----:B------:R-:W-:Y:S01]  /*bcf0*/  VIADD R4, R3, 0x30 ;  /* 0x0000003003047836 */ /* 0x000fe20000000000 */
[----:B------:R-:W-:Y:S01]  /*bd00*/  @!P5 LEA.HI R14, R14, R14, RZ, 0x1 ;  /* 0x0000000e0e0ed211 */ /* 0x000fe200078f08ff */
[----:B------:R-:W-:Y:S01]  /*bd10*/  @!P1 IMAD.WIDE R10, R11, 0x4, R6 ;  /* 0x000000040b0a9825 */ /* 0x000fe200078e0206 */
[----:B------:R-:W-:-:S02]  /*bd20*/  ISETP.GE.AND P0, PT, R2, UR4, PT ;  /* 0x0000000402007c0c */ /* 0x000fc4000bf06270 */
[----:B------:R-:W-:Y:S01]  /*bd30*/  ISETP.GE.AND P4, PT, R4, UR4, PT ;  /* 0x0000000404007c0c */ /* 0x000fe2000bf86270 */
[----:B------:R-:W-:Y:S01]  /*bd40*/  @!P2 IMAD.WIDE R12, R13, 0x4, R6 ;  /* 0x000000040d0ca825 */ /* 0x000fe200078e0206 */
[----:B------:R1:W-:Y:S01]  /*bd50*/  @!P1 ST.E.64 desc[UR6][R10.64], R28 ;  /* 0x0000001c0a009985 */ /* 0x0003e2000c101b06 */
[----:B------:R-:W-:Y:S02]  /*bd60*/  ISETP.GE.AND P1, PT, R20, UR4, PT ;  /* 0x0000000414007c0c */ /* 0x000fe4000bf26270 */
[----:B------:R-:W-:Y:S01]  /*bd70*/  @!P6 LEA.HI R15, R15, R15, RZ, 0x1 ;  /* 0x0000000f0f0fe211 */ /* 0x000fe200078f08ff */
[----:B------:R2:W-:Y:S01]  /*bd80*/  @!P2 ST.E.64 desc[UR6][R12.64], R32 ;  /* 0x000000200c00a985 */ /* 0x0005e2000c101b06 */
[----:B------:R-:W-:Y:S01]  /*bd90*/  ISETP.GE.AND P2, PT, R17, UR4, PT ;  /* 0x0000000411007c0c */ /* 0x000fe2000bf46270 */
[----:B0-----:R-:W-:Y:S01]  /*bda0*/  VIADD R24, R3, 0x50 ;  /* 0x0000005003187836 */ /* 0x001fe20000000000 */
[----:B------:R-:W-:Y:S02]  /*bdb0*/  @!P5 LOP3.LUT R9, R14, 0xfffffffe, RZ, 0xc0, !PT ;  /* 0xfffffffe0e09d812 */ /* 0x000fe400078ec0ff */
[----:B------:R-:W-:-:S02]  /*bdc0*/  @!P0 LEA.HI R2, R2, R2, RZ, 0x1 ;  /* 0x0000000202028211 */ /* 0x000fc400078f08ff */
[----:B------:R-:W-:Y:S01]  /*bdd0*/  @!P4 LEA.HI R4, R4, R4, RZ, 0x1 ;  /* 0x000000040404c211 */ /* 0x000fe200078f08ff */
[--C-:B------:R-:W-:Y:S01]  /*bde0*/  @!P5 IMAD.WIDE R8, R9, 0x4, R6.reuse ;  /* 0x000000040908d825 */ /* 0x100fe200078e0206 */
[----:B------:R-:W-:Y:S02]  /*bdf0*/  @!P3 LEA.HI R16, R16, R16, RZ, 0x1 ;  /* 0x000000101010b211 */ /* 0x000fe400078f08ff */
[----:B-1----:R-:W-:Y:S02]  /*be00*/  @!P6 LOP3.LUT R11, R15, 0xfffffffe, RZ, 0xc0, !PT ;  /* 0xfffffffe0f0be812 */ /* 0x002fe400078ec0ff */
[----:B------:R-:W-:Y:S01]  /*be10*/  @!P1 LEA.HI R20, R20, R20, RZ, 0x1 ;  /* 0x0000001414149211 */ /* 0x000fe200078f08ff */
[----:B------:R0:W-:Y:S01]  /*be20*/  @!P5 ST.E.64 desc[UR6][R8.64], R36 ;  /* 0x000000240800d985 */ /* 0x0001e2000c101b06 */
[----:B--2---:R-:W-:Y:S01]  /*be30*/  @!P2 LEA.HI R12, R17, R17, RZ, 0x1 ;  /* 0x00000011110ca211 */ /* 0x004fe200078f08ff */
[----:B------:R-:W-:Y:S01]  /*be40*/  @!P6 IMAD.WIDE R10, R11, 0x4, R6 ;  /* 0x000000040b0ae825 */ /* 0x000fe200078e0206 */
[----:B------:R-:W-:-:S02]  /*be50*/  @!P0 LOP3.LUT R13, R2, 0xfffffffe, RZ, 0xc0, !PT ;  /* 0xfffffffe020d8812 */ /* 0x000fc400078ec0ff */
[----:B------:R-:W-:Y:S01]  /*be60*/  @!P4 LOP3.LUT R15, R4, 0xfffffffe, RZ, 0xc0, !PT ;  /* 0xfffffffe040fc812 */ /* 0x000fe200078ec0ff */
[C---:B------:R-:W-:Y:S01]  /*be70*/  VIADD R2, R3.reuse, 0x60 ;  /* 0x0000006003027836 */ /* 0x040fe20000000000 */
[----:B------:R-:W-:Y:S01]  /*be80*/  @!P3 LOP3.LUT R17, R16, 0xfffffffe, RZ, 0xc0, !PT ;  /* 0xfffffffe1011b812 */ /* 0x000fe200078ec0ff */
[----:B------:R1:W-:Y:S01]  /*be90*/  @!P6 ST.E.64 desc[UR6][R10.64], R40 ;  /* 0x000000280a00e985 */ /* 0x0003e2000c101b06 */
[----:B------:R-:W-:Y:S01]  /*bea0*/  @!P2 LOP3.LUT R21, R12, 0xfffffffe, RZ, 0xc0, !PT ;  /* 0xfffffffe0c15a812 */ /* 0x000fe200078ec0ff */
[C---:B------:R-:W-:Y:S01]  /*beb0*/  VIADD R4, R3.reuse, 0x68 ;  /* 0x0000006803047836 */ /* 0x040fe20000000000 */
[----:B------:R-:W-:Y:S01]  /*bec0*/  @!P1 LOP3.LUT R23, R20, 0xfffffffe, RZ, 0xc0, !PT ;  /* 0xfffffffe14179812 */ /* 0x000fe200078ec0ff */
[C---:B------:R-:W-:Y:S01]  /*bed0*/  VIADD R20, R3.reuse, 0x70 ;  /* 0x0000007003147836 */ /* 0x040fe20000000000 */
[----:B------:R-:W-:Y:S01]  /*bee0*/  IADD3 R25, R3, 0x58, RZ ;  /* 0x0000005803197810 */ /* 0x000fe20007ffe0ff */
[----:B0-----:R-:W-:Y:S01]  /*bef0*/  @!P0 IMAD.WIDE R8, R13, 0x4, R6 ;  /* 0x000000040d088825 */ /* 0x001fe200078e0206 */
[----:B------:R-:W-:-:S02]  /*bf00*/  ISETP.GE.AND P5, PT, R24, UR4, PT ;  /* 0x0000000418007c0c */ /* 0x000fc4000bfa6270 */
[----:B------:R-:W-:Y:S01]  /*bf10*/  ISETP.GE.AND P6, PT, R25, UR4, PT ;  /* 0x0000000419007c0c */ /* 0x000fe2000bfc6270 */
[--C-:B------:R-:W-:Y:S01]  /*bf20*/  @!P3 IMAD.WIDE R12, R17, 0x4, R6.reuse ;  /* 0x00000004110cb825 */ /* 0x100fe200078e0206 */
[----:B------:R0:W-:Y:S01]  /*bf30*/  @!P0 ST.E.64 desc[UR6][R8.64], R44 ;  /* 0x0000002c08008985 */ /* 0x0001e2000c101b06 */
[----:B------:R-:W-:Y:S02]  /*bf40*/  ISETP.GE.AND P0, PT, R2, UR4, PT ;  /* 0x0000000402007c0c */ /* 0x000fe4000bf06270 */
[----:B-1----:R-:W-:-:S04]  /*bf50*/  @!P4 IMAD.WIDE R10, R15, 0x4, R6 ;  /* 0x000000040f0ac825 */ /* 0x002fc800078e0206 */
[--C-:B------:R-:W-:Y:S01]  /*bf60*/  @!P2 IMAD.WIDE R14, R21, 0x4, R6.reuse ;  /* 0x00000004150ea825 */ /* 0x100fe200078e0206 */
[----:B------:R1:W-:Y:S01]  /*bf70*/  @!P4 ST.E.64 desc[UR6][R10.64], R48 ;  /* 0x000000300a00c985 */ /* 0x0003e2000c101b06 */
[----:B------:R-:W-:Y:S02]  /*bf80*/  @!P5 LEA.HI R24, R24, R24, RZ, 0x1 ;  /* 0x000000181818d211 */ /* 0x000fe400078f08ff */
[----:B------:R-:W-:Y:S01]  /*bf90*/  @!P1 IMAD.WIDE R16, R23, 0x4, R6 ;  /* 0x0000000417109825 */ /* 0x000fe200078e0206 */
[----:B------:R2:W-:Y:S01]  /*bfa0*/  @!P3 ST.E.64 desc[UR6][R12.64], R52 ;  /* 0x000000340c00b985 */ /* 0x0005e2000c101b06 */
[----:B------:R-:W-:Y:S02]  /*bfb0*/  @!P6 LEA.HI R25, R25, R25, RZ, 0x1 ;  /* 0x000000191919e211 */ /* 0x000fe400078f08ff */
[C---:B------:R-:W-:Y:S01]  /*bfc0*/  VIADD R21, R3.reuse, 0x78 ;  /* 0x0000007803157836 */ /* 0x040fe20000000000 */
[----:B------:R3:W-:Y:S01]  /*bfd0*/  @!P2 ST.E.64 desc[UR6][R14.64], R56 ;  /* 0x000000380e00a985 */ /* 0x0007e2000c101b06 */
[----:B------:R-:W-:Y:S01]  /*bfe0*/  VIADD R23, R3, 0x80 ;  /* 0x0000008003177836 */ /* 0x000fe20000000000 */
[----:B------:R-:W-:-:S02]  /*bff0*/  ISETP.GE.AND P2, PT, R20, UR4, PT ;  /* 0x0000000414007c0c */ /* 0x000fc4000bf46270 */
[----:B------:R4:W-:Y:S01]  /*c000*/  @!P1 ST.E.64 desc[UR6][R16.64], R60 ;  /* 0x0000003c10009985 */ /* 0x0009e2000c101b06 */
[----:B------:R-:W-:Y:S02]  /*c010*/  ISETP.GE.AND P1, PT, R4, UR4, PT ;  /* 0x0000000404007c0c */ /* 0x000fe4000bf26270 */
[----:B------:R-:W-:Y:S02]  /*c020*/  ISETP.GE.AND P3, PT, R21, UR4, PT ;  /* 0x0000000415007c0c */ /* 0x000fe4000bf66270 */
[----:B------:R-:W-:Y:S02]  /*c030*/  ISETP.GE.AND P4, PT, R23, UR4, PT ;  /* 0x0000000417007c0c */ /* 0x000fe4000bf86270 */
[----:B0-----:R-:W-:Y:S02]  /*c040*/  @!P5 LOP3.LUT R9, R24, 0xfffffffe, RZ, 0xc0, !PT ;  /* 0xfffffffe1809d812 */ /* 0x001fe400078ec0ff */
[----:B------:R-:W-:Y:S02]  /*c050*/  @!P0 LEA.HI R2, R2, R2, RZ, 0x1 ;  /* 0x0000000202028211 */ /* 0x000fe400078f08ff */
[----:B-1----:R-:W-:Y:S01]  /*c060*/  @!P6 LOP3.LUT R11, R25, 0xfffffffe, RZ, 0xc0, !PT ;  /* 0xfffffffe190be812 */ /* 0x002fe200078ec0ff */
[----:B------:R-:W-:Y:S01]  /*c070*/  @!P5 IMAD.WIDE R8, R9, 0x4, R6 ;  /* 0x000000040908d825 */ /* 0x000fe200078e0206 */
[----:B--2---:R-:W-:-:S02]  /*c080*/  @!P0 LOP3.LUT R13, R2, 0xfffffffe, RZ, 0xc0, !PT ;  /* 0xfffffffe020d8812 */ /* 0x004fc400078ec0ff */
[----:B------:R-:W-:Y:S01]  /*c090*/  @!P1 LEA.HI R4, R4, R4, RZ, 0x1 ;  /* 0x0000000404049211 */ /* 0x000fe200078f08ff */
[--C-:B------:R-:W-:Y:S01]  /*c0a0*/  @!P6 IMAD.WIDE R10, R11, 0x4, R6.reuse ;  /* 0x000000040b0ae825 */ /* 0x100fe200078e0206 */
[----:B------:R-:W-:Y:S01]  /*c0b0*/  @!P2 LEA.HI R20, R20, R20, RZ, 0x1 ;  /* 0x000000141414a211 */ /* 0x000fe200078f08ff */
[----:B------:R0:W-:Y:S01]  /*c0c0*/  @!P5 ST.E.64 desc[UR6][R8.64], R64 ;  /* 0x000000400800d985 */ /* 0x0001e2000c101b06 */
[----:B---3--:R-:W-:Y:S01]  /*c0d0*/  @!P1 LOP3.LUT R15, R4, 0xfffffffe, RZ, 0xc0, !PT ;  /* 0xfffffffe040f9812 */ /* 0x008fe200078ec0ff */
[----:B------:R-:W-:Y:S01]  /*c0e0*/  @!P0 IMAD.WIDE R12, R13, 0x4, R6 ;  /* 0x000000040d0c8825 */ /* 0x000fe200078e0206 */
[----:B------:R-:W-:Y:S01]  /*c0f0*/  @!P3 LEA.HI R21, R21, R21, RZ, 0x1 ;  /* 0x000000151515b211 */ /* 0x000fe200078f08ff */
[----:B------:R1:W-:Y:S01]  /*c100*/  @!P6 ST.E.64 desc[UR6][R10.64], R68 ;  /* 0x000000440a00e985 */ /* 0x0003e2000c101b06 */
[----:B------:R-:W-:Y:S01]  /*c110*/  @!P4 LEA.HI R23, R23, R23, RZ, 0x1 ;  /* 0x000000171717c211 */ /* 0x000fe200078f08ff */
[----:B------:R-:W-:Y:S01]  /*c120*/  VIADD R2, R3, 0x88 ;  /* 0x0000008803027836 */ /* 0x000fe20000000000 */
[----:B----4-:R-:W-:Y:S01]  /*c130*/  @!P2 LOP3.LUT R17, R20, 0xfffffffe, RZ, 0xc0, !PT ;  /* 0xfffffffe1411a812 */ /* 0x010fe200078ec0ff */
[----:B------:R2:W-:Y:S01]  /*c140*/  @!P0 ST.E.64 desc[UR6][R12.64], R72 ;  /* 0x000000480c008985 */ /* 0x0005e2000c101b06 */
[----:B------:R-:W-:Y:S01]  /*c150*/  @!P3 LOP3.LUT R21, R21, 0xfffffffe, RZ, 0xc0, !PT ;  /* 0xfffffffe1515b812 */ /* 0x000fe200078ec0ff */
[----:B------:R-:W-:Y:S01]  /*c160*/  VIADD R20, R3, 0x98 ;  /* 0x0000009803147836 */ /* 0x000fe20000000000 */
[----:B------:R-:W-:-:S02]  /*c170*/  @!P4 LOP3.LUT R23, R23, 0xfffffffe, RZ, 0xc0, !PT ;  /* 0xfffffffe1717c812 */ /* 0x000fc400078ec0ff */
[----:B------:R-:W-:Y:S01]  /*c180*/  IADD3 R4, R3, 0x90, RZ ;  /* 0x0000009003047810 */ /* 0x000fe20007ffe0ff */
[----:B0-----:R-:W-:Y:S01]  /*c190*/  @!P1 IMAD.WIDE R8, R15, 0x4, R6 ;  /* 0x000000040f089825 */ /* 0x001fe200078e0206 */
[----:B------:R-:W-:-:S03]  /*c1a0*/  ISETP.GE.AND P0, PT, R2, UR4, PT ;  /* 0x0000000402007c0c */ /* 0x000fc6000bf06270 */
[--C-:B-1----:R-:W-:Y:S01]  /*c1b0*/  @!P2 IMAD.WIDE R10, R17, 0x4, R6.reuse ;  /* 0x00000004110aa825 */ /* 0x102fe200078e0206 */
[----:B------:R0:W-:Y:S01]  /*c1c0*/  @!P1 ST.E.64 desc[UR6][R8.64], R76 ;  /* 0x0000004c08009985 */ /* 0x0001e2000c101b06 */
[----:B------:R-:W-:Y:S02]  /*c1d0*/  ISETP.GE.AND P1, PT, R4, UR4, PT ;  /* 0x0000000404007c0c */ /* 0x000fe4000bf26270 */
[--C-:B------:R-:W-:Y:S01]  /*c1e0*/  @!P3 IMAD.WIDE R14, R21, 0x4, R6.reuse ;  /* 0x00000004150eb825 */ /* 0x100fe200078e0206 */
[----:B------:R1:W-:Y:S01]  /*c1f0*/  @!P2 ST.E.64 desc[UR6][R10.64], R80 ;  /* 0x000000500a00a985 */ /* 0x0003e2000c101b06 */
[----:B------:R-:W-:Y:S02]  /*c200*/  ISETP.GE.AND P2, PT, R20, UR4, PT ;  /* 0x0000000414007c0c */ /* 0x000fe4000bf46270 */
[----:B------:R-:W-:Y:S01]  /*c210*/  @!P4 IMAD.WIDE R16, R23, 0x4, R6 ;  /* 0x000000041710c825 */ /* 0x000fe200078e0206 */
[----:B------:R3:W-:Y:S01]  /*c220*/  @!P3 ST.E.64 desc[UR6][R14.64], R84 ;  /* 0x000000540e00b985 */ /* 0x0007e2000c101b06 */
[----:B------:R-:W-:-:S02]  /*c230*/  @!P0 LEA.HI R2, R2, R2, RZ, 0x1 ;  /* 0x0000000202028211 */ /* 0x000fc400078f08ff */
[C---:B------:R-:W-:Y:S01]  /*c240*/  VIADD R21, R3.reuse, 0xa0 ;  /* 0x000000a003157836 */ /* 0x040fe20000000000 */
[----:B------:R4:W-:Y:S01]  /*c250*/  @!P4 ST.E.64 desc[UR6][R16.64], R88 ;  /* 0x000000581000c985 */ /* 0x0009e2000c101b06 */
[C---:B--2---:R-:W-:Y:S01]  /*c260*/  VIADD R12, R3.reuse, 0xa8 ;  /* 0x000000a8030c7836 */ /* 0x044fe20000000000 */
[----:B------:R-:W-:Y:S01]  /*c270*/  @!P1 LEA.HI R4, R4, R4, RZ, 0x1 ;  /* 0x0000000404049211 */ /* 0x000fe200078f08ff */
[----:B0-----:R-:W-:Y:S01]  /*c280*/  VIADD R9, R3, 0xb8 ;  /* 0x000000b803097836 */ /* 0x001fe20000000000 */
[----:B------:R-:W-:Y:S01]  /*c290*/  ISETP.GE.AND P3, PT, R21, UR4, PT ;  /* 0x0000000415007c0c */ /* 0x000fe2000bf66270 */
[----:B------:R-:W-:Y:S01]  /*c2a0*/  VIADD R13, R3, 0xb0 ;  /* 0x000000b0030d7836 */ /* 0x000fe20000000000 */
[----:B------:R-:W-:Y:S02]  /*c2b0*/  ISETP.GE.AND P4, PT, R12, UR4, PT ;  /* 0x000000040c007c0c */ /* 0x000fe4000bf86270 */
[----:B------:R-:W-:Y:S02]  /*c2c0*/  ISETP.GE.AND P6, PT, R9, UR4, PT ;  /* 0x0000000409007c0c */ /* 0x000fe4000bfc6270 */
[----:B------:R-:W-:-:S02]  /*c2d0*/  ISETP.GE.AND P5, PT, R13, UR4, PT ;  /* 0x000000040d007c0c */ /* 0x000fc4000bfa6270 */
[----:B------:R-:W-:Y:S02]  /*c2e0*/  @!P2 LEA.HI R20, R20, R20, RZ, 0x1 ;  /* 0x000000141414a211 */ /* 0x000fe400078f08ff */
[----:B-1----:R-:W-:-:S03]  /*c2f0*/  @!P1 LOP3.LUT R11, R4, 0xfffffffe, RZ, 0xc0, !PT ;  /* 0xfffffffe040b9812 */ /* 0x002fc600078ec0ff */
[----:B------:R-:W-:Y:S02]  /*c300*/  @!P3 LEA.HI R21, R21, R21, RZ, 0x1 ;  /* 0x000000151515b211 */ /* 0x000fe400078f08ff */
[----:B------:R-:W-:Y:S02]  /*c310*/  @!P4 LEA.HI R12, R12, R12, RZ, 0x1 ;  /* 0x0000000c0c0cc211 */ /* 0x000fe400078f08ff */
[----:B------:R-:W-:Y:S02]  /*c320*/  @!P6 LEA.HI R10, R9, R9, RZ, 0x1 ;  /* 0x00000009090ae211 */ /* 0x000fe400078f08ff */
[----:B------:R-:W-:Y:S02]  /*c330*/  @!P5 LEA.HI R8, R13, R13, RZ, 0x1 ;  /* 0x0000000d0d08d211 */ /* 0x000fe400078f08ff */
[----:B------:R-:W-:Y:S02]  /*c340*/  @!P0 LOP3.LUT R9, R2, 0xfffffffe, RZ, 0xc0, !PT ;  /* 0xfffffffe02098812 */ /* 0x000fe400078ec0ff */
[----:B------:R-:W-:-:S02]  /*c350*/  @!P2 LOP3.LUT R13, R20, 0xfffffffe, RZ, 0xc0, !PT ;  /* 0xfffffffe140da812 */ /* 0x000fc400078ec0ff */
[----:B---3--:R-:W-:Y:S02]  /*c360*/  @!P3 LOP3.LUT R15, R21, 0xfffffffe, RZ, 0xc0, !PT ;  /* 0xfffffffe150fb812 */ /* 0x008fe400078ec0ff */
[----:B----4-:R-:W-:Y:S01]  /*c370*/  @!P4 LOP3.LUT R17, R12, 0xfffffffe, RZ, 0xc0, !PT ;  /* 0xfffffffe0c11c812 */ /* 0x010fe200078ec0ff */
[--C-:B------:R-:W-:Y:S01]  /*c380*/  @!P2 IMAD.WIDE R12, R13, 0x4, R6.reuse ;  /* 0x000000040d0ca825 */ /* 0x100fe200078e0206 */
[----:B------:R-:W-:Y:S02]  /*c390*/  @!P5 LOP3.LUT R21, R8, 0xfffffffe, RZ, 0xc0, !PT ;  /* 0xfffffffe0815d812 */ /* 0x000fe400078ec0ff */
[----:B------:R-:W-:Y:S01]  /*c3a0*/  @!P6 LOP3.LUT R23, R10, 0xfffffffe, RZ, 0xc0, !PT ;  /* 0xfffffffe0a17e812 */ /* 0x000fe200078ec0ff */
[----:B------:R-:W-:-:S04]  /*c3b0*/  @!P0 IMAD.WIDE R8, R9, 0x4, R6 ;  /* 0x0000000409088825 */ /* 0x000fc800078e0206 */
[--C-:B------:R-:W-:Y:S01]  /*c3c0*/  @!P1 IMAD.WIDE R10, R11, 0x4, R6.reuse ;  /* 0x000000040b0a9825 */ /* 0x100fe200078e0206 */
[----:B------:R0:W-:Y:S03]  /*c3d0*/  @!P0 ST.E.64 desc[UR6][R8.64], R92 ;  /* 0x0000005c08008985 */ /* 0x0001e6000c101b06 */
[--C-:B------:R-:W-:Y:S01]  /*c3e0*/  @!P3 IMAD.WIDE R14, R15, 0x4, R6.reuse ;  /* 0x000000040f0eb825 */ /* 0x100fe200078e0206 */
[----:B------:R0:W-:Y:S03]  /*c3f0*/  @!P1 ST.E.64 desc[UR6][R10.64], R96 ;  /* 0x000000600a009985 */ /* 0x0001e6000c101b06 */
[--C-:B------:R-:W-:Y:S01]  /*c400*/  @!P4 IMAD.WIDE R16, R17, 0x4, R6.reuse ;  /* 0x000000041110c825 */ /* 0x100fe200078e0206 */
[----:B------:R0:W-:Y:S03]  /*c410*/  @!P2 ST.E.64 desc[UR6][R12.64], R100 ;  /* 0x000000640c00a985 */ /* 0x0001e6000c101b06 */
[--C-:B------:R-:W-:Y:S01]  /*c420*/  @!P5 IMAD.WIDE R20, R21, 0x4, R6.reuse ;  /* 0x000000041514d825 */ /* 0x100fe200078e0206 */
[----:B------:R0:W-:Y:S03]  /*c430*/  @!P3 ST.E.64 desc[UR6][R14.64], R104 ;  /* 0x000000680e00b985 */ /* 0x0001e6000c101b06 */
[----:B------:R-:W-:Y:S01]  /*c440*/  @!P6 IMAD.WIDE R6, R23, 0x4, R6 ;  /* 0x000000041706e825 */ /* 0x000fe200078e0206 */
[----:B------:R0:W-:Y:S04]  /*c450*/  @!P4 ST.E.64 desc[UR6][R16.64], R108 ;  /* 0x0000006c1000c985 */ /* 0x0001e8000c101b06 */
[----:B------:R0:W-:Y:S04]  /*c460*/  @!P5 ST.E.64 desc[UR6][R20.64], R112 ;  /* 0x000000701400d985 */ /* 0x0001e8000c101b06 */
[----:B------:R0:W-:Y:S02]  /*c470*/  @!P6 ST.E.64 desc[UR6][R6.64], R116 ;  /* 0x000000740600e985 */ /* 0x0001e4000c101b06 */
.L_x_35:
[----:B------:R-:W-:Y:S05]  /*c480*/  BSYNC B0 ;  /* 0x0000000000007941 */ /* 0x000fea0003800000 */
.L_x_34:
[----:B------:R-:W-:Y:S01]  /*c490*/  ISETP.GE.AND P0, PT, R19, R22, PT ;  /* 0x000000161300720c */ /* 0x000fe20003f06270 */
[----:B0---4-:R4:W0:Y:S04]  /*c4a0*/  SHFL.IDX PT, R7, R5, 0x1, 0x1c1f ;  /* 0x003c1f0005077f89 */ /* 0x01182800000e0000 */
[----:B---3--:R4:W1:Y:S08]  /*c4b0*/  SHFL.IDX PT, R6, R0, 0x1, 0x1c1f ;  /* 0x003c1f0000067f89 */ /* 0x00887000000e0000 */
[----:B----4-:R-:W-:Y:S05]  /*c4c0*/  @P0 BRA `(.L_x_10) ;  /* 0x0000004c00c00947 */ /* 0x010fea0003800000 */
[C---:B--2---:R-:W-:Y:S01]  /*c4d0*/  VIADD R0, R3.reuse, 0x8 ;  /* 0x0000000803007836 */ /* 0x044fe20000000000 */
[----:B------:R-:W-:Y:S01]  /*c4e0*/  ULDC UR4, c[0x0][0xac8] ;  /* 0x0002b20000047ab9 */ /* 0x000fe20000000800 */
[C---:B------:R-:W-:Y:S01]  /*c4f0*/  IADD3 R2, R3.reuse, 0x10, RZ ;  /* 0x0000001003027810 */ /* 0x040fe20007ffe0ff */
[C---:B------:R-:W-:Y:S01]  /*c500*/  VIADD R10, R3.reuse, 0x18 ;  /* 0x00000018030a7836 */ /* 0x040fe20000000000 */
[C---:B------:R-:W-:Y:S01]  /*c510*/  ISETP.GE.AND P2, PT, R3.reuse, UR4, PT ;  /* 0x0000000403007c0c */ /* 0x040fe2000bf46270 */
[C---:B------:R-:W-:Y:S01]  /*c520*/  VIADD R11, R3.reuse, 0x28 ;  /* 0x00000028030b7836 */ /* 0x040fe20000000000 */
[----:B------:R-:W-:Y:S01]  /*c530*/  ISETP.GE.AND P3, PT, R0, UR4, PT ;  /* 0x0000000400007c0c */ /* 0x000fe2000bf66270 */
[----:B------:R-:W-:Y:S01]  /*c540*/  ULDC.64 UR6, c[0x0][0x208] ;  /* 0x0000820000067ab9 */ /* 0x000fe20000000a00 */
[----:B------:R-:W-:Y:S01]  /*c550*/  ISETP.GE.AND P0, PT, R2, UR4, PT ;  /* 0x0000000402007c0c */ /* 0x000fe2000bf06270 */
[C---:B------:R-:W-:Y:S01]  /*c560*/  VIADD R12, R3.reuse, 0x30 ;  /* 0x00000030030c7836 */ /* 0x040fe20000000000 */
[----:B------:R-:W-:Y:S01]  /*c570*/  ISETP.GE.AND P1, PT, R10, UR4, PT ;  /* 0x000000040a007c0c */ /* 0x000fe2000bf26270 */
[C---:B------:R-:W-:Y:S01]  /*c580*/  VIADD R13, R3.reuse, 0x38 ;  /* 0x00000038030d7836 */ /* 0x040fe20000000000 */
[C---:B------:R-:W-:Y:S01]  /*c590*/  IADD3 R16, R3.reuse, 0x48, RZ ;  /* 0x0000004803107810 */ /* 0x040fe20007ffe0ff */
[C---:B------:R-:W-:Y:S01]  /*c5a0*/  VIADD R14, R3.reuse, 0x40 ;  /* 0x00000040030e7836 */ /* 0x040fe20000000000 */
[----:B------:R-:W-:Y:S01]  /*c5b0*/  ISETP.GE.AND P4, PT, R12, UR4, PT ;  /* 0x000000040c007c0c */ /* 0x000fe2000bf86270 */
[----:B------:R-:W-:Y:S01]  /*c5c0*/  VIADD R20, R3, 0x50 ;  /* 0x0000005003147836 */ /* 0x000fe20000000000 */
[----:B------:R-:W-:Y:S01]  /*c5d0*/  ISETP.GE.AND P5, PT, R13, UR4, PT ;  /* 0x000000040d007c0c */ /* 0x000fe2000bfa6270 */
[----:B01----:R-:W-:Y:S01]  /*c5e0*/  @!P2 IMAD.WIDE R4, R3, 0x4, R6 ;  /* 0x000000040304a825 */ /* 0x003fe200078e0206 */
[----:B------:R-:W-:-:S02]  /*c5f0*/  ISETP.GE.AND P6, PT, R14, UR4, PT ;  /* 0x000000040e007c0c */ /* 0x000fc4000bfc6270 */
[----:B------:R-:W-:Y:S01]  /*c600*/  @!P3 LEA.HI R0, R0, R0, RZ, 0x1 ;  /* 0x000000000000b211 */ /* 0x000fe200078f08ff */
[C---:B------:R-:W-:Y:S01]  /*c610*/  VIADD R21, R3.reuse, 0x78 ;  /* 0x0000007803157836 */ /* 0x040fe20000000000 */
[----:B------:R0:W-:Y:S01]  /*c620*/  @!P2 ST.E.64 desc[UR6][R4.64], R26 ;  /* 0x0000001a0400a985 */ /* 0x0001e2000c101b06 */
[----:B------:R-:W-:Y:S02]  /*c630*/  @!P0 LEA.HI R2, R2, R2, RZ, 0x1 ;  /* 0x0000000202028211 */ /* 0x000fe400078f08ff */
[----:B------:R-:W-:Y:S01]  /*c640*/  @!P3 LOP3.LUT R9, R0, 0xfffffffe, RZ, 0xc0, !PT ;  /* 0xfffffffe0009b812 */ /* 0x000fe200078ec0ff */
[----:B------:R-:W-:Y:S01]  /*c650*/  VIADD R0, R3, 0x20 ;  /* 0x0000002003007836 */ /* 0x000fe20000000000 */
[----:B------:R-:W-:Y:S02]  /*c660*/  @!P1 LEA.HI R10, R10, R10, RZ, 0x1 ;  /* 0x0000000a0a0a9211 */ /* 0x000fe400078f08ff */
[----:B------:R-:W-:Y:S01]  /*c670*/  @!P4 LEA.HI R12, R12, R12, RZ, 0x1 ;  /* 0x0000000c0c0cc211 */ /* 0x000fe200078f08ff */
[----:B------:R-:W-:Y:S01]  /*c680*/  @!P3 IMAD.WIDE R8, R9, 0x4, R6 ;  /* 0x000000040908b825 */ /* 0x000fe200078e0206 */
[----:B------:R-:W-:-:S02]  /*c690*/  ISETP.GE.AND P2, PT, R0, UR4, PT ;  /* 0x0000000400007c0c */ /* 0x000fc4000bf46270 */
[----:B------:R-:W-:Y:S02]  /*c6a0*/  @!P6 LEA.HI R14, R14, R14, RZ, 0x1 ;  /* 0x0000000e0e0ee211 */ /* 0x000fe400078f08ff */
[----:B------:R1:W-:Y:S01]  /*c6b0*/  @!P3 ST.E.64 desc[UR6][R8.64], R30 ;  /* 0x0000001e0800b985 */ /* 0x0003e2000c101b06 */
[----:B------:R-:W-:Y:S02]  /*c6c0*/  ISETP.GE.AND P3, PT, R11, UR4, PT ;  /* 0x000000040b007c0c */ /* 0x000fe4000bf66270 */
[----:B0-----:R-:W-:Y:S02]  /*c6d0*/  @!P0 LOP3.LUT R5, R2, 0xfffffffe, RZ, 0xc0, !PT ;  /* 0xfffffffe02058812 */ /* 0x001fe400078ec0ff */
[----:B------:R-:W-:Y:S02]  /*c6e0*/  @!P4 LOP3.LUT R15, R12, 0xfffffffe, RZ, 0xc0, !PT ;  /* 0xfffffffe0c0fc812 */ /* 0x000fe400078ec0ff */
[----:B------:R-:W-:Y:S01]  /*c6f0*/  @!P6 LOP3.LUT R19, R14, 0xfffffffe, RZ, 0xc0, !PT ;  /* 0xfffffffe0e13e812 */ /* 0x000fe200078ec0ff */
[----:B------:R-:W-:Y:S01]  /*c700*/  @!P0 IMAD.WIDE R4, R5, 0x4, R6 ;  /* 0x0000000405048825 */ /* 0x000fe200078e0206 */
[----:B------:R-:W-:-:S04]  /*c710*/  @!P2 LEA.HI R0, R0, R0, RZ, 0x1 ;  /* 0x000000000000a211 */ /* 0x000fc800078f08ff */
[----:B------:R0:W-:Y:S01]  /*c720*/  @!P0 ST.E.64 desc[UR6][R4.64], R34 ;  /* 0x0000002204008985 */ /* 0x0001e2000c101b06 */
[----:B-1----:R-:W-:Y:S02]  /*c730*/  @!P1 LOP3.LUT R9, R10, 0xfffffffe, RZ, 0xc0, !PT ;  /* 0xfffffffe0a099812 */ /* 0x002fe400078ec0ff */
[----:B------:R-:W-:Y:S02]  /*c740*/  @!P3 LEA.HI R2, R11, R11, RZ, 0x1 ;  /* 0x0000000b0b02b211 */ /* 0x000fe400078f08ff */
[----:B------:R-:W-:Y:S01]  /*c750*/  @!P5 LEA.HI R10, R13, R13, RZ, 0x1 ;  /* 0x0000000d0d0ad211 */ /* 0x000fe200078f08ff */
[--C-:B------:R-:W-:Y:S01]  /*c760*/  @!P1 IMAD.WIDE R8, R9, 0x4, R6.reuse ;  /* 0x0000000409089825 */ /* 0x100fe200078e0206 */
[----:B------:R-:W-:Y:S02]  /*c770*/  @!P2 LOP3.LUT R11, R0, 0xfffffffe, RZ, 0xc0, !PT ;  /* 0xfffffffe000ba812 */ /* 0x000fe400078ec0ff */
[----:B------:R-:W-:Y:S01]  /*c780*/  @!P3 LOP3.LUT R13, R2, 0xfffffffe, RZ, 0xc0, !PT ;  /* 0xfffffffe020db812 */ /* 0x000fe200078ec0ff */
[----:B------:R-:W-:Y:S01]  /*c790*/  VIADD R0, R3, 0x58 ;  /* 0x0000005803007836 */ /* 0x000fe20000000000 */
[----:B------:R-:W-:Y:S01]  /*c7a0*/  @!P5 LOP3.LUT R17, R10, 0xfffffffe, RZ, 0xc0, !PT ;  /* 0xfffffffe0a11d812 */ /* 0x000fe200078ec0ff */
[----:B------:R1:W-:Y:S01]  /*c7b0*/  @!P1 ST.E.64 desc[UR6][R8.64], R38 ;  /* 0x0000002608009985 */ /* 0x0003e2000c101b06 */
[----:B------:R-:W-:Y:S01]  /*c7c0*/  ISETP.GE.AND P1, PT, R16, UR4, PT ;  /* 0x0000000410007c0c */ /* 0x000fe2000bf26270 */
[----:B0-----:R-:W-:Y:S01]  /*c7d0*/  @!P2 IMAD.WIDE R4, R11, 0x4, R6 ;  /* 0x000000040b04a825 */ /* 0x001fe200078e0206 */
[----:B------:R-:W-:-:S03]  /*c7e0*/  ISETP.GE.AND P0, PT, R20, UR4, PT ;  /* 0x0000000414007c0c */ /* 0x000fc6000bf06270 */
[--C-:B------:R-:W-:Y:S01]  /*c7f0*/  @!P4 IMAD.WIDE R10, R15, 0x4, R6.reuse ;  /* 0x000000040f0ac825 */ /* 0x100fe200078e0206 */
[----:B------:R0:W-:Y:S01]  /*c800*/  @!P2 ST.E.64 desc[UR6][R4.64], R42 ;  /* 0x0000002a0400a985 */ /* 0x0001e2000c101b06 */
[----:B------:R-:W-:Y:S02]  /*c810*/  ISETP.GE.AND P2, PT, R0, UR4, PT ;  /* 0x0000000400007c0c */ /* 0x000fe4000bf46270 */
[----:B------:R-:W-:-:S04]  /*c820*/  @!P6 IMAD.WIDE R14, R19, 0x4, R6 ;  /* 0x00000004130ee825 */ /* 0x000fc800078e0206 */
[--C-:B-1----:R-:W-:Y:S01]  /*c830*/  @!P3 IMAD.WIDE R8, R13, 0x4, R6.reuse ;  /* 0x000000040d08b825 */ /* 0x102fe200078e0206 */
[----:B------:R-:W-:Y:S02]  /*c840*/  @!P1 LEA.HI R16, R16, R16, RZ, 0x1 ;  /* 0x0000001010109211 */ /* 0x000fe400078f08ff */
[----:B------:R-:W-:Y:S01]  /*c850*/  @!P0 LEA.HI R20, R20, R20, RZ, 0x1 ;  /* 0x0000001414148211 */ /* 0x000fe200078f08ff */
[----:B------:R-:W-:Y:S01]  /*c860*/  @!P5 IMAD.WIDE R12, R17, 0x4, R6 ;  /* 0x00000004110cd825 */ /* 0x000fe200078e0206 */
[----:B------:R1:W-:Y:S01]  /*c870*/  @!P3 ST.E.64 desc[UR6][R8.64], R46 ;  /* 0x0000002e0800b985 */ /* 0x0003e2000c101b06 */
[----:B------:R-:W-:Y:S02]  /*c880*/  ISETP.GE.AND P3, PT, R21, UR4, PT ;  /* 0x0000000415007c0c */ /* 0x000fe4000bf66270 */
[C---:B------:R-:W-:Y:S01]  /*c890*/  VIADD R2, R3.reuse, 0x60 ;  /* 0x0000006003027836 */ /* 0x040fe20000000000 */
[----:B------:R2:W-:Y:S01]  /*c8a0*/  @!P4 ST.E.64 desc[UR6][R10.64], R50 ;  /* 0x000000320a00c985 */ /* 0x0005e2000c101b06 */
[C---:B------:R-:W-:Y:S01]  /*c8b0*/  VIADD R17, R3.reuse, 0x68 ;  /* 0x0000006803117836 */ /* 0x040fe20000000000 */
[----:B0-----:R-:W-:Y:S01]  /*c8c0*/  @!P1 LOP3.LUT R5, R16, 0xfffffffe, RZ, 0xc0, !PT ;  /* 0xfffffffe10059812 */ /* 0x001fe200078ec0ff */
[----:B------:R-:W-:Y:S01]  /*c8d0*/  VIADD R19, R3, 0x70 ;  /* 0x0000007003137836 */ /* 0x000fe20000000000 */
[----:B------:R0:W-:Y:S01]  /*c8e0*/  @!P5 ST.E.64 desc[UR6][R12.64], R54 ;  /* 0x000000360c00d985 */ /* 0x0001e2000c101b06 */
[----:B------:R-:W-:-:S02]  /*c8f0*/  @!P2 LEA.HI R0, R0, R0, RZ, 0x1 ;  /* 0x000000000000a211 */ /* 0x000fc400078f08ff */
[----:B------:R-:W-:Y:S01]  /*c900*/  ISETP.GE.AND P5, PT, R17, UR4, PT ;  /* 0x0000000411007c0c */ /* 0x000fe2000bfa6270 */
[----:B------:R-:W-:Y:S01]  /*c910*/  @!P6 ST.E.64 desc[UR6][R14.64], R58 ;  /* 0x0000003a0e00e985 */ /* 0x000fe2000c101b06 */
[----:B------:R-:W-:Y:S01]  /*c920*/  ISETP.GE.AND P6, PT, R2, UR4, PT ;  /* 0x0000000402007c0c */ /* 0x000fe2000bfc6270 */
[--C-:B------:R-:W-:Y:S01]  /*c930*/  @!P1 IMAD.WIDE R4, R5, 0x4, R6.reuse ;  /* 0x0000000405049825 */ /* 0x100fe200078e0206 */
[----:B------:R-:W-:Y:S02]  /*c940*/  ISETP.GE.AND P4, PT, R19, UR4, PT ;  /* 0x0000000413007c0c */ /* 0x000fe4000bf86270 */
[----:B-1----:R-:W-:Y:S01]  /*c950*/  @!P0 LOP3.LUT R9, R20, 0xfffffffe, RZ, 0xc0, !PT ;  /* 0xfffffffe14098812 */ /* 0x002fe200078ec0ff */
[----:B------:R-:W-:Y:S01]  /*c960*/  VIADD R20, R3, 0x88 ;  /* 0x0000008803147836 */ /* 0x000fe20000000000 */
[----:B------:R-:W-:Y:S01]  /*c970*/  @!P3 LEA.HI R21, R21, R21, RZ, 0x1 ;  /* 0x000000151515b211 */ /* 0x000fe200078f08ff */
[----:B------:R1:W-:Y:S01]  /*c980*/  @!P1 ST.E.64 desc[UR6][R4.64], R62 ;  /* 0x0000003e04009985 */ /* 0x0003e2000c101b06 */
[----:B--2---:R-:W-:Y:S01]  /*c990*/  @!P2 LOP3.LUT R11, R0, 0xfffffffe, RZ, 0xc0, !PT ;  /* 0xfffffffe000ba812 */ /* 0x004fe200078ec0ff */
[----:B------:R-:W-:Y:S01]  /*c9a0*/  @!P0 IMAD.WIDE R8, R9, 0x4, R6 ;  /* 0x0000000409088825 */ /* 0x000fe200078e0206 */
[----:B------:R-:W-:-:S02]  /*c9b0*/  IADD3 R16, R3, 0x80, RZ ;  /* 0x0000008003107810 */ /* 0x000fc40007ffe0ff */
[----:B------:R-:W-:Y:S01]  /*c9c0*/  @!P5 LEA.HI R17, R17, R17, RZ, 0x1 ;  /* 0x000000111111d211 */ /* 0x000fe200078f08ff */
[----:B------:R-:W-:Y:S01]  /*c9d0*/  VIADD R0, R3, 0x90 ;  /* 0x0000009003007836 */ /* 0x000fe20000000000 */
[----:B------:R-:W-:Y:S01]  /*c9e0*/  @!P6 LEA.HI R2, R2, R2, RZ, 0x1 ;  /* 0x000000020202e211 */ /* 0x000fe200078f08ff */
[----:B------:R2:W-:Y:S01]  /*c9f0*/  @!P0 ST.E.64 desc[UR6][R8.64], R66 ;  /* 0x0000004208008985 */ /* 0x0005e2000c101b06 */
[----:B------:R-:W-:Y:S02]  /*ca00*/  @!P4 LEA.HI R19, R19, R19, RZ, 0x1 ;  /* 0x000000131313c211 */ /* 0x000fe400078f08ff */
[----:B0-----:R-:W-:Y:S01]  /*ca10*/  @!P6 LOP3.LUT R13, R2, 0xfffffffe, RZ, 0xc0, !PT ;  /* 0xfffffffe020de812 */ /* 0x001fe200078ec0ff */
[----:B------:R-:W-:Y:S01]  /*ca20*/  VIADD R2, R3, 0x98 ;  /* 0x0000009803027836 */ /* 0x000fe20000000000 */
[----:B------:R-:W-:Y:S01]  /*ca30*/  @!P5 LOP3.LUT R17, R17, 0xfffffffe, RZ, 0xc0, !PT ;  /* 0xfffffffe1111d812 */ /* 0x000fe200078ec0ff */
[----:B-1----:R-:W-:Y:S01]  /*ca40*/  @!P2 IMAD.WIDE R4, R11, 0x4, R6 ;  /* 0x000000040b04a825 */ /* 0x002fe200078e0206 */
[----:B------:R-:W-:-:S02]  /*ca50*/  @!P4 LOP3.LUT R19, R19, 0xfffffffe, RZ, 0xc0, !PT ;  /* 0xfffffffe1313c812 */ /* 0x000fc400078ec0ff */
[----:B------:R-:W-:Y:S01]  /*ca60*/  @!P3 LOP3.LUT R15, R21, 0xfffffffe, RZ, 0xc0, !PT ;  /* 0xfffffffe150fb812 */ /* 0x000fe200078ec0ff */
[--C-:B------:R-:W-:Y:S01]  /*ca70*/  @!P5 IMAD.WIDE R10, R17, 0x4, R6.reuse ;  /* 0x00000004110ad825 */ /* 0x100fe200078e0206 */
[----:B------:R-:W-:Y:S01]  /*ca80*/  ISETP.GE.AND P0, PT, R16, UR4, PT ;  /* 0x0000000410007c0c */ /* 0x000fe2000bf06270 */
[----:B------:R0:W-:Y:S01]  /*ca90*/  @!P2 ST.E.64 desc[UR6][R4.64], R70 ;  /* 0x000000460400a985 */ /* 0x0001e2000c101b06 */
[----:B------:R-:W-:Y:S01]  /*caa0*/  ISETP.GE.AND P1, PT, R20, UR4, PT ;  /* 0x0000000414007c0c */ /* 0x000fe2000bf26270 */
[----:B--2---:R-:W-:Y:S01]  /*cab0*/  @!P6 IMAD.WIDE R8, R13, 0x4, R6 ;  /* 0x000000040d08e825 */ /* 0x004fe200078e0206 */
[----:B------:R-:W-:-:S03]  /*cac0*/  ISETP.GE.AND P2, PT, R0, UR4, PT ;  /* 0x0000000400007c0c */ /* 0x000fc6000bf46270 */
[--C-:B------:R-:W-:Y:S01]  /*cad0*/  @!P4 IMAD.WIDE R12, R19, 0x4, R6.reuse ;  /* 0x00000004130cc825 */ /* 0x100fe200078e0206 */
[----:B------:R1:W-:Y:S03]  /*cae0*/  @!P6 ST.E.64 desc[UR6][R8.64], R74 ;  /* 0x0000004a0800e985 */ /* 0x0003e6000c101b06 */
[----:B------:R-:W-:Y:S01]  /*caf0*/  @!P3 IMAD.WIDE R14, R15, 0x4, R6 ;  /* 0x000000040f0eb825 */ /* 0x000fe200078e0206 */
[----:B------:R2:W-:Y:S01]  /*cb00*/  @!P5 ST.E.64 desc[UR6][R10.64], R78 ;  /* 0x0000004e0a00d985 */ /* 0x0005e2000c101b06 */
[----:B------:R-:W-:Y:S02]  /*cb10*/  @!P0 LEA.HI R16, R16, R16, RZ, 0x1 ;  /* 0x0000001010108211 */ /* 0x000fe400078f08ff */
[C---:B------:R-:W-:Y:S01]  /*cb20*/  VIADD R17, R3.reuse, 0xa0 ;  /* 0x000000a003117836 */ /* 0x040fe20000000000 */
[----:B------:R3:W-:Y:S01]  /*cb30*/  @!P4 ST.E.64 desc[UR6][R12.64], R82 ;  /* 0x000000520c00c985 */ /* 0x0007e2000c101b06 */
[C---:B------:R-:W-:Y:S01]  /*cb40*/  VIADD R19, R3.reuse, 0xa8 ;  /* 0x000000a803137836 */ /* 0x040fe20000000000 */
[----:B------:R-:W-:Y:S01]  /*cb50*/  @!P1 LEA.HI R20, R20, R20, RZ, 0x1 ;  /* 0x0000001414149211 */ /* 0x000fe200078f08ff */
[----:B------:R-:W-:Y:S01]  /*cb60*/  VIADD R21, R3, 0xb0 ;  /* 0x000000b003157836 */ /* 0x000fe20000000000 */
[----:B------:R-:W-:Y:S01]  /*cb70*/  @!P3 ST.E.64 desc[UR6][R14.64], R86 ;  /* 0x000000560e00b985 */ /* 0x000fe2000c101b06 */
[----:B------:R-:W-:-:S02]  /*cb80*/  ISETP.GE.AND P3, PT, R2, UR4, PT ;  /* 0x0000000402007c0c */ /* 0x000fc4000bf66270 */
[----:B------:R-:W-:Y:S02]  /*cb90*/  ISETP.GE.AND P4, PT, R17, UR4, PT ;  /* 0x0000000411007c0c */ /* 0x000fe4000bf86270 */
[----:B------:R-:W-:Y:S02]  /*cba0*/  ISETP.GE.AND P5, PT, R19, UR4, PT ;  /* 0x0000000413007c0c */ /* 0x000fe4000bfa6270 */
[----:B------:R-:W-:Y:S02]  /*cbb0*/  ISETP.GE.AND P6, PT, R21, UR4, PT ;  /* 0x0000000415007c0c */ /* 0x000fe4000bfc6270 */
[----:B0-----:R-:W-:Y:S02]  /*cbc0*/  @!P0 LOP3.LUT R5, R16, 0xfffffffe, RZ, 0xc0, !PT ;  /* 0xfffffffe10058812 */ /* 0x001fe400078ec0ff */
[----:B-1----:R-:W-:Y:S02]  /*cbd0*/  @!P1 LOP3.LUT R9, R20, 0xfffffffe, RZ, 0xc0, !PT ;  /* 0xfffffffe14099812 */ /* 0x002fe400078ec0ff */
[----:B------:R-:W-:Y:S01]  /*cbe0*/  @!P2 LEA.HI R0, R0, R0, RZ, 0x1 ;  /* 0x000000000000a211 */ /* 0x000fe200078f08ff */
[----:B------:R-:W-:Y:S01]  /*cbf0*/  @!P0 IMAD.WIDE R4, R5, 0x4, R6 ;  /* 0x0000000405048825 */ /* 0x000fe200078e0206 */
[----:B------:R-:W-:-:S02]  /*cc00*/  @!P3 LEA.HI R2, R2, R2, RZ, 0x1 ;  /* 0x000000020202b211 */ /* 0x000fc400078f08ff */
[----:B------:R-:W-:Y:S01]  /*cc10*/  @!P4 LEA.HI R17, R17, R17, RZ, 0x1 ;  /* 0x000000111111c211 */ /* 0x000fe200078f08ff */
[----:B------:R-:W-:Y:S01]  /*cc20*/  @!P1 IMAD.WIDE R8, R9, 0x4, R6 ;  /* 0x0000000409089825 */ /* 0x000fe200078e0206 */
[----:B------:R-:W-:Y:S01]  /*cc30*/  IADD3 R3, R3, 0xb8, RZ ;  /* 0x000000b803037810 */ /* 0x000fe20007ffe0ff */
[----:B------:R0:W-:Y:S01]  /*cc40*/  @!P0 ST.E.64 desc[UR6][R4.64], R90 ;  /* 0x0000005a04008985 */ /* 0x0001e2000c101b06 */
[----:B------:R-:W-:Y:S02]  /*cc50*/  @!P5 LEA.HI R19, R19, R19, RZ, 0x1 ;  /* 0x000000131313d211 */ /* 0x000fe400078f08ff */
[----:B------:R-:W-:Y:S01]  /*cc60*/  @!P6 LEA.HI R21, R21, R21, RZ, 0x1 ;  /* 0x000000151515e211 */ /* 0x000fe200078f08ff */
[----:B------:R1:W-:Y:S01]  /*cc70*/  @!P1 ST.E.64 desc[UR6][R8.64], R94 ;  /* 0x0000005e08009985 */ /* 0x0003e2000c101b06 */
[----:B--2---:R-:W-:Y:S02]  /*cc80*/  @!P2 LOP3.LUT R11, R0, 0xfffffffe, RZ, 0xc0, !PT ;  /* 0xfffffffe000ba812 */ /* 0x004fe400078ec0ff */
[----:B---3--:R-:W-:-:S02]  /*cc90*/  @!P3 LOP3.LUT R13, R2, 0xfffffffe, RZ, 0xc0, !PT ;  /* 0xfffffffe020db812 */ /* 0x008fc400078ec0ff */
[----:B------:R-:W-:Y:S02]  /*cca0*/  @!P4 LOP3.LUT R17, R17, 0xfffffffe, RZ, 0xc0, !PT ;  /* 0xfffffffe1111c812 */ /* 0x000fe400078ec0ff */
[----:B------:R-:W-:Y:S02]  /*ccb0*/  ISETP.GE.AND P0, PT, R3, UR4, PT ;  /* 0x0000000403007c0c */ /* 0x000fe4000bf06270 */
[----:B------:R-:W-:Y:S01]  /*ccc0*/  @!P5 LOP3.LUT R19, R19, 0xfffffffe, RZ, 0xc0, !PT ;  /* 0xfffffffe1313d812 */ /* 0x000fe200078ec0ff */
[----:B0-----:R-:W-:Y:S01]  /*ccd0*/  @!P2 IMAD.WIDE R4, R11, 0x4, R6 ;  /* 0x000000040b04a825 */ /* 0x001fe200078e0206 */
[----:B------:R-:W-:-:S03]  /*cce0*/  @!P6 LOP3.LUT R15, R21, 0xfffffffe, RZ, 0xc0, !PT ;  /* 0xfffffffe150fe812 */ /* 0x000fc600078ec0ff */
[--C-:B-1----:R-:W-:Y:S01]  /*ccf0*/  @!P3 IMAD.WIDE R8, R13, 0x4, R6.reuse ;  /* 0x000000040d08b825 */ /* 0x102fe200078e0206 */
[----:B------:R4:W-:Y:S03]  /*cd00*/  @!P2 ST.E.64 desc[UR6][R4.64], R98 ;  /* 0x000000620400a985 */ /* 0x0009e6000c101b06 */
[--C-:B------:R-:W-:Y:S01]  /*cd10*/  @!P4 IMAD.WIDE R10, R17, 0x4, R6.reuse ;  /* 0x00000004110ac825 */ /* 0x100fe200078e0206 */
[----:B------:R4:W-:Y:S03]  /*cd20*/  @!P3 ST.E.64 desc[UR6][R8.64], R102 ;  /* 0x000000660800b985 */ /* 0x0009e6000c101b06 */
[--C-:B------:R-:W-:Y:S01]  /*cd30*/  @!P5 IMAD.WIDE R12, R19, 0x4, R6.reuse ;  /* 0x00000004130cd825 */ /* 0x100fe200078e0206 */
[----:B------:R4:W-:Y:S03]  /*cd40*/  @!P4 ST.E.64 desc[UR6][R10.64], R106 ;  /* 0x0000006a0a00c985 */ /* 0x0009e6000c101b06 */
[----:B------:R-:W-:Y:S01]  /*cd50*/  @!P6 IMAD.WIDE R14, R15, 0x4, R6 ;  /* 0x000000040f0ee825 */ /* 0x000fe200078e0206 */
[----:B------:R4:W-:Y:S04]  /*cd60*/  @!P5 ST.E.64 desc[UR6][R12.64], R110 ;  /* 0x0000006e0c00d985 */ /* 0x0009e8000c101b06 */
[----:B------:R4:W-:Y:S01]  /*cd70*/  @!P6 ST.E.64 desc[UR6][R14.64], R114 ;  /* 0x000000720e00e985 */ /* 0x0009e2000c101b06 */
[----:B------:R-:W-:Y:S05]  /*cd80*/  @P0 BRA `(.L_x_10) ;  /* 0x0000004400900947 */ /* 0x000fea0003800000 */
[----:B------:R-:W-:Y:S01]  /*cd90*/  LEA.HI R3, R3, R3, RZ, 0x1 ;  /* 0x0000000303037211 */ /* 0x000fe200078f08ff */
[----:B------:R-:W-:-:S03]  /*cda0*/  ULDC.64 UR4, c[0x0][0x208] ;  /* 0x0000820000047ab9 */ /* 0x000fc60000000a00 */
[----:B------:R-:W-:-:S05]  /*cdb0*/  LOP3.LUT R3, R3, 0xfffffffe, RZ, 0xc0, !PT ;  /* 0xfffffffe03037812 */ /* 0x000fca00078ec0ff */
[----:B------:R-:W-:-:S05]  /*cdc0*/  IMAD.WIDE R6, R3, 0x4, R6 ;  /* 0x0000000403067825 */ /* 0x000fca00078e0206 */
[----:B------:R0:W-:Y:S01]  /*cdd0*/  ST.E.64 desc[UR4][R6.64], R118 ;  /* 0x0000007606007985 */ /* 0x0001e2000c101b04 */
[----:B------:R-:W-:Y:S05]  /*cde0*/  BRA `(.L_x_10) ;  /* 0x0000004400787947 */ /* 0x000fea0003800000 */
.L_x_33:
[----:B------:R-:W0:Y:S02]  /*cdf0*/  S2R R0, SR_TID.X ;  /* 0x0000000000007919 */ /* 0x000e240000002100 */
[----:B0-----:R-:W-:-:S05]  /*ce00*/  VIADD R2, R0, 0xffffff80 ;  /* 0xffffff8000027836 */ /* 0x001fca0000000000 */
[----:B------:R-:W-:-:S13]  /*ce10*/  ISETP.GT.AND P0, PT, R2, 0x7f, PT ;  /* 0x0000007f0200780c */ /* 0x000fda0003f04270 */
[----:B------:R-:W-:Y:S05]  /*ce20*/  @P0 BRA `(.L_x_10) ;  /* 0x0000004400680947 */ /* 0x000fea0003800000 */
[----:B------:R-:W0:Y:S01]  /*ce30*/  S2R R3, SR_CTAID.X ;  /* 0x0000000000037919 */ /* 0x000e220000002500 */
[----:B------:R-:W1:Y:S01]  /*ce40*/  LDC R6, c[0x0][0xbe8] ;  /* 0x0002fa00ff067b82 */ /* 0x000e620000000800 */
[----:B------:R-:W-:Y:S01]  /*ce50*/  ULDC UR4, c[0x0][0xa88] ;  /* 0x0002a20000047ab9 */ /* 0x000fe20000000800 */
[----:B0-----:R-:W-:Y:S02]  /*ce60*/  IMAD R0, R3, 0x80, R0 ;  /* 0x0000008003007824 */ /* 0x001fe400078e0200 */
[----:B-1----:R-:W-:Y:S02]  /*ce70*/  IMAD R3, R6, UR4, RZ ;  /* 0x0000000406037c24 */ /* 0x002fe4000f8e02ff */
[----:B------:R-:W-:-:S05]  /*ce80*/  VIADD R0, R0, 0xffffff80 ;  /* 0xffffff8000007836 */ /* 0x000fca0000000000 */
[----:B------:R-:W-:-:S13]  /*ce90*/  ISETP.GE.AND P0, PT, R0, R3, PT ;  /* 0x000000030000720c */ /* 0x000fda0003f06270 */
[----:B------:R-:W-:Y:S05]  /*cea0*/  @P0 BRA `(.L_x_10) ;  /* 0x0000004400480947 */ /* 0x000fea0003800000 */
[----:B------:R-:W-:Y:S01]  /*ceb0*/  ISETP.NE.AND P0, PT, R6, 0x1, PT ;  /* 0x000000010600780c */ /* 0x000fe20003f05270 */
[----:B------:R-:W0:Y:S01]  /*cec0*/  S2UR UR7, SR_CTAID.Z ;  /* 0x00000000000779c3 */ /* 0x000e220000002700 */
[----:B------:R-:W-:Y:S01]  /*ced0*/  R2UR UR11, R18 ;  /* 0x00000000120b72ca */ /* 0x000fe200000e0000 */
[----:B------:R-:W-:Y:S01]  /*cee0*/  ULDC.64 UR8, c[0x0][0xbd0] ;  /* 0x0002f40000087ab9 */ /* 0x000fe20000000a00 */
[----:B------:R-:W-:Y:S01]  /*cef0*/  IMAD.MOV.U32 R5, RZ, RZ, R0 ;  /* 0x000000ffff057224 */ /* 0x000fe200078e0000 */
[----:B------:R-:W-:-:S04]  /*cf00*/  ULDC.64 UR12, c[0x0][0x208] ;  /* 0x00008200000c7ab9 */ /* 0x000fc80000000a00 */
[----:B------:R-:W1:Y:S06]  /*cf10*/  LDC.64 R10, c[0x0][0xbd8] ;  /* 0x0002f600ff0a7b82 */ /* 0x000e6c0000000a00 */
[----:B------:R-:W-:Y:S02]  /*cf20*/  USHF.R.S32.HI UR6, URZ, 0x1f, UR11 ;  /* 0x0000001f3f067899 */ /* 0x000fe4000801140b */
[----:B------:R-:W2:Y:S01]  /*cf30*/  @P0 LDC R7, c[0x0][0xbec] ;  /* 0x0002fb00ff070b82 */ /* 0x000ea20000000800 */
[----:B------:R-:W-:Y:S02]  /*cf40*/  UIMAD.WIDE.U32 UR4, UR11, UR8, URZ ;  /* 0x000000080b0472a5 */ /* 0x000fe4000f8e003f */
[----:B------:R-:W-:-:S04]  /*cf50*/  UIMAD UR6, UR6, UR8, URZ ;  /* 0x00000008060672a4 */ /* 0x000fc8000f8e023f */
[----:B------:R-:W-:Y:S01]  /*cf60*/  UIMAD UR6, UR11, UR9, UR6 ;  /* 0x000000090b0672a4 */ /* 0x000fe2000f8e0206 */
[----:B------:R-:W3:Y:S01]  /*cf70*/  @P0 LDC R9, c[0x0][0xbf0] ;  /* 0x0002fc00ff090b82 */ /* 0x000ee20000000800 */
[----:B0-----:R-:W-:Y:S01]  /*cf80*/  USHF.R.S32.HI UR8, URZ, 0x1f, UR7 ;  /* 0x0000001f3f087899 */ /* 0x001fe20008011407 */
[----:B------:R-:W-:Y:S01]  /*cf90*/  IMAD.U32 R3, RZ, RZ, UR5 ;  /* 0x00000005ff037e24 */ /* 0x000fe2000f8e00ff */
[----:B------:R-:W-:Y:S01]  /*cfa0*/  UIADD3 UR6, UR5, UR6, URZ ;  /* 0x0000000605067290 */ /* 0x000fe2000fffe03f */
[----:B------:R-:W-:Y:S02]  /*cfb0*/  IMAD.U32 R2, RZ, RZ, UR4 ;  /* 0x00000004ff027e24 */ /* 0x000fe4000f8e00ff */
[----:B------:R-:W-:Y:S02]  /*cfc0*/  ULDC.64 UR4, c[0x0][0xbe0] ;  /* 0x0002f80000047ab9 */ /* 0x000fe40000000a00 */
[----:B------:R-:W0:Y:S01]  /*cfd0*/  S2UR UR10, SR_CTAID.Y ;  /* 0x00000000000a79c3 */ /* 0x000e220000002600 */
[----:B------:R-:W-:Y:S01]  /*cfe0*/  MOV R3, UR6 ;  /* 0x0000000600037c02 */ /* 0x000fe20008000f00 */
[----:B-1----:R-:W-:-:S04]  /*cff0*/  IMAD R12, R10, UR8, RZ ;  /* 0x000000080a0c7c24 */ /* 0x002fc8000f8e02ff */
[----:B------:R-:W-:Y:S02]  /*d000*/  IMAD R11, R11, UR7, R12 ;  /* 0x000000070b0b7c24 */ /* 0x000fe4000f8e020c */
[----:B------:R-:W0:Y:S01]  /*d010*/  LDC R8, c[0x0][0xc50] ;  /* 0x00031400ff087b82 */ /* 0x000e220000000800 */
[----:B--2---:R-:W-:-:S04]  /*d020*/  @P0 IMAD.HI.U32 R4, R0, R7, RZ ;  /* 0x0000000700040227 */ /* 0x004fc800078e00ff */
[----:B------:R-:W-:Y:S02]  /*d030*/  IMAD R7, RZ, RZ, -UR11 ;  /* 0x8000000bff077e24 */ /* 0x000fe4000f8e02ff */
[----:B------:R-:W-:Y:S01]  /*d040*/  IMAD.WIDE.U32 R2, R10, UR7, R2 ;  /* 0x000000070a027c25 */ /* 0x000fe2000f8e0002 */
[----:B---3--:R-:W-:-:S03]  /*d050*/  @P0 SHF.R.U32.HI R5, RZ, R9, R4 ;  /* 0x00000009ff050219 */ /* 0x008fc60000011604 */
[----:B------:R-:W-:Y:S02]  /*d060*/  IMAD.IADD R3, R11, 0x1, R3 ;  /* 0x000000010b037824 */ /* 0x000fe400078e0203 */
[----:B0-----:R-:W-:Y:S02]  /*d070*/  IMAD R9, R8, R7, UR10 ;  /* 0x0000000a08097e24 */ /* 0x001fe4000f8e0207 */
[----:B------:R-:W-:Y:S02]  /*d080*/  IMAD.MOV R7, RZ, RZ, -R5 ;  /* 0x000000ffff077224 */ /* 0x000fe400078e0a05 */
[----:B------:R-:W-:Y:S01]  /*d090*/  IMAD.WIDE.U32 R2, R9, UR4, R2 ;  /* 0x0000000409027c25 */ /* 0x000fe2000f8e0002 */
[----:B------:R-:W-:-:S03]  /*d0a0*/  SHF.R.S32.HI R4, RZ, 0x1f, R9 ;  /* 0x0000001fff047819 */ /* 0x000fc60000011409 */
[----:B------:R-:W-:Y:S01]  /*d0b0*/  IMAD R7, R6, R7, R0 ;  /* 0x0000000706077224 */ /* 0x000fe200078e0200 */
[----:B------:R-:W-:Y:S01]  /*d0c0*/  IADD3 R2, P0, R5, R2, RZ ;  /* 0x0000000205027210 */ /* 0x000fe20007f1e0ff */
[----:B------:R-:W-:-:S03]  /*d0d0*/  IMAD R4, R4, UR4, RZ ;  /* 0x0000000404047c24 */ /* 0x000fc6000f8e02ff */
[----:B------:R-:W-:Y:S01]  /*d0e0*/  SHF.R.S32.HI R0, RZ, 0x1f, R7 ;  /* 0x0000001fff007819 */ /* 0x000fe20000011407 */
[----:B------:R-:W-:Y:S01]  /*d0f0*/  IMAD R4, R9, UR5, R4 ;  /* 0x0000000509047c24 */ /* 0x000fe2000f8e0204 */
[----:B------:R-:W-:Y:S01]  /*d100*/  SHF.R.S32.HI R9, RZ, 0x1f, R5 ;  /* 0x0000001fff097819 */ /* 0x000fe20000011405 */
[----:B------:R-:W-:Y:S02]  /*d110*/  ULDC.64 UR4, c[0x0][0xbc8] ;  /* 0x0002f20000047ab9 */ /* 0x000fe40000000a00 */
[----:B------:R-:W-:Y:S01]  /*d120*/  IMAD R0, R0, UR4, RZ ;  /* 0x0000000400007c24 */ /* 0x000fe2000f8e02ff */
[----:B------:R-:W-:-:S03]  /*d130*/  IADD3.X R3, R9, R3, R4, P0, !PT ;  /* 0x0000000309037210 */ /* 0x000fc600007fe404 */
[C---:B------:R-:W-:Y:S02]  /*d140*/  IMAD R5, R7.reuse, UR5, R0 ;  /* 0x0000000507057c24 */ /* 0x040fe4000f8e0200 */
[----:B------:R-:W-:Y:S01]  /*d150*/  IMAD.WIDE.U32 R2, R7, UR4, R2 ;  /* 0x0000000407027c25 */ /* 0x000fe2000f8e0002 */
[----:B------:R-:W-:-:S03]  /*d160*/  ULDC.64 UR4, c[0x0][0xba8] ;  /* 0x0002ea0000047ab9 */ /* 0x000fc60000000a00 */
[----:B------:R-:W-:Y:S01]  /*d170*/  IMAD.IADD R3, R3, 0x1, R5 ;  /* 0x0000000103037824 */ /* 0x000fe200078e0205 */
[----:B------:R-:W-:-:S04]  /*d180*/  LEA R4, P0, R2, UR4, 0x2 ;  /* 0x0000000402047c11 */ /* 0x000fc8000f8010ff */
[----:B------:R-:W-:Y:S01]  /*d190*/  LEA.HI.X R5, R2, UR5, R3, 0x2, P0 ;  /* 0x0000000502057c11 */ /* 0x000fe200080f1403 */
[----:B------:R-:W-:-:S05]  /*d1a0*/  IMAD.MOV.U32 R3, RZ, RZ, -0x800000 ;  /* 0xff800000ff037424 */ /* 0x000fca00078e00ff */
[----:B------:R3:W-:Y:S01]  /*d1b0*/  STG.E desc[UR12][R4.64], R3 ;  /* 0x0000000304007986 */ /* 0x0007e2000c10190c */
[----:B------:R-:W-:Y:S05]  /*d1c0*/  BRA `(.L_x_10) ;  /* 0x0000004000807947 */ /* 0x000fea0003800000 */
.L_x_8:
[----:B------:R-:W-:-:S08]  /*d1d0*/  NOP ;  /* 0x0000000000007918 */ /* 0x000fd00000000000 */
[----:B0-----:R-:W0:-:S00]  /*d1e0*/  USETMAXREG.DEALLOC.CTAPOOL 0x18 ;  /* 0x00000018000079c8 */ /* 0x001e0000080e0500 */
[----:B0-----:R-:W-:Y:S01]  /*d1f0*/  LOP3.LUT R0, R0, 0x3, RZ, 0xc0, !PT ;  /* 0x0000000300007812 */ /* 0x001fe200078ec0ff */
[----:B------:R-:W0:Y:S05]  /*d200*/  S2R R19, SR_CTAID.Z ;  /* 0x0000000000137919 */ /* 0x000e2a0000002700 */
[----:B------:R-:W1:Y:S01]  /*d210*/  S2UR UR6, SR_CTAID.Y ;  /* 0x00000000000679c3 */ /* 0x000e620000002600 */
[----:B------:R-:W2:Y:S02]  /*d220*/  SHFL.IDX PT, R0, R0, RZ, 0x1f ;  /* 0x00001fff00007589 */ /* 0x000ea400000e0000 */
[----:B--2---:R-:W-:-:S13]  /*d230*/  ISETP.NE.AND P0, PT, R0, RZ, PT ;  /* 0x000000ff0000720c */ /* 0x004fda0003f05270 */
[----:B01----:R-:W-:Y:S05]  /*d240*/  @!P0 BRA `(.L_x_36) ;  /* 0x0000000000288947 */ /* 0x003fea0003800000 */
[----:B------:R-:W-:Y:S01]  /*d250*/  ULDC UR7, c[0x0][0xc50] ;  /* 0x0003140000077ab9 */ /* 0x000fe20000000800 */
[----:B------:R-:W-:Y:S01]  /*d260*/  UMOV UR36, UR6 ;  /* 0x0000000600247c82 */ /* 0x000fe20008000000 */
[----:B------:R-:W-:-:S06]  /*d270*/  UISETP.NE.AND UP0, UPT, UR7, 0x1, UPT ;  /* 0x000000010700788c */ /* 0x000fcc000bf05270 */
[----:B------:R-:W-:-:S13]  /*d280*/  PLOP3.LUT P0, PT, PT, PT, UP0, 0x80, 0x0 ;  /* 0x000000000000781c */ /* 0x000fda0003f0f008 */
[----:B------:R-:W-:Y:S05]  /*d290*/  @!P0 BRA `(.L_x_37) ;  /* 0x0000000000308947 */ /* 0x000fea0003800000 */
[----:B------:R-:W-:Y:S01]  /*d2a0*/  ULDC UR4, c[0x0][0xc54] ;  /* 0x0003150000047ab9 */ /* 0x000fe20000000800 */
[----:B------:R-:W-:Y:S01]  /*d2b0*/  ULDC UR36, c[0x0][0xc58] ;  /* 0x0003160000247ab9 */ /* 0x000fe20000000800 */
[----:B------:R-:W-:-:S04]  /*d2c0*/  UIMAD.WIDE.U32 UR4, UR6, UR4, URZ ;  /* 0x00000004060472a5 */ /* 0x000fc8000f8e003f */
[----:B------:R-:W-:Y:S01]  /*d2d0*/  USHF.R.U32.HI UR36, URZ, UR36, UR5 ;  /* 0x000000243f247299 */ /* 0x000fe20008011605 */
[----:B------:R-:W-:Y:S11]  /*d2e0*/  BRA `(.L_x_37) ;  /* 0x00000000001c7947 */ /* 0x000ff60003800000 */
.L_x_36:
[----:B------:R-:W-:Y:S01]  /*d2f0*/  ULDC UR7, c[0x0][0xc50] ;  /* 0x0003140000077ab9 */ /* 0x000fe20000000800 */
[----:B------:R-:W-:Y:S01]  /*d300*/  UMOV UR36, UR6 ;  /* 0x0000000600247c82 */ /* 0x000fe20008000000 */
[----:B------:R-:W-:-:S11]  /*d310*/  UISETP.NE.AND UP0, UPT, UR7, 0x1, UPT ;  /* 0x000000010700788c */ /* 0x000fd6000bf05270 */
[----:B------:R-:W-:Y:S01]  /*d320*/  @UP0 ULDC UR4, c[0x0][0xc54] ;  /* 0x0003150000040ab9 */ /* 0x000fe20000000800 */
[----:B------:R-:W-:Y:S01]  /*d330*/  @UP0 ULDC UR8, c[0x0][0xc58] ;  /* 0x0003160000080ab9 */ /* 0x000fe20000000800 */
[----:B------:R-:W-:-:S04]  /*d340*/  UIMAD.WIDE.U32 UR4, UR6, UR4, URZ ;  /* 0x00000004060472a5 */ /* 0x000fc8000f8e003f */
[----:B------:R-:W-:-:S12]  /*d350*/  @UP0 USHF.R.U32.HI UR36, URZ, UR8, UR5 ;  /* 0x000000083f240299 */ /* 0x000fd80008011605 */
.L_x_37:
[----:B------:R-:W-:Y:S01]  /*d360*/  ISETP.GE.AND P0, PT, R19, RZ, PT ;  /* 0x000000ff1300720c */ /* 0x000fe20003f06270 */
[----:B------:R-:W-:Y:S01]  /*d370*/  UIADD3 UR4, -UR36, URZ, URZ ;  /* 0x0000003f24047290 */ /* 0x000fe2000fffe13f */
[----:B------:R-:W-:Y:S01]  /*d380*/  IMAD.MOV.U32 R10, RZ, RZ, 0x1 ;  /* 0x00000001ff0a7424 */ /* 0x000fe200078e00ff */
[----:B------:R-:W-:Y:S01]  /*d390*/  MOV R0, RZ ;  /* 0x000000ff00007202 */ /* 0x000fe20000000f00 */
[----:B------:R-:W-:Y:S01]  /*d3a0*/  IMAD.MOV.U32 R3, RZ, RZ, 0x1 ;  /* 0x00000001ff037424 */ /* 0x000fe200078e00ff */
[----:B------:R-:W-:-:S08]  /*d3b0*/  UIMAD UR6, UR7, UR4, UR6 ;  /* 0x00000004070672a4 */ /* 0x000fd0000f8e0206 */
[----:B------:R-:W-:Y:S05]  /*d3c0*/  @!P0 BRA `(.L_x_38) ;  /* 0x0000003c00388947 */ /* 0x000fea0003800000 */
[----:B------:R-:W-:Y:S01]  /*d3d0*/  ULDC.64 UR4, c[0x0][0x418] ;  /* 0x0001060000047ab9 */ /* 0x000fe20000000a00 */
[----:B------:R-:W-:Y:S02]  /*d3e0*/  ULOP3.LUT UR42, UR6, 0xffff, URZ, 0xc0, !UPT ;  /* 0x0000ffff062a7892 */ /* 0x000fe4000f8ec03f */
[----:B------:R-:W-:Y:S01]  /*d3f0*/  UISETP.NE.U32.AND UP0, UPT, UR4, URZ, UPT ;  /* 0x0000003f0400728c */ /* 0x000fe2000bf05070 */
[----:B------:R-:W-:Y:S02]  /*d400*/  UMOV UR41, URZ ;  /* 0x0000003f00297c82 */ /* 0x000fe40008000000 */
[----:B------:R-:W-:Y:S01]  /*d410*/  ULDC UR4, c[0x0][0x424] ;  /* 0x0001090000047ab9 */ /* 0x000fe20000000800 */
[----:B------:R-:W-:-:S03]  /*d420*/  UISETP.NE.AND.EX UP0, UPT, UR5, URZ, UPT, UP0 ;  /* 0x0000003f0500728c */ /* 0x000fc6000bf05300 */
[----:B------:R-:W-:Y:S01]  /*d430*/  ULDC UR5, c[0x0][0x2f0] ;  /* 0x0000bc0000057ab9 */ /* 0x000fe20000000800 */
[----:B------:R-:W-:-:S04]  /*d440*/  USEL UR4, UR4, 0x1, UP0 ;  /* 0x0000000104047887 */ /* 0x000fc80008000000 */
[----:B------:R-:W-:-:S04]  /*d450*/  UIMAD UR4, UR4, UR5, URZ ;  /* 0x00000005040472a4 */ /* 0x000fc8000f8e023f */
[----:B------:R-:W-:Y:S02]  /*d460*/  UISETP.GE.AND UP0, UPT, UR4, 0x1, UPT ;  /* 0x000000010400788c */ /* 0x000fe4000bf06270 */
[----:B------:R-:W-:-:S03]  /*d470*/  UIADD3 UR5, UR4, 0x6f, URZ ;  /* 0x0000006f04057890 */ /* 0x000fc6000fffe03f */
[----:B------:R-:W-:Y:S01]  /*d480*/  UMOV UR4, URZ ;  /* 0x0000003f00047c82 */ /* 0x000fe20008000000 */
[----:B------:R-:W-:Y:S01]  /*d490*/  PLOP3.LUT P0, PT, PT, PT, UP0, 0x80, 0x0 ;  /* 0x000000000000781c */ /* 0x000fe20003f0f008 */
[----:B------:R-:W-:-:S04]  /*d4a0*/  UIMAD.WIDE UR4, UR5, -0x6db6db6d, UR4 ;  /* 0x92492493050478a5 */ /* 0x000fc8000f8e0204 */
[----:B------:R-:W-:-:S04]  /*d4b0*/  USHF.R.U32.HI UR39, URZ, 0x1f, UR5 ;  /* 0x0000001f3f277899 */ /* 0x000fc80008011605 */
        /* <DEDUP_REMOVED lines=9> */
[----:B------:R-:W-:Y:S01]  /*d550*/  IABS R4, R3 ;  /* 0x0000000300047213 */ /* 0x000fe20000000000 */
[----:B------:R-:W-:Y:S01]  /*d560*/  IMAD.U32 R3, RZ, RZ, UR7 ;  /* 0x00000007ff037e24 */ /* 0x000fe2000f8e00ff */
[----:B------:R-:W-:Y:S01]  /*d570*/  R2UR UR11, R0 ;  /* 0x00000000000b72ca */ /* 0x000fe200000e0000 */
[----:B------:R-:W-:Y:S02]  /*d580*/  ULOP3.LUT UR7, UR7, UR6, URZ, 0x3c, !UPT ;  /* 0x0000000607077292 */ /* 0x000fe4000f8e3c3f */
[----:B------:R-:W-:-:S10]  /*d590*/  IMAD.MOV R4, RZ, RZ, -R4 ;  /* 0x000000ffff047224 */ /* 0x000fd400078e0a04 */
[----:B------:R-:W0:Y:S08]  /*d5a0*/  I2F.RP R0, UR11 ;  /* 0x0000000b00007d06 */ /* 0x000e300008209400 */
[----:B0-----:R-:W0:Y:S02]  /*d5b0*/  MUFU.RCP R0, R0 ;  /* 0x0000000000007308 */ /* 0x001e240000001000 */
[----:B0-----:R-:W-:Y:S01]  /*d5c0*/  VIADD R2, R0, 0xffffffe ;  /* 0x0ffffffe00027836 */ /* 0x001fe20000000000 */
[----:B------:R-:W-:Y:S01]  /*d5d0*/  IABS R0, R3 ;  /* 0x0000000300007213 */ /* 0x000fe20000000000 */
[----:B------:R-:W-:-:S03]  /*d5e0*/  IMAD.MOV.U32 R3, RZ, RZ, R4 ;  /* 0x000000ffff037224 */ /* 0x000fc600078e0004 */
[----:B------:R-:W-:Y:S01]  /*d5f0*/  R2UR UR9, R0 ;  /* 0x00000000000972ca */ /* 0x000fe200000e0000 */
[----:B------:R-:W0:Y:S01]  /*d600*/  F2I.FTZ.U32.TRUNC.NTZ R2, R2 ;  /* 0x0000000200027305 */ /* 0x000e22000021f000 */
[----:B------:R-:W-:Y:S02]  /*d610*/  R2UR UR10, R3 ;  /* 0x00000000030a72ca */ /* 0x000fe400000e0000 */
[----:B0-----:R-:W-:-:S13]  /*d620*/  R2UR UR5, R2 ;  /* 0x00000000020572ca */ /* 0x001fda00000e0000 */
[----:B------:R-:W-:-:S04]  /*d630*/  UIADD3 UR8, URZ, -UR5, URZ ;  /* 0x800000053f087290 */ /* 0x000fc8000fffe03f */
[----:B------:R-:W-:-:S04]  /*d640*/  UIMAD UR8, UR8, UR11, URZ ;  /* 0x0000000b080872a4 */ /* 0x000fc8000f8e023f */
[----:B------:R-:W-:-:S04]  /*d650*/  UIMAD.WIDE.U32 UR4, UR5, UR8, UR4 ;  /* 0x00000008050472a5 */ /* 0x000fc8000f8e0004 */
[----:B------:R-:W-:-:S04]  /*d660*/  UIMAD.WIDE.U32 UR4, UR5, UR9, URZ ;  /* 0x00000009050472a5 */ /* 0x000fc8000f8e003f */
[----:B------:R-:W-:-:S04]  /*d670*/  UIMAD UR4, UR5, UR10, UR9 ;  /* 0x0000000a050472a4 */ /* 0x000fc8000f8e0209 */
[----:B------:R-:W-:-:S11]  /*d680*/  UISETP.GT.U32.AND UP1, UPT, UR11, UR4, UPT ;  /* 0x000000040b00728c */ /* 0x000fd6000bf24070 */
[----:B------:R-:W-:Y:S02]  /*d690*/  @!UP1 UIADD3 UR4, UR4, -UR11, URZ ;  /* 0x8000000b04049290 */ /* 0x000fe4000fffe03f */
[----:B------:R-:W-:Y:S02]  /*d6a0*/  @!UP1 UIADD3 UR5, UR5, 0x1, URZ ;  /* 0x0000000105059890 */ /* 0x000fe4000fffe03f */
[----:B------:R-:W-:Y:S02]  /*d6b0*/  UISETP.GE.U32.AND UP0, UPT, UR4, UR11, UPT ;  /* 0x0000000b0400728c */ /* 0x000fe4000bf06070 */
[----:B------:R-:W-:-:S09]  /*d6c0*/  UISETP.GE.AND UP1, UPT, UR7, URZ, UPT ;  /* 0x0000003f0700728c */ /* 0x000fd2000bf26270 */
[----:B------:R-:W-:Y:S02]  /*d6d0*/  @UP0 UIADD3 UR5, UR5, 0x1, URZ ;  /* 0x0000000105050890 */ /* 0x000fe4000fffe03f */
[----:B------:R-:W-:Y:S02]  /*d6e0*/  UISETP.NE.AND UP0, UPT, UR6, URZ, UPT ;  /* 0x0000003f0600728c */ /* 0x000fe4000bf05270 */
[----:B------:R-:W-:-:S09]  /*d6f0*/  @!UP1 UIADD3 UR5, -UR5, URZ, URZ ;  /* 0x0000003f05059290 */ /* 0x000fd2000fffe13f */
[----:B------:R-:W-:-:S07]  /*d700*/  @!UP0 ULOP3.LUT UR5, URZ, UR6, URZ, 0x33, !UPT ;  /* 0x000000063f058292 */ /* 0x000fce000f8e333f */
[----:B------:R-:W-:-:S05]  /*d710*/  UMOV UR41, UR5 ;  /* 0x0000000500297c82 */ /* 0x000fca0008000000 */
.L_x_39:
[----:B------:R-:W-:Y:S01]  /*d720*/  UIMAD UR40, UR42, UR41, URZ ;  /* 0x000000292a2872a4 */ /* 0x000fe2000f8e023f */
[----:B------:R-:W-:-:S05]  /*d730*/  MOV R0, UR39 ;  /* 0x0000002700007c02 */ /* 0x000fca0008000f00 */
[----:B------:R-:W-:-:S05]  /*d740*/  IMAD.U32 R3, RZ, RZ, UR40 ;  /* 0x00000028ff037e24 */ /* 0x000fca000f8e00ff */
[----:B------:R-:W-:Y:S01]  /*d750*/  VIADDMNMX R18, R3, UR41, R0, PT ;  /* 0x0000002903127c46 */ /* 0x000fe2000b800100 */
[----:B------:R-:W-:Y:S02]  /*d760*/  IMAD.MOV.U32 R0, RZ, RZ, RZ ;  /* 0x000000ffff007224 */ /* 0x000fe400078e00ff */
[----:B------:R-:W-:Y:S01]  /*d770*/  IMAD.MOV.U32 R3, RZ, RZ, 0x1 ;  /* 0x00000001ff037424 */ /* 0x000fe200078e00ff */
[----:B------:R-:W-:Y:S01]  /*d780*/  ISETP.GT.AND P0, PT, R18, UR40, PT ;  /* 0x0000002812007c0c */ /* 0x000fe2000bf04270 */
[----:B------:R0:W-:-:S12]  /*d790*/  STL [R1+0x4], R18 ;  /* 0x0000041201007387 */ /* 0x0001d80000100800 */
[----:B0-----:R-:W-:Y:S05]  /*d7a0*/  @!P0 BRA `(.L_x_38) ;  /* 0x0000003800408947 */ /* 0x001fea0003800000 */
[----:B------:R-:W0:Y:S01]  /*d7b0*/  S2UR UR4, SR_CgaCtaId ;  /* 0x00000000000479c3 */ /* 0x000e220000008800 */
[----:B------:R-:W-:Y:S02]  /*d7c0*/  UMOV UR38, 0x400 ;  /* 0x0000040000267882 */ /* 0x000fe40000000000 */
[----:B0-----:R-:W-:-:S04]  /*d7d0*/  ULEA UR38, UR4, UR38, 0x18 ;  /* 0x0000002604267291 */ /* 0x001fc8000f8ec03f */
[----:B------:R-:W-:-:S04]  /*d7e0*/  UIADD3 UR4, UR38, 0x21400, URZ ;  /* 0x0002140026047890 */ /* 0x000fc8000fffe03f */
[----:B------:R-:W-:-:S06]  /*d7f0*/  ULOP3.LUT UP0, URZ, UR4, 0x3ff, URZ, 0xc0, !UPT ;  /* 0x000003ff043f7892 */ /* 0x000fcc000f80c03f */
[----:B------:R-:W-:-:S13]  /*d800*/  PLOP3.LUT P0, PT, PT, PT, UP0, 0x80, 0x0 ;  /* 0x000000000000781c */ /* 0x000fda0003f0f008 */
[----:B------:R-:W-:Y:S05]  /*d810*/  @!P0 BRA `(.L_x_40) ;  /* 0x0000000000408947 */ /* 0x000fea0003800000 */
[----:B------:R-:W-:Y:S01]  /*d820*/  MOV R2, 0x0 ;  /* 0x0000000000027802 */ /* 0x000fe20000000f00 */
[----:B------:R-:W-:Y:S01]  /*d830*/  ULDC.64 UR6, c[0x4][0xa8] ;  /* 0x01002a0000067ab9 */ /* 0x000fe20000000a00 */
[----:B------:R-:W-:Y:S01]  /*d840*/  ULDC.64 UR8, c[0x4][0xb0] ;  /* 0x01002c0000087ab9 */ /* 0x000fe20000000a00 */
[----:B------:R-:W-:Y:S01]  /*d850*/  ULDC.64 UR4, c[0x4][0x8] ;  /* 0x0100020000047ab9 */ /* 0x000fe20000000a00 */
[----:B------:R-:W-:Y:S01]  /*d860*/  IMAD.U32 R4, RZ, RZ, UR6 ;  /* 0x00000006ff047e24 */ /* 0x000fe2000f8e00ff */
[----:B------:R-:W-:Y:S01]  /*d870*/  MOV R7, UR9 ;  /* 0x0000000900077c02 */ /* 0x000fe20008000f00 */
[----:B------:R-:W0:Y:S01]  /*d880*/  LDC.64 R2, c[0x4][R2] ;  /* 0x0100000002027b82 */ /* 0x000e220000000a00 */
[----:B------:R-:W-:Y:S02]  /*d890*/  IMAD.U32 R5, RZ, RZ, UR7 ;  /* 0x00000007ff057e24 */ /* 0x000fe4000f8e00ff */
[----:B------:R-:W-:Y:S02]  /*d8a0*/  IMAD.U32 R6, RZ, RZ, UR8 ;  /* 0x00000008ff067e24 */ /* 0x000fe4000f8e00ff */
[----:B------:R-:W-:-:S02]  /*d8b0*/  IMAD.U32 R10, RZ, RZ, UR4 ;  /* 0x00000004ff0a7e24 */ /* 0x000fc4000f8e00ff */
[----:B------:R-:W-:Y:S02]  /*d8c0*/  IMAD.U32 R11, RZ, RZ, UR5 ;  /* 0x00000005ff0b7e24 */ /* 0x000fe4000f8e00ff */
[----:B------:R-:W-:Y:S02]  /*d8d0*/  IMAD.MOV.U32 R8, RZ, RZ, 0x70 ;  /* 0x00000070ff087424 */ /* 0x000fe400078e00ff */
[----:B------:R-:W-:Y:S02]  /*d8e0*/  IMAD.MOV.U32 R12, RZ, RZ, 0x1 ;  /* 0x00000001ff0c7424 */ /* 0x000fe400078e00ff */
[----:B------:R-:W-:-:S07]  /*d8f0*/  IMAD.MOV.U32 R13, RZ, RZ, RZ ;  /* 0x000000ffff0d7224 */ /* 0x000fce00078e00ff */
[----:B------:R-:W-:-:S07]  /*d900*/  LEPC R20, `(.L_x_40) ;  /* 0x000000001014794e */ /* 0x000fce0000000000 */
[----:B0-----:R-:W-:Y:S05]  /*d910*/  CALL.ABS.NOINC R2 ;  /* 0x0000000002007343 */ /* 0x001fea0003c00000 */
.L_x_40:
        /* <DEDUP_REMOVED lines=8> */
[----:B------:R0:W1:Y:S01]  /*d9a0*/  LDC.64 R2, c[0x4][R16] ;  /* 0x0100000010027b82 */ /* 0x0000620000000a00 */
[----:B------:R-:W-:Y:S01]  /*d9b0*/  IMAD.U32 R4, RZ, RZ, UR6 ;  /* 0x00000006ff047e24 */ /* 0x000fe2000f8e00ff */
[----:B------:R-:W-:Y:S01]  /*d9c0*/  MOV R5, UR7 ;  /* 0x0000000700057c02 */ /* 0x000fe20008000f00 */
        /* <DEDUP_REMOVED lines=9> */
.L_x_42:
[----:B------:R0:W1:Y:S01]  /*da60*/  LDC.64 R2, c[0x4][R16] ;  /* 0x0100000010027b82 */ /* 0x0000620000000a00 */
[----:B------:R-:W-:Y:S01]  /*da70*/  ULDC.64 UR6, c[0x4][0xa8] ;  /* 0x01002a0000067ab9 */ /* 0x000fe20000000a00 */
[----:B------:R-:W-:Y:S01]  /*da80*/  ULDC.64 UR8, c[0x4][0xb0] ;  /* 0x01002c0000087ab9 */ /* 0x000fe20000000a00 */
[----:B------:R-:W-:Y:S01]  /*da90*/  ULDC.64 UR4, c[0x4][0x18] ;  /* 0x0100060000047ab9 */ /* 0x000fe20000000a00 */
[----:B------:R-:W-:Y:S01]  /*daa0*/  IMAD.U32 R4, RZ, RZ, UR6 ;  /* 0x00000006ff047e24 */ /* 0x000fe2000f8e00ff */
[----:B------:R-:W-:Y:S01]  /*dab0*/  MOV R8, 0x70 ;  /* 0x0000007000087802 */ /* 0x000fe20000000f00 */
[----:B------:R-:W-:Y:S02]  /*dac0*/  IMAD.U32 R5, RZ, RZ, UR7 ;  /* 0x00000007ff057e24 */ /* 0x000fe4000f8e00ff */
[----:B------:R-:W-:Y:S02]  /*dad0*/  IMAD.U32 R6, RZ, RZ, UR8 ;  /* 0x00000008ff067e24 */ /* 0x000fe4000f8e00ff */
[----:B------:R-:W-:-:S02]  /*dae0*/  IMAD.U32 R7, RZ, RZ, UR9 ;  /* 0x00000009ff077e24 */ /* 0x000fc4000f8e00ff */
[----:B------:R-:W-:Y:S02]  /*daf0*/  IMAD.U32 R10, RZ, RZ, UR4 ;  /* 0x00000004ff0a7e24 */ /* 0x000fe4000f8e00ff */
[----:B------:R-:W-:Y:S02]  /*db00*/  IMAD.U32 R11, RZ, RZ, UR5 ;  /* 0x00000005ff0b7e24 */ /* 0x000fe4000f8e00ff */
[----:B------:R-:W-:Y:S02]  /*db10*/  IMAD.MOV.U32 R12, RZ, RZ, 0x1 ;  /* 0x00000001ff0c7424 */ /* 0x000fe400078e00ff */
[----:B0-----:R-:W-:-:S07]  /*db20*/  IMAD.MOV.U32 R13, RZ, RZ, RZ ;  /* 0x000000ffff0d7224 */ /* 0x001fce00078e00ff */
[----:B------:R-:W-:-:S07]  /*db30*/  LEPC R20, `(.L_x_41) ;  /* 0x000000001014794e */ /* 0x000fce0000000000 */
[----:B-1----:R-:W-:Y:S05]  /*db40*/  CALL.ABS.NOINC R2 ;  /* 0x0000000002007343 */ /* 0x002fea0003c00000 */
.L_x_41:
[----:B------:R-:W0:Y:S01]  /*db50*/  LDC.64 R2, c[0x0][0x9f8] ;  /* 0x00027e00ff027b82 */ /* 0x000e220000000a00 */
[----:B------:R-:W-:-:S07]  /*db60*/  ULDC.64 UR4, c[0x0][0x208] ;  /* 0x0000820000047ab9 */ /* 0x000fce0000000a00 */
[----:B------:R-:W1:Y:S01]  /*db70*/  LDC.64 R4, c[0x0][0x418] ;  /* 0x00010600ff047b82 */ /* 0x000e620000000a00 */
[----:B0-----:R-:W-:-:S04]  /*db80*/  ISETP.NE.U32.AND P0, PT, R2, RZ, PT ;  /* 0x000000ff0200720c */ /* 0x001fc80003f05070 */
[----:B------:R-:W-:-:S13]  /*db90*/  ISETP.NE.AND.EX P0, PT, R3, RZ, PT, P0 ;  /* 0x000000ff0300720c */ /* 0x000fda0003f05300 */
[----:B------:R-:W0:Y:S02]  /*dba0*/  @P0 LDC.64 R2, c[0x0][0x9f8] ;  /* 0x00027e00ff020b82 */ /* 0x000e240000000a00 */
[----:B0-----:R-:W-:-:S05]  /*dbb0*/  @P0 IMAD.WIDE R2, R19, 0x4, R2 ;  /* 0x0000000413020825 */ /* 0x001fca00078e0202 */
[----:B------:R-:W2:Y:S01]  /*dbc0*/  @P0 LDG.E R19, desc[UR4][R2.64] ;  /* 0x0000000402130981 */ /* 0x000ea2000c1e1900 */
[----:B-1----:R-:W-:Y:S01]  /*dbd0*/  ISETP.NE.U32.AND P0, PT, R4, RZ, PT ;  /* 0x000000ff0400720c */ /* 0x002fe20003f05070 */
[----:B------:R-:W-:Y:S01]  /*dbe0*/  UMOV UR4, 0xffffffff ;  /* 0xffffffff00047882 */ /* 0x000fe20000000000 */
[----:B------:R-:W-:Y:S01]  /*dbf0*/  LOP3.LUT R17, R17, 0xfffffffe, RZ, 0xc0, !PT ;  /* 0xfffffffe11117812 */ /* 0x000fe200078ec0ff */
[----:B------:R-:W0:Y:S01]  /*dc00*/  S2R R0, SR_TID.X ;  /* 0x0000000000007919 */ /* 0x000e220000002100 */
[----:B------:R-:W-:Y:S01]  /*dc10*/  ISETP.NE.AND.EX P1, PT, R5, RZ, PT, P0 ;  /* 0x000000ff0500720c */ /* 0x000fe20003f25300 */
[----:B------:R-:W-:-:S12]  /*dc20*/  VIADD R18, R18, 0xffffffff ;  /* 0xffffffff12127836 */ /* 0x000fd80000000000 */
[----:B------:R-:W-:Y:S02]  /*dc30*/  @P1 LOP3.LUT R17, R17, 0x1, RZ, 0xfc, !PT ;  /* 0x0000000111111812 */ /* 0x000fe400078efcff */
[----:B0-----:R-:W-:-:S04]  /*dc40*/  SHF.R.U32.HI R0, RZ, 0x5, R0 ;  /* 0x00000005ff007819 */ /* 0x001fc80000011600 */
[----:B------:R-:W-:Y:S02]  /*dc50*/  LOP3.LUT R0, R0, 0x3, RZ, 0xc0, !PT ;  /* 0x0000000300007812 */ /* 0x000fe400078ec0ff */
[----:B--2---:R-:W-:Y:S02]  /*dc60*/  SHF.R.S32.HI R7, RZ, 0x1f, R19 ;  /* 0x0000001fff077819 */ /* 0x004fe40000011413 */
[----:B------:R-:W-:-:S03]  /*dc70*/  SEL R16, R19, RZ, !P1 ;  /* 0x000000ff13107207 */ /* 0x000fc60004800000 */
[----:B------:R0:W-:Y:S01]  /*dc80*/  STL [R1], R7 ;  /* 0x0000000701007387 */ /* 0x0001e20000100800 */
[----:B------:R-:W-:Y:S05]  /*dc90*/  BRA.DIV UR4, `(.L_x_43) ;  /* 0x0000003a04547947 */ /* 0x000fea000b800000 */
[----:B------:R1:W2:Y:S02]  /*dca0*/  SHFL.IDX PT, R14, R0, RZ, 0x1f ;  /* 0x00001fff000e7589 */ /* 0x0002a400000e0000 */
.L_x_127:
[----:B--2---:R-:W-:Y:S02]  /*dcb0*/  ISETP.NE.AND P0, PT, R14, RZ, PT ;  /* 0x000000ff0e00720c */ /* 0x004fe40003f05270 */
[----:B------:R-:W-:Y:S02]  /*dcc0*/  PLOP3.LUT P2, PT, PT, PT, PT, 0x8, 0x0 ;  /* 0x000000000000781c */ /* 0x000fe40003f4e170 */
[----:B------:R-:W-:-:S11]  /*dcd0*/  LOP3.LUT R17, R17, 0xfffffffd, RZ, 0xc0, !PT ;  /* 0xfffffffd11117812 */ /* 0x000fd600078ec0ff */
[----:B------:R-:W-:Y:S01]  /*dce0*/  @P2 LOP3.LUT R17, R17, 0x2, RZ, 0xfc, !PT ;  /* 0x0000000211112812 */ /* 0x000fe200078efcff */
[----:B------:R-:W-:Y:S06]  /*dcf0*/  @P0 BRA `(.L_x_44) ;  /* 0x0000000400180947 */ /* 0x000fec0003800000 */
[----:B------:R-:W-:-:S03]  /*dd00*/  UMOV UR4, 0xffffffff ;  /* 0xffffffff00047882 */ /* 0x000fc60000000000 */
[----:B------:R-:W-:Y:S05]  /*dd10*/  BRA.DIV UR4, `(.L_x_45) ;  /* 0x0000003a04547947 */ /* 0x000fea000b800000 */
[----:B------:R-:W-:-:S13]  /*dd20*/  ELECT P6, URZ, PT ;  /* 0x00000000003f782f */ /* 0x000fda00038c0000 */
.L_x_130:
[----:B------:R-:W-:Y:S05]  /*dd30*/  @!P6 BRA `(.L_x_44) ;  /* 0x000000040008e947 */ /* 0x000fea0003800000 */
[----:B------:R-:W-:Y:S01]  /*dd40*/  IMAD.MOV.U32 R16, RZ, RZ, R19 ;  /* 0x000000ffff107224 */ /* 0x000fe200078e0013 */
[----:B------:R-:W-:Y:S06]  /*dd50*/  @!P1 BRA `(.L_x_46) ;  /* 0x00000000004c9947 */ /* 0x000fec0003800000 */
[----:B------:R-:W2:Y:S01]  /*dd60*/  LDC R6, c[0x0][0x43c] ;  /* 0x00010f00ff067b82 */ /* 0x000ea20000000800 */
[----:B-1----:R-:W-:Y:S01]  /*dd70*/  IMAD.MOV.U32 R0, RZ, RZ, R18 ;  /* 0x000000ffff007224 */ /* 0x002fe200078e0012 */
[----:B------:R-:W-:Y:S01]  /*dd80*/  ULDC.64 UR4, c[0x0][0x428] ;  /* 0x00010a0000047ab9 */ /* 0x000fe20000000a00 */
[----:B------:R-:W-:Y:S01]  /*dd90*/  ULDC.64 UR6, c[0x0][0x208] ;  /* 0x0000820000067ab9 */ /* 0x000fe20000000a00 */
[----:B------:R-:W-:-:S04]  /*dda0*/  IMAD R8, R7, UR4, RZ ;  /* 0x0000000407087c24 */ /* 0x000fc8000f8e02ff */
[----:B0-----:R-:W-:Y:S01]  /*ddb0*/  IMAD R7, R19, UR5, R8 ;  /* 0x0000000513077c24 */ /* 0x001fe2000f8e0208 */
[----:B--2---:R-:W-:-:S13]  /*ddc0*/  ISETP.NE.AND P0, PT, R6, 0x1, PT ;  /* 0x000000010600780c */ /* 0x004fda0003f05270 */
[----:B------:R-:W0:Y:S02]  /*ddd0*/  @P0 LDC.64 R2, c[0x0][0x440] ;  /* 0x00011000ff020b82 */ /* 0x000e240000000a00 */
[----:B0-----:R-:W-:-:S05]  /*dde0*/  @P0 IMAD.HI.U32 R2, R18, R2, RZ ;  /* 0x0000000212020227 */ /* 0x001fca00078e00ff */
[----:B------:R-:W-:-:S04]  /*ddf0*/  @P0 SHF.R.U32.HI R0, RZ, R3, R2 ;  /* 0x00000003ff000219 */ /* 0x000fc80000011602 */
[--C-:B------:R-:W-:Y:S01]  /*de00*/  SHF.R.S32.HI R3, RZ, 0x1f, R0.reuse ;  /* 0x0000001fff037819 */ /* 0x100fe20000011400 */
[----:B------:R-:W-:-:S04]  /*de10*/  IMAD.MOV.U32 R2, RZ, RZ, R0 ;  /* 0x000000ffff027224 */ /* 0x000fc800078e0000 */
[----:B------:R-:W-:-:S03]  /*de20*/  IMAD.WIDE.U32 R2, R19, UR4, R2 ;  /* 0x0000000413027c25 */ /* 0x000fc6000f8e0002 */
[----:B------:R-:W-:Y:S02]  /*de30*/  LEA R4, P0, R2, R4, 0x2 ;  /* 0x0000000402047211 */ /* 0x000fe400078010ff */
[----:B------:R-:W-:-:S04]  /*de40*/  IADD3 R3, R3, R7, RZ ;  /* 0x0000000703037210 */ /* 0x000fc80007ffe0ff */
[----:B------:R-:W-:-:S05]  /*de50*/  LEA.HI.X R5, R2, R5, R3, 0x2, P0 ;  /* 0x0000000502057211 */ /* 0x000fca00000f1403 */
[----:B------:R2:W5:Y:S01]  /*de60*/  LDG.E R16, desc[UR6][R4.64] ;  /* 0x0000000604107981 */ /* 0x000562000c1e1900 */
[----:B------:R-:W-:-:S04]  /*de70*/  IMAD.MOV R3, RZ, RZ, -R0 ;  /* 0x000000ffff037224 */ /* 0x000fc800078e0a00 */
[----:B------:R-:W-:-:S07]  /*de80*/  IMAD R18, R6, R3, R18 ;  /* 0x0000000306127224 */ /* 0x000fce00078e0212 */
.L_x_46:
[----:B-1----:R-:W-:Y:S01]  /*de90*/  IMAD.MOV.U32 R0, RZ, RZ, 0x1 ;  /* 0x00000001ff007424 */ /* 0x002fe200078e00ff */
[----:B------:R-:W1:Y:S04]  /*dea0*/  S2R R9, SR_TID.X ;  /* 0x0000000000097919 */ /* 0x000e680000002100 */
[----:B------:R-:W-:-:S04]  /*deb0*/  SHF.L.U32 R0, R0, 0x1f, RZ ;  /* 0x0000001f00007819 */ /* 0x000fc800000006ff */
[----:B------:R-:W3:Y:S01]  /*dec0*/  SYNCS.PHASECHK.TRANS64.TRYWAIT P0, [UR38+0x36840], R0 ;  /* 0x03684000ff0075a7 */ /* 0x000ee20008000166 */
[----:B-1----:R-:W-:-:S04]  /*ded0*/  LOP3.LUT R2, R9, 0x7f, RZ, 0xc0, !PT ;  /* 0x0000007f09027812 */ /* 0x002fc800078ec0ff */
[----:B------:R-:W-:Y:S01]  /*dee0*/  ISETP.NE.AND P1, PT, R2, RZ, PT ;  /* 0x000000ff0200720c */ /* 0x000fe20003f25270 */
[----:B---3--:R-:W-:-:S12]  /*def0*/  @!P0 BRA `(.L_x_47) ;  /* 0x0000003400fc8947 */ /* 0x008fd80003800000 */
.L_x_131:
[----:B------:R-:W-:Y:S05]  /*df00*/  @P1 BRA `(.L_x_48) ;  /* 0x0000000000181947 */ /* 0x000fea0003800000 */
[----:B------:R-:W3:Y:S01]  /*df10*/  S2R R2, SR_TID.X ;  /* 0x0000000000027919 */ /* 0x000ee20000002100 */
[----:B-1----:R-:W-:-:S04]  /*df20*/  IMAD.MOV.U32 R0, RZ, RZ, 0xa800 ;  /* 0x0000a800ff007424 */ /* 0x002fc800078e00ff */
[----:B------:R4:W-:Y:S01]  /*df30*/  SYNCS.ARRIVE.TRANS64 RZ, [UR38+0x36830], R0 ;  /* 0x03683000ffff79a7 */ /* 0x0009e20008000026 */
[----:B---3--:R-:W-:-:S13]  /*df40*/  LOP3.LUT P0, RZ, R2, 0x1f, RZ, 0xc0, !PT ;  /* 0x0000001f02ff7812 */ /* 0x008fda000780c0ff */
[----:B----4-:R-:W-:Y:S05]  /*df50*/  @!P0 BRA `(.L_x_48) ;  /* 0x0000000000048947 */ /* 0x010fea0003800000 */
[----:B------:R-:W-:Y:S01]  /*df60*/  BPT.TRAP 0x1 ;  /* 0x000000040000795c */ /* 0x000fe20000300000 */
.L_x_48:
[----:B------:R-:W-:Y:S01]  /*df70*/  R2UR UR11, R18 ;  /* 0x00000000120b72ca */ /* 0x000fe200000e0000 */
[----:B------:R-:W-:Y:S01]  /*df80*/  ULDC.64 UR4, c[0x0][0x198] ;  /* 0x0000660000047ab9 */ /* 0x000fe20000000a00 */
[----:B-----5:R-:W-:Y:S01]  /*df90*/  R2UR UR13, R16 ;  /* 0x00000000100d72ca */ /* 0x020fe200000e0000 */
[----:B------:R-:W-:Y:S01]  /*dfa0*/  UIADD3 UR4, UP0, UR4, 0x370, URZ ;  /* 0x0000037004047890 */ /* 0x000fe2000ff1e03f */
[----:B------:R-:W-:Y:S01]  /*dfb0*/  PLOP3.LUT P0, PT, PT, PT, PT, 0x80, 0x0 ;  /* 0x000000000000781c */ /* 0x000fe20003f0f070 */
[----:B------:R-:W-:Y:S01]  /*dfc0*/  UIADD3 UR8, UR38, 0x21400, URZ ;  /* 0x0002140026087890 */ /* 0x000fe2000fffe03f */
[----:B------:R-:W-:Y:S01]  /*dfd0*/  LOP3.LUT R17, R17, 0xfffffffd, RZ, 0xc0, !PT ;  /* 0xfffffffd11117812 */ /* 0x000fe200078ec0ff */
[----:B------:R-:W-:Y:S02]  /*dfe0*/  UIADD3 UR9, UR38, 0x36830, URZ ;  /* 0x0003683026097890 */ /* 0x000fe4000fffe03f */
[----:B------:R-:W-:Y:S02]  /*dff0*/  UIADD3.X UR5, URZ, UR5, URZ, UP0, !UPT ;  /* 0x000000053f057290 */ /* 0x000fe400087fe43f */
[----:B------:R-:W-:-:S02]  /*e000*/  UIADD3 UR24, UR38, 0x24c00, URZ ;  /* 0x00024c0026187890 */ /* 0x000fc4000fffe03f */
[----:B------:R-:W-:Y:S02]  /*e010*/  UIMAD UR11, UR11, 0x70, URZ ;  /* 0x000000700b0b78a4 */ /* 0x000fe4000f8e023f */
[----:B------:R-:W-:Y:S01]  /*e020*/  UIADD3 UR16, UR38, 0x28400, URZ ;  /* 0x0002840026107890 */ /* 0x000fe2000fffe03f */
[----:B------:R-:W-:Y:S01]  /*e030*/  UMOV UR6, 0x0 ;  /* 0x0000000000067882 */ /* 0x000fe20000000000 */
[----:B------:R-:W-:Y:S01]  /*e040*/  UMOV UR7, 0x14f00000 ;  /* 0x14f0000000077882 */ /* 0x000fe20000000000 */
[----:B------:R-:W-:Y:S01]  /*e050*/  UMOV UR10, URZ ;  /* 0x0000003f000a7c82 */ /* 0x000fe20008000000 */
[----:B------:R-:W-:Y:S01]  /*e060*/  UMOV UR12, UR36 ;  /* 0x00000024000c7c82 */ /* 0x000fe20008000000 */
[----:B------:R-:W-:Y:S01]  /*e070*/  UMOV UR26, 0x40 ;  /* 0x00000040001a7882 */ /* 0x000fe20000000000 */
[----:B------:R-:W-:Y:S01]  /*e080*/  UMOV UR28, UR36 ;  /* 0x00000024001c7c82 */ /* 0x000fe20008000000 */
[----:B------:R-:W-:Y:S01]  /*e090*/  UMOV UR25, UR9 ;  /* 0x0000000900197c82 */ /* 0x000fe20008000000 */
[----:B------:R-:W-:Y:S01]  /*e0a0*/  UMOV UR29, UR13 ;  /* 0x0000000d001d7c82 */ /* 0x000fe20008000000 */
[----:B------:R-:W-:Y:S01]  /*e0b0*/  UMOV UR27, UR11 ;  /* 0x0000000b001b7c82 */ /* 0x000fe20008000000 */
[----:B------:R-:W-:Y:S01]  /*e0c0*/  UMOV UR18, 0x80 ;  /* 0x0000008000127882 */ /* 0x000fe20000000000 */
[----:B------:R-:W-:Y:S01]  /*e0d0*/  UMOV UR20, UR36 ;  /* 0x0000002400147c82 */ /* 0x000fe20008000000 */
[----:B------:R-:W-:Y:S01]  /*e0e0*/  UMOV UR17, UR9 ;  /* 0x0000000900117c82 */ /* 0x000fe20008000000 */
[----:B------:R-:W-:Y:S01]  /*e0f0*/  UMOV UR21, UR13 ;  /* 0x0000000d00157c82 */ /* 0x000fe20008000000 */
[----:B------:R3:W-:Y:S01]  /*e100*/  UTMALDG.4D [UR8], [UR4], desc[UR6] ;  /* 0x00000608040075b4 */ /* 0x0007e20008019000 */
[----:B------:R-:W-:Y:S01]  /*e110*/  UMOV UR19, UR11 ;  /* 0x0000000b00137c82 */ /* 0x000fe20008000000 */
[----:B------:R-:W-:Y:S01]  /*e120*/  @P0 LOP3.LUT R17, R17, 0x2, RZ, 0xfc, !PT ;  /* 0x0000000211110812 */ /* 0x000fe200078efcff */
[----:B------:R3:W-:Y:S01]  /*e130*/  UTMALDG.4D [UR24], [UR4], desc[UR6] ;  /* 0x00000618040075b4 */ /* 0x0007e20008019000 */
[----:B------:R3:W-:Y:S02]  /*e140*/  UTMALDG.4D [UR16], [UR4], desc[UR6] ;  /* 0x00000610040075b4 */ /* 0x0007e40008019000 */
[----:B---3--:R-:W-:-:S03]  /*e150*/  NOP ;  /* 0x0000000000007918 */ /* 0x008fc60000000000 */
.L_x_44:
[----:B------:R-:W-:Y:S05]  /*e160*/  WARPSYNC.ALL ;  /* 0x0000000000007948 */ /* 0x000fea0003800000 */
[----:B------:R-:W-:Y:S01]  /*e170*/  UIADD3 UR4, UR38, 0x15400, URZ ;  /* 0x0001540026047890 */ /* 0x000fe2000fffe03f */
[----:B------:R-:W-:Y:S03]  /*e180*/  BAR.SYNC.DEFER_BLOCKING 0x8, 0x180 ;  /* 0x0206000000007b1d */ /* 0x000fe60000010000 */
[----:B------:R-:W-:-:S06]  /*e190*/  ULOP3.LUT UP0, URZ, UR4, 0x3ff, URZ, 0xc0, !UPT ;  /* 0x000003ff043f7892 */ /* 0x000fcc000f80c03f */
[----:B------:R-:W-:-:S13]  /*e1a0*/  PLOP3.LUT P0, PT, PT, PT, UP0, 0x80, 0x0 ;  /* 0x000000000000781c */ /* 0x000fda0003f0f008 */
[----:B------:R-:W-:Y:S05]  /*e1b0*/  @!P0 BRA `(.L_x_49) ;  /* 0x0000000000408947 */ /* 0x000fea0003800000 */
[----:B------:R-:W-:Y:S01]  /*e1c0*/  MOV R2, 0x0 ;  /* 0x0000000000027802 */ /* 0x000fe20000000f00 */
[----:B------:R-:W-:Y:S01]  /*e1d0*/  ULDC.64 UR6, c[0x4][0xa8] ;  /* 0x01002a0000067ab9 */ /* 0x000fe20000000a00 */
[----:B------:R-:W-:Y:S01]  /*e1e0*/  ULDC.64 UR8, c[0x4][0xb0] ;  /* 0x01002c0000087ab9 */ /* 0x000fe20000000a00 */
[----:B------:R-:W-:Y:S01]  /*e1f0*/  ULDC.64 UR4, c[0x4][0x20] ;  /* 0x0100080000047ab9 */ /* 0x000fe20000000a00 */
[----:B--2---:R-:W-:Y:S01]  /*e200*/  IMAD.U32 R4, RZ, RZ, UR6 ;  /* 0x00000006ff047e24 */ /* 0x004fe2000f8e00ff */
[----:B0-----:R-:W-:Y:S01]  /*e210*/  MOV R7, UR9 ;  /* 0x0000000900077c02 */ /* 0x001fe20008000f00 */
[----:B-1----:R-:W0:Y:S01]  /*e220*/  LDC.64 R2, c[0x4][R2] ;  /* 0x0100000002027b82 */ /* 0x002e220000000a00 */
        /* <DEDUP_REMOVED lines=9> */
.L_x_49:
[----:B------:R-:W3:Y:S01]  /*e2c0*/  LDC R6, c[0x0][0x448] ;  /* 0x00011200ff067b82 */ /* 0x000ee20000000800 */
[----:B------:R-:W4:Y:S01]  /*e2d0*/  S2R R14, SR_TID.X ;  /* 0x00000000000e7919 */ /* 0x000f220000002100 */
[----:B------:R-:W-:Y:S01]  /*e2e0*/  USHF.R.S32.HI UR6, URZ, 0x1f, UR36 ;  /* 0x0000001f3f067899 */ /* 0x000fe20008011424 */
[----:B------:R-:W-:Y:S01]  /*e2f0*/  ULDC.64 UR8, c[0x0][0x2d8] ;  /* 0x0000b60000087ab9 */ /* 0x000fe20000000a00 */
[----:B------:R-:W5:Y:S02]  /*e300*/  S2R R15, SR_CTAID.Z ;  /* 0x00000000000f7919 */ /* 0x000f640000002700 */
[----:B------:R-:W-:Y:S02]  /*e310*/  UIMAD UR6, UR6, UR8, URZ ;  /* 0x00000008060672a4 */ /* 0x000fe4000f8e023f */
[----:B-1----:R-:W1:Y:S01]  /*e320*/  LDC.64 R2, c[0x0][0x2e0] ;  /* 0x0000b800ff027b82 */ /* 0x002e620000000a00 */
[----:B------:R-:W0:Y:S01]  /*e330*/  S2R R12, SR_CTAID.X ;  /* 0x00000000000c7919 */ /* 0x000e220000002500 */
[----:B------:R-:W-:-:S02]  /*e340*/  UIMAD.WIDE.U32 UR4, UR36, UR8, URZ ;  /* 0x00000008240472a5 */ /* 0x000fc4000f8e003f */
[----:B------:R-:W-:-:S04]  /*e350*/  UIMAD UR6, UR36, UR9, UR6 ;  /* 0x00000009240672a4 */ /* 0x000fc8000f8e0206 */
[----:B------:R-:W-:Y:S01]  /*e360*/  UIADD3 UR5, UR5, UR6, URZ ;  /* 0x0000000605057290 */ /* 0x000fe2000fffe03f */
[----:B---3--:R-:W-:Y:S02]  /*e370*/  ISETP.NE.AND P0, PT, R6, 0x1, PT ;  /* 0x000000010600780c */ /* 0x008fe40003f05270 */
[C---:B----4-:R-:W-:Y:S01]  /*e380*/  LOP3.LUT R13, R14.reuse, 0x7f, RZ, 0xc0, !PT ;  /* 0x0000007f0e0d7812 */ /* 0x050fe200078ec0ff */
[----:B--2---:R-:W-:-:S10]  /*e390*/  IMAD.SHL.U32 R5, R14, 0x10, RZ ;  /* 0x000000100e057824 */ /* 0x004fd400078e00ff */
[----:B------:R-:W2:Y:S01]  /*e3a0*/  @P0 LDC R9, c[0x0][0x44c] ;  /* 0x00011300ff090b82 */ /* 0x000ea20000000800 */
[----:B------:R-:W-:Y:S02]  /*e3b0*/  SHF.R.U32.HI R8, RZ, 0x3, R13 ;  /* 0x00000003ff087819 */ /* 0x000fe4000001160d */
[----:B-----5:R-:W-:Y:S02]  /*e3c0*/  SHF.R.S32.HI R11, RZ, 0x1f, R15 ;  /* 0x0000001fff0b7819 */ /* 0x020fe4000001140f */
[----:B------:R-:W-:-:S03]  /*e3d0*/  LOP3.LUT R0, R8, 0x70, R5, 0xf8, !PT ;  /* 0x0000007008007812 */ /* 0x000fc600078ef805 */
[----:B0-----:R-:W0:Y:S01]  /*e3e0*/  @P0 LDC R7, c[0x0][0x450] ;  /* 0x00011400ff070b82 */ /* 0x001e220000000800 */
[----:B------:R-:W-:Y:S01]  /*e3f0*/  LEA R0, R12, R0, 0x7 ;  /* 0x000000000c007211 */ /* 0x000fe200078e38ff */
[----:B-1----:R-:W-:-:S04]  /*e400*/  IMAD R4, R11, R2, RZ ;  /* 0x000000020b047224 */ /* 0x002fc800078e02ff */
[C---:B------:R-:W-:Y:S02]  /*e410*/  IMAD R5, R15.reuse, R3, R4 ;  /* 0x000000030f057224 */ /* 0x040fe400078e0204 */
[----:B------:R-:W-:Y:S02]  /*e420*/  IMAD.MOV.U32 R4, RZ, RZ, R0 ;  /* 0x000000ffff047224 */ /* 0x000fe400078e0000 */
[----:B------:R-:W-:Y:S01]  /*e430*/  IMAD.WIDE.U32 R2, R15, R2, UR4 ;  /* 0x000000040f027e25 */ /* 0x000fe2000f8e0002 */
[----:B------:R-:W-:-:S03]  /*e440*/  ULDC.64 UR4, c[0x0][0x2d0] ;  /* 0x0000b40000047ab9 */ /* 0x000fc60000000a00 */
[----:B------:R-:W-:Y:S02]  /*e450*/  IMAD.IADD R3, R3, 0x1, R5 ;  /* 0x0000000103037824 */ /* 0x000fe400078e0205 */
[----:B--2---:R-:W-:Y:S01]  /*e460*/  @P0 IMAD.HI.U32 R10, R0, R9, RZ ;  /* 0x00000009000a0227 */ /* 0x004fe200078e00ff */
[----:B------:R-:W-:-:S04]  /*e470*/  SHF.L.U32 R9, R13, 0x3, RZ ;  /* 0x000000030d097819 */ /* 0x000fc800000006ff */
[----:B0-----:R-:W-:-:S04]  /*e480*/  @P0 SHF.R.U32.HI R4, RZ, R7, R10 ;  /* 0x00000007ff040219 */ /* 0x001fc8000001160a */
[--C-:B------:R-:W-:Y:S01]  /*e490*/  SHF.R.S32.HI R5, RZ, 0x1f, R4.reuse ;  /* 0x0000001fff057819 */ /* 0x100fe20000011404 */
[----:B------:R-:W-:Y:S02]  /*e4a0*/  IMAD.MOV R7, RZ, RZ, -R4 ;  /* 0x000000ffff077224 */ /* 0x000fe400078e0a04 */
[----:B------:R-:W-:-:S04]  /*e4b0*/  IMAD.WIDE.U32 R2, R4, UR4, R2 ;  /* 0x0000000404027c25 */ /* 0x000fc8000f8e0002 */
[----:B------:R-:W-:Y:S02]  /*e4c0*/  IMAD R5, R5, UR4, RZ ;  /* 0x0000000405057c24 */ /* 0x000fe4000f8e02ff */
[----:B------:R-:W-:Y:S02]  /*e4d0*/  IMAD R0, R6, R7, R0 ;  /* 0x0000000706007224 */ /* 0x000fe400078e0200 */
[----:B------:R-:W-:Y:S01]  /*e4e0*/  IMAD R5, R4, UR5, R5 ;  /* 0x0000000504057c24 */ /* 0x000fe2000f8e0205 */
[----:B------:R-:W-:Y:S02]  /*e4f0*/  ULDC.64 UR4, c[0x0][0x2c8] ;  /* 0x0000b20000047ab9 */ /* 0x000fe40000000a00 */
[----:B------:R-:W-:Y:S01]  /*e500*/  SHF.R.S32.HI R4, RZ, 0x1f, R0 ;  /* 0x0000001fff047819 */ /* 0x000fe20000011400 */
[----:B------:R-:W-:-:S04]  /*e510*/  IMAD.IADD R3, R3, 0x1, R5 ;  /* 0x0000000103037824 */ /* 0x000fc800078e0205 */
[----:B------:R-:W-:Y:S02]  /*e520*/  IMAD R5, R4, UR4, RZ ;  /* 0x0000000404057c24 */ /* 0x000fe4000f8e02ff */
[----:B------:R-:W-:-:S04]  /*e530*/  IMAD.WIDE.U32 R2, R0, UR4, R2 ;  /* 0x0000000400027c25 */ /* 0x000fc8000f8e0002 */
[----:B------:R-:W-:Y:S01]  /*e540*/  IMAD R5, R0, UR5, R5 ;  /* 0x0000000500057c24 */ /* 0x000fe2000f8e0205 */
[----:B------:R-:W-:Y:S02]  /*e550*/  ULDC.64 UR4, c[0x0][0x280] ;  /* 0x0000a00000047ab9 */ /* 0x000fe40000000a00 */
[----:B------:R-:W-:Y:S01]  /*e560*/  LEA R0, P0, R2, UR4, 0x1 ;  /* 0x0000000402007c11 */ /* 0x000fe2000f8008ff */
[----:B------:R-:W-:Y:S01]  /*e570*/  IMAD.IADD R7, R3, 0x1, R5 ;  /* 0x0000000103077824 */ /* 0x000fe200078e0205 */
[----:B------:R-:W-:-:S04]  /*e580*/  ULDC UR4, c[0x0][0x2b8] ;  /* 0x0000ae0000047ab9 */ /* 0x000fc80000000800 */
[----:B------:R-:W-:Y:S01]  /*e590*/  LEA.HI.X R7, R2, UR5, R7, 0x1, P0 ;  /* 0x0000000502077c11 */ /* 0x000fe200080f0c07 */
[----:B------:R-:W-:-:S05]  /*e5a0*/  IMAD.SHL.U32 R2, R14, 0x8, RZ ;  /* 0x000000080e027824 */ /* 0x000fca00078e00ff */
[C---:B------:R-:W-:Y:S02]  /*e5b0*/  LOP3.LUT R3, R2.reuse, 0x1c0, RZ, 0xc0, !PT ;  /* 0x000001c002037812 */ /* 0x040fe400078ec0ff */
[----:B------:R-:W-:Y:S02]  /*e5c0*/  LOP3.LUT R10, R2, 0x38, RZ, 0xc0, !PT ;  /* 0x00000038020a7812 */ /* 0x000fe400078ec0ff */
[----:B------:R-:W-:Y:S02]  /*e5d0*/  LOP3.LUT R3, R3, 0x38, R2, 0xf8, !PT ;  /* 0x0000003803037812 */ /* 0x000fe400078ef802 */
[C---:B------:R-:W-:Y:S02]  /*e5e0*/  LOP3.LUT R2, R10.reuse, 0x40, RZ, 0xfc, !PT ;  /* 0x000000400a027812 */ /* 0x040fe400078efcff */
[----:B------:R-:W-:Y:S02]  /*e5f0*/  ISETP.GE.AND P2, PT, R10, UR4, PT ;  /* 0x000000040a007c0c */ /* 0x000fe4000bf46270 */
[----:B------:R-:W-:-:S02]  /*e600*/  ISETP.GE.AND P0, PT, R2, UR4, PT ;  /* 0x0000000402007c0c */ /* 0x000fc4000bf06270 */
[----:B------:R-:W-:-:S04]  /*e610*/  LOP3.LUT R2, R10, 0x80, RZ, 0xfc, !PT ;  /* 0x000000800a027812 */ /* 0x000fc800078efcff */
[----:B------:R-:W-:Y:S01]  /*e620*/  ISETP.GE.AND P1, PT, R2, UR4, PT ;  /* 0x0000000402007c0c */ /* 0x000fe2000bf26270 */
[----:B------:R-:W-:Y:S01]  /*e630*/  UMOV UR4, 0xffffffff ;  /* 0xffffffff00047882 */ /* 0x000fe20000000000 */
[----:B------:R-:W-:-:S04]  /*e640*/  LOP3.LUT R2, R3, 0x38, R14, 0x78, !PT ;  /* 0x0000003803027812 */ /* 0x000fc800078e780e */
[----:B------:R-:W-:Y:S01]  /*e650*/  LOP3.LUT R9, R2, 0x200, R9, 0xf8, !PT ;  /* 0x0000020002097812 */ /* 0x000fe200078ef809 */
[----:B------:R-:W-:Y:S06]  /*e660*/  BRA.DIV UR4, `(.L_x_50) ;  /* 0x0000003204387947 */ /* 0x000fec000b800000 */
[----:B------:R-:W0:Y:S01]  /*e670*/  S2R R2, SR_CTAID.X ;  /* 0x0000000000027919 */ /* 0x000e220000002500 */
[----:B------:R-:W-:Y:S01]  /*e680*/  ULDC UR4, c[0x0][0x288] ;  /* 0x0000a20000047ab9 */ /* 0x000fe20000000800 */
[----:B------:R-:W-:Y:S01]  /*e690*/  ULDC.64 UR6, c[0x0][0x208] ;  /* 0x0000820000067ab9 */ /* 0x000fe20000000a00 */
[----:B------:R-:W-:Y:S01]  /*e6a0*/  IMAD R6, R6, UR4, RZ ;  /* 0x0000000406067c24 */ /* 0x000fe2000f8e02ff */
[----:B------:R-:W-:Y:S04]  /*e6b0*/  SHFL.IDX PT, R14, R0, RZ, 0x181f ;  /* 0x00181fff000e7589 */ /* 0x000fe800000e0000 */
[----:B------:R-:W-:Y:S01]  /*e6c0*/  SHFL.IDX PT, R4, R7, 0x1, 0x181f ;  /* 0x00381f0007047f89 */ /* 0x000fe200000e0000 */
[----:B0-----:R-:W-:-:S03]  /*e6d0*/  IMAD R8, R2, 0x80, R8 ;  /* 0x0000008002087824 */ /* 0x001fc600078e0208 */
[----:B------:R-:W0:Y:S01]  /*e6e0*/  SHFL.IDX PT, R2, R7, RZ, 0x181f ;  /* 0x00181fff07027589 */ /* 0x000e2200000e0000 */
[C---:B------:R-:W-:Y:S01]  /*e6f0*/  VIADD R5, R8.reuse, 0x10 ;  /* 0x0000001008057836 */ /* 0x040fe20000000000 */
[----:B------:R-:W-:-:S13]  /*e700*/  ISETP.GE.AND P3, PT, R8, R6, PT ;  /* 0x000000060800720c */ /* 0x000fda0003f66270 */
[----:B------:R-:W-:Y:S01]  /*e710*/  @!P3 LEA R21, R9, UR38, 0x1 ;  /* 0x000000260915bc11 */ /* 0x000fe2000f8e08ff */
[----:B0-----:R-:W-:Y:S02]  /*e720*/  IMAD.MOV.U32 R3, RZ, RZ, R2 ;  /* 0x000000ffff037224 */ /* 0x001fe400078e0002 */
[----:B------:R-:W-:Y:S02]  /*e730*/  IMAD.MOV.U32 R2, RZ, RZ, R14 ;  /* 0x000000ffff027224 */ /* 0x000fe400078e000e */
[----:B------:R-:W0:Y:S02]  /*e740*/  SHFL.IDX PT, R14, R0, 0x1, 0x181f ;  /* 0x00381f00000e7f89 */ /* 0x000e2400000e0000 */
[----:B------:R-:W-:-:S05]  /*e750*/  @!P3 IMAD.WIDE.U32 R2, R10, 0x2, R2 ;  /* 0x000000020a02b825 */ /* 0x000fca00078e0002 */
[----:B------:R-:W-:Y:S04]  /*e760*/  @!P3 LDGSTS.E.BYPASS.LTC128B.128 [R21+0x15400], desc[UR6][R2.64], !P2 ;  /* 0x154000000215bfae */ /* 0x000fe8000d101d46 */
[----:B------:R-:W-:Y:S04]  /*e770*/  @!P3 LDGSTS.E.BYPASS.LTC128B.128 [R21+0x19400], desc[UR6][R2.64+0x80], !P0 ;  /* 0x194000800215bfae */ /* 0x000fe8000c101d46 */
[----:B------:R1:W-:Y:S01]  /*e780*/  @!P3 LDGSTS.E.BYPASS.LTC128B.128 [R21+0x1d400], desc[UR6][R2.64+0x100], !P1 ;  /* 0x1d4001000215bfae */ /* 0x0003e2000c901d46 */
[----:B------:R-:W-:Y:S01]  /*e790*/  ISETP.GE.AND P3, PT, R5, R6, PT ;  /* 0x000000060500720c */ /* 0x000fe20003f66270 */
[----:B------:R-:W-:-:S02]  /*e7a0*/  IMAD.MOV.U32 R5, RZ, RZ, R4 ;  /* 0x000000ffff057224 */ /* 0x000fc400078e0004 */
[----:B0-----:R-:W-:Y:S02]  /*e7b0*/  IMAD.MOV.U32 R4, RZ, RZ, R14 ;  /* 0x000000ffff047224 */ /* 0x001fe400078e000e */
[----:B------:R-:W-:Y:S01]  /*e7c0*/  SHFL.IDX PT, R14, R0, 0x2, 0x181f ;  /* 0x00581f00000e7f89 */ /* 0x000fe200000e0000 */
[----:B-1----:R-:W-:-:S07]  /*e7d0*/  IADD3 R3, R8, 0x20, RZ ;  /* 0x0000002008037810 */ /* 0x002fce0007ffe0ff */
[----:B------:R-:W-:Y:S01]  /*e7e0*/  @!P3 IMAD.WIDE.U32 R4, R10, 0x2, R4 ;  /* 0x000000020a04b825 */ /* 0x000fe200078e0004 */
[----:B------:R-:W0:Y:S01]  /*e7f0*/  SHFL.IDX PT, R2, R7, 0x2, 0x181f ;  /* 0x00581f0007027f89 */ /* 0x000e2200000e0000 */
[----:B------:R-:W-:-:S05]  /*e800*/  @!P3 LEA R20, R9, UR38, 0x1 ;  /* 0x000000260914bc11 */ /* 0x000fca000f8e08ff */
[----:B------:R-:W-:Y:S04]  /*e810*/  @!P3 LDGSTS.E.BYPASS.LTC128B.128 [R20+0x15c00], desc[UR6][R4.64], !P2 ;  /* 0x15c000000414bfae */ /* 0x000fe8000d101d46 */
[----:B------:R-:W-:Y:S04]  /*e820*/  @!P3 LDGSTS.E.BYPASS.LTC128B.128 [R20+0x19c00], desc[UR6][R4.64+0x80], !P0 ;  /* 0x19c000800414bfae */ /* 0x000fe8000c101d46 */
[----:B------:R1:W-:Y:S01]  /*e830*/  @!P3 LDGSTS.E.BYPASS.LTC128B.128 [R20+0x1dc00], desc[UR6][R4.64+0x100], !P1 ;  /* 0x1dc001000414bfae */ /* 0x0003e2000c901d46 */
[----:B------:R-:W-:Y:S01]  /*e840*/  ISETP.GE.AND P3, PT, R3, R6, PT ;  /* 0x000000060300720c */ /* 0x000fe20003f66270 */
[----:B0-----:R-:W-:-:S02]  /*e850*/  IMAD.MOV.U32 R3, RZ, RZ, R2 ;  /* 0x000000ffff037224 */ /* 0x001fc400078e0002 */
[----:B------:R-:W-:Y:S01]  /*e860*/  IMAD.MOV.U32 R2, RZ, RZ, R14 ;  /* 0x000000ffff027224 */ /* 0x000fe200078e000e */
[----:B-1----:R-:W0:Y:S09]  /*e870*/  SHFL.IDX PT, R4, R7, 0x3, 0x181f ;  /* 0x00781f0007047f89 */ /* 0x002e3200000e0000 */
[----:B------:R-:W-:Y:S01]  /*e880*/  @!P3 LEA R21, R9, UR38, 0x1 ;  /* 0x000000260915bc11 */ /* 0x000fe2000f8e08ff */
[----:B------:R-:W-:Y:S01]  /*e890*/  VIADD R5, R8, 0x30 ;  /* 0x0000003008057836 */ /* 0x000fe20000000000 */
[----:B------:R-:W1:Y:S01]  /*e8a0*/  SHFL.IDX PT, R14, R0, 0x3, 0x181f ;  /* 0x00781f00000e7f89 */ /* 0x000e6200000e0000 */
[----:B------:R-:W-:-:S05]  /*e8b0*/  @!P3 IMAD.WIDE.U32 R2, R10, 0x2, R2 ;  /* 0x000000020a02b825 */ /* 0x000fca00078e0002 */
[----:B------:R-:W-:Y:S04]  /*e8c0*/  @!P3 LDGSTS.E.BYPASS.LTC128B.128 [R21+0x16400], desc[UR6][R2.64], !P2 ;  /* 0x164000000215bfae */ /* 0x000fe8000d101d46 */
[----:B------:R-:W-:Y:S04]  /*e8d0*/  @!P3 LDGSTS.E.BYPASS.LTC128B.128 [R21+0x1a400], desc[UR6][R2.64+0x80], !P0 ;  /* 0x1a4000800215bfae */ /* 0x000fe8000c101d46 */
[----:B------:R2:W-:Y:S01]  /*e8e0*/  @!P3 LDGSTS.E.BYPASS.LTC128B.128 [R21+0x1e400], desc[UR6][R2.64+0x100], !P1 ;  /* 0x1e4001000215bfae */ /* 0x0005e2000c901d46 */
[----:B------:R-:W-:Y:S01]  /*e8f0*/  ISETP.GE.AND P3, PT, R5, R6, PT ;  /* 0x000000060500720c */ /* 0x000fe20003f66270 */
[----:B0-----:R-:W-:-:S02]  /*e900*/  IMAD.MOV.U32 R5, RZ, RZ, R4 ;  /* 0x000000ffff057224 */ /* 0x001fc400078e0004 */
[----:B-1----:R-:W-:Y:S01]  /*e910*/  IMAD.MOV.U32 R4, RZ, RZ, R14 ;  /* 0x000000ffff047224 */ /* 0x002fe200078e000e */
[----:B--2---:R-:W0:Y:S01]  /*e920*/  SHFL.IDX PT, R2, R7, 0x4, 0x181f ;  /* 0x00981f0007027f89 */ /* 0x004e2200000e0000 */
[----:B------:R-:W-:-:S08]  /*e930*/  VIADD R3, R8, 0x40 ;  /* 0x0000004008037836 */ /* 0x000fd00000000000 */
[----:B------:R-:W-:Y:S01]  /*e940*/  @!P3 LEA R20, R9, UR38, 0x1 ;  /* 0x000000260914bc11 */ /* 0x000fe2000f8e08ff */
[----:B------:R-:W-:Y:S01]  /*e950*/  @!P3 IMAD.WIDE.U32 R4, R10, 0x2, R4 ;  /* 0x000000020a04b825 */ /* 0x000fe200078e0004 */
[----:B------:R-:W1:Y:S04]  /*e960*/  SHFL.IDX PT, R14, R0, 0x4, 0x181f ;  /* 0x00981f00000e7f89 */ /* 0x000e6800000e0000 */
[----:B------:R-:W-:Y:S04]  /*e970*/  @!P3 LDGSTS.E.BYPASS.LTC128B.128 [R20+0x16c00], desc[UR6][R4.64], !P2 ;  /* 0x16c000000414bfae */ /* 0x000fe8000d101d46 */
[----:B------:R-:W-:Y:S04]  /*e980*/  @!P3 LDGSTS.E.BYPASS.LTC128B.128 [R20+0x1ac00], desc[UR6][R4.64+0x80], !P0 ;  /* 0x1ac000800414bfae */ /* 0x000fe8000c101d46 */
[----:B------:R2:W-:Y:S01]  /*e990*/  @!P3 LDGSTS.E.BYPASS.LTC128B.128 [R20+0x1ec00], desc[UR6][R4.64+0x100], !P1 ;  /* 0x1ec001000414bfae */ /* 0x0005e2000c901d46 */
[----:B------:R-:W-:-:S02]  /*e9a0*/  ISETP.GE.AND P3, PT, R3, R6, PT ;  /* 0x000000060300720c */ /* 0x000fc40003f66270 */
[----:B0-----:R-:W-:Y:S01]  /*e9b0*/  MOV R3, R2 ;  /* 0x0000000200037202 */ /* 0x001fe20000000f00 */
[----:B-1----:R-:W-:Y:S01]  /*e9c0*/  IMAD.MOV.U32 R2, RZ, RZ, R14 ;  /* 0x000000ffff027224 */ /* 0x002fe200078e000e */
[----:B--2---:R-:W0:Y:S09]  /*e9d0*/  SHFL.IDX PT, R4, R7, 0x5, 0x181f ;  /* 0x00b81f0007047f89 */ /* 0x004e3200000e0000 */
        /* <DEDUP_REMOVED lines=13> */
[C---:B------:R-:W-:Y:S01]  /*eab0*/  @!P3 IMAD.WIDE.U32 R4, R10.reuse, 0x2, R4 ;  /* 0x000000020a04b825 */ /* 0x040fe200078e0004 */
[----:B------:R-:W1:Y:S04]  /*eac0*/  SHFL.IDX PT, R14, R0, 0x6, 0x181f ;  /* 0x00d81f00000e7f89 */ /* 0x000e6800000e0000 */
[----:B------:R-:W-:Y:S04]  /*ead0*/  @!P3 LDGSTS.E.BYPASS.LTC128B.128 [R20+0x17c00], desc[UR6][R4.64], !P2 ;  /* 0x17c000000414bfae */ /* 0x000fe8000d101d46 */
[----:B------:R-:W-:Y:S04]  /*eae0*/  @!P3 LDGSTS.E.BYPASS.LTC128B.128 [R20+0x1bc00], desc[UR6][R4.64+0x80], !P0 ;  /* 0x1bc000800414bfae */ /* 0x000fe8000c101d46 */
[----:B------:R2:W-:Y:S01]  /*eaf0*/  @!P3 LDGSTS.E.BYPASS.LTC128B.128 [R20+0x1fc00], desc[UR6][R4.64+0x100], !P1 ;  /* 0x1fc001000414bfae */ /* 0x0005e2000c901d46 */
[----:B------:R-:W-:Y:S01]  /*eb00*/  ISETP.GE.AND P3, PT, R3, R6, PT ;  /* 0x000000060300720c */ /* 0x000fe20003f66270 */
[----:B0-----:R-:W-:Y:S01]  /*eb10*/  IMAD.MOV.U32 R3, RZ, RZ, R2 ;  /* 0x000000ffff037224 */ /* 0x001fe200078e0002 */
[----:B-1----:R-:W-:Y:S01]  /*eb20*/  MOV R2, R14 ;  /* 0x0000000e00027202 */ /* 0x002fe20000000f00 */
[----:B--2---:R0:W1:Y:S10]  /*eb30*/  SHFL.IDX PT, R4, R7, 0x7, 0x181f ;  /* 0x00f81f0007047f89 */ /* 0x00407400000e0000 */
[----:B------:R-:W-:Y:S01]  /*eb40*/  @!P3 LEA R21, R9, UR38, 0x1 ;  /* 0x000000260915bc11 */ /* 0x000fe2000f8e08ff */
[----:B------:R-:W-:Y:S01]  /*eb50*/  @!P3 IMAD.WIDE.U32 R2, R10, 0x2, R2 ;  /* 0x000000020a02b825 */ /* 0x000fe200078e0002 */
[----:B------:R0:W2:Y:S04]  /*eb60*/  SHFL.IDX PT, R14, R0, 0x7, 0x181f ;  /* 0x00f81f00000e7f89 */ /* 0x0000a800000e0000 */
[----:B------:R0:W-:Y:S04]  /*eb70*/  @!P3 LDGSTS.E.BYPASS.LTC128B.128 [R21+0x18400], desc[UR6][R2.64], !P2 ;  /* 0x184000000215bfae */ /* 0x0001e8000d101d46 */
[----:B------:R0:W-:Y:S04]  /*eb80*/  @!P3 LDGSTS.E.BYPASS.LTC128B.128 [R21+0x1c400], desc[UR6][R2.64+0x80], !P0 ;  /* 0x1c4000800215bfae */ /* 0x0001e8000c101d46 */
[----:B------:R0:W-:Y:S02]  /*eb90*/  @!P3 LDGSTS.E.BYPASS.LTC128B.128 [R21+0x20400], desc[UR6][R2.64+0x100], !P1 ;  /* 0x204001000215bfae */ /* 0x0001e4000c901d46 */
.L_x_148:
[----:B0-----:R-:W-:Y:S01]  /*eba0*/  VIADD R3, R8, 0x70 ;  /* 0x0000007008037836 */ /* 0x001fe20000000000 */
[----:B------:R-:W-:Y:S01]  /*ebb0*/  BSSY B0, `(.L_x_51) ;  /* 0x000000e000007945 */ /* 0x000fe20003800000 */
[----:B--2---:R-:W-:-:S03]  /*ebc0*/  IMAD.MOV.U32 R2, RZ, RZ, R14 ;  /* 0x000000ffff027224 */ /* 0x004fc600078e000e */
[----:B------:R-:W-:Y:S01]  /*ebd0*/  ISETP.GE.AND P3, PT, R3, R6, PT ;  /* 0x000000060300720c */ /* 0x000fe20003f66270 */
[----:B-1----:R-:W-:-:S12]  /*ebe0*/  IMAD.MOV.U32 R3, RZ, RZ, R4 ;  /* 0x000000ffff037224 */ /* 0x002fd800078e0004 */
[----:B------:R-:W-:Y:S05]  /*ebf0*/  @P3 BRA `(.L_x_52) ;  /* 0x0000000000243947 */ /* 0x000fea0003800000 */
[----:B------:R-:W-:Y:S01]  /*ec00*/  IMAD.WIDE.U32 R10, R10, 0x2, R2 ;  /* 0x000000020a0a7825 */ /* 0x000fe200078e0002 */
[----:B------:R-:W-:Y:S01]  /*ec10*/  LEA R9, R9, UR38, 0x1 ;  /* 0x0000002609097c11 */ /* 0x000fe2000f8e08ff */
[----:B------:R-:W-:-:S04]  /*ec20*/  ULDC.64 UR4, c[0x0][0x208] ;  /* 0x0000820000047ab9 */ /* 0x000fc80000000a00 */
[----:B------:R-:W-:Y:S01]  /*ec30*/  @!PT LDS RZ, [RZ] ;  /* 0x00000000fffff984 */ /* 0x000fe20000000800 */
[----:B------:R-:W-:Y:S01]  /*ec40*/  @!PT LDS RZ, [RZ] ;  /* 0x00000000fffff984 */ /* 0x000fe20000000800 */
[----:B------:R-:W-:Y:S01]  /*ec50*/  @!PT LDS RZ, [RZ] ;  /* 0x00000000fffff984 */ /* 0x000fe20000000800 */
[----:B------:R0:W-:Y:S04]  /*ec60*/  LDGSTS.E.BYPASS.LTC128B.128 [R9+0x18c00], desc[UR4][R10.64], !P2 ;  /* 0x18c000000a097fae */ /* 0x0001e8000d101d44 */
[----:B------:R0:W-:Y:S04]  /*ec70*/  LDGSTS.E.BYPASS.LTC128B.128 [R9+0x1cc00], desc[UR4][R10.64+0x80], !P0 ;  /* 0x1cc000800a097fae */ /* 0x0001e8000c101d44 */
[----:B------:R0:W-:Y:S02]  /*ec80*/  LDGSTS.E.BYPASS.LTC128B.128 [R9+0x20c00], desc[UR4][R10.64+0x100], !P1 ;  /* 0x20c001000a097fae */ /* 0x0001e4000c901d44 */
.L_x_52:
[----:B------:R-:W-:Y:S05]  /*ec90*/  BSYNC B0 ;  /* 0x0000000000007941 */ /* 0x000fea0003800000 */
.L_x_51:
[----:B------:R-:W-:Y:S01]  /*eca0*/  NOP ;  /* 0x0000000000007918 */ /* 0x000fe20000000000 */
[----:B------:R-:W-:Y:S01]  /*ecb0*/  SYNCS.ARRIVE.TRANS64.RED.A0T1 RZ, [UR38+0x36800], RZ ;  /* 0x036800ffffff79a7 */ /* 0x000fe20008200426 */
[----:B------:R-:W-:Y:S01]  /*ecc0*/  IMAD.MOV.U32 R0, RZ, RZ, 0x1 ;  /* 0x00000001ff007424 */ /* 0x000fe200078e00ff */
[----:B------:R-:W-:Y:S04]  /*ecd0*/  ARRIVES.LDGSTSBAR.64.TRANSCNT [UR38+0x36800] ;  /* 0x03680000ff0079b0 */ /* 0x000fe80008000aa6 */
[----:B------:R-:W-:Y:S01]  /*ece0*/  SHF.L.U32 R0, R0, 0x1f, RZ ;  /* 0x0000001f00007819 */ /* 0x000fe200000006ff */
[----:B------:R-:W-:Y:S01]  /*ecf0*/  NOP ;  /* 0x0000000000007918 */ /* 0x000fe20000000000 */
[----:B------:R-:W2:Y:S01]  /*ed00*/  LDL.LU R3, [R1+0x4] ;  /* 0x0000040001037983 */ /* 0x000ea20000300800 */
[----:B------:R-:W-:Y:S01]  /*ed10*/  SYNCS.ARRIVE.TRANS64.A1T0 RZ, [UR38+0x36800], RZ ;  /* 0x036800ffffff79a7 */ /* 0x000fe20008100026 */
[----:B------:R-:W1:Y:S01]  /*ed20*/  SYNCS.PHASECHK.TRANS64.TRYWAIT P0, [UR38+0x36820], R0 ;  /* 0x03682000ff0075a7 */ /* 0x000e620008000166 */
[----:B--2---:R-:W-:-:S05]  /*ed30*/  VIADD R6, R3, 0xfffffffe ;  /* 0xfffffffe03067836 */ /* 0x004fca0000000000 */
[----:B------:R-:W-:Y:S01]  /*ed40*/  ISETP.GE.AND P1, PT, R6, UR40, PT ;  /* 0x0000002806007c0c */ /* 0x000fe2000bf26270 */
[----:B-1----:R-:W-:-:S12]  /*ed50*/  @!P0 BRA `(.L_x_53) ;  /* 0x00000034003c8947 */ /* 0x002fd80003800000 */
.L_x_149:
[----:B0-----:R-:W-:Y:S01]  /*ed60*/  IMAD.MOV.U32 R10, RZ, RZ, 0x1 ;  /* 0x00000001ff0a7424 */ /* 0x001fe200078e00ff */
[----:B-1----:R-:W-:Y:S01]  /*ed70*/  MOV R0, RZ ;  /* 0x000000ff00007202 */ /* 0x002fe20000000f00 */
[----:B------:R-:W-:Y:S06]  /*ed80*/  @!P1 BRA `(.L_x_54) ;  /* 0x0000001c009c9947 */ /* 0x000fec0003800000 */
[----:B------:R-:W-:Y:S01]  /*ed90*/  UIADD3 UR4, UR42, 0x1, URZ ;  /* 0x000000012a047890 */ /* 0x000fe2000fffe03f */
[----:B------:R-:W-:Y:S01]  /*eda0*/  LOP3.LUT R2, RZ, UR40, RZ, 0x33, !PT ;  /* 0x00000028ff027c12 */ /* 0x000fe2000f8e33ff */
[----:B------:R-:W0:Y:S01]  /*edb0*/  S2R R4, SR_TID.X ;  /* 0x0000000000047919 */ /* 0x000e220000002100 */
[----:B------:R-:W-:Y:S01]  /*edc0*/  IMAD.MOV.U32 R10, RZ, RZ, 0x1 ;  /* 0x00000001ff0a7424 */ /* 0x000fe200078e00ff */
[----:B------:R-:W-:-:S04]  /*edd0*/  UIMAD UR4, UR4, UR41, URZ ;  /* 0x00000029040472a4 */ /* 0x000fc8000f8e023f */
[----:B------:R-:W-:-:S04]  /*ede0*/  UISETP.LT.AND UP0, UPT, UR39, UR4, UPT ;  /* 0x000000042700728c */ /* 0x000fc8000bf01270 */
[----:B------:R-:W-:-:S06]  /*edf0*/  USEL UR4, UR39, UR4, UP0 ;  /* 0x0000000427047287 */ /* 0x000fcc0008000000 */
[----:B------:R-:W-:-:S05]  /*ee00*/  IMAD R3, RZ, RZ, -UR4 ;  /* 0x80000004ff037e24 */ /* 0x000fca000f8e02ff */
[----:B------:R-:W-:-:S04]  /*ee10*/  VIADDMNMX R2, R3, 0x1, R2, !PT ;  /* 0x0000000103027846 */ /* 0x000fc80007800102 */
[----:B------:R-:W-:Y:S02]  /*ee20*/  R2UR UR5, R2 ;  /* 0x00000000020572ca */ /* 0x000fe400000e0000 */
[----:B------:R-:W-:Y:S02]  /*ee30*/  LOP3.LUT R2, RZ, UR4, RZ, 0x33, !PT ;  /* 0x00000004ff027c12 */ /* 0x000fe4000f8e33ff */
[----:B0-----:R-:W-:Y:S01]  /*ee40*/  LOP3.LUT R9, R4, 0x1f, RZ, 0xc0, !PT ;  /* 0x0000001f04097812 */ /* 0x001fe200078ec0ff */
[----:B------:R-:W-:-:S08]  /*ee50*/  IMAD.MOV.U32 R4, RZ, RZ, R16 ;  /* 0x000000ffff047224 */ /* 0x000fd000078e0010 */
[----:B------:R-:W-:Y:S02]  /*ee60*/  UIADD3 UR6, UR5, -0x2, URZ ;  /* 0xfffffffe05067890 */ /* 0x000fe4000fffe03f */
[----:B------:R-:W-:-:S04]  /*ee70*/  UIADD3 UR5, UR4, UR5, URZ ;  /* 0x0000000504057290 */ /* 0x000fc8000fffe03f */
[----:B------:R-:W-:Y:S02]  /*ee80*/  ISETP.NE.AND P0, PT, R2, UR6, PT ;  /* 0x0000000602007c0c */ /* 0x000fe4000bf05270 */
[----:B------:R-:W-:-:S05]  /*ee90*/  IMAD.U32 R11, RZ, RZ, UR5 ;  /* 0x00000005ff0b7e24 */ /* 0x000fca000f8e00ff */
[----:B------:R-:W-:-:S06]  /*eea0*/  LOP3.LUT R11, R11, 0x1, RZ, 0xc0, !PT ;  /* 0x000000010b0b7812 */ /* 0x000fcc00078ec0ff */
[----:B------:R-:W-:Y:S05]  /*eeb0*/  @!P0 BRA `(.L_x_55) ;  /* 0x0000001000ec8947 */ /* 0x000fea0003800000 */
[----:B------:R-:W-:Y:S01]  /*eec0*/  R2UR UR4, R11 ;  /* 0x000000000b0472ca */ /* 0x000fe200000e0000 */
[----:B------:R-:W-:Y:S01]  /*eed0*/  BSSY B0, `(.L_x_55) ;  /* 0x0000139000007945 */ /* 0x000fe20003800000 */
[----:B------:R-:W-:Y:S02]  /*eee0*/  IMAD.MOV.U32 R7, RZ, RZ, 0x1 ;  /* 0x00000001ff077424 */ /* 0x000fe400078e00ff */
[----:B------:R-:W-:-:S09]  /*eef0*/  IMAD.MOV.U32 R4, RZ, RZ, R16 ;  /* 0x000000ffff047224 */ /* 0x000fd200078e0010 */
[----:B------:R-:W-:-:S06]  /*ef00*/  UIADD3 UR4, UR5, -UR4, URZ ;  /* 0x8000000405047290 */ /* 0x000fcc000fffe03f */
[----:B------:R-:W-:-:S07]  /*ef10*/  MOV R8, UR4 ;  /* 0x0000000400087c02 */ /* 0x000fce0008000f00 */
.L_x_90:
[----:B------:R-:W-:Y:S01]  /*ef20*/  LOP3.LUT P0, RZ, R17, 0x2, RZ, 0xc0, !PT ;  /* 0x0000000211ff7812 */ /* 0x000fe2000780c0ff */
[----:B------:R-:W-:Y:S01]  /*ef30*/  VIADD R8, R8, 0xfffffffe ;  /* 0xfffffffe08087836 */ /* 0x000fe20000000000 */
[----:B------:R-:W-:Y:S04]  /*ef40*/  BSSY B1, `(.L_x_56) ;  /* 0x0000096000017945 */ /* 0x000fe80003800000 */
[----:B------:R-:W-:-:S07]  /*ef50*/  ISETP.NE.AND P1, PT, R8, RZ, PT ;  /* 0x000000ff0800720c */ /* 0x000fce0003f25270 */
[----:B------:R-:W-:Y:S06]  /*ef60*/  @!P0 BRA `(.L_x_57) ;  /* 0x00000008004c8947 */ /* 0x000fec0003800000 */
[----:B------:R-:W-:Y:S01]  /*ef70*/  LOP3.LUT P0, RZ, R17, 0x1, RZ, 0xc0, !PT ;  /* 0x0000000111ff7812 */ /* 0x000fe2000780c0ff */
[----:B------:R-:W-:-:S12]  /*ef80*/  IMAD.MOV.U32 R10, RZ, RZ, R6 ;  /* 0x000000ffff0a7224 */ /* 0x000fd800078e0006 */
[----:B------:R-:W-:Y:S05]  /*ef90*/  @!P0 BRA `(.L_x_58) ;  /* 0x0000000000508947 */ /* 0x000fea0003800000 */
[----:B------:R-:W2:Y:S01]  /*efa0*/  LDL R5, [R1] ;  /* 0x0000000001057983 */ /* 0x000ea20000100800 */
[----:B------:R-:W0:Y:S01]  /*efb0*/  LDC R10, c[0x0][0x43c] ;  /* 0x00010f00ff0a7b82 */ /* 0x000e220000000800 */
[----:B------:R-:W-:Y:S01]  /*efc0*/  ULDC.64 UR4, c[0x0][0x428] ;  /* 0x00010a0000047ab9 */ /* 0x000fe20000000a00 */
[----:B------:R-:W-:Y:S01]  /*efd0*/  ULDC.64 UR6, c[0x0][0x208] ;  /* 0x0000820000067ab9 */ /* 0x000fe20000000a00 */
[----:B0-----:R-:W-:-:S13]  /*efe0*/  ISETP.NE.AND P0, PT, R10, 0x1, PT ;  /* 0x000000010a00780c */ /* 0x001fda0003f05270 */
[----:B------:R-:W0:Y:S02]  /*eff0*/  @P0 LDC.64 R2, c[0x0][0x440] ;  /* 0x00011000ff020b82 */ /* 0x000e240000000a00 */
[----:B0-----:R-:W-:-:S04]  /*f000*/  @P0 IMAD.HI.U32 R4, R6, R2, RZ ;  /* 0x0000000206040227 */ /* 0x001fc800078e00ff */
[----:B------:R-:W-:Y:S01]  /*f010*/  IMAD.MOV.U32 R2, RZ, RZ, R6 ;  /* 0x000000ffff027224 */ /* 0x000fe200078e0006 */
[----:B------:R-:W-:-:S04]  /*f020*/  @P0 SHF.R.U32.HI R2, RZ, R3, R4 ;  /* 0x00000003ff020219 */ /* 0x000fc80000011604 */
[--C-:B------:R-:W-:Y:S01]  /*f030*/  SHF.R.S32.HI R3, RZ, 0x1f, R2.reuse ;  /* 0x0000001fff037819 */ /* 0x100fe20000011402 */
[----:B--2---:R-:W-:Y:S02]  /*f040*/  IMAD R4, R5, UR4, RZ ;  /* 0x0000000405047c24 */ /* 0x004fe4000f8e02ff */
[----:B------:R-:W-:Y:S02]  /*f050*/  IMAD.MOV R5, RZ, RZ, -R2 ;  /* 0x000000ffff057224 */ /* 0x000fe400078e0a02 */
[C---:B------:R-:W-:Y:S02]  /*f060*/  IMAD R4, R19.reuse, UR5, R4 ;  /* 0x0000000513047c24 */ /* 0x040fe4000f8e0204 */
[----:B------:R-:W-:Y:S01]  /*f070*/  IMAD.WIDE.U32 R2, R19, UR4, R2 ;  /* 0x0000000413027c25 */ /* 0x000fe2000f8e0002 */
[----:B------:R-:W-:-:S03]  /*f080*/  ULDC.64 UR4, c[0x0][0x418] ;  /* 0x0001060000047ab9 */ /* 0x000fc60000000a00 */
[----:B------:R-:W-:Y:S01]  /*f090*/  IMAD.IADD R3, R4, 0x1, R3 ;  /* 0x0000000104037824 */ /* 0x000fe200078e0203 */
[----:B------:R-:W-:Y:S01]  /*f0a0*/  LEA R4, P0, R2, UR4, 0x2 ;  /* 0x0000000402047c11 */ /* 0x000fe2000f8010ff */
[----:B------:R-:W-:-:S03]  /*f0b0*/  IMAD R10, R10, R5, R6 ;  /* 0x000000050a0a7224 */ /* 0x000fc600078e0206 */
[----:B------:R-:W-:-:S05]  /*f0c0*/  LEA.HI.X R5, R2, UR5, R3, 0x2, P0 ;  /* 0x0000000502057c11 */ /* 0x000fca00080f1403 */
[----:B------:R0:W5:Y:S04]  /*f0d0*/  LDG.E R4, desc[UR6][R4.64] ;  /* 0x0000000604047981 */ /* 0x000168000c1e1900 */
.L_x_58:
[----:B------:R-:W1:Y:S01]  /*f0e0*/  S2R R2, SR_TID.X ;  /* 0x0000000000027919 */ /* 0x000e620000002100 */
[----:B------:R-:W-:Y:S01]  /*f0f0*/  BSSY B2, `(.L_x_59) ;  /* 0x0000006000027945 */ /* 0x000fe20003800000 */
[----:B-1----:R-:W-:Y:S02]  /*f100*/  LOP3.LUT R3, R2, 0x7f, RZ, 0xc0, !PT ;  /* 0x0000007f02037812 */ /* 0x002fe400078ec0ff */
[----:B------:R-:W-:Y:S02]  /*f110*/  SHF.L.U32 R2, R7, 0x1f, RZ ;  /* 0x0000001f07027819 */ /* 0x000fe400000006ff */
[----:B------:R-:W-:Y:S02]  /*f120*/  ISETP.NE.AND P2, PT, R3, RZ, PT ;  /* 0x000000ff0300720c */ /* 0x000fe40003f45270 */
[----:B------:R-:W1:Y:S02]  /*f130*/  SYNCS.PHASECHK.TRANS64.TRYWAIT P0, [UR38+0x36848], R2 ;  /* 0x03684802ff0075a7 */ /* 0x000e640008000166 */
[----:B-1----:R-:W-:Y:S09]  /*f140*/  @!P0 BRA `(.L_x_60) ;  /* 0x0000003000588947 */ /* 0x002ff20003800000 */
.L_x_150:
[----:B------:R-:W-:Y:S05]  /*f150*/  BSYNC B2 ;  /* 0x0000000000027941 */ /* 0x000fea0003800000 */
.L_x_59:
[----:B------:R-:W-:Y:S04]  /*f160*/  BSSY B2, `(.L_x_61) ;  /* 0x0000007000027945 */ /* 0x000fe80003800000 */
[----:B------:R-:W-:Y:S05]  /*f170*/  @P2 BRA `(.L_x_62) ;  /* 0x0000000000142947 */ /* 0x000fea0003800000 */
[----:B------:R-:W-:Y:S01]  /*f180*/  ISETP.NE.AND P0, PT, R9, RZ, PT ;  /* 0x000000ff0900720c */ /* 0x000fe20003f05270 */
[----:B-1----:R-:W-:-:S04]  /*f190*/  IMAD.MOV.U32 R3, RZ, RZ, 0xa800 ;  /* 0x0000a800ff037424 */ /* 0x002fc800078e00ff */
[----:B------:R2:W-:Y:S08]  /*f1a0*/  SYNCS.ARRIVE.TRANS64 RZ, [UR38+0x36838], R3 ;  /* 0x03683803ffff79a7 */ /* 0x0005f00008000026 */
[----:B--2---:R-:W-:Y:S05]  /*f1b0*/  @!P0 BRA `(.L_x_62) ;  /* 0x0000000000048947 */ /* 0x004fea0003800000 */
[----:B------:R-:W-:Y:S01]  /*f1c0*/  BPT.TRAP 0x1 ;  /* 0x000000040000795c */ /* 0x000fe20000300000 */
.L_x_62:
[----:B------:R-:W-:Y:S05]  /*f1d0*/  BSYNC B2 ;  /* 0x0000000000027941 */ /* 0x000fea0003800000 */
.L_x_61:
[----:B0-----:R-:W-:Y:S01]  /*f1e0*/  MOV R5, RZ ;  /* 0x000000ff00057202 */ /* 0x001fe20000000f00 */
[----:B------:R-:W-:Y:S01]  /*f1f0*/  ULDC.64 UR4, c[0x0][0x198] ;  /* 0x0000660000047ab9 */ /* 0x000fe20000000a00 */
[----:B------:R-:W-:Y:S01]  /*f200*/  PLOP3.LUT P0, PT, PT, PT, PT, 0x80, 0x0 ;  /* 0x000000000000781c */ /* 0x000fe20003f0f070 */
[----:B------:R-:W-:Y:S01]  /*f210*/  UIADD3 UR4, UP0, UR4, 0x370, URZ ;  /* 0x0000037004047890 */ /* 0x000fe2000ff1e03f */
[----:B------:R-:W-:Y:S01]  /*f220*/  R2UR UR34, R5 ;  /* 0x00000000052272ca */ /* 0x000fe200000e0000 */
[----:B-1----:R-:W-:Y:S01]  /*f230*/  IMAD R3, R10, 0x70, RZ ;  /* 0x000000700a037824 */ /* 0x002fe200078e02ff */
[----:B------:R-:W-:Y:S02]  /*f240*/  UIADD3 UR32, UR38, 0x2bc00, URZ ;  /* 0x0002bc0026207890 */ /* 0x000fe4000fffe03f */
[----:B------:R-:W-:Y:S02]  /*f250*/  UIADD3 UR33, UR38, 0x36838, URZ ;  /* 0x0003683826217890 */ /* 0x000fe4000fffe03f */
[----:B------:R-:W-:Y:S01]  /*f260*/  UIADD3.X UR5, URZ, UR5, URZ, UP0, !UPT ;  /* 0x000000053f057290 */ /* 0x000fe200087fe43f */
[----:B------:R-:W-:Y:S01]  /*f270*/  UMOV UR6, 0x0 ;  /* 0x0000000000067882 */ /* 0x000fe20000000000 */
[----:B------:R-:W-:-:S10]  /*f280*/  UMOV UR7, 0x14f00000 ;  /* 0x14f0000000077882 */ /* 0x000fd40000000000 */
.L_x_63:
[----:B------:R-:W-:-:S13]  /*f290*/  @P0 ELECT P3, URZ, PT ;  /* 0x00000000003f082f */ /* 0x000fda0003860000 */
[----:B-----5:R-:W-:Y:S02]  /*f2a0*/  @P3 R2UR UR37, R4 ;  /* 0x00000000042532ca */ /* 0x020fe400000e0000 */
[----:B------:R-:W-:Y:S02]  /*f2b0*/  @P3 R2UR UR35, R3 ;  /* 0x00000000032332ca */ /* 0x000fe400000e0000 */
[----:B------:R-:W-:Y:S02]  /*f2c0*/  @P3 PLOP3.LUT P0, PT, P3, PT, PT, 0x8, 0x0 ;  /* 0x000000000000381c */ /* 0x000fe40001f0e170 */
[----:B------:R-:W-:-:S09]  /*f2d0*/  PLOP3.LUT P3, PT, PT, PT, PT, 0x8, 0x0 ;  /* 0x000000000000781c */ /* 0x000fd20003f6e170 */
[----:B------:R0:W-:Y:S02]  /*f2e0*/  UTMALDG.4D [UR32], [UR4], desc[UR6] ;  /* 0x00000620040075b4 */ /* 0x0001e40008019000 */
[----:B0-----:R-:W-:Y:S05]  /*f2f0*/  @P0 BRA.U.ANY `(.L_x_63) ;  /* 0xfffffffd00e40947 */ /* 0x001fea000393ffff */
[----:B------:R-:W-:Y:S01]  /*f300*/  IMAD.MOV.U32 R12, RZ, RZ, 0x40 ;  /* 0x00000040ff0c7424 */ /* 0x000fe200078e00ff */
[----:B------:R-:W-:Y:S01]  /*f310*/  PLOP3.LUT P0, PT, PT, PT, PT, 0x80, 0x0 ;  /* 0x000000000000781c */ /* 0x000fe20003f0f070 */
[----:B------:R-:W-:Y:S01]  /*f320*/  UIADD3 UR8, UR38, 0x2f400, URZ ;  /* 0x0002f40026087890 */ /* 0x000fe2000fffe03f */
[----:B------:R-:W-:Y:S02]  /*f330*/  UMOV UR6, 0x0 ;  /* 0x0000000000067882 */ /* 0x000fe40000000000 */
[----:B------:R-:W-:Y:S01]  /*f340*/  R2UR UR10, R12 ;  /* 0x000000000c0a72ca */ /* 0x000fe200000e0000 */
[----:B------:R-:W-:-:S14]  /*f350*/  UMOV UR7, 0x14f00000 ;  /* 0x14f0000000077882 */ /* 0x000fdc0000000000 */
.L_x_64:
[----:B------:R-:W-:-:S13]  /*f360*/  @P0 ELECT P3, URZ, PT ;  /* 0x00000000003f082f */ /* 0x000fda0003860000 */
[----:B------:R-:W-:Y:S01]  /*f370*/  @P3 R2UR UR13, R4 ;  /* 0x00000000040d32ca */ /* 0x000fe200000e0000 */
[----:B------:R-:W-:Y:S01]  /*f380*/  UMOV UR9, UR33 ;  /* 0x0000002100097c82 */ /* 0x000fe20008000000 */
[----:B------:R-:W-:Y:S01]  /*f390*/  @P3 R2UR UR11, R3 ;  /* 0x00000000030b32ca */ /* 0x000fe200000e0000 */
[----:B------:R-:W-:Y:S01]  /*f3a0*/  UMOV UR12, UR36 ;  /* 0x00000024000c7c82 */ /* 0x000fe20008000000 */
        /* <DEDUP_REMOVED lines=10> */
.L_x_65:
        /* <DEDUP_REMOVED lines=9> */
[----:B------:R-:W0:Y:S01]  /*f4e0*/  SYNCS.PHASECHK.TRANS64.TRYWAIT P0, [UR38+0x36860], R2 ;  /* 0x03686002ff0075a7 */ /* 0x000e220008000166 */
[----:B------:R-:W-:Y:S04]  /*f4f0*/  BSSY B2, `(.L_x_66) ;  /* 0x0000002000027945 */ /* 0x000fe80003800000 */
[----:B0-----:R-:W-:Y:S05]  /*f500*/  @!P0 BRA `(.L_x_67) ;  /* 0x0000002c00808947 */ /* 0x001fea0003800000 */
.L_x_151:
[----:B------:R-:W-:Y:S05]  /*f510*/  BSYNC B2 ;  /* 0x0000000000027941 */ /* 0x000fea0003800000 */
.L_x_66:
[----:B------:R-:W-:Y:S01]  /*f520*/  BSSY B2, `(.L_x_68) ;  /* 0x0000009000027945 */ /* 0x000fe20003800000 */
[----:B0-----:R-:W-:Y:S02]  /*f530*/  IMAD.MOV.U32 R2, RZ, RZ, 0x0 ;  /* 0x00000000ff027424 */ /* 0x001fe400078e00ff */
[----:B------:R-:W-:Y:S01]  /*f540*/  IMAD.MOV.U32 R3, RZ, RZ, 0x14f00000 ;  /* 0x14f00000ff037424 */ /* 0x000fe200078e00ff */
[----:B------:R-:W-:Y:S06]  /*f550*/  @P2 BRA `(.L_x_69) ;  /* 0x0000000000142947 */ /* 0x000fec0003800000 */
[----:B------:R-:W-:Y:S01]  /*f560*/  ISETP.NE.AND P0, PT, R9, RZ, PT ;  /* 0x000000ff0900720c */ /* 0x000fe20003f05270 */
[----:B------:R-:W-:-:S04]  /*f570*/  IMAD.MOV.U32 R14, RZ, RZ, 0xa800 ;  /* 0x0000a800ff0e7424 */ /* 0x000fc800078e00ff */
[----:B------:R0:W-:Y:S08]  /*f580*/  SYNCS.ARRIVE.TRANS64 RZ, [UR38+0x36850], R14 ;  /* 0x0368500effff79a7 */ /* 0x0001f00008000026 */
[----:B0-----:R-:W-:Y:S05]  /*f590*/  @!P0 BRA `(.L_x_69) ;  /* 0x0000000000048947 */ /* 0x001fea0003800000 */
[----:B------:R-:W-:Y:S01]  /*f5a0*/  BPT.TRAP 0x1 ;  /* 0x000000040000795c */ /* 0x000fe20000300000 */
.L_x_69:
[----:B------:R-:W-:Y:S05]  /*f5b0*/  BSYNC B2 ;  /* 0x0000000000027941 */ /* 0x000fea0003800000 */
.L_x_68:
[----:B------:R-:W-:Y:S01]  /*f5c0*/  R2UR UR6, R2 ;  /* 0x00000000020672ca */ /* 0x000fe200000e0000 */
[----:B------:R-:W-:Y:S01]  /*f5d0*/  ULDC.64 UR4, c[0x0][0x198] ;  /* 0x0000660000047ab9 */ /* 0x000fe20000000a00 */
[----:B------:R-:W-:Y:S01]  /*f5e0*/  R2UR UR7, R3 ;  /* 0x00000000030772ca */ /* 0x000fe200000e0000 */
[----:B------:R-:W-:Y:S01]  /*f5f0*/  UIADD3 UR4, UP0, UR4, 0x470, URZ ;  /* 0x0000047004047890 */ /* 0x000fe2000ff1e03f */
[----:B------:R-:W-:Y:S01]  /*f600*/  R2UR UR10, R5 ;  /* 0x00000000050a72ca */ /* 0x000fe200000e0000 */
[----:B------:R-:W-:Y:S01]  /*f610*/  IMAD R5, R18, 0x70, RZ ;  /* 0x0000007012057824 */ /* 0x000fe200078e02ff */
[----:B------:R-:W-:Y:S01]  /*f620*/  PLOP3.LUT P0, PT, PT, PT, PT, 0x80, 0x0 ;  /* 0x000000000000781c */ /* 0x000fe20003f0f070 */
[----:B------:R-:W-:Y:S02]  /*f630*/  UIADD3 UR8, UR38, 0x400, URZ ;  /* 0x0000040026087890 */ /* 0x000fe4000fffe03f */
[----:B------:R-:W-:Y:S02]  /*f640*/  UIADD3 UR9, UR38, 0x36850, URZ ;  /* 0x0003685026097890 */ /* 0x000fe4000fffe03f */
[----:B------:R-:W-:-:S12]  /*f650*/  UIADD3.X UR5, URZ, UR5, URZ, UP0, !UPT ;  /* 0x000000053f057290 */ /* 0x000fd800087fe43f */
.L_x_70:
[----:B------:R-:W-:-:S13]  /*f660*/  @P0 ELECT P2, URZ, PT ;  /* 0x00000000003f082f */ /* 0x000fda0003840000 */
[----:B------:R-:W-:Y:S01]  /*f670*/  @P2 R2UR UR13, R16 ;  /* 0x00000000100d22ca */ /* 0x000fe200000e0000 */
[----:B------:R-:W-:Y:S01]  /*f680*/  UMOV UR12, UR36 ;  /* 0x00000024000c7c82 */ /* 0x000fe20008000000 */
[----:B------:R-:W-:Y:S02]  /*f690*/  @P2 R2UR UR11, R5 ;  /* 0x00000000050b22ca */ /* 0x000fe400000e0000 */
[----:B------:R-:W-:Y:S02]  /*f6a0*/  @P2 PLOP3.LUT P0, PT, P2, PT, PT, 0x8, 0x0 ;  /* 0x000000000000281c */ /* 0x000fe4000170e170 */
[----:B------:R-:W-:-:S09]  /*f6b0*/  PLOP3.LUT P2, PT, PT, PT, PT, 0x8, 0x0 ;  /* 0x000000000000781c */ /* 0x000fd20003f4e170 */
[----:B------:R0:W-:Y:S02]  /*f6c0*/  UTMALDG.4D [UR8], [UR4], desc[UR6] ;  /* 0x00000608040075b4 */ /* 0x0001e40008019000 */
[----:B0-----:R-:W-:Y:S05]  /*f6d0*/  @P0 BRA.U.ANY `(.L_x_70) ;  /* 0xfffffffd00e00947 */ /* 0x001fea000393ffff */
[----:B------:R-:W-:Y:S01]  /*f6e0*/  R2UR UR10, R12 ;  /* 0x000000000c0a72ca */ /* 0x000fe200000e0000 */
[----:B------:R-:W-:Y:S01]  /*f6f0*/  UIADD3 UR8, UR38, 0x3c00, URZ ;  /* 0x00003c0026087890 */ /* 0x000fe2000fffe03f */
[----:B------:R-:W-:Y:S02]  /*f700*/  R2UR UR6, R2 ;  /* 0x00000000020672ca */ /* 0x000fe400000e0000 */
[----:B------:R-:W-:Y:S02]  /*f710*/  R2UR UR7, R3 ;  /* 0x00000000030772ca */ /* 0x000fe400000e0000 */
[----:B------:R-:W-:-:S13]  /*f720*/  PLOP3.LUT P0, PT, PT, PT, PT, 0x80, 0x0 ;  /* 0x000000000000781c */ /* 0x000fda0003f0f070 */
.L_x_71:
        /* <DEDUP_REMOVED lines=13> */
.L_x_72:
        /* <DEDUP_REMOVED lines=8> */
[----:B------:R-:W-:Y:S01]  /*f880*/  IMAD.MOV.U32 R18, RZ, RZ, R10 ;  /* 0x000000ffff127224 */ /* 0x000fe200078e000a */
[----:B------:R-:W-:-:S07]  /*f890*/  MOV R16, R4 ;  /* 0x0000000400107202 */ /* 0x000fce0000000f00 */
.L_x_57:
[----:B------:R-:W-:Y:S05]  /*f8a0*/  BSYNC B1 ;  /* 0x0000000000017941 */ /* 0x000fea0003800000 */
.L_x_56:
[----:B------:R-:W-:Y:S01]  /*f8b0*/  LOP3.LUT P0, RZ, R17, 0x2, RZ, 0xc0, !PT ;  /* 0x0000000211ff7812 */ /* 0x000fe2000780c0ff */
[----:B------:R-:W-:Y:S01]  /*f8c0*/  BSSY B1, `(.L_x_73) ;  /* 0x0000096000017945 */ /* 0x000fe20003800000 */
[----:B------:R-:W-:-:S11]  /*f8d0*/  LOP3.LUT R10, R7, 0x1, RZ, 0x3c, !PT ;  /* 0x00000001070a7812 */ /* 0x000fd600078e3cff */
[----:B------:R-:W-:Y:S05]  /*f8e0*/  @!P0 BRA `(.L_x_74) ;  /* 0x00000008004c8947 */ /* 0x000fea0003800000 */
[----:B------:R-:W-:Y:S01]  /*f8f0*/  LOP3.LUT P0, RZ, R17, 0x1, RZ, 0xc0, !PT ;  /* 0x0000000111ff7812 */ /* 0x000fe2000780c0ff */
[----:B------:R-:W-:-:S12]  /*f900*/  VIADD R12, R6, 0xffffffff ;  /* 0xffffffff060c7836 */ /* 0x000fd80000000000 */
        /* <DEDUP_REMOVED lines=9> */
[----:B------:R-:W-:-:S05]  /*f9a0*/  @P0 SHF.R.U32.HI R2, RZ, R3, R4 ;  /* 0x00000003ff020219 */ /* 0x000fca0000011604 */
[----:B------:R-:W-:-:S04]  /*f9b0*/  IMAD.MOV R3, RZ, RZ, -R2 ;  /* 0x000000ffff037224 */ /* 0x000fc800078e0a02 */
[----:B------:R-:W-:Y:S01]  /*f9c0*/  IMAD R12, R5, R3, R12 ;  /* 0x00000003050c7224 */ /* 0x000fe200078e020c */
[----:B------:R-:W-:-:S03]  /*f9d0*/  SHF.R.S32.HI R3, RZ, 0x1f, R2 ;  /* 0x0000001fff037819 */ /* 0x000fc60000011402 */
[----:B------:R-:W-:-:S04]  /*f9e0*/  IMAD.WIDE.U32 R2, R19, UR4, R2 ;  /* 0x0000000413027c25 */ /* 0x000fc8000f8e0002 */
[----:B--2---:R-:W-:-:S04]  /*f9f0*/  IMAD R4, R13, UR4, RZ ;  /* 0x000000040d047c24 */ /* 0x004fc8000f8e02ff */
[----:B------:R-:W-:Y:S01]  /*fa00*/  IMAD R4, R19, UR5, R4 ;  /* 0x0000000513047c24 */ /* 0x000fe2000f8e0204 */
[----:B------:R-:W-:-:S03]  /*fa10*/  ULDC.64 UR4, c[0x0][0x418] ;  /* 0x0001060000047ab9 */ /* 0x000fc60000000a00 */
[----:B------:R-:W-:Y:S01]  /*fa20*/  IMAD.IADD R3, R4, 0x1, R3 ;  /* 0x0000000104037824 */ /* 0x000fe200078e0203 */
[----:B------:R-:W-:-:S04]  /*fa30*/  LEA R4, P0, R2, UR4, 0x2 ;  /* 0x0000000402047c11 */ /* 0x000fc8000f8010ff */
[----:B------:R-:W-:-:S05]  /*fa40*/  LEA.HI.X R5, R2, UR5, R3, 0x2, P0 ;  /* 0x0000000502057c11 */ /* 0x000fca00080f1403 */
[----:B------:R0:W5:Y:S04]  /*fa50*/  LDG.E R4, desc[UR6][R4.64] ;  /* 0x0000000604047981 */ /* 0x000168000c1e1900 */
.L_x_75:
[----:B------:R-:W1:Y:S01]  /*fa60*/  S2R R2, SR_TID.X ;  /* 0x0000000000027919 */ /* 0x000e620000002100 */
[----:B------:R-:W-:Y:S01]  /*fa70*/  BSSY B2, `(.L_x_76) ;  /* 0x0000006000027945 */ /* 0x000fe20003800000 */
[----:B-1----:R-:W-:Y:S02]  /*fa80*/  LOP3.LUT R3, R2, 0x7f, RZ, 0xc0, !PT ;  /* 0x0000007f02037812 */ /* 0x002fe400078ec0ff */
[----:B------:R-:W-:Y:S02]  /*fa90*/  SHF.L.U32 R2, R10, 0x1f, RZ ;  /* 0x0000001f0a027819 */ /* 0x000fe400000006ff */
[----:B------:R-:W-:Y:S02]  /*faa0*/  ISETP.NE.AND P2, PT, R3, RZ, PT ;  /* 0x000000ff0300720c */ /* 0x000fe40003f45270 */
[----:B------:R-:W1:Y:S02]  /*fab0*/  SYNCS.PHASECHK.TRANS64.TRYWAIT P0, [UR38+0x36840], R2 ;  /* 0x03684002ff0075a7 */ /* 0x000e640008000166 */
[----:B-1----:R-:W-:Y:S09]  /*fac0*/  @!P0 BRA `(.L_x_77) ;  /* 0x0000002800288947 */ /* 0x002ff20003800000 */
.L_x_152:
[----:B------:R-:W-:Y:S05]  /*fad0*/  BSYNC B2 ;  /* 0x0000000000027941 */ /* 0x000fea0003800000 */
.L_x_76:
[----:B------:R-:W-:Y:S04]  /*fae0*/  BSSY B2, `(.L_x_78) ;  /* 0x0000007000027945 */ /* 0x000fe80003800000 */
[----:B------:R-:W-:Y:S05]  /*faf0*/  @P2 BRA `(.L_x_79) ;  /* 0x0000000000142947 */ /* 0x000fea0003800000 */
[----:B------:R-:W-:Y:S01]  /*fb00*/  ISETP.NE.AND P0, PT, R9, RZ, PT ;  /* 0x000000ff0900720c */ /* 0x000fe20003f05270 */
[----:B-1----:R-:W-:-:S04]  /*fb10*/  IMAD.MOV.U32 R2, RZ, RZ, 0xa800 ;  /* 0x0000a800ff027424 */ /* 0x002fc800078e00ff */
[----:B------:R2:W-:Y:S08]  /*fb20*/  SYNCS.ARRIVE.TRANS64 RZ, [UR38+0x36830], R2 ;  /* 0x03683002ffff79a7 */ /* 0x0005f00008000026 */
[----:B--2---:R-:W-:Y:S05]  /*fb30*/  @!P0 BRA `(.L_x_79) ;  /* 0x0000000000048947 */ /* 0x004fea0003800000 */
[----:B------:R-:W-:Y:S01]  /*fb40*/  BPT.TRAP 0x1 ;  /* 0x000000040000795c */ /* 0x000fe20000300000 */
.L_x_79:
[----:B------:R-:W-:Y:S05]  /*fb50*/  BSYNC B2 ;  /* 0x0000000000027941 */ /* 0x000fea0003800000 */
.L_x_78:
[----:B0-----:R-:W-:Y:S01]  /*fb60*/  IMAD.MOV.U32 R5, RZ, RZ, RZ ;  /* 0x000000ffff057224 */ /* 0x001fe200078e00ff */
[----:B------:R-:W-:Y:S01]  /*fb70*/  ULDC.64 UR4, c[0x0][0x198] ;  /* 0x0000660000047ab9 */ /* 0x000fe20000000a00 */
[----:B------:R-:W-:Y:S01]  /*fb80*/  PLOP3.LUT P0, PT, PT, PT, PT, 0x80, 0x0 ;  /* 0x000000000000781c */ /* 0x000fe20003f0f070 */
[----:B------:R-:W-:Y:S01]  /*fb90*/  UIADD3 UR4, UP0, UR4, 0x370, URZ ;  /* 0x0000037004047890 */ /* 0x000fe2000ff1e03f */
[----:B-1----:R-:W-:Y:S01]  /*fba0*/  IMAD R2, R12, 0x70, RZ ;  /* 0x000000700c027824 */ /* 0x002fe200078e02ff */
[----:B------:R-:W-:Y:S01]  /*fbb0*/  R2UR UR10, R5 ;  /* 0x00000000050a72ca */ /* 0x000fe200000e0000 */
[----:B------:R-:W-:Y:S02]  /*fbc0*/  UIADD3 UR8, UR38, 0x21400, URZ ;  /* 0x0002140026087890 */ /* 0x000fe4000fffe03f */
[----:B------:R-:W-:Y:S02]  /*fbd0*/  UIADD3 UR9, UR38, 0x36830, URZ ;  /* 0x0003683026097890 */ /* 0x000fe4000fffe03f */
[----:B------:R-:W-:Y:S01]  /*fbe0*/  UIADD3.X UR5, URZ, UR5, URZ, UP0, !UPT ;  /* 0x000000053f057290 */ /* 0x000fe200087fe43f */
[----:B------:R-:W-:Y:S01]  /*fbf0*/  UMOV UR6, 0x0 ;  /* 0x0000000000067882 */ /* 0x000fe20000000000 */
[----:B------:R-:W-:-:S10]  /*fc00*/  UMOV UR7, 0x14f00000 ;  /* 0x14f0000000077882 */ /* 0x000fd40000000000 */
.L_x_80:
[----:B------:R-:W-:-:S13]  /*fc10*/  @P0 ELECT P3, URZ, PT ;  /* 0x00000000003f082f */ /* 0x000fda0003860000 */
[----:B-----5:R-:W-:Y:S01]  /*fc20*/  @P3 R2UR UR13, R4 ;  /* 0x00000000040d32ca */ /* 0x020fe200000e0000 */
[----:B------:R-:W-:Y:S01]  /*fc30*/  UMOV UR12, UR36 ;  /* 0x00000024000c7c82 */ /* 0x000fe20008000000 */
[----:B------:R-:W-:Y:S02]  /*fc40*/  @P3 R2UR UR11, R2 ;  /* 0x00000000020b32ca */ /* 0x000fe400000e0000 */
[----:B------:R-:W-:Y:S02]  /*fc50*/  @P3 PLOP3.LUT P0, PT, P3, PT, PT, 0x8, 0x0 ;  /* 0x000000000000381c */ /* 0x000fe40001f0e170 */
[----:B------:R-:W-:-:S09]  /*fc60*/  PLOP3.LUT P3, PT, PT, PT, PT, 0x8, 0x0 ;  /* 0x000000000000781c */ /* 0x000fd20003f6e170 */
[----:B------:R0:W-:Y:S02]  /*fc70*/  UTMALDG.4D [UR8], [UR4], desc[UR6] ;  /* 0x00000608040075b4 */ /* 0x0001e40008019000 */
[----:B0-----:R-:W-:Y:S05]  /*fc80*/  @P0 BRA.U.ANY `(.L_x_80) ;  /* 0xfffffffd00e00947 */ /* 0x001fea000393ffff */
[----:B------:R-:W-:Y:S01]  /*fc90*/  MOV R13, 0x40 ;  /* 0x00000040000d7802 */ /* 0x000fe20000000f00 */
[----:B------:R-:W-:Y:S01]  /*fca0*/  UIADD3 UR8, UR38, 0x24c00, URZ ;  /* 0x00024c0026087890 */ /* 0x000fe2000fffe03f */
[----:B------:R-:W-:Y:S01]  /*fcb0*/  PLOP3.LUT P0, PT, PT, PT, PT, 0x80, 0x0 ;  /* 0x000000000000781c */ /* 0x000fe20003f0f070 */
[----:B------:R-:W-:Y:S01]  /*fcc0*/  UMOV UR6, 0x0 ;  /* 0x0000000000067882 */ /* 0x000fe20000000000 */
[----:B------:R-:W-:Y:S01]  /*fcd0*/  R2UR UR10, R13 ;  /* 0x000000000d0a72ca */ /* 0x000fe200000e0000 */
[----:B------:R-:W-:-:S14]  /*fce0*/  UMOV UR7, 0x14f00000 ;  /* 0x14f0000000077882 */ /* 0x000fdc0000000000 */
.L_x_81:
        /* <DEDUP_REMOVED lines=14> */
.L_x_82:
        /* <DEDUP_REMOVED lines=8> */
[----:B------:R-:W-:Y:S01]  /*fe50*/  SHF.L.U32 R2, R7, 0x1f, RZ ;  /* 0x0000001f07027819 */ /* 0x000fe200000006ff */
[----:B------:R-:W-:Y:S03]  /*fe60*/  BSSY B2, `(.L_x_83) ;  /* 0x0000003000027945 */ /* 0x000fe60003800000 */
[----:B------:R-:W0:Y:S02]  /*fe70*/  SYNCS.PHASECHK.TRANS64.TRYWAIT P0, [UR38+0x36868], R2 ;  /* 0x03686802ff0075a7 */ /* 0x000e240008000166 */
[----:B0-----:R-:W-:Y:S05]  /*fe80*/  @!P0 BRA `(.L_x_84) ;  /* 0x0000002400508947 */ /* 0x001fea0003800000 */
.L_x_153:
[----:B------:R-:W-:Y:S05]  /*fe90*/  BSYNC B2 ;  /* 0x0000000000027941 */ /* 0x000fea0003800000 */
.L_x_83:
        /* <DEDUP_REMOVED lines=9> */
.L_x_86:
[----:B------:R-:W-:Y:S05]  /*ff30*/  BSYNC B2 ;  /* 0x0000000000027941 */ /* 0x000fea0003800000 */
.L_x_85:
        /* <DEDUP_REMOVED lines=10> */
.L_x_87:
        /* <DEDUP_REMOVED lines=13> */
.L_x_88:
        /* <DEDUP_REMOVED lines=13> */
.L_x_89:
        /* <DEDUP_REMOVED lines=8> */
[----:B------:R-:W-:Y:S02]  /*10200*/  IMAD.MOV.U32 R18, RZ, RZ, R12 ;  /* 0x000000ffff127224 */ /* 0x000fe400078e000c */
[----:B------:R-:W-:-:S07]  /*10210*/  IMAD.MOV.U32 R16, RZ, RZ, R4 ;  /* 0x000000ffff107224 */ /* 0x000fce00078e0004 */
.L_x_74:
[----:B------:R-:W-:Y:S05]  /*10220*/  BSYNC B1 ;  /* 0x0000000000017941 */ /* 0x000fea0003800000 */
.L_x_73:
[----:B------:R-:W-:Y:S01]  /*10230*/  IADD3 R6, R6, -0x2, RZ ;  /* 0xfffffffe06067810 */ /* 0x000fe20007ffe0ff */
[----:B------:R-:W-:Y:S01]  /*10240*/  IMAD.MOV.U32 R7, RZ, RZ, R10 ;  /* 0x000000ffff077224 */ /* 0x000fe200078e000a */
[----:B------:R-:W-:Y:S06]  /*10250*/  @P1 BRA `(.L_x_90) ;  /* 0xffffffec00301947 */ /* 0x000fec000383ffff */
[----:B------:R-:W-:Y:S05]  /*10260*/  BSYNC B0 ;  /* 0x0000000000007941 */ /* 0x000fea0003800000 */
.L_x_55:
[----:B------:R-:W-:Y:S01]  /*10270*/  ISETP.NE.AND P0, PT, R11, RZ, PT ;  /* 0x000000ff0b00720c */ /* 0x000fe20003f05270 */
[----:B------:R-:W-:-:S12]  /*10280*/  BSSY B0, `(.L_x_54) ;  /* 0x0000097000007945 */ /* 0x000fd80003800000 */
[----:B------:R-:W-:Y:S05]  /*10290*/  @!P0 BRA `(.L_x_91) ;  /* 0x0000000800548947 */ /* 0x000fea0003800000 */
[----:B------:R-:W-:Y:S01]  /*102a0*/  LOP3.LUT P1, RZ, R17, 0x2, RZ, 0xc0, !PT ;  /* 0x0000000211ff7812 */ /* 0x000fe2000782c0ff */
[----:B------:R-:W-:-:S12]  /*102b0*/  IMAD.MOV.U32 R0, RZ, RZ, 0x1 ;  /* 0x00000001ff007424 */ /* 0x000fd800078e00ff */
[----:B------:R-:W-:Y:S05]  /*102c0*/  @!P1 BRA `(.L_x_91) ;  /* 0x0000000800489947 */ /* 0x000fea0003800000 */
[----:B------:R-:W-:-:S13]  /*102d0*/  LOP3.LUT P1, RZ, R17, 0x1, RZ, 0xc0, !PT ;  /* 0x0000000111ff7812 */ /* 0x000fda000782c0ff */
[----:B------:R-:W-:Y:S05]  /*102e0*/  @!P1 BRA `(.L_x_92) ;  /* 0x0000000000549947 */ /* 0x000fea0003800000 */
[----:B------:R-:W2:Y:S01]  /*102f0*/  LDL.LU R5, [R1] ;  /* 0x0000000001057983 */ /* 0x000ea20000300800 */
[----:B------:R-:W0:Y:S01]  /*10300*/  LDC R8, c[0x0][0x43c] ;  /* 0x00010f00ff087b82 */ /* 0x000e220000000800 */
[----:B------:R-:W-:Y:S01]  /*10310*/  IMAD.MOV.U32 R7, RZ, RZ, R6 ;  /* 0x000000ffff077224 */ /* 0x000fe200078e0006 */
[----:B------:R-:W-:Y:S01]  /*10320*/  ULDC.64 UR4, c[0x0][0x428] ;  /* 0x00010a0000047ab9 */ /* 0x000fe20000000a00 */
[----:B------:R-:W-:Y:S01]  /*10330*/  ULDC.64 UR6, c[0x0][0x208] ;  /* 0x0000820000067ab9 */ /* 0x000fe20000000a00 */
[----:B0-----:R-:W-:-:S13]  /*10340*/  ISETP.NE.AND P0, PT, R8, 0x1, PT ;  /* 0x000000010800780c */ /* 0x001fda0003f05270 */
[----:B------:R-:W0:Y:S02]  /*10350*/  @P0 LDC.64 R2, c[0x0][0x440] ;  /* 0x00011000ff020b82 */ /* 0x000e240000000a00 */
[----:B0-----:R-:W-:-:S05]  /*10360*/  @P0 IMAD.HI.U32 R2, R6, R2, RZ ;  /* 0x0000000206020227 */ /* 0x001fca00078e00ff */
[----:B------:R-:W-:-:S04]  /*10370*/  @P0 SHF.R.U32.HI R7, RZ, R3, R2 ;  /* 0x00000003ff070219 */ /* 0x000fc80000011602 */
[----:B------:R-:W-:Y:S01]  /*10380*/  SHF.R.S32.HI R3, RZ, 0x1f, R7 ;  /* 0x0000001fff037819 */ /* 0x000fe20000011407 */
[----:B--2---:R-:W-:-:S04]  /*10390*/  IMAD R2, R5, UR4, RZ ;  /* 0x0000000405027c24 */ /* 0x004fc8000f8e02ff */
[----:B------:R-:W-:Y:S02]  /*103a0*/  IMAD R5, R19, UR5, R2 ;  /* 0x0000000513057c24 */ /* 0x000fe4000f8e0202 */
[----:B------:R-:W-:-:S04]  /*103b0*/  IMAD.MOV.U32 R2, RZ, RZ, R7 ;  /* 0x000000ffff027224 */ /* 0x000fc800078e0007 */
[----:B------:R-:W-:Y:S01]  /*103c0*/  IMAD.WIDE.U32 R2, R19, UR4, R2 ;  /* 0x0000000413027c25 */ /* 0x000fe2000f8e0002 */
[----:B------:R-:W-:-:S03]  /*103d0*/  ULDC.64 UR4, c[0x0][0x418] ;  /* 0x0001060000047ab9 */ /* 0x000fc60000000a00 */
[----:B------:R-:W-:Y:S01]  /*103e0*/  IMAD.IADD R3, R5, 0x1, R3 ;  /* 0x0000000105037824 */ /* 0x000fe200078e0203 */
[----:B------:R-:W-:-:S04]  /*103f0*/  LEA R4, P0, R2, UR4, 0x2 ;  /* 0x0000000402047c11 */ /* 0x000fc8000f8010ff */
[----:B------:R-:W-:-:S05]  /*10400*/  LEA.HI.X R5, R2, UR5, R3, 0x2, P0 ;  /* 0x0000000502057c11 */ /* 0x000fca00080f1403 */
[----:B------:R0:W5:Y:S01]  /*10410*/  LDG.E R4, desc[UR6][R4.64] ;  /* 0x0000000604047981 */ /* 0x000162000c1e1900 */
[----:B------:R-:W-:-:S04]  /*10420*/  IMAD.MOV R3, RZ, RZ, -R7 ;  /* 0x000000ffff037224 */ /* 0x000fc800078e0a07 */
[----:B------:R-:W-:-:S07]  /*10430*/  IMAD R6, R8, R3, R6 ;  /* 0x0000000308067224 */ /* 0x000fce00078e0206 */
.L_x_92:
[----:B------:R-:W1:Y:S01]  /*10440*/  S2R R2, SR_TID.X ;  /* 0x0000000000027919 */ /* 0x000e620000002100 */
[----:B------:R-:W-:Y:S01]  /*10450*/  BSSY B1, `(.L_x_93) ;  /* 0x0000006000017945 */ /* 0x000fe20003800000 */
[----:B-1----:R-:W-:Y:S02]  /*10460*/  LOP3.LUT R3, R2, 0x7f, RZ, 0xc0, !PT ;  /* 0x0000007f02037812 */ /* 0x002fe400078ec0ff */
[----:B------:R-:W-:Y:S02]  /*10470*/  SHF.L.U32 R2, R10, 0x1f, RZ ;  /* 0x0000001f0a027819 */ /* 0x000fe400000006ff */
[----:B------:R-:W-:Y:S02]  /*10480*/  ISETP.NE.AND P1, PT, R3, RZ, PT ;  /* 0x000000ff0300720c */ /* 0x000fe40003f25270 */
[----:B------:R-:W1:Y:S02]  /*10490*/  SYNCS.PHASECHK.TRANS64.TRYWAIT P0, [UR38+0x36848], R2 ;  /* 0x03684802ff0075a7 */ /* 0x000e640008000166 */
[----:B-1----:R-:W-:Y:S09]  /*104a0*/  @!P0 BRA `(.L_x_94) ;  /* 0x0000001c00e08947 */ /* 0x002ff20003800000 */
.L_x_154:
[----:B------:R-:W-:Y:S05]  /*104b0*/  BSYNC B1 ;  /* 0x0000000000017941 */ /* 0x000fea0003800000 */
.L_x_93:
[----:B------:R-:W-:Y:S04]  /*104c0*/  BSSY B1, `(.L_x_95) ;  /* 0x0000007000017945 */ /* 0x000fe80003800000 */
[----:B------:R-:W-:Y:S05]  /*104d0*/  @P1 BRA `(.L_x_96) ;  /* 0x0000000000141947 */ /* 0x000fea0003800000 */
[----:B------:R-:W-:Y:S02]  /*104e0*/  ISETP.NE.AND P0, PT, R9, RZ, PT ;  /* 0x000000ff0900720c */ /* 0x000fe40003f05270 */
[----:B-1----:R-:W-:-:S04]  /*104f0*/  MOV R3, 0xa800 ;  /* 0x0000a80000037802 */ /* 0x002fc80000000f00 */
[----:B------:R2:W-:Y:S07]  /*10500*/  SYNCS.ARRIVE.TRANS64 RZ, [UR38+0x36838], R3 ;  /* 0x03683803ffff79a7 */ /* 0x0005ee0008000026 */
[----:B------:R-:W-:Y:S05]  /*10510*/  @!P0 BRA `(.L_x_96) ;  /* 0x0000000000048947 */ /* 0x000fea0003800000 */
[----:B------:R-:W-:Y:S01]  /*10520*/  BPT.TRAP 0x1 ;  /* 0x000000040000795c */ /* 0x000fe20000300000 */
.L_x_96:
[----:B------:R-:W-:Y:S05]  /*10530*/  BSYNC B1 ;  /* 0x0000000000017941 */ /* 0x000fea0003800000 */
.L_x_95:
[----:B------:R-:W-:Y:S01]  /*10540*/  IMAD.MOV.U32 R8, RZ, RZ, RZ ;  /* 0x000000ffff087224 */ /* 0x000fe200078e00ff */
[----:B------:R-:W-:Y:S01]  /*10550*/  ULDC.64 UR4, c[0x0][0x198] ;  /* 0x0000660000047ab9 */ /* 0x000fe20000000a00 */
[----:B------:R-:W-:Y:S01]  /*10560*/  PLOP3.LUT P0, PT, PT, PT, PT, 0x80, 0x0 ;  /* 0x000000000000781c */ /* 0x000fe20003f0f070 */
[----:B------:R-:W-:Y:S01]  /*10570*/  UIADD3 UR4, UP0, UR4, 0x370, URZ ;  /* 0x0000037004047890 */ /* 0x000fe2000ff1e03f */
[----:B-12---:R-:W-:Y:S01]  /*10580*/  IMAD R3, R6, 0x70, RZ ;  /* 0x0000007006037824 */ /* 0x006fe200078e02ff */
[----:B------:R-:W-:Y:S01]  /*10590*/  R2UR UR10, R8 ;  /* 0x00000000080a72ca */ /* 0x000fe200000e0000 */
[----:B------:R-:W-:Y:S02]  /*105a0*/  UIADD3 UR8, UR38, 0x2bc00, URZ ;  /* 0x0002bc0026087890 */ /* 0x000fe4000fffe03f */
[----:B------:R-:W-:Y:S02]  /*105b0*/  UIADD3 UR9, UR38, 0x36838, URZ ;  /* 0x0003683826097890 */ /* 0x000fe4000fffe03f */
[----:B------:R-:W-:Y:S01]  /*105c0*/  UIADD3.X UR5, URZ, UR5, URZ, UP0, !UPT ;  /* 0x000000053f057290 */ /* 0x000fe200087fe43f */
[----:B------:R-:W-:Y:S01]  /*105d0*/  UMOV UR6, 0x0 ;  /* 0x0000000000067882 */ /* 0x000fe20000000000 */
[----:B------:R-:W-:-:S10]  /*105e0*/  UMOV UR7, 0x14f00000 ;  /* 0x14f0000000077882 */ /* 0x000fd40000000000 */
.L_x_97:
[----:B------:R-:W-:-:S13]  /*105f0*/  @P0 ELECT P2, URZ, PT ;  /* 0x00000000003f082f */ /* 0x000fda0003840000 */
[----:B-----5:R-:W-:Y:S01]  /*10600*/  @P2 R2UR UR13, R4 ;  /* 0x00000000040d22ca */ /* 0x020fe200000e0000 */
[----:B------:R-:W-:Y:S01]  /*10610*/  UMOV UR12, UR36 ;  /* 0x00000024000c7c82 */ /* 0x000fe20008000000 */
[----:B------:R-:W-:Y:S02]  /*10620*/  @P2 R2UR UR11, R3 ;  /* 0x00000000030b22ca */ /* 0x000fe400000e0000 */
[----:B------:R-:W-:Y:S02]  /*10630*/  @P2 PLOP3.LUT P0, PT, P2, PT, PT, 0x8, 0x0 ;  /* 0x000000000000281c */ /* 0x000fe4000170e170 */
[----:B------:R-:W-:-:S09]  /*10640*/  PLOP3.LUT P2, PT, PT, PT, PT, 0x8, 0x0 ;  /* 0x000000000000781c */ /* 0x000fd20003f4e170 */
[----:B------:R1:W-:Y:S02]  /*10650*/  UTMALDG.4D [UR8], [UR4], desc[UR6] ;  /* 0x00000608040075b4 */ /* 0x0003e40008019000 */
[----:B-1----:R-:W-:Y:S05]  /*10660*/  @P0 BRA.U.ANY `(.L_x_97) ;  /* 0xfffffffd00e00947 */ /* 0x002fea000393ffff */
[----:B------:R-:W-:Y:S01]  /*10670*/  IMAD.MOV.U32 R7, RZ, RZ, 0x40 ;  /* 0x00000040ff077424 */ /* 0x000fe200078e00ff */
[----:B------:R-:W-:Y:S01]  /*10680*/  PLOP3.LUT P0, PT, PT, PT, PT, 0x80, 0x0 ;  /* 0x000000000000781c */ /* 0x000fe20003f0f070 */
[----:B------:R-:W-:Y:S01]  /*10690*/  UIADD3 UR8, UR38, 0x2f400, URZ ;  /* 0x0002f40026087890 */ /* 0x000fe2000fffe03f */
[----:B------:R-:W-:Y:S02]  /*106a0*/  UMOV UR6, 0x0 ;  /* 0x0000000000067882 */ /* 0x000fe40000000000 */
[----:B------:R-:W-:Y:S01]  /*106b0*/  R2UR UR10, R7 ;  /* 0x00000000070a72ca */ /* 0x000fe200000e0000 */
[----:B------:R-:W-:-:S14]  /*106c0*/  UMOV UR7, 0x14f00000 ;  /* 0x14f0000000077882 */ /* 0x000fdc0000000000 */
.L_x_98:
[----:B------:R-:W-:-:S13]  /*106d0*/  @P0 ELECT P2, URZ, PT ;  /* 0x00000000003f082f */ /* 0x000fda0003840000 */
[----:B------:R-:W-:Y:S01]  /*106e0*/  @P2 R2UR UR13, R4 ;  /* 0x00000000040d22ca */ /* 0x000fe200000e0000 */
[----:B------:R-:W-:Y:S01]  /*106f0*/  UMOV UR12, UR36 ;  /* 0x00000024000c7c82 */ /* 0x000fe20008000000 */
[----:B------:R-:W-:Y:S02]  /*10700*/  @P2 R2UR UR11, R3 ;  /* 0x00000000030b22ca */ /* 0x000fe400000e0000 */
[----:B------:R-:W-:Y:S02]  /*10710*/  @P2 PLOP3.LUT P0, PT, P2, PT, PT, 0x8, 0x0 ;  /* 0x000000000000281c */ /* 0x000fe4000170e170 */
[----:B------:R-:W-:-:S09]  /*10720*/  PLOP3.LUT P2, PT, PT, PT, PT, 0x8, 0x0 ;  /* 0x000000000000781c */ /* 0x000fd20003f4e170 */
[----:B------:R1:W-:Y:S02]  /*10730*/  UTMALDG.4D [UR8], [UR4], desc[UR6] ;  /* 0x00000608040075b4 */ /* 0x0003e40008019000 */
[----:B-1----:R-:W-:Y:S05]  /*10740*/  @P0 BRA.U.ANY `(.L_x_98) ;  /* 0xfffffffd00e00947 */ /* 0x002fea000393ffff */
[----:B0-----:R-:W-:Y:S01]  /*10750*/  IMAD.MOV.U32 R5, RZ, RZ, 0x80 ;  /* 0x00000080ff057424 */ /* 0x001fe200078e00ff */
[----:B------:R-:W-:Y:S01]  /*10760*/  PLOP3.LUT P0, PT, PT, PT, PT, 0x80, 0x0 ;  /* 0x000000000000781c */ /* 0x000fe20003f0f070 */
[----:B------:R-:W-:Y:S01]  /*10770*/  UIADD3 UR8, UR38, 0x32c00, URZ ;  /* 0x00032c0026087890 */ /* 0x000fe2000fffe03f */
[----:B------:R-:W-:Y:S02]  /*10780*/  UMOV UR6, 0x0 ;  /* 0x0000000000067882 */ /* 0x000fe40000000000 */
[----:B------:R-:W-:Y:S01]  /*10790*/  R2UR UR10, R5 ;  /* 0x00000000050a72ca */ /* 0x000fe200000e0000 */
[----:B------:R-:W-:-:S14]  /*107a0*/  UMOV UR7, 0x14f00000 ;  /* 0x14f0000000077882 */ /* 0x000fdc0000000000 */
.L_x_99:
        /* <DEDUP_REMOVED lines=8> */
[----:B------:R-:W0:Y:S01]  /*10830*/  SYNCS.PHASECHK.TRANS64.TRYWAIT P0, [UR38+0x36860], R2 ;  /* 0x03686002ff0075a7 */ /* 0x000e220008000166 */
[----:B------:R-:W-:Y:S04]  /*10840*/  BSSY B1, `(.L_x_100) ;  /* 0x0000002000017945 */ /* 0x000fe80003800000 */
[----:B0-----:R-:W-:Y:S05]  /*10850*/  @!P0 BRA `(.L_x_101) ;  /* 0x0000001c000c8947 */ /* 0x001fea0003800000 */
.L_x_155:
[----:B------:R-:W-:Y:S05]  /*10860*/  BSYNC B1 ;  /* 0x0000000000017941 */ /* 0x000fea0003800000 */
.L_x_100:
        /* <DEDUP_REMOVED lines=9> */
.L_x_103:
[----:B------:R-:W-:Y:S05]  /*10900*/  BSYNC B1 ;  /* 0x0000000000017941 */ /* 0x000fea0003800000 */
.L_x_102:
        /* <DEDUP_REMOVED lines=10> */
.L_x_104:
        /* <DEDUP_REMOVED lines=13> */
.L_x_105:
        /* <DEDUP_REMOVED lines=13> */
.L_x_106:
        /* <DEDUP_REMOVED lines=8> */
[----:B------:R-:W-:Y:S01]  /*10bd0*/  MOV R18, R6 ;  /* 0x0000000600127202 */ /* 0x000fe20000000f00 */
[----:B------:R-:W-:-:S07]  /*10be0*/  IMAD.MOV.U32 R16, RZ, RZ, R4 ;  /* 0x000000ffff107224 */ /* 0x000fce00078e0004 */
.L_x_91:
[----:B------:R-:W-:Y:S05]  /*10bf0*/  BSYNC B0 ;  /* 0x0000000000007941 */ /* 0x000fea0003800000 */
.L_x_54:
[----:B------:R-:W-:Y:S01]  /*10c00*/  LOP3.LUT P0, RZ, R17, 0x2, RZ, 0xc0, !PT ;  /* 0x0000000211ff7812 */ /* 0x000fe2000780c0ff */
[----:B------:R-:W-:-:S12]  /*10c10*/  BSSY B0, `(.L_x_107) ;  /* 0x0000043000007945 */ /* 0x000fd80003800000 */
[----:B------:R-:W-:Y:S05]  /*10c20*/  @!P0 BRA `(.L_x_108) ;  /* 0x0000000400048947 */ /* 0x000fea0003800000 */
[----:B------:R-:W0:Y:S01]  /*10c30*/  S2R R2, SR_TID.X ;  /* 0x0000000000027919 */ /* 0x000e220000002100 */
[----:B------:R-:W-:Y:S01]  /*10c40*/  LEA R3, R0, UR38, 0x3 ;  /* 0x0000002600037c11 */ /* 0x000fe2000f8e18ff */
[----:B------:R-:W-:Y:S01]  /*10c50*/  BSSY B1, `(.L_x_109) ;  /* 0x0000006000017945 */ /* 0x000fe20003800000 */
[----:B0-----:R-:W-:Y:S02]  /*10c60*/  LOP3.LUT R4, R2, 0x7f, RZ, 0xc0, !PT ;  /* 0x0000007f02047812 */ /* 0x001fe400078ec0ff */
[----:B------:R-:W-:Y:S02]  /*10c70*/  SHF.L.U32 R2, R10, 0x1f, RZ ;  /* 0x0000001f0a027819 */ /* 0x000fe400000006ff */
[----:B------:R-:W-:Y:S02]  /*10c80*/  ISETP.NE.AND P1, PT, R4, RZ, PT ;  /* 0x000000ff0400720c */ /* 0x000fe40003f25270 */
[----:B------:R-:W0:Y:S02]  /*10c90*/  SYNCS.PHASECHK.TRANS64.TRYWAIT P0, [R3+URZ+0x36860], R2 ;  /* 0x03686002030075a7 */ /* 0x000e24000800017f */
[----:B0-----:R-:W-:Y:S09]  /*10ca0*/  @!P0 BRA `(.L_x_110) ;  /* 0x0000001800108947 */ /* 0x001ff20003800000 */
.L_x_156:
[----:B------:R-:W-:Y:S05]  /*10cb0*/  BSYNC B1 ;  /* 0x0000000000017941 */ /* 0x000fea0003800000 */
.L_x_109:
[----:B------:R-:W-:Y:S04]  /*10cc0*/  BSSY B1, `(.L_x_111) ;  /* 0x0000008000017945 */ /* 0x000fe80003800000 */
[----:B------:R-:W-:Y:S05]  /*10cd0*/  @P1 BRA `(.L_x_112) ;  /* 0x0000000000181947 */ /* 0x000fea0003800000 */
[----:B------:R-:W1:Y:S01]  /*10ce0*/  S2R R4, SR_TID.X ;  /* 0x0000000000047919 */ /* 0x000e620000002100 */
[----:B0-----:R-:W-:-:S04]  /*10cf0*/  IMAD.MOV.U32 R2, RZ, RZ, 0xa800 ;  /* 0x0000a800ff027424 */ /* 0x001fc800078e00ff */
[----:B------:R2:W-:Y:S01]  /*10d00*/  SYNCS.ARRIVE.TRANS64 RZ, [R3+URZ+0x36850], R2 ;  /* 0x0368500203ff79a7 */ /* 0x0005e2000800003f */
[----:B-1----:R-:W-:-:S13]  /*10d10*/  LOP3.LUT P0, RZ, R4, 0x1f, RZ, 0xc0, !PT ;  /* 0x0000001f04ff7812 */ /* 0x002fda000780c0ff */
[----:B--2---:R-:W-:Y:S05]  /*10d20*/  @!P0 BRA `(.L_x_112) ;  /* 0x0000000000048947 */ /* 0x004fea0003800000 */
[----:B------:R-:W-:Y:S01]  /*10d30*/  BPT.TRAP 0x1 ;  /* 0x000000040000795c */ /* 0x000fe20000300000 */
.L_x_112:
[----:B------:R-:W-:Y:S05]  /*10d40*/  BSYNC B1 ;  /* 0x0000000000017941 */ /* 0x000fea0003800000 */
.L_x_111:
[----:B------:R-:W-:Y:S01]  /*10d50*/  R2UR UR4, R0 ;  /* 0x00000000000472ca */ /* 0x000fe200000e0000 */
[----:B------:R-:W-:Y:S01]  /*10d60*/  ULDC.64 UR6, c[0x0][0x198] ;  /* 0x0000660000067ab9 */ /* 0x000fe20000000a00 */
[----:B------:R-:W-:Y:S01]  /*10d70*/  R2UR UR9, R3 ;  /* 0x00000000030972ca */ /* 0x000fe200000e0000 */
[----:B------:R-:W-:Y:S01]  /*10d80*/  UIADD3 UR6, UP0, UR6, 0x470, URZ ;  /* 0x0000047006067890 */ /* 0x000fe2000ff1e03f */
[----:B------:R-:W-:Y:S01]  /*10d90*/  PLOP3.LUT P0, PT, PT, PT, PT, 0x80, 0x0 ;  /* 0x000000000000781c */ /* 0x000fe20003f0f070 */
[----:B------:R-:W-:Y:S01]  /*10da0*/  IMAD R18, R18, 0x70, RZ ;  /* 0x0000007012127824 */ /* 0x000fe200078e02ff */
[----:B------:R-:W-:Y:S01]  /*10db0*/  UMOV UR14, 0x0 ;  /* 0x00000000000e7882 */ /* 0x000fe20000000000 */
[----:B------:R-:W-:Y:S01]  /*10dc0*/  UIADD3.X UR7, URZ, UR7, URZ, UP0, !UPT ;  /* 0x000000073f077290 */ /* 0x000fe200087fe43f */
[----:B------:R-:W-:Y:S01]  /*10dd0*/  UMOV UR15, 0x14f00000 ;  /* 0x14f00000000f7882 */ /* 0x000fe20000000000 */
[----:B------:R-:W-:-:S04]  /*10de0*/  UMOV UR10, URZ ;  /* 0x0000003f000a7c82 */ /* 0x000fc80008000000 */
[----:B------:R-:W-:Y:S02]  /*10df0*/  UIMAD UR4, UR4, 0xa800, UR38 ;  /* 0x0000a800040478a4 */ /* 0x000fe4000f8e0226 */
[----:B------:R-:W-:Y:S02]  /*10e00*/  UIADD3 UR9, UR9, 0x36850, URZ ;  /* 0x0003685009097890 */ /* 0x000fe4000fffe03f */
[----:B------:R-:W-:-:S12]  /*10e10*/  UIADD3 UR8, UR4, 0x400, URZ ;  /* 0x0000040004087890 */ /* 0x000fd8000fffe03f */
.L_x_113:
        /* <DEDUP_REMOVED lines=8> */
[----:B------:R-:W-:Y:S01]  /*10ea0*/  PLOP3.LUT P0, PT, PT, PT, PT, 0x80, 0x0 ;  /* 0x000000000000781c */ /* 0x000fe20003f0f070 */
[----:B------:R-:W-:Y:S01]  /*10eb0*/  UIADD3 UR8, UR4, 0x3c00, URZ ;  /* 0x00003c0004087890 */ /* 0x000fe2000fffe03f */
[----:B------:R-:W-:Y:S01]  /*10ec0*/  UMOV UR14, 0x0 ;  /* 0x00000000000e7882 */ /* 0x000fe20000000000 */
[----:B------:R-:W-:Y:S01]  /*10ed0*/  UMOV UR15, 0x14f00000 ;  /* 0x14f00000000f7882 */ /* 0x000fe20000000000 */
[----:B------:R-:W-:-:S09]  /*10ee0*/  UMOV UR10, 0x40 ;  /* 0x00000040000a7882 */ /* 0x000fd20000000000 */
.L_x_114:
        /* <DEDUP_REMOVED lines=10> */
[----:B------:R-:W-:Y:S02]  /*10f90*/  UMOV UR5, 0x14f00000 ;  /* 0x14f0000000057882 */ /* 0x000fe40000000000 */
[----:B------:R-:W-:Y:S01]  /*10fa0*/  UMOV UR4, 0x0 ;  /* 0x0000000000047882 */ /* 0x000fe20000000000 */
[----:B------:R-:W-:-:S08]  /*10fb0*/  UMOV UR10, 0x80 ;  /* 0x00000080000a7882 */ /* 0x000fd00000000000 */
.L_x_115:
        /* <DEDUP_REMOVED lines=8> */
.L_x_108:
[----:B------:R-:W-:Y:S05]  /*11040*/  BSYNC B0 ;  /* 0x0000000000007941 */ /* 0x000fea0003800000 */
.L_x_107:
[----:B------:R-:W-:-:S05]  /*11050*/  VIADD R0, R0, 0x1 ;  /* 0x0000000100007836 */ /* 0x000fca0000000000 */
[----:B------:R-:W-:-:S04]  /*11060*/  ISETP.NE.AND P0, PT, R0, 0x2, PT ;  /* 0x000000020000780c */ /* 0x000fc80003f05270 */
[----:B0-----:R-:W-:Y:S02]  /*11070*/  SEL R3, RZ, 0x1, P0 ;  /* 0x00000001ff037807 */ /* 0x001fe40000000000 */
[----:B------:R-:W-:Y:S02]  /*11080*/  SEL R0, R0, RZ, P0 ;  /* 0x000000ff00007207 */ /* 0x000fe40000000000 */
[----:B------:R-:W-:Y:S01]  /*11090*/  LOP3.LUT R10, R10, R3, RZ, 0x3c, !PT ;  /* 0x000000030a0a7212 */ /* 0x000fe200078e3cff */
[----:B------:R-:W-:-:S07]  /*110a0*/  IMAD.MOV.U32 R3, RZ, RZ, RZ ;  /* 0x000000ffff037224 */ /* 0x000fce00078e00ff */
.L_x_38:
[----:B------:R-:W0:Y:S01]  /*110b0*/  S2R R5, SR_CgaCtaId ;  /* 0x0000000000057919 */ /* 0x000e220000008800 */
[----:B------:R-:W-:Y:S02]  /*110c0*/  MOV R2, 0x400 ;  /* 0x0000040000027802 */ /* 0x000fe40000000f00 */
[----:B------:R-:W-:Y:S02]  /*110d0*/  SHF.L.U32 R3, R3, 0x1f, RZ ;  /* 0x0000001f03037819 */ /* 0x000fe400000006ff */
[----:B0-----:R-:W-:-:S04]  /*110e0*/  LEA R2, R5, R2, 0x18 ;  /* 0x0000000205027211 */ /* 0x001fc800078ec0ff */
[----:B------:R-:W0:Y:S02]  /*110f0*/  SYNCS.PHASECHK.TRANS64.TRYWAIT P0, [R2+URZ+0x36820], R3 ;  /* 0x03682003020075a7 */ /* 0x000e24000800017f */
[----:B0-----:R-:W-:Y:S05]  /*11100*/  @!P0 BRA `(.L_x_116) ;  /* 0x00000014000c8947 */ /* 0x001fea0003800000 */
.L_x_157:
[----:B------:R-:W-:-:S03]  /*11110*/  UMOV UR4, 0xffffffff ;  /* 0xffffffff00047882 */ /* 0x000fc60000000000 */
[----:B------:R-:W-:Y:S05]  /*11120*/  BRA.DIV UR4, `(.L_x_117) ;  /* 0x0000001604187947 */ /* 0x000fea000b800000 */
[----:B0-----:R-:W0:Y:S02]  /*11130*/  S2R R3, SR_TID.X ;  /* 0x0000000000037919 */ /* 0x001e240000002100 */
[----:B0-----:R-:W-:-:S04]  /*11140*/  SHF.R.U32.HI R3, RZ, 0x5, R3 ;  /* 0x00000005ff037819 */ /* 0x001fc80000011603 */
[----:B------:R-:W-:-:S05]  /*11150*/  LOP3.LUT R3, R3, 0x3, RZ, 0xc0, !PT ;  /* 0x0000000303037812 */ /* 0x000fca00078ec0ff */
[----:B------:R0:W1:Y:S02]  /*11160*/  SHFL.IDX PT, R14, R3, RZ, 0x1f ;  /* 0x00001fff030e7589 */ /* 0x00006400000e0000 */
.L_x_160:
[----:B-1----:R-:W-:-:S13]  /*11170*/  ISETP.NE.AND P0, PT, R14, RZ, PT ;  /* 0x000000ff0e00720c */ /* 0x002fda0003f05270 */
[----:B------:R-:W-:Y:S05]  /*11180*/  @P0 BRA `(.L_x_10) ;  /* 0x0000000000900947 */ /* 0x000fea0003800000 */
[----:B------:R-:W-:-:S03]  /*11190*/  UMOV UR4, 0xffffffff ;  /* 0xffffffff00047882 */ /* 0x000fc60000000000 */
[----:B------:R-:W-:Y:S05]  /*111a0*/  BRA.DIV UR4, `(.L_x_118) ;  /* 0x00000016042c7947 */ /* 0x000fea000b800000 */
[----:B------:R-:W-:-:S13]  /*111b0*/  ELECT P6, URZ, PT ;  /* 0x00000000003f782f */ /* 0x000fda00038c0000 */
.L_x_163:
[----:B------:R-:W-:Y:S05]  /*111c0*/  @!P6 BRA `(.L_x_10) ;  /* 0x000000000080e947 */ /* 0x000fea0003800000 */
[----:B0-----:R-:W2:Y:S02]  /*111d0*/  LDL R3, [R1+0x8] ;  /* 0x0000080001037983 */ /* 0x001ea40000100800 */
[----:B--2---:R-:W-:-:S13]  /*111e0*/  R2UR UR4, R3 ;  /* 0x00000000030472ca */ /* 0x004fda00000e0000 */
[----:B------:R-:W-:-:S06]  /*111f0*/  ULOP3.LUT UR4, UR4, 0x2, URZ, 0xfc, !UPT ;  /* 0x0000000204047892 */ /* 0x000fcc000f8efc3f */
[----:B------:R-:W-:-:S05]  /*11200*/  IMAD.U32 R3, RZ, RZ, UR4 ;  /* 0x00000004ff037e24 */ /* 0x000fca000f8e00ff */
[----:B------:R-:W-:-:S13]  /*11210*/  ISETP.NE.AND P2, PT, R3, 0x3, PT ;  /* 0x000000030300780c */ /* 0x000fda0003f45270 */
[----:B------:R-:W-:Y:S05]  /*11220*/  @!P2 BRA `(.L_x_119) ;  /* 0x000000000004a947 */ /* 0x000fea0003800000 */
[----:B------:R-:W-:Y:S01]  /*11230*/  BPT.TRAP 0x1 ;  /* 0x000000040000795c */ /* 0x000fe20000300000 */
.L_x_119:
[----:B------:R-:W-:Y:S01]  /*11240*/  VIADD R9, R2, 0x36840 ;  /* 0x0003684002097836 */ /* 0x000fe20000000000 */
[----:B------:R-:W-:Y:S01]  /*11250*/  SHF.L.U32 R4, R10, 0x1f, RZ ;  /* 0x0000001f0a047819 */ /* 0x000fe200000006ff */
[----:B------:R-:W-:-:S03]  /*11260*/  VIADD R3, R0, 0x1 ;  /* 0x0000000100037836 */ /* 0x000fc60000000000 */
[----:B------:R-:W-:Y:S02]  /*11270*/  LEA R7, R0, R9, 0x3 ;  /* 0x0000000900077211 */ /* 0x000fe400078e18ff */
[C---:B------:R-:W-:Y:S02]  /*11280*/  ISETP.NE.AND P1, PT, R3.reuse, 0x2, PT ;  /* 0x000000020300780c */ /* 0x040fe40003f25270 */
[----:B------:R-:W0:Y:S02]  /*11290*/  SYNCS.PHASECHK.TRANS64.TRYWAIT P0, [R7+URZ], R4 ;  /* 0x00000004070075a7 */ /* 0x000e24000800017f */
[----:B------:R-:W-:Y:S02]  /*112a0*/  SEL R5, RZ, 0x1, P1 ;  /* 0x00000001ff057807 */ /* 0x000fe40000800000 */
[----:B------:R-:W-:Y:S02]  /*112b0*/  SEL R6, R3, RZ, P1 ;  /* 0x000000ff03067207 */ /* 0x000fe40000800000 */
[----:B------:R-:W-:-:S03]  /*112c0*/  LOP3.LUT R5, R10, R5, RZ, 0x3c, !PT ;  /* 0x000000050a057212 */ /* 0x000fc600078e3cff */
[----:B------:R-:W-:Y:S01]  /*112d0*/  IMAD R8, R6, 0x8, R9 ;  /* 0x0000000806087824 */ /* 0x000fe200078e0209 */
[----:B------:R-:W-:Y:S01]  /*112e0*/  SHF.L.U32 R5, R5, 0x1f, RZ ;  /* 0x0000001f05057819 */ /* 0x000fe200000006ff */
[----:B0-----:R-:W-:Y:S06]  /*112f0*/  @!P0 BRA `(.L_x_120) ;  /* 0x0000001000f88947 */ /* 0x001fec0003800000 */
.L_x_164:
[----:B------:R-:W1:Y:S02]  /*11300*/  SYNCS.PHASECHK.TRANS64.TRYWAIT P0, [R8+URZ], R5 ;  /* 0x00000005080075a7 */ /* 0x000e64000800017f */
[----:B-1----:R-:W-:Y:S05]  /*11310*/  @!P0 BRA `(.L_x_121) ;  /* 0x0000001400048947 */ /* 0x002fea0003800000 */
.L_x_165:
[----:B------:R-:W-:Y:S05]  /*11320*/  @!P2 BRA `(.L_x_122) ;  /* 0x000000000004a947 */ /* 0x000fea0003800000 */
[----:B------:R-:W-:Y:S01]  /*11330*/  BPT.TRAP 0x1 ;  /* 0x000000040000795c */ /* 0x000fe20000300000 */
.L_x_122:
[----:B------:R-:W-:-:S04]  /*11340*/  VIADD R3, R2, 0x36860 ;  /* 0x0003686002037836 */ /* 0x000fc80000000000 */
[----:B0-----:R-:W-:-:S04]  /*11350*/  IMAD R7, R0, 0x8, R3 ;  /* 0x0000000800077824 */ /* 0x001fc800078e0203 */
[----:B------:R-:W0:Y:S02]  /*11360*/  SYNCS.PHASECHK.TRANS64.TRYWAIT P0, [R7+URZ], R4 ;  /* 0x00000004070075a7 */ /* 0x000e24000800017f */
[----:B0-----:R-:W-:Y:S05]  /*11370*/  @!P0 BRA `(.L_x_123) ;  /* 0x0000001400008947 */ /* 0x001fea0003800000 */
.L_x_166:
[----:B------:R-:W-:-:S07]  /*11380*/  IMAD R6, R6, 0x8, R3 ;  /* 0x0000000806067824 */ /* 0x000fce00078e0203 */
.L_x_124:
[----:B--2---:R2:W3:Y:S02]  /*11390*/  SYNCS.PHASECHK.TRANS64.TRYWAIT P0, [R6+URZ], R5 ;  /* 0x00000005060075a7 */ /* 0x0044e4000800017f */
[----:B---3--:R-:W-:Y:S05]  /*113a0*/  @!P0 NANOSLEEP.SYNCS 0x989680 ;  /* 0x009896800000895d */ /* 0x008fea0003900000 */
[----:B------:R-:W3:Y:S02]  /*113b0*/  @!P0 SYNCS.PHASECHK.TRANS64 P0, [R6+URZ], R5 ;  /* 0x00000005060085a7 */ /* 0x000ee4000800007f */
[----:B---3--:R-:W-:Y:S05]  /*113c0*/  @!P0 BRA `(.L_x_124) ;  /* 0xfffffffc00f08947 */ /* 0x008fea000383ffff */
.L_x_10:
[----:B------:R-:W-:Y:S05]  /*113d0*/  BSYNC B6 ;  /* 0x0000000000067941 */ /* 0x000fea0003800000 */
.L_x_7:
[----:B------:R-:W-:Y:S05]  /*113e0*/  EXIT ;  /* 0x000000000000794d */ /* 0x000fea0003800000 */
.L_x_14:
[----:B------:R-:W-:-:S13]  /*113f0*/  R2UR UR4, R16 ;  /* 0x00000000100472ca */ /* 0x000fda00000e0000 */
[----:B0-----:R-:W-:-:S04]  /*11400*/  IMAD.U32 R3, RZ, RZ, UR4 ;  /* 0x00000004ff037e24 */ /* 0x001fc8000f8e00ff */
[----:B------:R0:W1:Y:S03]  /*11410*/  SYNCS.PHASECHK.TRANS64.TRYWAIT P0, [R3+URZ+0x36800], R0 ;  /* 0x03680000030075a7 */ /* 0x000066000800017f */
[----:B-1----:R-:W-:Y:S05]  /*11420*/  @!P0 NANOSLEEP.SYNCS 0x989680 ;  /* 0x009896800000895d */ /* 0x002fea0003900000 */
[----:B------:R-:W1:Y:S02]  /*11430*/  @!P0 SYNCS.PHASECHK.TRANS64 P0, [R3+URZ+0x36800], R0 ;  /* 0x03680000030085a7 */ /* 0x000e64000800007f */
[----:B-1----:R-:W-:Y:S05]  /*11440*/  @!P0 BRA `(.L_x_14) ;  /* 0xfffffffc00e88947 */ /* 0x002fea000383ffff */
[----:B------:R-:W-:Y:S05]  /*11450*/  BRA `(.L_x_125) ;  /* 0xffffff0000007947 */ /* 0x000fea000383ffff */
.L_x_18:
[----:B------:R-:W-:-:S13]  /*11460*/  R2UR UR4, R16 ;  /* 0x00000000100472ca */ /* 0x000fda00000e0000 */
[----:B0-----:R-:W-:-:S04]  /*11470*/  MOV R3, UR4 ;  /* 0x0000000400037c02 */ /* 0x001fc80008000f00 */
[----:B------:R0:W2:Y:S03]  /*11480*/  SYNCS.PHASECHK.TRANS64.TRYWAIT P2, [R3+URZ+0x36830], R0 ;  /* 0x03683000030075a7 */ /* 0x0000a6000804017f */
[----:B--2---:R-:W-:Y:S05]  /*11490*/  @!P2 NANOSLEEP.SYNCS 0x989680 ;  /* 0x009896800000a95d */ /* 0x004fea0003900000 */
[----:B------:R-:W2:Y:S02]  /*114a0*/  @!P2 SYNCS.PHASECHK.TRANS64 P2, [R3+URZ+0x36830], R0 ;  /* 0x036830000300a5a7 */ /* 0x000ea4000804007f */
[----:B--2---:R-:W-:Y:S05]  /*114b0*/  @!P2 BRA `(.L_x_18) ;  /* 0xfffffffc00e8a947 */ /* 0x004fea000383ffff */
[----:B------:R-:W-:Y:S05]  /*114c0*/  BRA `(.L_x_17) ;  /* 0xffffff0000307947 */ /* 0x000fea000383ffff */
.L_x_23:
[----:B------:R-:W-:-:S13]  /*114d0*/  R2UR UR4, R6 ;  /* 0x00000000060472ca */ /* 0x000fda00000e0000 */
[----:B-1----:R-:W-:-:S04]  /*114e0*/  IMAD.U32 R3, RZ, RZ, UR4 ;  /* 0x00000004ff037e24 */ /* 0x002fc8000f8e00ff */
[----:B------:R1:W2:Y:S03]  /*114f0*/  SYNCS.PHASECHK.TRANS64.TRYWAIT P2, [R3+URZ+0x36830], R0 ;  /* 0x03683000030075a7 */ /* 0x0002a6000804017f */
[----:B--2---:R-:W-:Y:S05]  /*11500*/  @!P2 NANOSLEEP.SYNCS 0x989680 ;  /* 0x009896800000a95d */ /* 0x004fea0003900000 */
[----:B------:R-:W2:Y:S02]  /*11510*/  @!P2 SYNCS.PHASECHK.TRANS64 P2, [R3+URZ+0x36830], R0 ;  /* 0x036830000300a5a7 */ /* 0x000ea4000804007f */
[----:B--2---:R-:W-:Y:S05]  /*11520*/  @!P2 BRA `(.L_x_23) ;  /* 0xfffffffc00e8a947 */ /* 0x004fea000383ffff */
[----:B------:R-:W-:Y:S05]  /*11530*/  BRA `(.L_x_22) ;  /* 0xffffff4800287947 */ /* 0x000fea000383ffff */
.L_x_27:
[----:B-1----:R-:W-:-:S04]  /*11540*/  IMAD.U32 R3, RZ, RZ, UR5 ;  /* 0x00000005ff037e24 */ /* 0x002fc8000f8e00ff */
[----:B------:R1:W2:Y:S03]  /*11550*/  SYNCS.PHASECHK.TRANS64.TRYWAIT P2, [R3+URZ+0x36850], R0 ;  /* 0x03685000030075a7 */ /* 0x0002a6000804017f */
[----:B--2---:R-:W-:Y:S05]  /*11560*/  @!P2 NANOSLEEP.SYNCS 0x989680 ;  /* 0x009896800000a95d */ /* 0x004fea0003900000 */
[----:B------:R-:W2:Y:S02]  /*11570*/  @!P2 SYNCS.PHASECHK.TRANS64 P2, [R3+URZ+0x36850], R0 ;  /* 0x036850000300a5a7 */ /* 0x000ea4000804007f */
[----:B--2---:R-:W-:Y:S05]  /*11580*/  @!P2 BRA `(.L_x_27) ;  /* 0xfffffffc00eca947 */ /* 0x004fea000383ffff */
[----:B------:R-:W-:Y:S05]  /*11590*/  BRA `(.L_x_26) ;  /* 0xffffff7400a47947 */ /* 0x000fea000383ffff */
.L_x_32:
[----:B-1----:R1:W2:Y:S02]  /*115a0*/  SYNCS.PHASECHK.TRANS64.TRYWAIT P0, [R9+URZ+0x36850], R2 ;  /* 0x03685002090075a7 */ /* 0x0022a4000800017f */
[----:B--2---:R-:W-:Y:S05]  /*115b0*/  @!P0 NANOSLEEP.SYNCS 0x989680 ;  /* 0x009896800000895d */ /* 0x004fea0003900000 */
[----:B------:R-:W2:Y:S02]  /*115c0*/  @!P0 SYNCS.PHASECHK.TRANS64 P0, [R9+URZ+0x36850], R2 ;  /* 0x03685002090085a7 */ /* 0x000ea4000800007f */
[----:B--2---:R-:W-:Y:S05]  /*115d0*/  @!P0 BRA `(.L_x_32) ;  /* 0xfffffffc00f08947 */ /* 0x004fea000383ffff */
[----:B------:R-:W-:Y:S05]  /*115e0*/  BRA `(.L_x_31) ;  /* 0xffffff9000807947 */ /* 0x000fea000383ffff */
.L_x_43:
[----:B------:R-:W-:Y:S02]  /*115f0*/  IMAD.MOV.U32 R13, RZ, RZ, R0 ;  /* 0x000000ffff0d7224 */ /* 0x000fe400078e0000 */
[----:B------:R-:W-:Y:S02]  /*11600*/  IMAD.MOV.U32 R12, RZ, RZ, RZ ;  /* 0x000000ffff0c7224 */ /* 0x000fe400078e00ff */
[----:B------:R-:W-:Y:S02]  /*11610*/  IMAD.MOV.U32 R11, RZ, RZ, 0x1f ;  /* 0x0000001fff0b7424 */ /* 0x000fe400078e00ff */
[----:B------:R-:W-:-:S07]  /*11620*/  IMAD.MOV.U32 R15, RZ, RZ, -0x1 ;  /* 0xffffffffff0f7424 */ /* 0x000fce00078e00ff */
[----:B0-----:R-:W-:Y:S05]  /*11630*/  WARPSYNC.COLLECTIVE R15, `(.L_x_126) ;  /* 0x000000000f087348 */ /* 0x001fea0003c00000 */
[----:B------:R1:W2:Y:S02]  /*11640*/  SHFL.IDX P6, R14, R13, R12, R11 ;  /* 0x0000000c0d0e7389 */ /* 0x0002a400000c000b */
[----:B012---:R-:W-:Y:S01]  /*11650*/  ENDCOLLECTIVE ;  /* 0x000000000000791b */ /* 0x007fe20003800000 */
.L_x_126:
[----:B------:R-:W-:Y:S05]  /*11660*/  BRA `(.L_x_127) ;  /* 0xffffffc400907947 */ /* 0x000fea000383ffff */
.L_x_45:
[----:B------:R-:W-:Y:S01]  /*11670*/  BSSY B0, `(.L_x_128) ;  /* 0x0000006000007945 */ /* 0x000fe20003800000 */
[----:B------:R-:W-:-:S07]  /*11680*/  MOV R15, 0xffffffff ;  /* 0xffffffff000f7802 */ /* 0x000fce0000000f00 */
[----:B01----:R-:W-:Y:S05]  /*11690*/  WARPSYNC.COLLECTIVE R15, `(.L_x_129) ;  /* 0x000000000f0c7348 */ /* 0x003fea0003c00000 */
[----:B------:R-:W-:Y:S02]  /*116a0*/  ELECT P6, UR62, PT ;  /* 0x00000000003e782f */ /* 0x000fe400038c0000 */
[----:B------:R-:W-:Y:S01]  /*116b0*/  MOV R14, UR62 ;  /* 0x0000003e000e7c02 */ /* 0x000fe20008000f00 */
[----:B01----:R-:W-:Y:S10]  /*116c0*/  ENDCOLLECTIVE ;  /* 0x000000000000791b */ /* 0x003ff40003800000 */
.L_x_129:
[----:B------:R-:W-:Y:S05]  /*116d0*/  BSYNC B0 ;  /* 0x0000000000007941 */ /* 0x000fea0003800000 */
.L_x_128:
[----:B------:R-:W-:Y:S05]  /*116e0*/  BRA `(.L_x_130) ;  /* 0xffffffc400907947 */ /* 0x000fea000383ffff */
.L_x_47:
[----:B-1----:R-:W-:-:S04]  /*116f0*/  IMAD.U32 R3, RZ, RZ, UR38 ;  /* 0x00000026ff037e24 */ /* 0x002fc8000f8e00ff */
[----:B------:R1:W3:Y:S03]  /*11700*/  SYNCS.PHASECHK.TRANS64.TRYWAIT P0, [R3+URZ+0x36840], R0 ;  /* 0x03684000030075a7 */ /* 0x0002e6000800017f */
[----:B---3--:R-:W-:Y:S05]  /*11710*/  @!P0 NANOSLEEP.SYNCS 0x989680 ;  /* 0x009896800000895d */ /* 0x008fea0003900000 */
[----:B------:R-:W3:Y:S02]  /*11720*/  @!P0 SYNCS.PHASECHK.TRANS64 P0, [R3+URZ+0x36840], R0 ;  /* 0x03684000030085a7 */ /* 0x000ee4000800007f */
[----:B---3--:R-:W-:Y:S05]  /*11730*/  @!P0 BRA `(.L_x_47) ;  /* 0xfffffffc00ec8947 */ /* 0x008fea000383ffff */
[----:B------:R-:W-:Y:S05]  /*11740*/  BRA `(.L_x_131) ;  /* 0xffffffc400ec7947 */ /* 0x000fea000383ffff */
.L_x_50:
[----:B------:R-:W-:Y:S02]  /*11750*/  IMAD R8, R12, 0x80, R8 ;  /* 0x000000800c087824 */ /* 0x000fe400078e0208 */
[----:B------:R-:W-:Y:S02]  /*11760*/  IMAD.MOV.U32 R13, RZ, RZ, R7 ;  /* 0x000000ffff0d7224 */ /* 0x000fe400078e0007 */
[----:B------:R-:W-:Y:S02]  /*11770*/  IMAD.MOV.U32 R12, RZ, RZ, RZ ;  /* 0x000000ffff0c7224 */ /* 0x000fe400078e00ff */
[----:B------:R-:W-:Y:S02]  /*11780*/  IMAD.MOV.U32 R11, RZ, RZ, 0x181f ;  /* 0x0000181fff0b7424 */ /* 0x000fe400078e00ff */
[----:B------:R-:W-:Y:S02]  /*11790*/  IMAD.MOV.U32 R15, RZ, RZ, -0x1 ;  /* 0xffffffffff0f7424 */ /* 0x000fe400078e00ff */
[----:B------:R-:W-:-:S07]  /*117a0*/  VIADD R5, R8, 0x10 ;  /* 0x0000001008057836 */ /* 0x000fce0000000000 */
[----:B------:R-:W-:Y:S05]  /*117b0*/  WARPSYNC.COLLECTIVE R15, `(.L_x_132) ;  /* 0x000000000f087348 */ /* 0x000fea0003c00000 */
[----:B------:R0:W1:Y:S02]  /*117c0*/  SHFL.IDX P6, R14, R13, R12, R11 ;  /* 0x0000000c0d0e7389 */ /* 0x00006400000c000b */
[----:B01----:R-:W-:Y:S01]  /*117d0*/  ENDCOLLECTIVE ;  /* 0x000000000000791b */ /* 0x003fe20003800000 */
.L_x_132:
[----:B------:R-:W-:Y:S01]  /*117e0*/  IMAD.MOV.U32 R13, RZ, RZ, R0 ;  /* 0x000000ffff0d7224 */ /* 0x000fe200078e0000 */
[----:B------:R-:W-:-:S07]  /*117f0*/  MOV R2, R14 ;  /* 0x0000000e00027202 */ /* 0x000fce0000000f00 */
[----:B------:R-:W-:Y:S05]  /*11800*/  WARPSYNC.COLLECTIVE R15, `(.L_x_133) ;  /* 0x000000000f087348 */ /* 0x000fea0003c00000 */
[----:B------:R0:W1:Y:S02]  /*11810*/  SHFL.IDX P6, R14, R13, R12, R11 ;  /* 0x0000000c0d0e7389 */ /* 0x00006400000c000b */
[----:B01----:R-:W-:Y:S01]  /*11820*/  ENDCOLLECTIVE ;  /* 0x000000000000791b */ /* 0x003fe20003800000 */
.L_x_133:
[----:B------:R-:W-:Y:S01]  /*11830*/  ULDC UR4, c[0x0][0x288] ;  /* 0x0000a20000047ab9 */ /* 0x000fe20000000800 */
[----:B------:R-:W-:Y:S01]  /*11840*/  ULDC.64 UR6, c[0x0][0x208] ;  /* 0x0000820000067ab9 */ /* 0x000fe20000000a00 */
[----:B------:R-:W-:Y:S02]  /*11850*/  IMAD R6, R6, UR4, RZ ;  /* 0x0000000406067c24 */ /* 0x000fe4000f8e02ff */
[----:B------:R-:W-:-:S03]  /*11860*/  IMAD.MOV.U32 R3, RZ, RZ, R2 ;  /* 0x000000ffff037224 */ /* 0x000fc600078e0002 */
[----:B------:R-:W-:Y:S01]  /*11870*/  ISETP.GE.AND P3, PT, R8, R6, PT ;  /* 0x000000060800720c */ /* 0x000fe20003f66270 */
[----:B------:R-:W-:Y:S02]  /*11880*/  IMAD.MOV.U32 R13, RZ, RZ, R7 ;  /* 0x000000ffff0d7224 */ /* 0x000fe400078e0007 */
[----:B------:R-:W-:-:S10]  /*11890*/  IMAD.MOV.U32 R12, RZ, RZ, 0x1 ;  /* 0x00000001ff0c7424 */ /* 0x000fd400078e00ff */
[----:B------:R-:W-:Y:S01]  /*118a0*/  @!P3 LEA R21, R9, UR38, 0x1 ;  /* 0x000000260915bc11 */ /* 0x000fe2000f8e08ff */
[----:B------:R-:W-:-:S04]  /*118b0*/  IMAD.MOV.U32 R2, RZ, RZ, R14 ;  /* 0x000000ffff027224 */ /* 0x000fc800078e000e */
[----:B------:R-:W-:-:S05]  /*118c0*/  @!P3 IMAD.WIDE.U32 R2, R10, 0x2, R2 ;  /* 0x000000020a02b825 */ /* 0x000fca00078e0002 */
[----:B------:R-:W-:Y:S01]  /*118d0*/  @!PT LDS RZ, [RZ] ;  /* 0x00000000fffff984 */ /* 0x000fe20000000800 */
[----:B------:R-:W-:Y:S01]  /*118e0*/  @!PT LDS RZ, [RZ] ;  /* 0x00000000fffff984 */ /* 0x000fe20000000800 */
[----:B------:R-:W-:Y:S01]  /*118f0*/  @!PT LDS RZ, [RZ] ;  /* 0x00000000fffff984 */ /* 0x000fe20000000800 */
[----:B------:R0:W-:Y:S04]  /*11900*/  @!P3 LDGSTS.E.BYPASS.LTC128B.128 [R21+0x15400], desc[UR6][R2.64], !P2 ;  /* 0x154000000215bfae */ /* 0x0001e8000d101d46 */
[----:B------:R0:W-:Y:S04]  /*11910*/  @!P3 LDGSTS.E.BYPASS.LTC128B.128 [R21+0x19400], desc[UR6][R2.64+0x80], !P0 ;  /* 0x194000800215bfae */ /* 0x0001e8000c101d46 */
[----:B------:R0:W-:Y:S01]  /*11920*/  @!P3 LDGSTS.E.BYPASS.LTC128B.128 [R21+0x1d400], desc[UR6][R2.64+0x100], !P1 ;  /* 0x1d4001000215bfae */ /* 0x0001e2000c901d46 */
[----:B------:R-:W-:-:S13]  /*11930*/  ISETP.GE.AND P3, PT, R5, R6, PT ;  /* 0x000000060500720c */ /* 0x000fda0003f66270 */
[----:B0-----:R-:W-:Y:S05]  /*11940*/  WARPSYNC.COLLECTIVE R15, `(.L_x_134) ;  /* 0x000000000f087348 */ /* 0x001fea0003c00000 */
[----:B------:R1:W2:Y:S02]  /*11950*/  SHFL.IDX P6, R14, R13, R12, R11 ;  /* 0x0000000c0d0e7389 */ /* 0x0002a400000c000b */
[----:B012---:R-:W-:Y:S01]  /*11960*/  ENDCOLLECTIVE ;  /* 0x000000000000791b */ /* 0x007fe20003800000 */
.L_x_134:
[----:B------:R-:W-:Y:S01]  /*11970*/  VIADD R3, R8, 0x20 ;  /* 0x0000002008037836 */ /* 0x000fe20000000000 */
[----:B------:R-:W-:Y:S01]  /*11980*/  @!P3 LEA R20, R9, UR38, 0x1 ;  /* 0x000000260914bc11 */ /* 0x000fe2000f8e08ff */
[----:B------:R-:W-:Y:S01]  /*11990*/  IMAD.MOV.U32 R13, RZ, RZ, R0 ;  /* 0x000000ffff0d7224 */ /* 0x000fe200078e0000 */
[----:B------:R-:W-:-:S07]  /*119a0*/  MOV R4, R14 ;  /* 0x0000000e00047202 */ /* 0x000fce0000000f00 */
[----:B------:R-:W-:Y:S05]  /*119b0*/  WARPSYNC.COLLECTIVE R15, `(.L_x_135) ;  /* 0x000000000f087348 */ /* 0x000fea0003c00000 */
[----:B------:R0:W1:Y:S02]  /*119c0*/  SHFL.IDX P6, R14, R13, R12, R11 ;  /* 0x0000000c0d0e7389 */ /* 0x00006400000c000b */
[----:B01----:R-:W-:Y:S01]  /*119d0*/  ENDCOLLECTIVE ;  /* 0x000000000000791b */ /* 0x003fe20003800000 */
.L_x_135:
[----:B------:R-:W-:Y:S01]  /*119e0*/  ULDC.64 UR4, c[0x0][0x208] ;  /* 0x0000820000047ab9 */ /* 0x000fe20000000a00 */
[----:B------:R-:W-:Y:S02]  /*119f0*/  IMAD.MOV.U32 R5, RZ, RZ, R4 ;  /* 0x000000ffff057224 */ /* 0x000fe400078e0004 */
[----:B------:R-:W-:Y:S02]  /*11a00*/  IMAD.MOV.U32 R13, RZ, RZ, R7 ;  /* 0x000000ffff0d7224 */ /* 0x000fe400078e0007 */
[----:B------:R-:W-:Y:S02]  /*11a10*/  IMAD.MOV.U32 R12, RZ, RZ, 0x2 ;  /* 0x00000002ff0c7424 */ /* 0x000fe400078e00ff */
        /* <DEDUP_REMOVED lines=12> */
.L_x_136:
[----:B------:R-:W-:Y:S01]  /*11ae0*/  VIADD R5, R8, 0x30 ;  /* 0x0000003008057836 */ /* 0x000fe20000000000 */
[----:B------:R-:W-:Y:S01]  /*11af0*/  @!P3 LEA R21, R9, UR38, 0x1 ;  /* 0x000000260915bc11 */ /* 0x000fe2000f8e08ff */
[----:B------:R-:W-:Y:S01]  /*11b00*/  IMAD.MOV.U32 R13, RZ, RZ, R0 ;  /* 0x000000ffff0d7224 */ /* 0x000fe200078e0000 */
[----:B------:R-:W-:-:S07]  /*11b10*/  MOV R2, R14 ;  /* 0x0000000e00027202 */ /* 0x000fce0000000f00 */
[----:B------:R-:W-:Y:S05]  /*11b20*/  WARPSYNC.COLLECTIVE R15, `(.L_x_137) ;  /* 0x000000000f087348 */ /* 0x000fea0003c00000 */
[----:B------:R0:W1:Y:S02]  /*11b30*/  SHFL.IDX P6, R14, R13, R12, R11 ;  /* 0x0000000c0d0e7389 */ /* 0x00006400000c000b */
[----:B01----:R-:W-:Y:S01]  /*11b40*/  ENDCOLLECTIVE ;  /* 0x000000000000791b */ /* 0x003fe20003800000 */
.L_x_137:
        /* <DEDUP_REMOVED lines=16> */
.L_x_138:
[----:B------:R-:W-:Y:S01]  /*11c50*/  VIADD R3, R8, 0x40 ;  /* 0x0000004008037836 */ /* 0x000fe20000000000 */
[----:B------:R-:W-:Y:S01]  /*11c60*/  @!P3 LEA R20, R9, UR38, 0x1 ;  /* 0x000000260914bc11 */ /* 0x000fe2000f8e08ff */
[----:B------:R-:W-:Y:S01]  /*11c70*/  IMAD.MOV.U32 R13, RZ, RZ, R0 ;  /* 0x000000ffff0d7224 */ /* 0x000fe200078e0000 */
[----:B------:R-:W-:-:S07]  /*11c80*/  MOV R4, R14 ;  /* 0x0000000e00047202 */ /* 0x000fce0000000f00 */
[----:B------:R-:W-:Y:S05]  /*11c90*/  WARPSYNC.COLLECTIVE R15, `(.L_x_139) ;  /* 0x000000000f087348 */ /* 0x000fea0003c00000 */
[----:B------:R0:W1:Y:S02]  /*11ca0*/  SHFL.IDX P6, R14, R13, R12, R11 ;  /* 0x0000000c0d0e7389 */ /* 0x00006400000c000b */
[----:B01----:R-:W-:Y:S01]  /*11cb0*/  ENDCOLLECTIVE ;  /* 0x000000000000791b */ /* 0x003fe20003800000 */
.L_x_139:
        /* <DEDUP_REMOVED lines=16> */
.L_x_140:
[----:B------:R-:W-:Y:S01]  /*11dc0*/  VIADD R5, R8, 0x50 ;  /* 0x0000005008057836 */ /* 0x000fe20000000000 */
[----:B------:R-:W-:Y:S01]  /*11dd0*/  @!P3 LEA R21, R9, UR38, 0x1 ;  /* 0x000000260915bc11 */ /* 0x000fe2000f8e08ff */
[----:B------:R-:W-:Y:S01]  /*11de0*/  IMAD.MOV.U32 R13, RZ, RZ, R0 ;  /* 0x000000ffff0d7224 */ /* 0x000fe200078e0000 */
[----:B------:R-:W-:-:S07]  /*11df0*/  MOV R2, R14 ;  /* 0x0000000e00027202 */ /* 0x000fce0000000f00 */
[----:B------:R-:W-:Y:S05]  /*11e00*/  WARPSYNC.COLLECTIVE R15, `(.L_x_141) ;  /* 0x000000000f087348 */ /* 0x000fea0003c00000 */
[----:B------:R0:W1:Y:S02]  /*11e10*/  SHFL.IDX P6, R14, R13, R12, R11 ;  /* 0x0000000c0d0e7389 */ /* 0x00006400000c000b */
[----:B01----:R-:W-:Y:S01]  /*11e20*/  ENDCOLLECTIVE ;  /* 0x000000000000791b */ /* 0x003fe20003800000 */
.L_x_141:
        /* <DEDUP_REMOVED lines=16> */
.L_x_142:
[----:B------:R-:W-:Y:S01]  /*11f30*/  VIADD R3, R8, 0x60 ;  /* 0x0000006008037836 */ /* 0x000fe20000000000 */
[----:B------:R-:W-:Y:S01]  /*11f40*/  @!P3 LEA R20, R9, UR38, 0x1 ;  /* 0x000000260914bc11 */ /* 0x000fe2000f8e08ff */
[----:B------:R-:W-:Y:S01]  /*11f50*/  IMAD.MOV.U32 R13, RZ, RZ, R0 ;  /* 0x000000ffff0d7224 */ /* 0x000fe200078e0000 */
[----:B------:R-:W-:-:S07]  /*11f60*/  MOV R4, R14 ;  /* 0x0000000e00047202 */ /* 0x000fce0000000f00 */
[----:B------:R-:W-:Y:S05]  /*11f70*/  WARPSYNC.COLLECTIVE R15, `(.L_x_143) ;  /* 0x000000000f087348 */ /* 0x000fea0003c00000 */
[----:B------:R0:W1:Y:S02]  /*11f80*/  SHFL.IDX P6, R14, R13, R12, R11 ;  /* 0x0000000c0d0e7389 */ /* 0x00006400000c000b */
[----:B01----:R-:W-:Y:S01]  /*11f90*/  ENDCOLLECTIVE ;  /* 0x000000000000791b */ /* 0x003fe20003800000 */
.L_x_143:
        /* <DEDUP_REMOVED lines=16> */
.L_x_144:
[----:B------:R-:W-:Y:S01]  /*120a0*/  @!P3 LEA R21, R9, UR38, 0x1 ;  /* 0x000000260915bc11 */ /* 0x000fe2000f8e08ff */
[----:B------:R-:W-:Y:S01]  /*120b0*/  IMAD.MOV.U32 R13, RZ, RZ, R0 ;  /* 0x000000ffff0d7224 */ /* 0x000fe200078e0000 */
[----:B------:R-:W-:-:S07]  /*120c0*/  MOV R2, R14 ;  /* 0x0000000e00027202 */ /* 0x000fce0000000f00 */
[----:B------:R-:W-:Y:S05]  /*120d0*/  WARPSYNC.COLLECTIVE R15, `(.L_x_145) ;  /* 0x000000000f087348 */ /* 0x000fea0003c00000 */
[----:B------:R0:W1:Y:S02]  /*120e0*/  SHFL.IDX P6, R14, R13, R12, R11 ;  /* 0x0000000c0d0e7389 */ /* 0x00006400000c000b */
[----:B01----:R-:W-:Y:S01]  /*120f0*/  ENDCOLLECTIVE ;  /* 0x000000000000791b */ /* 0x003fe20003800000 */
.L_x_145:
        /* <DEDUP_REMOVED lines=11> */
[----:B------:R0:W-:Y:S02]  /*121b0*/  @!P3 LDGSTS.E.BYPASS.LTC128B.128 [R21+0x20400], desc[UR4][R2.64+0x100], !P1 ;  /* 0x204001000215bfae */ /* 0x0001e4000c901d44 */
[----:B0-----:R-:W-:Y:S05]  /*121c0*/  WARPSYNC.COLLECTIVE R15, `(.L_x_146) ;  /* 0x000000000f087348 */ /* 0x001fea0003c00000 */
[----:B------:R1:W2:Y:S02]  /*121d0*/  SHFL.IDX P6, R14, R13, R12, R11 ;  /* 0x0000000c0d0e7389 */ /* 0x0002a400000c000b */
[----:B012---:R-:W-:Y:S01]  /*121e0*/  ENDCOLLECTIVE ;  /* 0x000000000000791b */ /* 0x007fe20003800000 */
.L_x_146:
[----:B------:R-:W-:Y:S01]  /*121f0*/  MOV R13, R0 ;  /* 0x00000000000d7202 */ /* 0x000fe20000000f00 */
[----:B------:R-:W-:-:S07]  /*12200*/  IMAD.MOV.U32 R4, RZ, RZ, R14 ;  /* 0x000000ffff047224 */ /* 0x000fce00078e000e */
[----:B------:R-:W-:Y:S05]  /*12210*/  WARPSYNC.COLLECTIVE R15, `(.L_x_147) ;  /* 0x000000000f087348 */ /* 0x000fea0003c00000 */
[----:B------:R0:W1:Y:S02]  /*12220*/  SHFL.IDX P6, R14, R13, R12, R11 ;  /* 0x0000000c0d0e7389 */ /* 0x00006400000c000b */
[----:B01----:R-:W-:Y:S01]  /*12230*/  ENDCOLLECTIVE ;  /* 0x000000000000791b */ /* 0x003fe20003800000 */
.L_x_147:
[----:B------:R-:W-:Y:S05]  /*12240*/  BRA `(.L_x_148) ;  /* 0xffffffc800547947 */ /* 0x000fea000383ffff */
.L_x_53:
[----:B-1----:R-:W-:-:S04]  /*12250*/  IMAD.U32 R3, RZ, RZ, UR38 ;  /* 0x00000026ff037e24 */ /* 0x002fc8000f8e00ff */
[----:B------:R1:W2:Y:S03]  /*12260*/  SYNCS.PHASECHK.TRANS64.TRYWAIT P0, [R3+URZ+0x36820], R0 ;  /* 0x03682000030075a7 */ /* 0x0002a6000800017f */
[----:B--2---:R-:W-:Y:S05]  /*12270*/  @!P0 NANOSLEEP.SYNCS 0x989680 ;  /* 0x009896800000895d */ /* 0x004fea0003900000 */
[----:B------:R-:W2:Y:S02]  /*12280*/  @!P0 SYNCS.PHASECHK.TRANS64 P0, [R3+URZ+0x36820], R0 ;  /* 0x03682000030085a7 */ /* 0x000ea4000800007f */
[----:B--2---:R-:W-:Y:S05]  /*12290*/  @!P0 BRA `(.L_x_53) ;  /* 0xfffffffc00ec8947 */ /* 0x004fea000383ffff */
[----:B------:R-:W-:Y:S05]  /*122a0*/  BRA `(.L_x_149) ;  /* 0xffffffc800ac7947 */ /* 0x000fea000383ffff */
.L_x_60:
[----:B-1----:R-:W-:-:S04]  /*122b0*/  IMAD.U32 R3, RZ, RZ, UR38 ;  /* 0x00000026ff037e24 */ /* 0x002fc8000f8e00ff */
[----:B------:R1:W2:Y:S03]  /*122c0*/  SYNCS.PHASECHK.TRANS64.TRYWAIT P0, [R3+URZ+0x36848], R2 ;  /* 0x03684802030075a7 */ /* 0x0002a6000800017f */
[----:B--2---:R-:W-:Y:S05]  /*122d0*/  @!P0 NANOSLEEP.SYNCS 0x989680 ;  /* 0x009896800000895d */ /* 0x004fea0003900000 */
[----:B------:R-:W2:Y:S02]  /*122e0*/  @!P0 SYNCS.PHASECHK.TRANS64 P0, [R3+URZ+0x36848], R2 ;  /* 0x03684802030085a7 */ /* 0x000ea4000800007f */
[----:B--2---:R-:W-:Y:S05]  /*122f0*/  @!P0 BRA `(.L_x_60) ;  /* 0xfffffffc00ec8947 */ /* 0x004fea000383ffff */
[----:B------:R-:W-:Y:S05]  /*12300*/  BRA `(.L_x_150) ;  /* 0xffffffcc00907947 */ /* 0x000fea000383ffff */
.L_x_67:
[----:B0-----:R-:W-:-:S04]  /*12310*/  IMAD.U32 R3, RZ, RZ, UR38 ;  /* 0x00000026ff037e24 */ /* 0x001fc8000f8e00ff */
[----:B------:R0:W1:Y:S03]  /*12320*/  SYNCS.PHASECHK.TRANS64.TRYWAIT P0, [R3+URZ+0x36860], R2 ;  /* 0x03686002030075a7 */ /* 0x000066000800017f */
[----:B-1----:R-:W-:Y:S05]  /*12330*/  @!P0 NANOSLEEP.SYNCS 0x989680 ;  /* 0x009896800000895d */ /* 0x002fea0003900000 */
[----:B------:R-:W1:Y:S02]  /*12340*/  @!P0 SYNCS.PHASECHK.TRANS64 P0, [R3+URZ+0x36860], R2 ;  /* 0x03686002030085a7 */ /* 0x000e64000800007f */
[----:B-1----:R-:W-:Y:S05]  /*12350*/  @!P0 BRA `(.L_x_67) ;  /* 0xfffffffc00ec8947 */ /* 0x002fea000383ffff */
[----:B------:R-:W-:Y:S05]  /*12360*/  BRA `(.L_x_151) ;  /* 0xffffffd000687947 */ /* 0x000fea000383ffff */
.L_x_77:
[----:B-1----:R-:W-:-:S04]  /*12370*/  IMAD.U32 R3, RZ, RZ, UR38 ;  /* 0x00000026ff037e24 */ /* 0x002fc8000f8e00ff */
[----:B------:R1:W2:Y:S03]  /*12380*/  SYNCS.PHASECHK.TRANS64.TRYWAIT P0, [R3+URZ+0x36840], R2 ;  /* 0x03684002030075a7 */ /* 0x0002a6000800017f */
[----:B--2---:R-:W-:Y:S05]  /*12390*/  @!P0 NANOSLEEP.SYNCS 0x989680 ;  /* 0x009896800000895d */ /* 0x004fea0003900000 */
[----:B------:R-:W2:Y:S02]  /*123a0*/  @!P0 SYNCS.PHASECHK.TRANS64 P0, [R3+URZ+0x36840], R2 ;  /* 0x03684002030085a7 */ /* 0x000ea4000800007f */
[----:B--2---:R-:W-:Y:S05]  /*123b0*/  @!P0 BRA `(.L_x_77) ;  /* 0xfffffffc00ec8947 */ /* 0x004fea000383ffff */
[----:B------:R-:W-:Y:S05]  /*123c0*/  BRA `(.L_x_152) ;  /* 0xffffffd400c07947 */ /* 0x000fea000383ffff */
.L_x_84:
[----:B0-----:R-:W-:-:S04]  /*123d0*/  IMAD.U32 R3, RZ, RZ, UR38 ;  /* 0x00000026ff037e24 */ /* 0x001fc8000f8e00ff */
[----:B------:R0:W1:Y:S03]  /*123e0*/  SYNCS.PHASECHK.TRANS64.TRYWAIT P0, [R3+URZ+0x36868], R2 ;  /* 0x03686802030075a7 */ /* 0x000066000800017f */
[----:B-1----:R-:W-:Y:S05]  /*123f0*/  @!P0 NANOSLEEP.SYNCS 0x989680 ;  /* 0x009896800000895d */ /* 0x002fea0003900000 */
[----:B------:R-:W1:Y:S02]  /*12400*/  @!P0 SYNCS.PHASECHK.TRANS64 P0, [R3+URZ+0x36868], R2 ;  /* 0x03686802030085a7 */ /* 0x000e64000800007f */
[----:B-1----:R-:W-:Y:S05]  /*12410*/  @!P0 BRA `(.L_x_84) ;  /* 0xfffffffc00ec8947 */ /* 0x002fea000383ffff */
[----:B------:R-:W-:Y:S05]  /*12420*/  BRA `(.L_x_153) ;  /* 0xffffffd800987947 */ /* 0x000fea000383ffff */
.L_x_94:
[----:B-1----:R-:W-:-:S04]  /*12430*/  IMAD.U32 R3, RZ, RZ, UR38 ;  /* 0x00000026ff037e24 */ /* 0x002fc8000f8e00ff */
[----:B------:R1:W2:Y:S03]  /*12440*/  SYNCS.PHASECHK.TRANS64.TRYWAIT P0, [R3+URZ+0x36848], R2 ;  /* 0x03684802030075a7 */ /* 0x0002a6000800017f */
[----:B--2---:R-:W-:Y:S05]  /*12450*/  @!P0 NANOSLEEP.SYNCS 0x989680 ;  /* 0x009896800000895d */ /* 0x004fea0003900000 */
[----:B------:R-:W2:Y:S02]  /*12460*/  @!P0 SYNCS.PHASECHK.TRANS64 P0, [R3+URZ+0x36848], R2 ;  /* 0x03684802030085a7 */ /* 0x000ea4000800007f */
[----:B--2---:R-:W-:Y:S05]  /*12470*/  @!P0 BRA `(.L_x_94) ;  /* 0xfffffffc00ec8947 */ /* 0x004fea000383ffff */
[----:B------:R-:W-:Y:S05]  /*12480*/  BRA `(.L_x_154) ;  /* 0xffffffe000087947 */ /* 0x000fea000383ffff */
.L_x_101:
[----:B0-----:R-:W-:-:S04]  /*12490*/  MOV R3, UR38 ;  /* 0x0000002600037c02 */ /* 0x001fc80008000f00 */
[----:B------:R0:W1:Y:S03]  /*124a0*/  SYNCS.PHASECHK.TRANS64.TRYWAIT P0, [R3+URZ+0x36860], R2 ;  /* 0x03686002030075a7 */ /* 0x000066000800017f */
[----:B-1----:R-:W-:Y:S05]  /*124b0*/  @!P0 NANOSLEEP.SYNCS 0x989680 ;  /* 0x009896800000895d */ /* 0x002fea0003900000 */
[----:B------:R-:W1:Y:S02]  /*124c0*/  @!P0 SYNCS.PHASECHK.TRANS64 P0, [R3+URZ+0x36860], R2 ;  /* 0x03686002030085a7 */ /* 0x000e64000800007f */
[----:B-1----:R-:W-:Y:S05]  /*124d0*/  @!P0 BRA `(.L_x_101) ;  /* 0xfffffffc00ec8947 */ /* 0x002fea000383ffff */
[----:B------:R-:W-:Y:S05]  /*124e0*/  BRA `(.L_x_155) ;  /* 0xffffffe000dc7947 */ /* 0x000fea000383ffff */
.L_x_110:
[----:B0-----:R0:W1:Y:S02]  /*124f0*/  SYNCS.PHASECHK.TRANS64.TRYWAIT P0, [R3+URZ+0x36860], R2 ;  /* 0x03686002030075a7 */ /* 0x001064000800017f */
[----:B-1----:R-:W-:Y:S05]  /*12500*/  @!P0 NANOSLEEP.SYNCS 0x989680 ;  /* 0x009896800000895d */ /* 0x002fea0003900000 */
[----:B------:R-:W1:Y:S02]  /*12510*/  @!P0 SYNCS.PHASECHK.TRANS64 P0, [R3+URZ+0x36860], R2 ;  /* 0x03686002030085a7 */ /* 0x000e64000800007f */
[----:B-1----:R-:W-:Y:S05]  /*12520*/  @!P0 BRA `(.L_x_110) ;  /* 0xfffffffc00f08947 */ /* 0x002fea000383ffff */
[----:B------:R-:W-:Y:S05]  /*12530*/  BRA `(.L_x_156) ;  /* 0xffffffe400dc7947 */ /* 0x000fea000383ffff */
.L_x_116:
[----:B0-----:R0:W1:Y:S02]  /*12540*/  SYNCS.PHASECHK.TRANS64.TRYWAIT P0, [R2+URZ+0x36820], R3 ;  /* 0x03682003020075a7 */ /* 0x001064000800017f */
[----:B-1----:R-:W-:Y:S05]  /*12550*/  @!P0 NANOSLEEP.SYNCS 0x989680 ;  /* 0x009896800000895d */ /* 0x002fea0003900000 */
[----:B------:R-:W1:Y:S02]  /*12560*/  @!P0 SYNCS.PHASECHK.TRANS64 P0, [R2+URZ+0x36820], R3 ;  /* 0x03682003020085a7 */ /* 0x000e64000800007f */
[----:B-1----:R-:W-:Y:S05]  /*12570*/  @!P0 BRA `(.L_x_116) ;  /* 0xfffffffc00f08947 */ /* 0x002fea000383ffff */
[----:B------:R-:W-:Y:S05]  /*12580*/  BRA `(.L_x_157) ;  /* 0xffffffe800e07947 */ /* 0x000fea000383ffff */
.L_x_117:
[----:B------:R-:W1:Y:S01]  /*12590*/  S2R R4, SR_TID.X ;  /* 0x0000000000047919 */ /* 0x000e620000002100 */
[----:B------:R-:W-:Y:S01]  /*125a0*/  BSSY B0, `(.L_x_158) ;  /* 0x000000a000007945 */ /* 0x000fe20003800000 */
[----:B------:R-:W-:Y:S02]  /*125b0*/  IMAD.MOV.U32 R12, RZ, RZ, RZ ;  /* 0x000000ffff0c7224 */ /* 0x000fe400078e00ff */
[----:B------:R-:W-:Y:S02]  /*125c0*/  IMAD.MOV.U32 R11, RZ, RZ, 0x1f ;  /* 0x0000001fff0b7424 */ /* 0x000fe400078e00ff */
[----:B------:R-:W-:Y:S01]  /*125d0*/  IMAD.MOV.U32 R15, RZ, RZ, -0x1 ;  /* 0xffffffffff0f7424 */ /* 0x000fe200078e00ff */
[----:B-1----:R-:W-:-:S04]  /*125e0*/  SHF.R.U32.HI R4, RZ, 0x5, R4 ;  /* 0x00000005ff047819 */ /* 0x002fc80000011604 */
[----:B------:R-:W-:-:S05]  /*125f0*/  LOP3.LUT R4, R4, 0x3, RZ, 0xc0, !PT ;  /* 0x0000000304047812 */ /* 0x000fca00078ec0ff */
[----:B------:R-:W-:-:S07]  /*12600*/  IMAD.MOV.U32 R13, RZ, RZ, R4 ;  /* 0x000000ffff0d7224 */ /* 0x000fce00078e0004 */
[----:B0-----:R-:W-:Y:S05]  /*12610*/  WARPSYNC.COLLECTIVE R15, `(.L_x_159) ;  /* 0x000000000f087348 */ /* 0x001fea0003c00000 */
[----:B------:R1:W2:Y:S02]  /*12620*/  SHFL.IDX P6, R14, R13, R12, R11 ;  /* 0x0000000c0d0e7389 */ /* 0x0002a400000c000b */
[----:B012---:R-:W-:Y:S01]  /*12630*/  ENDCOLLECTIVE ;  /* 0x000000000000791b */ /* 0x007fe20003800000 */
.L_x_159:
[----:B------:R-:W-:Y:S05]  /*12640*/  BSYNC B0 ;  /* 0x0000000000007941 */ /* 0x000fea0003800000 */
.L_x_158:
[----:B------:R-:W-:Y:S05]  /*12650*/  BRA `(.L_x_160) ;  /* 0xffffffe800c47947 */ /* 0x000fea000383ffff */
.L_x_118:
[----:B------:R-:W-:Y:S01]  /*12660*/  BSSY B0, `(.L_x_161) ;  /* 0x0000006000007945 */ /* 0x000fe20003800000 */
[----:B------:R-:W-:-:S07]  /*12670*/  IMAD.MOV.U32 R15, RZ, RZ, -0x1 ;  /* 0xffffffffff0f7424 */ /* 0x000fce00078e00ff */
[----:B0-----:R-:W-:Y:S05]  /*12680*/  WARPSYNC.COLLECTIVE R15, `(.L_x_162) ;  /* 0x000000000f0c7348 */ /* 0x001fea0003c00000 */
[----:B------:R-:W-:Y:S02]  /*12690*/  ELECT P6, UR62, PT ;  /* 0x00000000003e782f */ /* 0x000fe400038c0000 */
[----:B------:R-:W-:Y:S01]  /*126a0*/  MOV R14, UR62 ;  /* 0x0000003e000e7c02 */ /* 0x000fe20008000f00 */
[----:B0-----:R-:W-:Y:S10]  /*126b0*/  ENDCOLLECTIVE ;  /* 0x000000000000791b */ /* 0x001ff40003800000 */
.L_x_162:
[----:B------:R-:W-:Y:S05]  /*126c0*/  BSYNC B0 ;  /* 0x0000000000007941 */ /* 0x000fea0003800000 */
.L_x_161:
[----:B------:R-:W-:Y:S05]  /*126d0*/  BRA `(.L_x_163) ;  /* 0xffffffe800b87947 */ /* 0x000fea000383ffff */
.L_x_120:
[----:B0-----:R0:W1:Y:S02]  /*126e0*/  SYNCS.PHASECHK.TRANS64.TRYWAIT P0, [R7+URZ], R4 ;  /* 0x00000004070075a7 */ /* 0x001064000800017f */
[----:B-1----:R-:W-:Y:S05]  /*126f0*/  @!P0 NANOSLEEP.SYNCS 0x989680 ;  /* 0x009896800000895d */ /* 0x002fea0003900000 */
[----:B------:R-:W1:Y:S02]  /*12700*/  @!P0 SYNCS.PHASECHK.TRANS64 P0, [R7+URZ], R4 ;  /* 0x00000004070085a7 */ /* 0x000e64000800007f */
[----:B-1----:R-:W-:Y:S05]  /*12710*/  @!P0 BRA `(.L_x_120) ;  /* 0xfffffffc00f08947 */ /* 0x002fea000383ffff */
[----:B------:R-:W-:Y:S05]  /*12720*/  BRA `(.L_x_164) ;  /* 0xffffffe800f47947 */ /* 0x000fea000383ffff */
.L_x_121:
[----:B-1----:R1:W2:Y:S02]  /*12730*/  SYNCS.PHASECHK.TRANS64.TRYWAIT P0, [R8+URZ], R5 ;  /* 0x00000005080075a7 */ /* 0x0022a4000800017f */
[----:B--2---:R-:W-:Y:S05]  /*12740*/  @!P0 NANOSLEEP.SYNCS 0x989680 ;  /* 0x009896800000895d */ /* 0x004fea0003900000 */
[----:B------:R-:W2:Y:S02]  /*12750*/  @!P0 SYNCS.PHASECHK.TRANS64 P0, [R8+URZ], R5 ;  /* 0x00000005080085a7 */ /* 0x000ea4000800007f */
[----:B--2---:R-:W-:Y:S05]  /*12760*/  @!P0 BRA `(.L_x_121) ;  /* 0xfffffffc00f08947 */ /* 0x004fea000383ffff */
[----:B------:R-:W-:Y:S05]  /*12770*/  BRA `(.L_x_165) ;  /* 0xffffffe800e87947 */ /* 0x000fea000383ffff */
.L_x_123:
[----:B0-----:R0:W2:Y:S02]  /*12780*/  SYNCS.PHASECHK.TRANS64.TRYWAIT P0, [R7+URZ], R4 ;  /* 0x00000004070075a7 */ /* 0x0010a4000800017f */
[----:B--2---:R-:W-:Y:S05]  /*12790*/  @!P0 NANOSLEEP.SYNCS 0x989680 ;  /* 0x009896800000895d */ /* 0x004fea0003900000 */
[----:B------:R-:W2:Y:S02]  /*127a0*/  @!P0 SYNCS.PHASECHK.TRANS64 P0, [R7+URZ], R4 ;  /* 0x00000004070085a7 */ /* 0x000ea4000800007f */
[----:B--2---:R-:W-:Y:S05]  /*127b0*/  @!P0 BRA `(.L_x_123) ;  /* 0xfffffffc00f08947 */ /* 0x004fea000383ffff */
[----:B------:R-:W-:Y:S05]  /*127c0*/  BRA `(.L_x_166) ;  /* 0xffffffe800ec7947 */ /* 0x000fea000383ffff */
.L_x_167:
[----:B------:R-:W-:-:S00]  /*127d0*/  BRA `(.L_x_167) ;  /* 0xfffffffc00fc7947 */ /* 0x000fc0000383ffff */
[----:B------:R-:W-:-:S00]  /*127e0*/  NOP ;  /* 0x0000000000007918 */ /* 0x000fc00000000000 */
        /* <DEDUP_REMOVED lines=9> */
.L_x_3022:


//--------------------- .text._ZN7cutlass13device_kernelIN5flash11enable_sm90INS1_16FlashAttnFwdSm90INS1_25CollectiveMainloopFwdSm90ILi2EN4cute5tupleIJNS5_1CILi1EEES8_S8_EEENS6_IJNS7_ILi128EEENS7_ILi112EEENS7_ILi192EEEEEELi192ENS_10bfloat16_tEfNS_4arch4Sm90ELb0ELb0ELb0ELb1ELb0ELb0ELb0ELb1ELb1ELb1ELb1ELb0EEENS1_21CollectiveEpilogueFwdINS6_IJSA_SC_SB_EEES9_SE_SG_Li256ELb1ELb1ELb1ELb0EEENS1_36VarlenDynamicPersistentTileSchedulerILi128ELi112ELi256ELi128ELb1ELb1ELb1ELb0ELb1ELb1EEEEEEEEEvNT_6ParamsE --------------------------
	.section	.text._ZN7cutlass13device_kernelIN5flash11enable_sm90INS1_16FlashAttnFwdSm90INS1_25CollectiveMainloopFwdSm90ILi2EN4cute5tupleIJNS5_1CILi1EEES8_S8_EEENS6_IJNS7_ILi128EEENS7_ILi112EEENS7_ILi192EEEEEELi192ENS_10bfloat16_tEfNS_4arch4Sm90ELb0ELb0ELb0ELb1ELb0ELb0ELb0ELb1ELb1ELb1ELb1ELb0EEENS1_21CollectiveEpilogueFwdINS6_IJSA_SC_SB_EEES9_SE_SG_Li256ELb1ELb1ELb1ELb0EEENS1_36VarlenDynamicPersistentTileSchedulerILi128ELi112ELi256ELi128ELb1ELb1ELb1ELb0ELb1ELb1EEEEEEEEEvNT_6ParamsE,"ax",@progbits
	.align	128
.text._ZN7cutlass13device_kernelIN5flash11enable_sm90INS1_16FlashAttnFwdSm90INS1_25CollectiveMainloopFwdSm90ILi2EN4cute5tupleIJNS5_1CILi1EEES8_S8_EEENS6_IJNS7_ILi128EEENS7_ILi112EEENS7_ILi192EEEEEELi192ENS_10bfloat16_tEfNS_4arch4Sm90ELb0ELb0ELb0ELb1ELb0ELb0ELb0ELb1ELb1ELb1ELb1ELb0EEENS1_21CollectiveEpilogueFwdINS6_IJSA_SC_SB_EEES9_SE_SG_Li256ELb1ELb1ELb1ELb0EEENS1_36VarlenDynamicPersistentTileSchedulerILi128ELi112ELi256ELi128ELb1ELb1ELb1ELb0ELb1ELb1EEEEEEEEEvNT_6ParamsE:
        .type           _ZN7cutlass13device_kernelIN5flash11enable_sm90INS1_16FlashAttnFwdSm90INS1_25CollectiveMainloopFwdSm90ILi2EN4cute5tupleIJNS5_1CILi1EEES8_S8_EEENS6_IJNS7_ILi128EEENS7_ILi112EEENS7_ILi192EEEEEELi192ENS_10bfloat16_tEfNS_4arch4Sm90ELb0ELb0ELb0ELb1ELb0ELb0ELb0ELb1ELb1ELb1ELb1ELb0EEENS1_21CollectiveEpilogueFwdINS6_IJSA_SC_SB_EEES9_SE_SG_Li256ELb1ELb1ELb1ELb0EEENS1_36VarlenDynamicPersistentTileSchedulerILi128ELi112ELi256ELi128ELb1ELb1ELb1ELb0ELb1ELb1EEEEEEEEEvNT_6ParamsE,@function
        .size           _ZN7cutlass13device_kernelIN5flash11enable_sm90INS1_16FlashAttnFwdSm90INS1_25CollectiveMainloopFwdSm90ILi2EN4cute5tupleIJNS5_1CILi1EEES8_S8_EEENS6_IJNS7_ILi128EEENS7_ILi112EEENS7_ILi192EEEEEELi192ENS_10bfloat16_tEfNS_4arch4Sm90ELb0ELb0ELb0ELb1ELb0ELb0ELb0ELb1ELb1ELb1ELb1ELb0EEENS1_21CollectiveEpilogueFwdINS6_IJSA_SC_SB_EEES9_SE_SG_Li256ELb1ELb1ELb1ELb0EEENS1_36VarlenDynamicPersistentTileSchedulerILi128ELi112ELi256ELi128ELb1ELb1ELb1ELb0ELb1ELb1EEEEEEEEEvNT_6ParamsE,(.L_x_3023 - _ZN7cutlass13device_kernelIN5flash11enable_sm90INS1_16FlashAttnFwdSm90INS1_25CollectiveMainloopFwdSm90ILi2EN4cute5tupleIJNS5_1CILi1EEES8_S8_EEENS6_IJNS7_ILi128EEENS7_ILi112EEENS7_ILi192EEEEEELi192ENS_10bfloat16_tEfNS_4arch4Sm90ELb0ELb0ELb0ELb1ELb0ELb0ELb0ELb1ELb1ELb1ELb1ELb0EEENS1_21CollectiveEpilogueFwdINS6_IJSA_SC_SB_EEES9_SE_SG_Li256ELb1ELb1ELb1ELb0EEENS1_36VarlenDynamicPersistentTileSchedulerILi128ELi112ELi256ELi128ELb1ELb1ELb1ELb0ELb1ELb1EEEEEEEEEvNT_6ParamsE)
        .other          _ZN7cutlass13device_kernelIN5flash11enable_sm90INS1_16FlashAttnFwdSm90INS1_25CollectiveMainloopFwdSm90ILi2EN4cute5tupleIJNS5_1CILi1EEES8_S8_EEENS6_IJNS7_ILi128EEENS7_ILi112EEENS7_ILi192EEEEEELi192ENS_10bfloat16_tEfNS_4arch4Sm90ELb0ELb0ELb0ELb1ELb0ELb0ELb0ELb1ELb1ELb1ELb1ELb0EEENS1_21CollectiveEpilogueFwdINS6_IJSA_SC_SB_EEES9_SE_SG_Li256ELb1ELb1ELb1ELb0EEENS1_36VarlenDynamicPersistentTileSchedulerILi128ELi112ELi256ELi128ELb1ELb1ELb1ELb0ELb1ELb1EEEEEEEEEvNT_6ParamsE,@"STO_CUDA_ENTRY STV_DEFAULT"
_ZN7cutlass13device_kernelIN5flash11enable_sm90INS1_16FlashAttnFwdSm90INS1_25CollectiveMainloopFwdSm90ILi2EN4cute5tupleIJNS5_1CILi1EEES8_S8_EEENS6_IJNS7_ILi128EEENS7_ILi112EEENS7_ILi192EEEEEELi192ENS_10bfloat16_tEfNS_4arch4Sm90ELb0ELb0ELb0ELb1ELb0ELb0ELb0ELb1ELb1ELb1ELb1ELb0EEENS1_21CollectiveEpilogueFwdINS6_IJSA_SC_SB_EEES9_SE_SG_Li256ELb1ELb1ELb1ELb0EEENS1_36VarlenDynamicPersistentTileSchedulerILi128ELi112ELi256ELi128ELb1ELb1ELb1ELb0ELb1ELb1EEEEEEEEEvNT_6ParamsE:
        /* <DEDUP_REMOVED lines=18> */
.L_x_169:
[----:B------:R-:W-:Y:S05]  /*0120*/  BSYNC B0 ;  /* 0x0000000000007941 */ /* 0x000fea0003800000 */
.L_x_168:
        /* <DEDUP_REMOVED lines=41> */
.L_x_170:
        /* <DEDUP_REMOVED lines=22> */
.L_x_171:
        /* <DEDUP_REMOVED lines=18> */
.L_x_172:
        /* <DEDUP_REMOVED lines=22> */
.L_x_173:
        /* <DEDUP_REMOVED lines=22> */
.L_x_174:
[----:B0-----:R-:W-:Y:S01]  /*0900*/  UMOV UR4, 0x1 ;  /* 0x0000000100047882 */ /* 0x001fe20000000000 */
[----:B------:R-:W-:Y:S01]  /*0910*/  PLOP3.LUT P0, PT, PT, PT, UP0, 0x80, 0x0 ;  /* 0x000000000000781c */ /* 0x000fe20003f0f008 */
[----:B------:R-:W-:Y:S01]  /*0920*/  USEL UR4, UR4, 0x2, !UP0 ;  /* 0x0000000204047887 */ /* 0x000fe2000c000000 */
[----:B------:R-:W-:-:S05]  /*0930*/  NOP ;  /* 0x0000000000007918 */ /* 0x000fca0000000000 */
[----:B------:R-:W-:-:S05]  /*0940*/  IMAD.U32 R2, RZ, RZ, UR4 ;  /* 0x00000004ff027e24 */ /* 0x000fca000f8e00ff */
[----:B------:R0:W-:Y:S01]  /*0950*/  STL [R1+0x64], R2 ;  /* 0x0000640201007387 */ /* 0x0001e20000100800 */
[----:B-12-4-:R-:W-:Y:S06]  /*0960*/  BAR.SYNC.DEFER_BLOCKING 0x0 ;  /* 0x0000000000007b1d */ /* 0x016fec0000010000 */
[----:B------:R-:W-:Y:S05]  /*0970*/  @!P0 BRA `(.L_x_175) ;  /* 0x000000e400d08947 */ /* 0x000fea0003800000 */
.L_x_176:
[----:B------:R-:W-:-:S08]  /*0980*/  NOP ;  /* 0x0000000000007918 */ /* 0x000fd00000000000 */
[----:B------:R-:W1:Y:S02]  /*0990*/  USETMAXREG.TRY_ALLOC.CTAPOOL UP0, 0xf0 ;  /* 0x000000f0000079c8 */ /* 0x000e640008000600 */
[----:B-1----:R-:W-:-:S13]  /*09a0*/  PLOP3.LUT P0, PT, PT, PT, UP0, 0x80, 0x0 ;  /* 0x000000000000781c */ /* 0x002fda0003f0f008 */
[----:B------:R-:W-:Y:S05]  /*09b0*/  @!P0 BRA `(.L_x_176) ;  /* 0xfffffffc00f08947 */ /* 0x000fea000383ffff */
[----:B------:R-:W1:Y:S08]  /*09c0*/  S2UR UR5, SR_CgaCtaId ;  /* 0x00000000000579c3 */ /* 0x000e700000008800 */
[----:B------:R-:W-:Y:S06]  /*09d0*/  BAR.ARV 0x8, 0x180 ;  /* 0x0206000000007b1d */ /* 0x000fec0000002000 */
[----:B------:R-:W-:-:S02]  /*09e0*/  UMOV UR4, 0x400 ;  /* 0x0000040000047882 */ /* 0x000fc40000000000 */
[----:B------:R-:W-:Y:S01]  /*09f0*/  BAR.SYNC.DEFER_BLOCKING 0x5, 0x180 ;  /* 0x0146000000007b1d */ /* 0x000fe20000010000 */
[----:B-1----:R-:W-:-:S09]  /*0a00*/  ULEA UR4, UR5, UR4, 0x18 ;  /* 0x0000000405047291 */ /* 0x002fd2000f8ec03f */
[----:B------:R-:W1:Y:S01]  /*0a10*/  LDS.128 R8, [UR4+0x368d0] ;  /* 0x0368d004ff087984 */ /* 0x000e620008000c00 */
[----:B------:R-:W-:Y:S01]  /*0a20*/  ULDC UR4, c[0x0][0xc3c] ;  /* 0x00030f0000047ab9 */ /* 0x000fe20000000800 */
[----:B------:R-:W-:Y:S06]  /*0a30*/  BAR.ARV 0x4, 0x180 ;  /* 0x0106000000007b1d */ /* 0x000fec0000002000 */
[----:B-1----:R-:W-:-:S13]  /*0a40*/  ISETP.GE.AND P0, PT, R11, UR4, PT ;  /* 0x000000040b007c0c */ /* 0x002fda000bf06270 */
[----:B------:R-:W-:Y:S05]  /*0a50*/  @P0 EXIT ;  /* 0x000000000000094d */ /* 0x000fea0003800000 */
[----:B0-----:R-:W2:Y:S01]  /*0a60*/  LDL R2, [R1+0x64] ;  /* 0x0000640001027983 */ /* 0x001ea20000100800 */
[----:B------:R-:W-:Y:S01]  /*0a70*/  R2UR UR5, R9 ;  /* 0x00000000090572ca */ /* 0x000fe200000e0000 */
[----:B------:R-:W-:Y:S01]  /*0a80*/  IMAD.MOV.U32 R232, RZ, RZ, RZ ;  /* 0x000000ffffe87224 */ /* 0x000fe200078e00ff */
[----:B------:R-:W-:Y:S01]  /*0a90*/  R2UR UR6, R10 ;  /* 0x000000000a0672ca */ /* 0x000fe200000e0000 */
[----:B------:R-:W0:Y:S01]  /*0aa0*/  S2R R0, SR_TID.X ;  /* 0x0000000000007919 */ /* 0x000e220000002100 */
[----:B------:R-:W-:Y:S02]  /*0ab0*/  R2UR UR7, R11 ;  /* 0x000000000b0772ca */ /* 0x000fe400000e0000 */
[----:B------:R-:W-:Y:S01]  /*0ac0*/  CS2R R16, SRZ ;  /* 0x0000000000107805 */ /* 0x000fe2000001ff00 */
[----:B0-----:R-:W-:-:S05]  /*0ad0*/  VIADD R12, R0, 0xffffff80 ;  /* 0xffffff80000c7836 */ /* 0x001fca0000000000 */
[----:B------:R-:W-:-:S04]  /*0ae0*/  SHF.R.S32.HI R0, RZ, 0x1f, R12 ;  /* 0x0000001fff007819 */ /* 0x000fc8000001140c */
[CC--:B------:R-:W-:Y:S02]  /*0af0*/  LEA.HI R4, R0.reuse, R12.reuse, RZ, 0x5 ;  /* 0x0000000c00047211 */ /* 0x0c0fe400078f28ff */
[CC--:B------:R-:W-:Y:S02]  /*0b00*/  LEA.HI R3, R0.reuse, R12.reuse, RZ, 0x4 ;  /* 0x0000000c00037211 */ /* 0x0c0fe400078f20ff */
[----:B------:R-:W-:Y:S01]  /*0b10*/  LEA.HI R11, R0, R12, RZ, 0x2 ;  /* 0x0000000c000b7211 */ /* 0x000fe200078f10ff */
[----:B------:R-:W-:Y:S01]  /*0b20*/  IMAD.SHL.U32 R5, R4, 0x20, RZ ;  /* 0x0000002004057824 */ /* 0x000fe200078e00ff */
[----:B------:R-:W-:Y:S02]  /*0b30*/  LOP3.LUT R4, R3, 0x3fffff0, RZ, 0xc0, !PT ;  /* 0x03fffff003047812 */ /* 0x000fe400078ec0ff */
[----:B------:R-:W-:Y:S02]  /*0b40*/  LOP3.LUT R11, R11, 0xfffffffc, RZ, 0xc0, !PT ;  /* 0xfffffffc0b0b7812 */ /* 0x000fe400078ec0ff */
[----:B------:R-:W-:Y:S01]  /*0b50*/  LOP3.LUT R5, R5, 0xfffffc00, RZ, 0xc0, !PT ;  /* 0xfffffc0005057812 */ /* 0x000fe200078ec0ff */
[----:B------:R-:W-:-:S02]  /*0b60*/  IMAD.IADD R4, R12, 0x1, -R4 ;  /* 0x000000010c047824 */ /* 0x000fc400078e0a04 */
[----:B------:R-:W-:Y:S01]  /*0b70*/  IMAD.IADD R11, R12, 0x1, -R11 ;  /* 0x000000010c0b7824 */ /* 0x000fe200078e0a0b */
[----:B--2---:R-:W-:Y:S02]  /*0b80*/  R2UR UR4, R2 ;  /* 0x00000000020472ca */ /* 0x004fe400000e0000 */
[CC--:B------:R-:W-:Y:S02]  /*0b90*/  LEA.HI R2, R0.reuse, R12.reuse, RZ, 0x7 ;  /* 0x0000000c00027211 */ /* 0x0c0fe400078f38ff */
[----:B------:R-:W-:Y:S02]  /*0ba0*/  LEA.HI R0, R0, R12, RZ, 0x3 ;  /* 0x0000000c00007211 */ /* 0x000fe400078f18ff */
[----:B------:R-:W-:Y:S02]  /*0bb0*/  LOP3.LUT R234, R2, 0xffffff80, RZ, 0xc0, !PT ;  /* 0xffffff8002ea7812 */ /* 0x000fe400078ec0ff */
[----:B------:R-:W-:Y:S02]  /*0bc0*/  SHF.R.S32.HI R13, RZ, 0x7, R2 ;  /* 0x00000007ff0d7819 */ /* 0x000fe40000011402 */
[----:B------:R-:W-:Y:S01]  /*0bd0*/  LOP3.LUT R19, R0, 0xfffffff8, RZ, 0xc0, !PT ;  /* 0xfffffff800137812 */ /* 0x000fe200078ec0ff */
[----:B------:R-:W-:Y:S01]  /*0be0*/  IMAD.IADD R234, R12, 0x1, -R234 ;  /* 0x000000010cea7824 */ /* 0x000fe200078e0aea */
[----:B------:R-:W-:Y:S01]  /*0bf0*/  LEA.HI R2, R2, R13, RZ, 0x1 ;  /* 0x0000000d02027211 */ /* 0x000fe200078f08ff */
[----:B------:R-:W-:Y:S01]  /*0c00*/  ULOP3.LUT UR4, UR4, 0x1, URZ, 0xfc, !UPT ;  /* 0x0000000104047892 */ /* 0x000fe2000f8efc3f */
[----:B------:R-:W-:Y:S01]  /*0c10*/  SHF.R.S32.HI R230, RZ, 0x3, R0 ;  /* 0x00000003ffe67819 */ /* 0x000fe20000011400 */
[----:B------:R-:W-:Y:S01]  /*0c20*/  IMAD.IADD R19, R12, 0x1, -R19 ;  /* 0x000000010c137824 */ /* 0x000fe200078e0a13 */
[----:B------:R-:W-:-:S02]  /*0c30*/  SHF.R.S32.HI R7, RZ, 0x1f, R234 ;  /* 0x0000001fff077819 */ /* 0x000fc400000114ea */
[----:B------:R-:W-:Y:S02]  /*0c40*/  LOP3.LUT R2, R2, 0x3fffffe, RZ, 0xc0, !PT ;  /* 0x03fffffe02027812 */ /* 0x000fe400078ec0ff */
[CC--:B------:R-:W-:Y:S02]  /*0c50*/  LEA.HI R8, R7.reuse, R234.reuse, RZ, 0x2 ;  /* 0x000000ea07087211 */ /* 0x0c0fe400078f10ff */
[----:B------:R-:W-:Y:S01]  /*0c60*/  LEA.HI R7, R7, R234, RZ, 0x5 ;  /* 0x000000ea07077211 */ /* 0x000fe200078f28ff */
[----:B------:R-:W-:Y:S01]  /*0c70*/  IMAD.IADD R2, R13, 0x1, -R2 ;  /* 0x000000010d027824 */ /* 0x000fe200078e0a02 */
[--C-:B------:R-:W-:Y:S02]  /*0c80*/  SHF.R.S32.HI R9, RZ, 0x2, R8.reuse ;  /* 0x00000002ff097819 */ /* 0x100fe40000011408 */
[----:B------:R-:W-:Y:S02]  /*0c90*/  SHF.R.S32.HI R6, RZ, 0x1f, R8 ;  /* 0x0000001fff067819 */ /* 0x000fe40000011408 */
[----:B------:R-:W-:-:S02]  /*0ca0*/  SHF.R.S32.HI R7, RZ, 0x5, R7 ;  /* 0x00000005ff077819 */ /* 0x000fc40000011407 */
[----:B------:R-:W-:-:S04]  /*0cb0*/  LEA.HI R6, R6, R9, RZ, 0x3 ;  /* 0x0000000906067211 */ /* 0x000fc800078f18ff */
[----:B------:R-:W-:Y:S01]  /*0cc0*/  LOP3.LUT R10, R6, 0xfffffff8, RZ, 0xc0, !PT ;  /* 0xfffffff8060a7812 */ /* 0x000fe200078ec0ff */
[----:B------:R-:W-:Y:S01]  /*0cd0*/  IMAD R6, R4, 0x40, R5 ;  /* 0x0000004004067824 */ /* 0x000fe200078e0205 */
[----:B------:R-:W-:Y:S02]  /*0ce0*/  SHF.R.S32.HI R4, RZ, 0x4, R3 ;  /* 0x00000004ff047819 */ /* 0x000fe40000011403 */
[----:B------:R-:W-:Y:S01]  /*0cf0*/  LEA.HI R5, R11, R11, RZ, 0x1 ;  /* 0x0000000b0b057211 */ /* 0x000fe200078f08ff */
[----:B------:R-:W-:Y:S01]  /*0d00*/  IMAD.IADD R10, R9, 0x1, -R10 ;  /* 0x00000001090a7824 */ /* 0x000fe200078e0a0a */
[----:B------:R-:W-:-:S03]  /*0d10*/  LEA.HI R3, R3, R4, RZ, 0x1 ;  /* 0x0000000403037211 */ /* 0x000fc600078f08ff */
[----:B------:R-:W-:Y:S01]  /*0d20*/  IMAD R7, R7, 0x10, R10 ;  /* 0x0000001007077824 */ /* 0x000fe200078e020a */
[----:B------:R-:W-:-:S03]  /*0d30*/  LOP3.LUT R3, R3, 0x1ffffffe, RZ, 0xc0, !PT ;  /* 0x1ffffffe03037812 */ /* 0x000fc600078ec0ff */
[----:B------:R-:W-:Y:S02]  /*0d40*/  IMAD R2, R2, 0x40, R7 ;  /* 0x0000004002027824 */ /* 0x000fe400078e0207 */
[----:B------:R-:W-:Y:S01]  /*0d50*/  IMAD.IADD R3, R4, 0x1, -R3 ;  /* 0x0000000104037824 */ /* 0x000fe200078e0a03 */
[----:B------:R-:W-:-:S03]  /*0d60*/  LOP3.LUT R4, R5, 0x1ffffffe, RZ, 0xc0, !PT ;  /* 0x1ffffffe05047812 */ /* 0x000fc600078ec0ff */
[----:B------:R-:W-:Y:S01]  /*0d70*/  IMAD R5, R3, 0x8, R6 ;  /* 0x0000000803057824 */ /* 0x000fe200078e0206 */
[----:B------:R-:W-:Y:S01]  /*0d80*/  LOP3.LUT R3, R8, 0x7ffffffc, RZ, 0xc0, !PT ;  /* 0x7ffffffc08037812 */ /* 0x000fe200078ec0ff */
[----:B------:R-:W-:-:S03]  /*0d90*/  IMAD.IADD R4, R11, 0x1, -R4 ;  /* 0x000000010b047824 */ /* 0x000fc600078e0a04 */
[----:B------:R0:W-:Y:S01]  /*0da0*/  STL [R1+0x5c], R5 ;  /* 0x00005c0501007387 */ /* 0x0001e20000100800 */
[----:B------:R-:W-:-:S03]  /*0db0*/  IMAD.IADD R3, R234, 0x1, -R3 ;  /* 0x00000001ea037824 */ /* 0x000fc600078e0a03 */
[----:B------:R-:W-:Y:S01]  /*0dc0*/  STL [R1+0x54], R2 ;  /* 0x0000540201007387 */ /* 0x000fe20000100800 */
[----:B------:R-:W-:-:S04]  /*0dd0*/  IMAD.SHL.U32 R204, R3, 0x2, RZ ;  /* 0x0000000203cc7824 */ /* 0x000fc800078e00ff */
[C---:B------:R-:W-:Y:S02]  /*0de0*/  VIADD R226, R204.reuse, 0x10 ;  /* 0x00000010cce27836 */ /* 0x040fe40000000000 */
[C---:B------:R-:W-:Y:S02]  /*0df0*/  VIADD R223, R204.reuse, 0x28 ;  /* 0x00000028ccdf7836 */ /* 0x040fe40000000000 */
[C---:B------:R-:W-:Y:S01]  /*0e00*/  VIADD R220, R204.reuse, 0x40 ;  /* 0x00000040ccdc7836 */ /* 0x040fe20000000000 */
[----:B------:R-:W-:Y:S01]  /*0e10*/  SHF.R.S32.HI R0, RZ, 0x1f, R226 ;  /* 0x0000001fff007819 */ /* 0x000fe200000114e2 */
        /* <DEDUP_REMOVED lines=8> */
[----:B0-----:R-:W-:Y:S01]  /*0ea0*/  IMAD.U32 R5, RZ, RZ, UR4 ;  /* 0x00000004ff057e24 */ /* 0x001fe2000f8e00ff */
[----:B------:R-:W-:Y:S01]  /*0eb0*/  SHF.R.S32.HI R0, RZ, 0x1f, R211 ;  /* 0x0000001fff007819 */ /* 0x000fe200000114d3 */
[----:B------:R-:W-:Y:S01]  /*0ec0*/  VIADD R227, R204, 0x8 ;  /* 0x00000008cce37836 */ /* 0x000fe20000000000 */
[----:B------:R-:W-:Y:S01]  /*0ed0*/  SHF.R.S32.HI R0, RZ, 0x1f, R208 ;  /* 0x0000001fff007819 */ /* 0x000fe200000114d0 */
[----:B------:R-:W-:Y:S01]  /*0ee0*/  IMAD R0, R4, 0x8, R2 ;  /* 0x0000000804007824 */ /* 0x000fe200078e0202 */
[----:B------:R0:W-:Y:S01]  /*0ef0*/  STL [R1+0x60], R5 ;  /* 0x0000600501007387 */ /* 0x0001e20000100800 */
[C---:B------:R-:W-:Y:S01]  /*0f00*/  VIADD R225, R204.reuse, 0x18 ;  /* 0x00000018cce17836 */ /* 0x040fe20000000000 */
[----:B------:R-:W-:Y:S01]  /*0f10*/  SHF.R.S32.HI R3, RZ, 0x1f, R227 ;  /* 0x0000001fff037819 */ /* 0x000fe200000114e3 */
[C---:B------:R-:W-:Y:S01]  /*0f20*/  VIADD R224, R204.reuse, 0x20 ;  /* 0x00000020cce07836 */ /* 0x040fe20000000000 */
[----:B------:R1:W-:Y:S01]  /*0f30*/  STL [R1+0x58], R0 ;  /* 0x0000580001007387 */ /* 0x0003e20000100800 */
[----:B------:R-:W-:-:S02]  /*0f40*/  VIADD R222, R204, 0x30 ;  /* 0x00000030ccde7836 */ /* 0x000fc40000000000 */
[C---:B------:R-:W-:Y:S01]  /*0f50*/  VIADD R221, R204.reuse, 0x38 ;  /* 0x00000038ccdd7836 */ /* 0x040fe20000000000 */
[----:B------:R-:W-:Y:S01]  /*0f60*/  SHF.R.S32.HI R3, RZ, 0x1f, R224 ;  /* 0x0000001fff037819 */ /* 0x000fe200000114e0 */
[C---:B------:R-:W-:Y:S01]  /*0f70*/  VIADD R219, R204.reuse, 0x48 ;  /* 0x00000048ccdb7836 */ /* 0x040fe20000000000 */
[----:B0-----:R-:W-:Y:S01]  /*0f80*/  SHF.R.S32.HI R5, RZ, 0x1f, R225 ;  /* 0x0000001fff057819 */ /* 0x001fe200000114e1 */
        /* <DEDUP_REMOVED lines=18> */
[----:B------:R-:W-:Y:S01]  /*10b0*/  VIADD R205, R204, 0xb8 ;  /* 0x000000b8cccd7836 */ /* 0x000fe20000000000 */
[----:B------:R-:W-:-:S02]  /*10c0*/  SHF.R.S32.HI R3, RZ, 0x1f, R209 ;  /* 0x0000001fff037819 */ /* 0x000fc400000114d1 */
[----:B------:R-:W-:Y:S02]  /*10d0*/  SHF.R.S32.HI R237, RZ, 0x1f, R207 ;  /* 0x0000001fffed7819 */ /* 0x000fe400000114cf */
[----:B------:R-:W-:Y:S02]  /*10e0*/  SHF.R.S32.HI R236, RZ, 0x1f, R206 ;  /* 0x0000001fffec7819 */ /* 0x000fe400000114ce */
[----:B-1----:R-:W-:-:S07]  /*10f0*/  SHF.R.S32.HI R235, RZ, 0x1f, R205 ;  /* 0x0000001fffeb7819 */ /* 0x002fce00000114cd */
.L_x_223:
[----:B------:R-:W-:Y:S01]  /*1100*/  ULDC.64 UR8, c[0x0][0xc88] ;  /* 0x0003220000087ab9 */ /* 0x000fe20000000a00 */
[----:B------:R-:W-:Y:S01]  /*1110*/  ULDC.64 UR12, c[0x0][0x208] ;  /* 0x00008200000c7ab9 */ /* 0x000fe20000000a00 */
[----:B------:R-:W-:Y:S01]  /*1120*/  UIMAD.WIDE UR8, UR7, 0x4, UR8 ;  /* 0x00000004070878a5 */ /* 0x000fe2000f8e0208 */
[----:B------:R-:W-:-:S05]  /*1130*/  ULDC.64 UR10, c[0x0][0xa20] ;  /* 0x00028800000a7ab9 */ /* 0x000fca0000000a00 */
[----:B0-2-4-:R-:W-:Y:S02]  /*1140*/  IMAD.U32 R2, RZ, RZ, UR8 ;  /* 0x00000008ff027e24 */ /* 0x015fe4000f8e00ff */
[----:B------:R-:W-:Y:S01]  /*1150*/  IMAD.U32 R3, RZ, RZ, UR9 ;  /* 0x00000009ff037e24 */ /* 0x000fe2000f8e00ff */
[----:B------:R-:W-:-:S04]  /*1160*/  ULDC.64 UR8, c[0x0][0xa28] ;  /* 0x00028a0000087ab9 */ /* 0x000fc80000000a00 */
[----:B------:R-:W2:Y:S01]  /*1170*/  LDG.E R2, desc[UR12][R2.64] ;  /* 0x0000000c02027981 */ /* 0x000ea2000c1e1900 */
[----:B------:R-:W-:Y:S02]  /*1180*/  UISETP.NE.U32.AND UP0, UPT, UR8, URZ, UPT ;  /* 0x0000003f0800728c */ /* 0x000fe4000bf05070 */
[----:B------:R-:W-:Y:S02]  /*1190*/  UISETP.NE.U32.AND UP1, UPT, UR10, URZ, UPT ;  /* 0x0000003f0a00728c */ /* 0x000fe4000bf25070 */
[----:B------:R-:W-:Y:S02]  /*11a0*/  UISETP.NE.AND.EX UP0, UPT, UR9, URZ, UPT, UP0 ;  /* 0x0000003f0900728c */ /* 0x000fe4000bf05300 */
[----:B------:R-:W-:-:S04]  /*11b0*/  UISETP.NE.AND.EX UP1, UPT, UR11, URZ, UPT, UP1 ;  /* 0x0000003f0b00728c */ /* 0x000fc8000bf25310 */
[----:B------:R-:W-:Y:S02]  /*11c0*/  PLOP3.LUT P0, PT, PT, PT, UP0, 0x80, 0x0 ;  /* 0x000000000000781c */ /* 0x000fe40003f0f008 */
[----:B------:R-:W-:Y:S02]  /*11d0*/  PLOP3.LUT P1, PT, PT, PT, UP1, 0x80, 0x0 ;  /* 0x000000000000781c */ /* 0x000fe40003f2f018 */
[----:B--2---:R-:W-:-:S13]  /*11e0*/  R2UR UR4, R2 ;  /* 0x00000000020472ca */ /* 0x004fda00000e0000 */
[----:B------:R-:W-:Y:S01]  /*11f0*/  USHF.R.S32.HI UR14, URZ, 0x1f, UR4 ;  /* 0x0000001f3f0e7899 */ /* 0x000fe20008011404 */
[----:B------:R-:W-:Y:S01]  /*1200*/  IMAD.U32 R229, RZ, RZ, UR5 ;  /* 0x00000005ffe57e24 */ /* 0x000fe2000f8e00ff */
[----:B------:R-:W-:Y:S02]  /*1210*/  @UP0 ULEA UR8, UP2, UR4, UR8, 0x2 ;  /* 0x0000000804080291 */ /* 0x000fe4000f84103f */
[----:B------:R-:W-:Y:S02]  /*1220*/  IMAD.U32 R231, RZ, RZ, UR4 ;  /* 0x00000004ffe77e24 */ /* 0x000fe4000f8e00ff */
[----:B------:R-:W-:Y:S02]  /*1230*/  @UP0 ULEA.HI.X UR9, UR4, UR9, UR14, 0x2, UP2 ;  /* 0x0000000904090291 */ /* 0x000fe400090f140e */
[----:B------:R-:W-:Y:S01]  /*1240*/  IMAD.U32 R233, RZ, RZ, UR14 ;  /* 0x0000000effe97e24 */ /* 0x000fe2000f8e00ff */
[----:B------:R-:W-:Y:S01]  /*1250*/  @UP1 ULEA UR10, UP0, UR4, UR10, 0x2 ;  /* 0x0000000a040a1291 */ /* 0x000fe2000f80103f */
[----:B------:R-:W-:-:S03]  /*1260*/  IMAD.U32 R2, RZ, RZ, UR8 ;  /* 0x00000008ff027e24 */ /* 0x000fc6000f8e00ff */
[----:B------:R-:W-:Y:S01]  /*1270*/  @UP1 ULEA.HI.X UR11, UR4, UR11, UR14, 0x2, UP0 ;  /* 0x0000000b040b1291 */ /* 0x000fe200080f140e */
[----:B------:R-:W-:Y:S01]  /*1280*/  IMAD.U32 R3, RZ, RZ, UR9 ;  /* 0x00000009ff037e24 */ /* 0x000fe2000f8e00ff */
[----:B------:R-:W-:Y:S01]  /*1290*/  ULDC.64 UR8, c[0x0][0x418] ;  /* 0x0001060000087ab9 */ /* 0x000fe20000000a00 */
[----:B-1----:R-:W-:Y:S01]  /*12a0*/  IMAD.U32 R4, RZ, RZ, UR10 ;  /* 0x0000000aff047e24 */ /* 0x002fe2000f8e00ff */
[----:B------:R-:W-:Y:S02]  /*12b0*/  ULOP3.LUT UR5, UR6, 0xffff, URZ, 0xc0, !UPT ;  /* 0x0000ffff06057892 */ /* 0x000fe4000f8ec03f */
[----:B---3--:R-:W-:Y:S01]  /*12c0*/  IMAD.U32 R5, RZ, RZ, UR11 ;  /* 0x0000000bff057e24 */ /* 0x008fe2000f8e00ff */
[----:B------:R-:W2:Y:S01]  /*12d0*/  @P0 LDG.E R2, desc[UR12][R2.64] ;  /* 0x0000000c02020981 */ /* 0x000ea2000c1e1900 */
[----:B------:R-:W-:-:S03]  /*12e0*/  ULDC UR4, c[0x0][0x424] ;  /* 0x0001090000047ab9 */ /* 0x000fc60000000800 */
[----:B------:R-:W3:Y:S01]  /*12f0*/  @P1 LDG.E R4, desc[UR12][R4.64] ;  /* 0x0000000c04041981 */ /* 0x000ee2000c1e1900 */
[----:B------:R-:W-:Y:S01]  /*1300*/  UISETP.NE.U32.AND UP0, UPT, UR8, URZ, UPT ;  /* 0x0000003f0800728c */ /* 0x000fe2000bf05070 */
[----:B------:R-:W-:Y:S01]  /*1310*/  IMAD.U32 R228, RZ, RZ, UR5 ;  /* 0x00000005ffe47e24 */ /* 0x000fe2000f8e00ff */
[----:B------:R-:W-:Y:S01]  /*1320*/  ULDC UR5, c[0x0][0x2f0] ;  /* 0x0000bc0000057ab9 */ /* 0x000fe20000000800 */
[----:B------:R-:W-:Y:S01]  /*1330*/  UMOV UR50, URZ ;  /* 0x0000003f00327c82 */ /* 0x000fe20008000000 */
[----:B------:R-:W-:Y:S02]  /*1340*/  UISETP.NE.AND.EX UP0, UPT, UR9, URZ, UPT, UP0 ;  /* 0x0000003f0900728c */ /* 0x000fe4000bf05300 */
[----:B------:R-:W-:Y:S02]  /*1350*/  ULOP3.LUT UR7, UR6, 0xff0000, URZ, 0xc0, !UPT ;  /* 0x00ff000006077892 */ /* 0x000fe4000f8ec03f */
[----:B------:R-:W-:Y:S02]  /*1360*/  USEL UR4, UR4, 0x1, UP0 ;  /* 0x0000000104047887 */ /* 0x000fe40008000000 */
[----:B------:R-:W-:-:S02]  /*1370*/  ULOP3.LUT UR6, UR6, 0xff000000, URZ, 0xc0, !UPT ;  /* 0xff00000006067892 */ /* 0x000fc4000f8ec03f */
[----:B------:R-:W-:Y:S01]  /*1380*/  UIMAD UR4, UR4, UR5, URZ ;  /* 0x00000005040472a4 */ /* 0x000fe2000f8e023f */
[----:B--2---:R-:W-:-:S06]  /*1390*/  @P0 R2UR UR50, R2 ;  /* 0x00000000023202ca */ /* 0x004fcc00000e0000 */
[----:B---3--:R-:W-:Y:S01]  /*13a0*/  @P1 R2UR UR4, R4 ;  /* 0x00000000040412ca */ /* 0x008fe200000e0000 */
[----:B-----5:R-:W-:-:S14]  /*13b0*/  @P1 BRA `(.L_x_177) ;  /* 0x00000000003c1947 */ /* 0x020fdc0003800000 */
[----:B------:R-:W-:Y:S02]  /*13c0*/  ULDC.64 UR8, c[0x0][0xa08] ;  /* 0x0002820000087ab9 */ /* 0x000fe40000000a00 */
[----:B------:R-:W-:-:S04]  /*13d0*/  ISETP.NE.U32.AND P0, PT, RZ, UR8, PT ;  /* 0x00000008ff007c0c */ /* 0x000fc8000bf05070 */
[----:B------:R-:W-:-:S13]  /*13e0*/  ISETP.NE.AND.EX P0, PT, RZ, UR9, PT, P0 ;  /* 0x00000009ff007c0c */ /* 0x000fda000bf05300 */
[----:B------:R-:W-:Y:S05]  /*13f0*/  @!P0 BRA `(.L_x_177) ;  /* 0x00000000002c8947 */ /* 0x000fea0003800000 */
[----:B------:R-:W-:Y:S01]  /*1400*/  R2UR UR10, R231 ;  /* 0x00000000e70a72ca */ /* 0x000fe200000e0000 */
[----:B------:R-:W-:Y:S01]  /*1410*/  ULDC.64 UR4, c[0x0][0xa08] ;  /* 0x0002820000047ab9 */ /* 0x000fe20000000a00 */
[----:B------:R-:W-:-:S11]  /*1420*/  ULDC.64 UR8, c[0x0][0x208] ;  /* 0x0000820000087ab9 */ /* 0x000fd60000000a00 */
[----:B------:R-:W-:-:S06]  /*1430*/  UIMAD.WIDE UR4, UR10, 0x4, UR4 ;  /* 0x000000040a0478a5 */ /* 0x000fcc000f8e0204 */
[----:B------:R-:W-:Y:S02]  /*1440*/  IMAD.U32 R2, RZ, RZ, UR4 ;  /* 0x00000004ff027e24 */ /* 0x000fe4000f8e00ff */
[----:B------:R-:W-:-:S05]  /*1450*/  IMAD.U32 R3, RZ, RZ, UR5 ;  /* 0x00000005ff037e24 */ /* 0x000fca000f8e00ff */
[----:B------:R-:W2:Y:S04]  /*1460*/  LDG.E R4, desc[UR8][R2.64] ;  /* 0x0000000802047981 */ /* 0x000ea8000c1e1900 */
[----:B------:R-:W3:Y:S01]  /*1470*/  LDG.E R0, desc[UR8][R2.64+0x4] ;  /* 0x0000040802007981 */ /* 0x000ee2000c1e1900 */
[----:B--2---:R-:W-:Y:S02]  /*1480*/  R2UR UR4, R4 ;  /* 0x00000000040472ca */ /* 0x004fe400000e0000 */
[----:B---3--:R-:W-:-:S13]  /*1490*/  R2UR UR5, R0 ;  /* 0x00000000000572ca */ /* 0x008fda00000e0000 */
[----:B------:R-:W-:-:S12]  /*14a0*/  UIADD3 UR4, -UR4, UR5, URZ ;  /* 0x0000000504047290 */ /* 0x000fd8000fffe13f */
.L_x_177:
[----:B------:R-:W-:Y:S02]  /*14b0*/  UIADD3 UR50, -UR50, UR4, URZ ;  /* 0x0000000432327290 */ /* 0x000fe4000fffe13f */
[----:B------:R-:W-:Y:S02]  /*14c0*/  USHF.R.U32.HI UR6, URZ, 0x8, UR6 ;  /* 0x000000083f067899 */ /* 0x000fe40008011606 */
[----:B------:R-:W-:Y:S02]  /*14d0*/  UISETP.GE.AND UP0, UPT, UR50, 0x1, UPT ;  /* 0x000000013200788c */ /* 0x000fe4000bf06270 */
[----:B------:R-:W-:Y:S02]  /*14e0*/  UIADD3 UR5, UR50, 0x6f, URZ ;  /* 0x0000006f32057890 */ /* 0x000fe4000fffe03f */
[----:B------:R-:W-:Y:S02]  /*14f0*/  ULEA.HI UR7, UR7, UR6, URZ, 0x10 ;  /* 0x0000000607077291 */ /* 0x000fe4000f8f803f */
[----:B------:R-:W-:Y:S01]  /*1500*/  PLOP3.LUT P0, PT, PT, PT, UP0, 0x80, 0x0 ;  /* 0x000000000000781c */ /* 0x000fe20003f0f008 */
[----:B------:R-:W-:Y:S01]  /*1510*/  UMOV UR4, URZ ;  /* 0x0000003f00047c82 */ /* 0x000fe20008000000 */
[----:B------:R-:W-:-:S02]  /*1520*/  ULOP3.LUT UR8, UR7, 0xff, URZ, 0xc0, !UPT ;  /* 0x000000ff07087892 */ /* 0x000fc4000f8ec03f */
[----:B------:R-:W-:Y:S02]  /*1530*/  UIMAD.WIDE UR4, UR5, -0x6db6db6d, UR4 ;  /* 0x92492493050478a5 */ /* 0x000fe4000f8e0204 */
[----:B------:R-:W-:Y:S02]  /*1540*/  USHF.R.U32.HI UR7, URZ, 0x10, UR7 ;  /* 0x000000103f077899 */ /* 0x000fe40008011607 */
[----:B------:R-:W-:Y:S01]  /*1550*/  USHF.R.U32.HI UR6, URZ, 0x1f, UR5 ;  /* 0x0000001f3f067899 */ /* 0x000fe20008011605 */
[----:B------:R-:W-:Y:S02]  /*1560*/  IMAD.U32 R23, RZ, RZ, UR8 ;  /* 0x00000008ff177e24 */ /* 0x000fe4000f8e00ff */
[----:B------:R-:W-:Y:S01]  /*1570*/  UMOV UR4, URZ ;  /* 0x0000003f00047c82 */ /* 0x000fe20008000000 */
[----:B------:R-:W-:Y:S01]  /*1580*/  ULEA.HI.SX32 UR9, UR5, UR6, 0x1a ;  /* 0x0000000605097291 */ /* 0x000fe2000f8fd23f */
[----:B------:R-:W-:Y:S01]  /*1590*/  IMAD.U32 R22, RZ, RZ, UR7 ;  /* 0x00000007ff167e24 */ /* 0x000fe2000f8e00ff */
[----:B------:R-:W-:Y:S10]  /*15a0*/  @!P0 BRA `(.L_x_178) ;  /* 0x0000000000948947 */ /* 0x000ff40003800000 */
[----:B------:R-:W-:Y:S01]  /*15b0*/  R2UR UR5, R22 ;  /* 0x00000000160572ca */ /* 0x000fe200000e0000 */
[----:B------:R-:W-:-:S12]  /*15c0*/  ULDC UR4, c[0x0][0x9f0] ;  /* 0x00027c0000047ab9 */ /* 0x000fd80000000800 */
[----:B------:R-:W-:-:S04]  /*15d0*/  UISETP.NE.AND UP0, UPT, UR5, URZ, UPT ;  /* 0x0000003f0500728c */ /* 0x000fc8000bf05270 */
[----:B------:R-:W-:-:S03]  /*15e0*/  USEL UR10, UR5, UR4, UP0 ;  /* 0x00000004050a7287 */ /* 0x000fc60008000000 */
[----:B------:R-:W-:Y:S01]  /*15f0*/  UMOV UR4, URZ ;  /* 0x0000003f00047c82 */ /* 0x000fe20008000000 */
[----:B------:R-:W-:Y:S02]  /*1600*/  UIADD3 UR6, UR9, -0x1, UR10 ;  /* 0xffffffff09067890 */ /* 0x000fe4000fffe00a */
[----:B------:R-:W-:-:S04]  /*1610*/  IMAD.U32 R3, RZ, RZ, UR10 ;  /* 0x0000000aff037e24 */ /* 0x000fc8000f8e00ff */
[----:B------:R-:W-:Y:S01]  /*1620*/  IMAD.U32 R4, RZ, RZ, UR6 ;  /* 0x00000006ff047e24 */ /* 0x000fe2000f8e00ff */
[-C--:B------:R-:W-:Y:S01]  /*1630*/  IABS R0, R3.reuse ;  /* 0x0000000300007213 */ /* 0x080fe20000000000 */
[----:B------:R-:W-:Y:S01]  /*1640*/  ULOP3.LUT UR6, UR6, UR10, URZ, 0x3c, !UPT ;  /* 0x0000000a06067292 */ /* 0x000fe2000f8e3c3f */
[----:B------:R-:W-:Y:S02]  /*1650*/  IABS R5, R3 ;  /* 0x0000000300057213 */ /* 0x000fe40000000000 */
[----:B------:R-:W-:Y:S02]  /*1660*/  R2UR UR11, R0 ;  /* 0x00000000000b72ca */ /* 0x000fe400000e0000 */
[----:B------:R-:W-:-:S05]  /*1670*/  IABS R4, R4 ;  /* 0x0000000400047213 */ /* 0x000fca0000000000 */
[----:B------:R-:W-:-:S05]  /*1680*/  IMAD.MOV.U32 R3, RZ, RZ, R4 ;  /* 0x000000ffff037224 */ /* 0x000fca00078e0004 */
[----:B------:R-:W-:Y:S01]  /*1690*/  R2UR UR8, R3 ;  /* 0x00000000030872ca */ /* 0x000fe200000e0000 */
[----:B------:R-:W0:Y:S08]  /*16a0*/  I2F.RP R0, UR11 ;  /* 0x0000000b00007d06 */ /* 0x000e300008209400 */
[----:B0-----:R-:W0:Y:S02]  /*16b0*/  MUFU.RCP R0, R0 ;  /* 0x0000000000007308 */ /* 0x001e240000001000 */
[----:B0-----:R-:W-:-:S02]  /*16c0*/  VIADD R2, R0, 0xffffffe ;  /* 0x0ffffffe00027836 */ /* 0x001fc40000000000 */
[----:B------:R-:W-:-:S04]  /*16d0*/  IMAD.MOV R0, RZ, RZ, -R5 ;  /* 0x000000ffff007224 */ /* 0x000fc800078e0a05 */
        /* <DEDUP_REMOVED lines=18> */
.L_x_178:
[----:B------:R-:W-:Y:S01]  /*1800*/  R2UR UR5, R23 ;  /* 0x00000000170572ca */ /* 0x000fe200000e0000 */
[----:B------:R-:W-:Y:S01]  /*1810*/  IMAD.U32 R0, RZ, RZ, UR9 ;  /* 0x00000009ff007e24 */ /* 0x000fe2000f8e00ff */
[----:B------:R-:W-:Y:S01]  /*1820*/  PLOP3.LUT P0, PT, PT, PT, PT, 0x80, 0x0 ;  /* 0x000000000000781c */ /* 0x000fe20003f0f070 */
[----:B------:R-:W-:Y:S01]  /*1830*/  IMAD.U32 R3, RZ, RZ, UR4 ;  /* 0x00000004ff037e24 */ /* 0x000fe2000f8e00ff */
[----:B------:R-:W-:Y:S01]  /*1840*/  CS2R R118, SRZ ;  /* 0x0000000000767805 */ /* 0x000fe2000001ff00 */
[----:B------:R-:W-:Y:S01]  /*1850*/  IMAD.MOV.U32 R4, RZ, RZ, RZ ;  /* 0x000000ffff047224 */ /* 0x000fe200078e00ff */
[----:B------:R-:W-:Y:S02]  /*1860*/  CS2R R116, SRZ ;  /* 0x0000000000747805 */ /* 0x000fe4000001ff00 */
[----:B------:R-:W-:Y:S02]  /*1870*/  CS2R R114, SRZ ;  /* 0x0000000000727805 */ /* 0x000fe4000001ff00 */
[----:B------:R-:W-:-:S02]  /*1880*/  CS2R R112, SRZ ;  /* 0x0000000000707805 */ /* 0x000fc4000001ff00 */
[----:B------:R-:W-:Y:S02]  /*1890*/  CS2R R110, SRZ ;  /* 0x00000000006e7805 */ /* 0x000fe4000001ff00 */
[----:B------:R-:W-:Y:S02]  /*18a0*/  CS2R R108, SRZ ;  /* 0x00000000006c7805 */ /* 0x000fe4000001ff00 */
[----:B------:R-:W-:Y:S02]  /*18b0*/  CS2R R106, SRZ ;  /* 0x00000000006a7805 */ /* 0x000fe4000001ff00 */
[----:B------:R-:W-:Y:S01]  /*18c0*/  CS2R R104, SRZ ;  /* 0x0000000000687805 */ /* 0x000fe2000001ff00 */
[----:B------:R-:W-:Y:S01]  /*18d0*/  UIMAD UR5, UR5, UR4, URZ ;  /* 0x00000004050572a4 */ /* 0x000fe2000f8e023f */
[----:B------:R-:W-:Y:S02]  /*18e0*/  CS2R R102, SRZ ;  /* 0x0000000000667805 */ /* 0x000fe4000001ff00 */
[----:B------:R-:W-:-:S02]  /*18f0*/  CS2R R100, SRZ ;  /* 0x0000000000647805 */ /* 0x000fc4000001ff00 */
[----:B------:R-:W-:Y:S02]  /*1900*/  CS2R R98, SRZ ;  /* 0x0000000000627805 */ /* 0x000fe4000001ff00 */
[----:B------:R-:W-:Y:S02]  /*1910*/  CS2R R96, SRZ ;  /* 0x0000000000607805 */ /* 0x000fe4000001ff00 */
[----:B------:R-:W-:Y:S02]  /*1920*/  CS2R R94, SRZ ;  /* 0x00000000005e7805 */ /* 0x000fe4000001ff00 */
[----:B------:R-:W-:Y:S01]  /*1930*/  VIADDMNMX R0, R3, UR5, R0, PT ;  /* 0x0000000503007c46 */ /* 0x000fe2000b800100 */
[----:B------:R-:W-:Y:S01]  /*1940*/  IMAD.U32 R18, RZ, RZ, UR5 ;  /* 0x00000005ff127e24 */ /* 0x000fe2000f8e00ff */
[----:B------:R-:W-:Y:S02]  /*1950*/  CS2R R92, SRZ ;  /* 0x00000000005c7805 */ /* 0x000fe4000001ff00 */
[----:B------:R-:W-:-:S02]  /*1960*/  CS2R R124, SRZ ;  /* 0x00000000007c7805 */ /* 0x000fc4000001ff00 */
[----:B------:R-:W-:Y:S01]  /*1970*/  R2UR UR51, R0 ;  /* 0x00000000003372ca */ /* 0x000fe200000e0000 */
[----:B------:R-:W-:Y:S01]  /*1980*/  IMAD.MOV.U32 R0, RZ, RZ, RZ ;  /* 0x000000ffff007224 */ /* 0x000fe200078e00ff */
        /* <DEDUP_REMOVED lines=10> */
[----:B------:R-:W-:Y:S01]  /*1a30*/  CS2R R68, SRZ ;  /* 0x0000000000447805 */ /* 0x000fe2000001ff00 */
[----:B------:R-:W-:Y:S01]  /*1a40*/  UISETP.GT.AND UP0, UPT, UR51, UR5, UPT ;  /* 0x000000053300728c */ /* 0x000fe2000bf04270 */
[----:B------:R-:W-:-:S02]  /*1a50*/  CS2R R66, SRZ ;  /* 0x0000000000427805 */ /* 0x000fc4000001ff00 */
[----:B------:R-:W-:Y:S02]  /*1a60*/  CS2R R64, SRZ ;  /* 0x0000000000407805 */ /* 0x000fe4000001ff00 */
[----:B------:R-:W-:Y:S02]  /*1a70*/  CS2R R62, SRZ ;  /* 0x00000000003e7805 */ /* 0x000fe4000001ff00 */
[----:B------:R-:W-:Y:S02]  /*1a80*/  CS2R R60, SRZ ;  /* 0x00000000003c7805 */ /* 0x000fe4000001ff00 */
[----:B------:R-:W-:Y:S02]  /*1a90*/  CS2R R58, SRZ ;  /* 0x00000000003a7805 */ /* 0x000fe4000001ff00 */
[----:B------:R-:W-:Y:S02]  /*1aa0*/  PLOP3.LUT P1, PT, PT, PT, UP0, 0x80, 0x0 ;  /* 0x000000000000781c */ /* 0x000fe40003f2f008 */
        /* <DEDUP_REMOVED lines=16> */
[----:B------:R-:W-:Y:S01]  /*1bb0*/  CS2R R24, SRZ ;  /* 0x0000000000187805 */ /* 0x000fe2000001ff00 */
[----:B------:R-:W-:Y:S06]  /*1bc0*/  @!P1 BRA `(.L_x_179) ;  /* 0x0000009400989947 */ /* 0x000fec0003800000 */
[----:B------:R-:W0:Y:S01]  /*1bd0*/  S2R R5, SR_TID.X ;  /* 0x0000000000057919 */ /* 0x000e220000002100 */
[----:B------:R-:W1:Y:S01]  /*1be0*/  S2UR UR7, SR_CgaCtaId ;  /* 0x00000000000779c3 */ /* 0x000e620000008800 */
[----:B------:R-:W-:Y:S02]  /*1bf0*/  UMOV UR6, 0x400 ;  /* 0x0000040000067882 */ /* 0x000fe40000000000 */
[----:B-1----:R-:W-:-:S04]  /*1c00*/  ULEA UR6, UR7, UR6, 0x18 ;  /* 0x0000000607067291 */ /* 0x002fc8000f8ec03f */
[----:B------:R-:W-:Y:S01]  /*1c10*/  UIADD3 UR6, UR6, 0x15400, URZ ;  /* 0x0001540006067890 */ /* 0x000fe2000fffe03f */
[----:B0-----:R-:W-:-:S03]  /*1c20*/  VIADD R8, R5, 0xffffff80 ;  /* 0xffffff8005087836 */ /* 0x001fc60000000000 */
[----:B------:R-:W-:Y:S02]  /*1c30*/  ULOP3.LUT UP0, URZ, UR6, 0x9f, URZ, 0xc0, !UPT ;  /* 0x0000009f063f7892 */ /* 0x000fe4000f80c03f */
[----:B------:R-:W-:-:S04]  /*1c40*/  SHF.R.S32.HI R5, RZ, 0x1f, R8 ;  /* 0x0000001fff057819 */ /* 0x000fc80000011408 */
[----:B------:R-:W-:Y:S02]  /*1c50*/  PLOP3.LUT P0, PT, PT, PT, UP0, 0x80, 0x0 ;  /* 0x000000000000781c */ /* 0x000fe40003f0f008 */
[----:B------:R-:W-:-:S04]  /*1c60*/  LEA.HI R5, R5, R8, RZ, 0x7 ;  /* 0x0000000805057211 */ /* 0x000fc800078f38ff */
[----:B------:R-:W-:-:S05]  /*1c70*/  SHF.R.S32.HI R5, RZ, 0x7, R5 ;  /* 0x00000007ff057819 */ /* 0x000fca0000011405 */
[----:B------:R-:W0:Y:S02]  /*1c80*/  SHFL.IDX PT, R0, R5, RZ, 0x1f ;  /* 0x00001fff05007589 */ /* 0x000e2400000e0000 */
[----:B0-----:R-:W-:-:S13]  /*1c90*/  R2UR UR4, R0 ;  /* 0x00000000000472ca */ /* 0x001fda00000e0000 */
        /* <DEDUP_REMOVED lines=10> */
[----:B------:R-:W-:Y:S01]  /*1d40*/  IMAD.U32 R4, RZ, RZ, UR4 ;  /* 0x00000004ff047e24 */ /* 0x000fe2000f8e00ff */
[----:B------:R0:W1:Y:S01]  /*1d50*/  LDC.64 R2, c[0x4][R0] ;  /* 0x0100000000027b82 */ /* 0x0000620000000a00 */
[----:B------:R-:W-:Y:S01]  /*1d60*/  IMAD.U32 R5, RZ, RZ, UR5 ;  /* 0x00000005ff057e24 */ /* 0x000fe2000f8e00ff */
[----:B------:R-:W-:Y:S01]  /*1d70*/  ULDC.64 UR4, c[0x4][0xb0] ;  /* 0x01002c0000047ab9 */ /* 0x000fe20000000a00 */
[----:B------:R-:W-:Y:S02]  /*1d80*/  IMAD.U32 R10, RZ, RZ, UR6 ;  /* 0x00000006ff0a7e24 */ /* 0x000fe4000f8e00ff */
[----:B------:R-:W-:Y:S02]  /*1d90*/  IMAD.U32 R6, RZ, RZ, UR4 ;  /* 0x00000004ff067e24 */ /* 0x000fe4000f8e00ff */
[----:B------:R-:W-:-:S02]  /*1da0*/  IMAD.U32 R7, RZ, RZ, UR5 ;  /* 0x00000005ff077e24 */ /* 0x000fc4000f8e00ff */
[----:B------:R-:W-:Y:S02]  /*1db0*/  IMAD.U32 R11, RZ, RZ, UR7 ;  /* 0x00000007ff0b7e24 */ /* 0x000fe4000f8e00ff */
[----:B------:R-:W-:Y:S02]  /*1dc0*/  IMAD.MOV.U32 R8, RZ, RZ, 0x70 ;  /* 0x00000070ff087424 */ /* 0x000fe400078e00ff */
[----:B------:R-:W-:Y:S02]  /*1dd0*/  IMAD.MOV.U32 R12, RZ, RZ, 0x1 ;  /* 0x00000001ff0c7424 */ /* 0x000fe400078e00ff */
[----:B0-----:R-:W-:-:S07]  /*1de0*/  IMAD.MOV.U32 R13, RZ, RZ, RZ ;  /* 0x000000ffff0d7224 */ /* 0x001fce00078e00ff */
[----:B------:R-:W-:-:S07]  /*1df0*/  LEPC R20, `(.L_x_180) ;  /* 0x000000001014794e */ /* 0x000fce0000000000 */
[----:B-1----:R-:W-:Y:S05]  /*1e00*/  CALL.ABS.NOINC R2 ;  /* 0x0000000002007343 */ /* 0x002fea0003c00000 */
.L_x_180:
[----:B------:R-:W2:Y:S01]  /*1e10*/  LDL R2, [R1+0x60] ;  /* 0x0000600001027983 */ /* 0x000ea20000100800 */
[----:B------:R-:W0:Y:S01]  /*1e20*/  S2UR UR5, SR_CgaCtaId ;  /* 0x00000000000579c3 */ /* 0x000e220000008800 */
[----:B------:R-:W-:Y:S01]  /*1e30*/  LEA.HI R0, R232, R232, RZ, 0x1 ;  /* 0x000000e8e8007211 */ /* 0x000fe200078f08ff */
[----:B------:R-:W-:Y:S01]  /*1e40*/  UMOV UR4, 0x400 ;  /* 0x0000040000047882 */ /* 0x000fe20000000000 */
[----:B------:R-:W-:Y:S02]  /*1e50*/  BSSY B0, `(.L_x_181) ;  /* 0x000000b000007945 */ /* 0x000fe40003800000 */
[----:B------:R-:W-:-:S05]  /*1e60*/  LOP3.LUT R3, R0, 0xfffffffe, RZ, 0xc0, !PT ;  /* 0xfffffffe00037812 */ /* 0x000fca00078ec0ff */
[----:B------:R-:W-:-:S05]  /*1e70*/  IMAD.IADD R3, R232, 0x1, -R3 ;  /* 0x00000001e8037824 */ /* 0x000fca00078e0a03 */
[----:B------:R-:W-:Y:S01]  /*1e80*/  SHF.L.U32 R3, R3, 0x1f, RZ ;  /* 0x0000001f03037819 */ /* 0x000fe200000006ff */
[----:B0-----:R-:W-:-:S06]  /*1e90*/  ULEA UR4, UR5, UR4, 0x18 ;  /* 0x0000000405047291 */ /* 0x001fcc000f8ec03f */
[----:B------:R-:W-:-:S04]  /*1ea0*/  IMAD.U32 R4, RZ, RZ, UR4 ;  /* 0x00000004ff047e24 */ /* 0x000fc8000f8e00ff */
[----:B------:R-:W0:Y:S01]  /*1eb0*/  SYNCS.PHASECHK.TRANS64.TRYWAIT P1, [R4+URZ+0x36800], R3 ;  /* 0x03680003040075a7 */ /* 0x000e22000802017f */
[----:B--2---:R-:W-:-:S13]  /*1ec0*/  R2UR UR6, R2 ;  /* 0x00000000020672ca */ /* 0x004fda00000e0000 */
[----:B------:R-:W-:-:S05]  /*1ed0*/  IMAD.U32 R0, RZ, RZ, UR6 ;  /* 0x00000006ff007e24 */ /* 0x000fca000f8e00ff */
[----:B------:R-:W-:Y:S01]  /*1ee0*/  ISETP.NE.AND P0, PT, R0, 0x3, PT ;  /* 0x000000030000780c */ /* 0x000fe20003f05270 */
[----:B0-----:R-:W-:-:S12]  /*1ef0*/  @!P1 BRA `(.L_x_182) ;  /* 0x0000013c00c09947 */ /* 0x001fd80003800000 */
.L_x_350:
[----:B------:R-:W-:Y:S05]  /*1f00*/  BSYNC B0 ;  /* 0x0000000000007941 */ /* 0x000fea0003800000 */
.L_x_181:
[----:B------:R-:W-:Y:S05]  /*1f10*/  @!P0 BRA `(.L_x_183) ;  /* 0x0000000000048947 */ /* 0x000fea0003800000 */
[----:B------:R-:W-:Y:S01]  /*1f20*/  BPT.TRAP 0x1 ;  /* 0x000000040000795c */ /* 0x000fe20000300000 */
.L_x_183:
[----:B------:R-:W-:Y:S01]  /*1f30*/  IMAD R0, R16, 0x8, R4 ;  /* 0x0000000810007824 */ /* 0x000fe200078e0204 */
[----:B0-----:R-:W-:-:S04]  /*1f40*/  SHF.L.U32 R3, R17, 0x1f, RZ ;  /* 0x0000001f11037819 */ /* 0x001fc800000006ff */
[----:B------:R0:W1:Y:S01]  /*1f50*/  SYNCS.PHASECHK.TRANS64.TRYWAIT P2, [R0+URZ+0x36830], R3 ;  /* 0x03683003000075a7 */ /* 0x000062000804017f */
[----:B------:R-:W-:Y:S05]  /*1f60*/  @!P0 BRA `(.L_x_184) ;  /* 0x0000000000048947 */ /* 0x000fea0003800000 */
[----:B------:R-:W-:Y:S01]  /*1f70*/  BPT.TRAP 0x1 ;  /* 0x000000040000795c */ /* 0x000fe20000300000 */
.L_x_184:
[----:B------:R-:W2:Y:S01]  /*1f80*/  S2R R2, SR_TID.X ;  /* 0x0000000000027919 */ /* 0x000ea20000002100 */
[----:B------:R-:W-:Y:S01]  /*1f90*/  IMAD.MOV.U32 R119, RZ, RZ, RZ ;  /* 0x000000ffff777224 */ /* 0x000fe200078e00ff */
[----:B--2---:R-:W-:Y:S01]  /*1fa0*/  LOP3.LUT P1, RZ, R2, 0x7f, RZ, 0xc0, !PT ;  /* 0x0000007f02ff7812 */ /* 0x004fe2000782c0ff */
[----:B-1----:R-:W-:-:S12]  /*1fb0*/  @P2 BRA `(.L_x_185) ;  /* 0x0000000000082947 */ /* 0x002fd80003800000 */
[----:B------:R-:W1:Y:S02]  /*1fc0*/  SYNCS.PHASECHK.TRANS64.TRYWAIT P2, [R0+URZ+0x36830], R3 ;  /* 0x03683003000075a7 */ /* 0x000e64000804017f */
[----:B-1----:R-:W-:Y:S05]  /*1fd0*/  @!P2 BRA `(.L_x_186) ;  /* 0x0000013c009ca947 */ /* 0x002fea0003800000 */
.L_x_185:
[----:B------:R-:W-:Y:S05]  /*1fe0*/  WARPSYNC.ALL ;  /* 0x0000000000007948 */ /* 0x000fea0003800000 */
[----:B------:R-:W-:Y:S01]  /*1ff0*/  R2UR UR4, R4 ;  /* 0x00000000040472ca */ /* 0x000fe200000e0000 */
[----:B------:R-:W-:Y:S01]  /*2000*/  ULOP3.LUT UR49, UR49, 0x10000, URZ, 0xfc, !UPT ;  /* 0x0001000031317892 */ /* 0x000fe2000f8efc3f */
[----:B------:R-:W-:Y:S01]  /*2010*/  R2UR UR48, R16 ;  /* 0x00000000103072ca */ /* 0x000fe200000e0000 */
[----:B------:R-:W-:Y:S01]  /*2020*/  WARPGROUP.ARRIVE ;  /* 0x00000000000079c5 */ /* 0x000fe20000000000 */
[----:B------:R-:W-:Y:S01]  /*2030*/  UMOV UR53, 0x40000040 ;  /* 0x4000004000357882 */ /* 0x000fe20000000000 */
[----:B------:R-:W-:Y:S01]  /*2040*/  UMOV UR55, 0x40000040 ;  /* 0x4000004000377882 */ /* 0x000fe20000000000 */
[----:B------:R-:W-:Y:S01]  /*2050*/  UMOV UR7, 0x40000040 ;  /* 0x4000004000077882 */ /* 0x000fe20000000000 */
[----:B------:R-:W-:Y:S01]  /*2060*/  UMOV UR9, UR53 ;  /* 0x0000003500097c82 */ /* 0x000fe20008000000 */
[----:B------:R-:W-:Y:S01]  /*2070*/  UMOV UR52, UR49 ;  /* 0x0000003100347c82 */ /* 0x000fe20008000000 */
[----:B------:R-:W-:Y:S01]  /*2080*/  UMOV UR11, 0x40000040 ;  /* 0x40000040000b7882 */ /* 0x000fe20000000000 */
[----:B------:R-:W-:Y:S01]  /*2090*/  UMOV UR8, UR52 ;  /* 0x0000003400087c82 */ /* 0x000fe20008000000 */
[----:B------:R-:W-:Y:S01]  /*20a0*/  UMOV UR12, UR52 ;  /* 0x00000034000c7c82 */ /* 0x000fe20008000000 */
[----:B------:R-:W-:Y:S01]  /*20b0*/  UMOV UR13, UR53 ;  /* 0x00000035000d7c82 */ /* 0x000fe20008000000 */
[----:B------:R-:W-:Y:S01]  /*20c0*/  UIADD3 UR4, UR4, 0x21400, URZ ;  /* 0x0002140004047890 */ /* 0x000fe2000fffe03f */
[----:B------:R-:W-:Y:S01]  /*20d0*/  MOV R2, UR53 ;  /* 0x0000003500027c02 */ /* 0x000fe20008000f00 */
[----:B------:R-:W-:Y:S01]  /*20e0*/  UMOV UR15, 0x40000040 ;  /* 0x40000040000f7882 */ /* 0x000fe20000000000 */
[----:B------:R-:W-:Y:S01]  /*20f0*/  UMOV UR16, UR52 ;  /* 0x0000003400107c82 */ /* 0x000fe20008000000 */
[----:B------:R-:W-:Y:S01]  /*2100*/  USHF.R.U32.HI UR4, URZ, 0x4, UR4 ;  /* 0x000000043f047899 */ /* 0x000fe20008011604 */
[----:B01----:R-:W-:Y:S01]  /*2110*/  MOV R3, UR52 ;  /* 0x0000003400037c02 */ /* 0x003fe20008000f00 */
[----:B------:R-:W-:Y:S01]  /*2120*/  UMOV UR17, UR53 ;  /* 0x0000003500117c82 */ /* 0x000fe20008000000 */
[----:B------:R-:W-:Y:S01]  /*2130*/  UMOV UR19, 0x40000040 ;  /* 0x4000004000137882 */ /* 0x000fe20000000000 */
[----:B------:R-:W-:Y:S01]  /*2140*/  ULOP3.LUT UR4, UR4, 0x3fff, URZ, 0xc0, !UPT ;  /* 0x00003fff04047892 */ /* 0x000fe2000f8ec03f */
[----:B------:R-:W-:Y:S01]  /*2150*/  IMAD.U32 R5, RZ, RZ, UR51 ;  /* 0x00000033ff057e24 */ /* 0x000fe2000f8e00ff */
[----:B------:R-:W-:Y:S01]  /*2160*/  UIADD3 UR20, UR49, 0x2, URZ ;  /* 0x0000000231147890 */ /* 0x000fe2000fffe03f */
[----:B------:R-:W-:Y:S01]  /*2170*/  P2R R15, PR, RZ, 0x2 ;  /* 0x00000002ff0f7803 */ /* 0x000fe20000000000 */
[----:B------:R-:W-:Y:S01]  /*2180*/  ULOP3.LUT UR5, UR4, 0x10000, URZ, 0xfc, !UPT ;  /* 0x0001000004057892 */ /* 0x000fe2000f8efc3f */
[----:B------:R-:W-:Y:S01]  /*2190*/  P2R R21, PR, RZ, 0x1 ;  /* 0x00000001ff157803 */ /* 0x000fe20000000000 */
[----:B------:R-:W-:Y:S01]  /*21a0*/  UMOV UR23, 0x40000040 ;  /* 0x4000004000177882 */ /* 0x000fe20000000000 */
[----:B------:R-:W-:Y:S01]  /*21b0*/  UMOV UR4, UR52 ;  /* 0x0000003400047c82 */ /* 0x000fe20008000000 */
[----:B------:R-:W-:Y:S01]  /*21c0*/  UIMAD UR48, UR48, 0xa80, UR5 ;  /* 0x00000a80303078a4 */ /* 0x000fe2000f8e0205 */
[--C-:B------:R-:W-:Y:S01]  /*21d0*/  IMAD.MOV.U32 R118, RZ, RZ, R119.reuse ;  /* 0x000000ffff767224 */ /* 0x100fe200078e0077 */
[----:B------:R-:W-:Y:S01]  /*21e0*/  UMOV UR27, 0x40000040 ;  /* 0x40000040001b7882 */ /* 0x000fe20000000000 */
[----:B------:R-:W-:Y:S01]  /*21f0*/  IMAD.U32 R8, RZ, RZ, UR5 ;  /* 0x00000005ff087e24 */ /* 0x000fe2000f8e00ff */
[----:B------:R-:W-:Y:S01]  /*2200*/  UIADD3 UR6, UR48, 0x80, URZ ;  /* 0x0000008030067890 */ /* 0x000fe2000fffe03f */
[--C-:B------:R-:W-:Y:S01]  /*2210*/  IMAD.MOV.U32 R117, RZ, RZ, R119.reuse ;  /* 0x000000ffff757224 */ /* 0x100fe200078e0077 */
[----:B------:R-:W-:Y:S01]  /*2220*/  UMOV UR5, UR53 ;  /* 0x0000003500057c82 */ /* 0x000fe20008000000 */
[----:B------:R-:W-:Y:S01]  /*2230*/  UMOV UR54, UR48 ;  /* 0x0000003000367c82 */ /* 0x000fe20008000000 */
[----:B------:R-:W-:Y:S01]  /*2240*/  UIADD3 UR10, UR48, 0x180, URZ ;  /* 0x00000180300a7890 */ /* 0x000fe2000fffe03f */
[----:B------:R-:W-:Y:S01]  /*2250*/  HGMMA.64x16x16.F32.BF16 R72, gdesc[UR52], RZ, !UPT, gsb0 ;  /* 0x00200000344879f0 */ /* 0x000fe2000c0018ff */
[----:B------:R-:W-:Y:S01]  /*2260*/  UIADD3 UR14, UR48, 0x200, URZ ;  /* 0x00000200300e7890 */ /* 0x000fe2000fffe03f */
[--C-:B------:R-:W-:Y:S01]  /*2270*/  IMAD.MOV.U32 R116, RZ, RZ, R119.reuse ;  /* 0x000000ffff747224 */ /* 0x100fe200078e0077 */
        /* <DEDUP_REMOVED lines=8> */
[----:B------:R-:W-:Y:S01]  /*2300*/  UMOV UR31, 0x40000040 ;  /* 0x40000040001f7882 */ /* 0x000fe20000000000 */
        /* <DEDUP_REMOVED lines=15> */
[----:B------:R-:W-:Y:S01]  /*2400*/  UMOV UR55, 0x40000040 ;  /* 0x4000004000377882 */ /* 0x000fe20000000000 */
[----:B------:R-:W-:Y:S01]  /*2410*/  UIADD3 UR61, UR51, -0x2, URZ ;  /* 0xfffffffe333d7890 */ /* 0x000fe2000fffe03f */
[----:B------:R-:W-:-:S02]  /*2420*/  IMAD.MOV.U32 R106, RZ, RZ, R119 ;  /* 0x000000ffff6a7224 */ /* 0x000fc400078e0077 */
[--C-:B------:R-:W-:Y:S02]  /*2430*/  IMAD.MOV.U32 R105, RZ, RZ, R119.reuse ;  /* 0x000000ffff697224 */ /* 0x100fe400078e0077 */
[--C-:B------:R-:W-:Y:S02]  /*2440*/  IMAD.MOV.U32 R104, RZ, RZ, R119.reuse ;  /* 0x000000ffff687224 */ /* 0x100fe400078e0077 */
[--C-:B------:R-:W-:Y:S02]  /*2450*/  IMAD.MOV.U32 R103, RZ, RZ, R119.reuse ;  /* 0x000000ffff677224 */ /* 0x100fe400078e0077 */
[--C-:B------:R-:W-:Y:S02]  /*2460*/  IMAD.MOV.U32 R102, RZ, RZ, R119.reuse ;  /* 0x000000ffff667224 */ /* 0x100fe400078e0077 */
[--C-:B------:R-:W-:Y:S02]  /*2470*/  IMAD.MOV.U32 R101, RZ, RZ, R119.reuse ;  /* 0x000000ffff657224 */ /* 0x100fe400078e0077 */
[----:B------:R-:W-:-:S02]  /*2480*/  IMAD.MOV.U32 R100, RZ, RZ, R119 ;  /* 0x000000ffff647224 */ /* 0x000fc400078e0077 */
[--C-:B------:R-:W-:Y:S02]  /*2490*/  IMAD.MOV.U32 R99, RZ, RZ, R119.reuse ;  /* 0x000000ffff637224 */ /* 0x100fe400078e0077 */
[--C-:B------:R-:W-:Y:S02]  /*24a0*/  IMAD.MOV.U32 R98, RZ, RZ, R119.reuse ;  /* 0x000000ffff627224 */ /* 0x100fe400078e0077 */
[--C-:B------:R-:W-:Y:S02]  /*24b0*/  IMAD.MOV.U32 R97, RZ, RZ, R119.reuse ;  /* 0x000000ffff617224 */ /* 0x100fe400078e0077 */
[--C-:B------:R-:W-:Y:S02]  /*24c0*/  IMAD.MOV.U32 R96, RZ, RZ, R119.reuse ;  /* 0x000000ffff607224 */ /* 0x100fe400078e0077 */
[--C-:B------:R-:W-:Y:S01]  /*24d0*/  IMAD.MOV.U32 R95, RZ, RZ, R119.reuse ;  /* 0x000000ffff5f7224 */ /* 0x100fe200078e0077 */
[----:B------:R-:W-:Y:S02]  /*24e0*/  WARPGROUP.DEPBAR.LE gsb0, 0x0 ;  /* 0x00008000000079c5 */ /* 0x000fe40000010000 */
[----:B------:R-:W-:Y:S01]  /*24f0*/  WARPGROUP.ARRIVE ;  /* 0x00000000000079c5 */ /* 0x000fe20000000000 */
[----:B------:R-:W-:-:S02]  /*2500*/  IMAD.MOV.U32 R94, RZ, RZ, R119 ;  /* 0x000000ffff5e7224 */ /* 0x000fc400078e0077 */
[--C-:B------:R-:W-:Y:S02]  /*2510*/  IMAD.MOV.U32 R93, RZ, RZ, R119.reuse ;  /* 0x000000ffff5d7224 */ /* 0x100fe400078e0077 */
[--C-:B------:R-:W-:Y:S01]  /*2520*/  IMAD.MOV.U32 R92, RZ, RZ, R119.reuse ;  /* 0x000000ffff5c7224 */ /* 0x100fe200078e0077 */
[----:B------:R-:W-:Y:S01]  /*2530*/  HGMMA.64x16x16.F32.BF16 R64, gdesc[UR4], RZ, !UPT, gsb0 ;  /* 0x00200000044079f0 */ /* 0x000fe2000c0018ff */
[----:B------:R-:W-:Y:S01]  /*2540*/  UIADD3 UR6, UR48, 0x100, URZ ;  /* 0x0000010030067890 */ /* 0x000fe2000fffe03f */
[--C-:B------:R-:W-:Y:S01]  /*2550*/  IMAD.MOV.U32 R91, RZ, RZ, R119.reuse ;  /* 0x000000ffff5b7224 */ /* 0x100fe200078e0077 */
[----:B------:R-:W-:Y:S01]  /*2560*/  UMOV UR4, UR52 ;  /* 0x0000003400047c82 */ /* 0x000fe20008000000 */
[----:B------:R-:W-:Y:S01]  /*2570*/  UMOV UR5, UR53 ;  /* 0x0000003500057c82 */ /* 0x000fe20008000000 */
[----:B------:R-:W-:Y:S01]  /*2580*/  UMOV UR7, 0x40000040 ;  /* 0x4000004000077882 */ /* 0x000fe20000000000 */
[--C-:B------:R-:W-:Y:S02]  /*2590*/  IMAD.MOV.U32 R90, RZ, RZ, R119.reuse ;  /* 0x000000ffff5a7224 */ /* 0x100fe400078e0077 */
        /* <DEDUP_REMOVED lines=8> */
[----:B------:R-:W-:Y:S01]  /*2620*/  IMAD.MOV.U32 R80, RZ, RZ, R119 ;  /* 0x000000ffff507224 */ /* 0x000fe200078e0077 */
[----:B------:R-:W-:Y:S02]  /*2630*/  WARPGROUP.DEPBAR.LE gsb0, 0x0 ;  /* 0x00008000000079c5 */ /* 0x000fe40000010000 */
[----:B------:R-:W-:-:S06]  /*2640*/  WARPGROUP.ARRIVE ;  /* 0x00000000000079c5 */ /* 0x000fcc0000000000 */
[----:B------:R-:W-:Y:S01]  /*2650*/  HGMMA.64x16x16.F32.BF16 R56, gdesc[UR4], RZ, !UPT, gsb0 ;  /* 0x00200000043879f0 */ /* 0x000fe2000c0018ff */
[----:B------:R-:W-:Y:S01]  /*2660*/  UIADD3 UR6, UR48, 0x300, URZ ;  /* 0x0000030030067890 */ /* 0x000fe2000fffe03f */
[----:B------:R-:W-:Y:S01]  /*2670*/  UMOV UR4, UR52 ;  /* 0x0000003400047c82 */ /* 0x000fe20008000000 */
[----:B------:R-:W-:Y:S01]  /*2680*/  UMOV UR5, UR53 ;  /* 0x0000003500057c82 */ /* 0x000fe20008000000 */
[----:B------:R-:W-:Y:S01]  /*2690*/  UMOV UR7, 0x40000040 ;  /* 0x4000004000077882 */ /* 0x000fe20000000000 */
[----:B------:R-:W-:Y:S02]  /*26a0*/  WARPGROUP.DEPBAR.LE gsb0, 0x0 ;  /* 0x00008000000079c5 */ /* 0x000fe40000010000 */
[----:B------:R-:W-:-:S06]  /*26b0*/  WARPGROUP.ARRIVE ;  /* 0x00000000000079c5 */ /* 0x000fcc0000000000 */
[----:B------:R-:W-:Y:S01]  /*26c0*/  HGMMA.64x16x16.F32.BF16 R48, gdesc[UR8], RZ, !UPT, gsb0 ;  /* 0x00200000083079f0 */ /* 0x000fe2000c0018ff */
[----:B------:R-:W-:Y:S02]  /*26d0*/  UIADD3 UR8, UR48, 0x2, URZ ;  /* 0x0000000230087890 */ /* 0x000fe4000fffe03f */
[----:B------:R-:W-:Y:S01]  /*26e0*/  UIADD3 UR10, UR48, 0x182, URZ ;  /* 0x00000182300a7890 */ /* 0x000fe2000fffe03f */
[----:B------:R-:W-:Y:S01]  /*26f0*/  UMOV UR11, 0x40000040 ;  /* 0x40000040000b7882 */ /* 0x000fe20000000000 */
[----:B------:R-:W-:Y:S02]  /*2700*/  WARPGROUP.DEPBAR.LE gsb0, 0x0 ;  /* 0x00008000000079c5 */ /* 0x000fe40000010000 */
[----:B------:R-:W-:-:S06]  /*2710*/  WARPGROUP.ARRIVE ;  /* 0x00000000000079c5 */ /* 0x000fcc0000000000 */
[----:B------:R-:W-:Y:S01]  /*2720*/  HGMMA.64x16x16.F32.BF16 R40, gdesc[UR12], RZ, !UPT, gsb0 ;  /* 0x002000000c2879f0 */ /* 0x000fe2000c0018ff */
        /* <DEDUP_REMOVED lines=10> */
[----:B------:R-:W-:Y:S01]  /*27d0*/  UMOV UR4, UR20 ;  /* 0x0000001400047c82 */ /* 0x000fe20008000000 */
[----:B------:R-:W-:Y:S01]  /*27e0*/  UMOV UR5, 0x40000040 ;  /* 0x4000004000057882 */ /* 0x000fe20000000000 */
[----:B------:R-:W-:Y:S01]  /*27f0*/  UMOV UR6, UR8 ;  /* 0x0000000800067c82 */ /* 0x000fe20008000000 */
[----:B------:R-:W-:Y:S01]  /*2800*/  UMOV UR7, 0x40000040 ;  /* 0x4000004000077882 */ /* 0x000fe20000000000 */
[----:B------:R-:W-:Y:S01]  /*2810*/  UMOV UR8, UR4 ;  /* 0x0000000400087c82 */ /* 0x000fe20008000000 */
[----:B------:R-:W-:Y:S01]  /*2820*/  UMOV UR9, UR5 ;  /* 0x0000000500097c82 */ /* 0x000fe20008000000 */
[----:B------:R-:W-:Y:S01]  /*2830*/  UMOV UR12, UR4 ;  /* 0x00000004000c7c82 */ /* 0x000fe20008000000 */
[----:B------:R-:W-:Y:S01]  /*2840*/  UMOV UR13, UR5 ;  /* 0x00000005000d7c82 */ /* 0x000fe20008000000 */
[----:B------:R-:W-:Y:S01]  /*2850*/  UMOV UR16, UR4 ;  /* 0x0000000400107c82 */ /* 0x000fe20008000000 */
[----:B------:R-:W-:Y:S01]  /*2860*/  UMOV UR17, UR5 ;  /* 0x0000000500117c82 */ /* 0x000fe20008000000 */
[----:B------:R-:W-:Y:S01]  /*2870*/  UIADD3 UR20, UR49, 0x4, URZ ;  /* 0x0000000431147890 */ /* 0x000fe2000fffe03f */
[----:B------:R-:W-:-:S02]  /*2880*/  WARPGROUP.DEPBAR.LE gsb0, 0x0 ;  /* 0x00008000000079c5 */ /* 0x000fc40000010000 */
        /* <DEDUP_REMOVED lines=18> */
[----:B------:R-:W-:Y:S01]  /*29b0*/  UMOV UR8, UR20 ;  /* 0x0000001400087c82 */ /* 0x000fe20008000000 */
[----:B------:R-:W-:Y:S01]  /*29c0*/  UMOV UR9, 0x40000040 ;  /* 0x4000004000097882 */ /* 0x000fe20000000000 */
[----:B------:R-:W-:Y:S01]  /*29d0*/  UMOV UR11, 0x40000040 ;  /* 0x40000040000b7882 */ /* 0x000fe20000000000 */
[----:B------:R-:W-:Y:S01]  /*29e0*/  UMOV UR20, UR8 ;  /* 0x0000000800147c82 */ /* 0x000fe20008000000 */
        /* <DEDUP_REMOVED lines=18> */
[----:B------:R-:W-:Y:S02]  /*2b10*/  UIADD3 UR6, UR49, 0x6, URZ ;  /* 0x0000000631067890 */ /* 0x000fe4000fffe03f */
[----:B------:R-:W-:-:S07]  /*2b20*/  UIADD3 UR7, UR48, 0x804, URZ ;  /* 0x0000080430077890 */ /* 0x000fce000fffe03f */
[----:B------:R-:W-:Y:S01]  /*2b30*/  UMOV UR54, UR7 ;  /* 0x0000000700367c82 */ /* 0x000fe20008000000 */
[----:B------:R-:W-:-:S13]  /*2b40*/  R2UR UR7, R18 ;  /* 0x00000000120772ca */ /* 0x000fda00000e0000 */
[----:B------:R-:W-:Y:S01]  /*2b50*/  UISETP.GE.AND UP0, UPT, UR61, UR7, UPT ;  /* 0x000000073d00728c */ /* 0x000fe2000bf06270 */
        /* <DEDUP_REMOVED lines=84> */
[----:B------:R-:W-:Y:S02]  /*30a0*/  ULDC UR14, c[0x0][0x988] ;  /* 0x00026200000e7ab9 */ /* 0x000fe40000000800 */
        /* <DEDUP_REMOVED lines=265> */
[----:B------:R-:W-:Y:S01]  /*4140*/  R2UR UR52, R3 ;  /* 0x00000000033472ca */ /* 0x000fe200000e0000 */
[----:B------:R-:W-:Y:S01]  /*4150*/  IMAD.U32 R3, RZ, RZ, UR50 ;  /* 0x00000032ff037e24 */ /* 0x000fe2000f8e00ff */
[----:B------:R-:W-:-:S04]  /*4160*/  R2UR UR53, R2 ;  /* 0x00000000023572ca */ /* 0x000fc800000e0000 */
[----:B------:R-:W-:-:S05]  /*4170*/  IADD3 R2, R3, 0x70, -R204 ;  /* 0x0000007003027810 */ /* 0x000fca0007ffe8cc */
[----:B------:R-:W-:-:S05]  /*4180*/  IMAD R2, R5, -0x70, R2 ;  /* 0xffffff9005027824 */ /* 0x000fca00078e0202 */
[C---:B------:R-:W-:Y:S02]  /*4190*/  ISETP.GT.AND P2, PT, R2.reuse, RZ, PT ;  /* 0x000000ff0200720c */ /* 0x040fe40003f44270 */
[C---:B------:R-:W-:Y:S02]  /*41a0*/  ISETP.GT.AND P3, PT, R2.reuse, 0x1, PT ;  /* 0x000000010200780c */ /* 0x040fe40003f64270 */
[C---:B------:R-:W-:Y:S02]  /*41b0*/  ISETP.GT.AND P4, PT, R2.reuse, 0x8, PT ;  /* 0x000000080200780c */ /* 0x040fe40003f84270 */
[C---:B------:R-:W-:Y:S02]  /*41c0*/  ISETP.GT.AND P5, PT, R2.reuse, 0x9, PT ;  /* 0x000000090200780c */ /* 0x040fe40003fa4270 */
[C---:B------:R-:W-:Y:S02]  /*41d0*/  ISETP.GT.AND P6, PT, R2.reuse, 0x21, PT ;  /* 0x000000210200780c */ /* 0x040fe40003fc4270 */
[----:B------:R-:W-:-:S02]  /*41e0*/  ISETP.GT.AND P1, PT, R2, 0x49, PT ;  /* 0x000000490200780c */ /* 0x000fc40003f24270 */
[----:B------:R-:W-:Y:S01]  /*41f0*/  ISETP.GT.AND P0, PT, R2, 0x50, PT ;  /* 0x000000500200780c */ /* 0x000fe20003f04270 */
        /* <DEDUP_REMOVED lines=12> */
[----:B------:R-:W-:Y:S01]  /*42c0*/  UIADD3 UR6, UR48, 0x986, URZ ;  /* 0x0000098630067890 */ /* 0x000fe2000fffe03f */
[----:B------:R-:W-:Y:S02]  /*42d0*/  WARPGROUP.DEPBAR.LE gsb0, 0x0 ;  /* 0x00008000000079c5 */ /* 0x000fe40000010000 */
[----:B------:R-:W-:-:S06]  /*42e0*/  WARPGROUP.ARRIVE ;  /* 0x00000000000079c5 */ /* 0x000fcc0000000000 */
[----:B------:R-:W-:Y:S03]  /*42f0*/  HGMMA.64x16x16.F32.BF16 R32, gdesc[UR56], R32, gsb0 ;  /* 0x00200000382079f0 */ /* 0x000fe60008001820 */
        /* <DEDUP_REMOVED lines=9> */
[----:B------:R-:W-:Y:S01]  /*4390*/  WARPGROUP.ARRIVE ;  /* 0x00000000000079c5 */ /* 0x000fe20000000000 */
[----:B------:R-:W-:Y:S02]  /*43a0*/  FSEL R72, R72, -INF , P2 ;  /* 0xff80000048487808 */ /* 0x000fe40001000000 */
[----:B------:R-:W-:Y:S02]  /*43b0*/  FSEL R73, R73, -INF , P3 ;  /* 0xff80000049497808 */ /* 0x000fe40001800000 */
[----:B------:R-:W-:Y:S01]  /*43c0*/  FSEL R76, R76, -INF , P4 ;  /* 0xff8000004c4c7808 */ /* 0x000fe20002000000 */
[----:B------:R-:W-:Y:S01]  /*43d0*/  HGMMA.64x16x16.F32.BF16 R64, gdesc[UR44], R64, gsb0 ;  /* 0x002000002c4079f0 */ /* 0x000fe20008001840 */
[----:B------:R-:W-:Y:S01]  /*43e0*/  UIADD3 UR46, UR48, 0x806, URZ ;  /* 0x00000806302e7890 */ /* 0x000fe2000fffe03f */
[----:B------:R-:W-:Y:S01]  /*43f0*/  FMNMX.FTZ R3, R72, R73, !PT ;  /* 0x0000004948037209 */ /* 0x000fe20007810000 */
[----:B------:R-:W-:Y:S01]  /*4400*/  UMOV UR47, 0x40000040 ;  /* 0x40000040002f7882 */ /* 0x000fe20000000000 */
[----:B------:R-:W-:-:S02]  /*4410*/  FSEL R74, R74, -INF , P2 ;  /* 0xff8000004a4a7808 */ /* 0x000fc40001000000 */
[----:B------:R-:W-:Y:S02]  /*4420*/  FSEL R77, R77, -INF , P5 ;  /* 0xff8000004d4d7808 */ /* 0x000fe40002800000 */
[----:B------:R-:W-:Y:S02]  /*4430*/  ISETP.GT.AND P2, PT, R2, 0x10, PT ;  /* 0x000000100200780c */ /* 0x000fe40003f44270 */
[----:B------:R-:W-:Y:S02]  /*4440*/  FMNMX.FTZ R6, R76, R3, !PT ;  /* 0x000000034c067209 */ /* 0x000fe40007810000 */
[----:B------:R-:W-:Y:S02]  /*4450*/  FSEL R75, R75, -INF , P3 ;  /* 0xff8000004b4b7808 */ /* 0x000fe40001800000 */
[----:B------:R-:W-:Y:S02]  /*4460*/  ISETP.GT.AND P3, PT, R2, 0x11, PT ;  /* 0x000000110200780c */ /* 0x000fe40003f64270 */
[----:B------:R-:W-:-:S02]  /*4470*/  FMNMX.FTZ R3, R77, R6, !PT ;  /* 0x000000064d037209 */ /* 0x000fc40007810000 */
[----:B------:R-:W-:Y:S02]  /*4480*/  FSEL R78, R78, -INF , P4 ;  /* 0xff8000004e4e7808 */ /* 0x000fe40002000000 */
[C---:B------:R-:W-:Y:S02]  /*4490*/  ISETP.GT.AND P4, PT, R2.reuse, 0x18, PT ;  /* 0x000000180200780c */ /* 0x040fe40003f84270 */
[----:B------:R-:W-:Y:S02]  /*44a0*/  FSEL R79, R79, -INF , P5 ;  /* 0xff8000004f4f7808 */ /* 0x000fe40002800000 */
[----:B------:R-:W-:Y:S01]  /*44b0*/  ISETP.GT.AND P5, PT, R2, 0x19, PT ;  /* 0x000000190200780c */ /* 0x000fe20003fa4270 */
[----:B------:R-:W-:Y:S02]  /*44c0*/  WARPGROUP.DEPBAR.LE gsb0, 0x0 ;  /* 0x00008000000079c5 */ /* 0x000fe40000010000 */
[----:B------:R-:W-:Y:S01]  /*44d0*/  WARPGROUP.ARRIVE ;  /* 0x00000000000079c5 */ /* 0x000fe20000000000 */
[----:B------:R-:W-:-:S02]  /*44e0*/  FSEL R64, R64, -INF , P2 ;  /* 0xff80000040407808 */ /* 0x000fc40001000000 */
[----:B------:R-:W-:Y:S02]  /*44f0*/  FSEL R65, R65, -INF , P3 ;  /* 0xff80000041417808 */ /* 0x000fe40001800000 */
[----:B------:R-:W-:Y:S01]  /*4500*/  FMNMX.FTZ R6, R64, R3, !PT ;  /* 0x0000000340067209 */ /* 0x000fe20007810000 */
[----:B------:R-:W-:Y:S01]  /*4510*/  HGMMA.64x16x16.F32.BF16 R56, gdesc[UR44], R56, gsb0 ;  /* 0x002000002c3879f0 */ /* 0x000fe20008001838 */
[----:B------:R-:W-:Y:S01]  /*4520*/  UIADD3 UR46, UR48, 0x886, URZ ;  /* 0x00000886302e7890 */ /* 0x000fe2000fffe03f */
[----:B------:R-:W-:Y:S01]  /*4530*/  FSEL R68, R68, -INF , P4 ;  /* 0xff80000044447808 */ /* 0x000fe20002000000 */
[----:B------:R-:W-:Y:S01]  /*4540*/  UMOV UR47, 0x40000040 ;  /* 0x40000040002f7882 */ /* 0x000fe20000000000 */
[----:B------:R-:W-:Y:S02]  /*4550*/  FMNMX.FTZ R3, R65, R6, !PT ;  /* 0x0000000641037209 */ /* 0x000fe40007810000 */
[----:B------:R-:W-:Y:S02]  /*4560*/  FSEL R66, R66, -INF , P2 ;  /* 0xff80000042427808 */ /* 0x000fe40001000000 */
[----:B------:R-:W-:-:S02]  /*4570*/  FSEL R69, R69, -INF , P5 ;  /* 0xff80000045457808 */ /* 0x000fc40002800000 */
[----:B------:R-:W-:Y:S02]  /*4580*/  ISETP.GT.AND P2, PT, R2, 0x20, PT ;  /* 0x000000200200780c */ /* 0x000fe40003f44270 */
[----:B------:R-:W-:Y:S02]  /*4590*/  FMNMX.FTZ R6, R68, R3, !PT ;  /* 0x0000000344067209 */ /* 0x000fe40007810000 */
[----:B------:R-:W-:Y:S02]  /*45a0*/  FSEL R71, R71, -INF , P5 ;  /* 0xff80000047477808 */ /* 0x000fe40002800000 */
[----:B------:R-:W-:Y:S02]  /*45b0*/  FMNMX.FTZ R3, R69, R6, !PT ;  /* 0x0000000645037209 */ /* 0x000fe40007810000 */
[----:B------:R-:W-:Y:S02]  /*45c0*/  ISETP.GT.AND P5, PT, R2, 0x28, PT ;  /* 0x000000280200780c */ /* 0x000fe40003fa4270 */
[----:B------:R-:W-:-:S02]  /*45d0*/  FSEL R70, R70, -INF , P4 ;  /* 0xff80000046467808 */ /* 0x000fc40002000000 */
[C---:B------:R-:W-:Y:S02]  /*45e0*/  ISETP.GT.AND P4, PT, R2.reuse, 0x29, PT ;  /* 0x000000290200780c */ /* 0x040fe40003f84270 */
[----:B------:R-:W-:Y:S02]  /*45f0*/  FSEL R67, R67, -INF , P3 ;  /* 0xff80000043437808 */ /* 0x000fe40001800000 */
[----:B------:R-:W-:Y:S01]  /*4600*/  ISETP.GT.AND P3, PT, R2, 0x30, PT ;  /* 0x000000300200780c */ /* 0x000fe20003f64270 */
[----:B------:R-:W-:Y:S02]  /*4610*/  WARPGROUP.DEPBAR.LE gsb0, 0x0 ;  /* 0x00008000000079c5 */ /* 0x000fe40000010000 */
[----:B------:R-:W-:Y:S01]  /*4620*/  WARPGROUP.ARRIVE ;  /* 0x00000000000079c5 */ /* 0x000fe20000000000 */
[----:B------:R-:W-:Y:S02]  /*4630*/  FSEL R56, R56, -INF , P2 ;  /* 0xff80000038387808 */ /* 0x000fe40001000000 */
[----:B------:R-:W-:-:S02]  /*4640*/  FSEL R57, R57, -INF , P6 ;  /* 0xff80000039397808 */ /* 0x000fc40003000000 */
[----:B------:R-:W-:Y:S01]  /*4650*/  FMNMX.FTZ R6, R56, R3, !PT ;  /* 0x0000000338067209 */ /* 0x000fe20007810000 */
[----:B------:R-:W-:Y:S01]  /*4660*/  HGMMA.64x16x16.F32.BF16 R48, gdesc[UR44], R48, gsb0 ;  /* 0x002000002c3079f0 */ /* 0x000fe20008001830 */
[----:B------:R-:W-:Y:S01]  /*4670*/  UIADD3 UR46, UR48, 0x906, URZ ;  /* 0x00000906302e7890 */ /* 0x000fe2000fffe03f */
[----:B------:R-:W-:Y:S01]  /*4680*/  FSEL R60, R60, -INF , P5 ;  /* 0xff8000003c3c7808 */ /* 0x000fe20002800000 */
[----:B------:R-:W-:Y:S01]  /*4690*/  UMOV UR47, 0x40000040 ;  /* 0x40000040002f7882 */ /* 0x000fe20000000000 */
[----:B------:R-:W-:Y:S02]  /*46a0*/  FMNMX.FTZ R3, R57, R6, !PT ;  /* 0x0000000639037209 */ /* 0x000fe40007810000 */
[----:B------:R-:W-:Y:S02]  /*46b0*/  FSEL R61, R61, -INF , P4 ;  /* 0xff8000003d3d7808 */ /* 0x000fe40002000000 */
[----:B------:R-:W-:Y:S02]  /*46c0*/  FMNMX.FTZ R6, R60, R3, !PT ;  /* 0x000000033c067209 */ /* 0x000fe40007810000 */
[----:B------:R-:W-:-:S02]  /*46d0*/  FSEL R58, R58, -INF , P2 ;  /* 0xff8000003a3a7808 */ /* 0x000fc40001000000 */
[C---:B------:R-:W-:Y:S02]  /*46e0*/  ISETP.GT.AND P2, PT, R2.reuse, 0x31, PT ;  /* 0x000000310200780c */ /* 0x040fe40003f44270 */
[----:B------:R-:W-:Y:S02]  /*46f0*/  FMNMX.FTZ R3, R61, R6, !PT ;  /* 0x000000063d037209 */ /* 0x000fe40007810000 */
[----:B------:R-:W-:Y:S02]  /*4700*/  FSEL R59, R59, -INF , P6 ;  /* 0xff8000003b3b7808 */ /* 0x000fe40003000000 */
[----:B------:R-:W-:Y:S02]  /*4710*/  ISETP.GT.AND P6, PT, R2, 0x38, PT ;  /* 0x000000380200780c */ /* 0x000fe40003fc4270 */
[----:B------:R-:W-:Y:S02]  /*4720*/  FSEL R62, R62, -INF , P5 ;  /* 0xff8000003e3e7808 */ /* 0x000fe40002800000 */
[----:B------:R-:W-:-:S02]  /*4730*/  ISETP.GT.AND P5, PT, R2, 0x39, PT ;  /* 0x000000390200780c */ /* 0x000fc40003fa4270 */
[----:B------:R-:W-:Y:S02]  /*4740*/  FSEL R63, R63, -INF , P4 ;  /* 0xff8000003f3f7808 */ /* 0x000fe40002000000 */
[----:B------:R-:W-:Y:S01]  /*4750*/  ISETP.GT.AND P4, PT, R2, 0x40, PT ;  /* 0x000000400200780c */ /* 0x000fe20003f84270 */
[----:B------:R-:W-:Y:S02]  /*4760*/  WARPGROUP.DEPBAR.LE gsb0, 0x0 ;  /* 0x00008000000079c5 */ /* 0x000fe40000010000 */
[----:B------:R-:W-:Y:S01]  /*4770*/  WARPGROUP.ARRIVE ;  /* 0x00000000000079c5 */ /* 0x000fe20000000000 */
[----:B------:R-:W-:Y:S02]  /*4780*/  FSEL R48, R48, -INF , P3 ;  /* 0xff80000030307808 */ /* 0x000fe40001800000 */
[----:B------:R-:W-:Y:S02]  /*4790*/  FSEL R49, R49, -INF , P2 ;  /* 0xff80000031317808 */ /* 0x000fe40001000000 */
[----:B------:R-:W-:Y:S01]  /*47a0*/  FMNMX.FTZ R6, R48, R3, !PT ;  /* 0x0000000330067209 */ /* 0x000fe20007810000 */
[----:B------:R-:W-:Y:S01]  /*47b0*/  HGMMA.64x16x16.F32.BF16 R40, gdesc[UR44], R40, gsb0 ;  /* 0x002000002c2879f0 */ /* 0x000fe20008001828 */
[----:B------:R-:W-:Y:S01]  /*47c0*/  UMOV UR46, UR6 ;  /* 0x00000006002e7c82 */ /* 0x000fe20008000000 */
[----:B------:R-:W-:Y:S01]  /*47d0*/  UMOV UR47, 0x40000040 ;  /* 0x40000040002f7882 */ /* 0x000fe20000000000 */
[----:B------:R-:W-:-:S02]  /*47e0*/  FSEL R52, R52, -INF , P6 ;  /* 0xff80000034347808 */ /* 0x000fc40003000000 */
[----:B------:R-:W-:Y:S02]  /*47f0*/  FMNMX.FTZ R3, R49, R6, !PT ;  /* 0x0000000631037209 */ /* 0x000fe40007810000 */
[----:B------:R-:W-:Y:S02]  /*4800*/  FSEL R53, R53, -INF , P5 ;  /* 0xff80000035357808 */ /* 0x000fe40002800000 */
[----:B------:R-:W-:Y:S02]  /*4810*/  FMNMX.FTZ R6, R52, R3, !PT ;  /* 0x0000000334067209 */ /* 0x000fe40007810000 */
[----:B------:R-:W-:Y:S02]  /*4820*/  FSEL R50, R50, -INF , P3 ;  /* 0xff80000032327808 */ /* 0x000fe40001800000 */
[----:B------:R-:W-:Y:S02]  /*4830*/  ISETP.GT.AND P3, PT, R2, 0x41, PT ;  /* 0x000000410200780c */ /* 0x000fe40003f64270 */
[----:B------:R-:W-:-:S02]  /*4840*/  FMNMX.FTZ R3, R53, R6, !PT ;  /* 0x0000000635037209 */ /* 0x000fc40007810000 */
[----:B------:R-:W-:Y:S02]  /*4850*/  FSEL R51, R51, -INF , P2 ;  /* 0xff80000033337808 */ /* 0x000fe40001000000 */
[C---:B------:R-:W-:Y:S02]  /*4860*/  ISETP.GT.AND P2, PT, R2.reuse, 0x48, PT ;  /* 0x000000480200780c */ /* 0x040fe40003f44270 */
[----:B------:R-:W-:Y:S02]  /*4870*/  FSEL R55, R55, -INF , P5 ;  /* 0xff80000037377808 */ /* 0x000fe40002800000 */
[----:B------:R-:W-:Y:S02]  /*4880*/  ISETP.GT.AND P5, PT, R2, 0x68, PT ;  /* 0x000000680200780c */ /* 0x000fe40003fa4270 */
[----:B------:R-:W-:Y:S02]  /*4890*/  FSEL R54, R54, -INF , P6 ;  /* 0xff80000036367808 */ /* 0x000fe40003000000 */
[----:B------:R-:W-:Y:S01]  /*48a0*/  ISETP.GT.AND P6, PT, R2, 0x69, PT ;  /* 0x000000690200780c */ /* 0x000fe20003fc4270 */
        /* <DEDUP_REMOVED lines=8> */
[----:B------:R-:W-:Y:S01]  /*4930*/  UMOV UR47, 0x40000040 ;  /* 0x40000040002f7882 */ /* 0x000fe20000000000 */
[----:B------:R-:W-:-:S02]  /*4940*/  FMNMX.FTZ R3, R41, R6, !PT ;  /* 0x0000000629037209 */ /* 0x000fc40007810000 */
[----:B------:R-:W-:Y:S02]  /*4950*/  FSEL R45, R45, -INF , P1 ;  /* 0xff8000002d2d7808 */ /* 0x000fe40000800000 */
[----:B------:R-:W-:Y:S02]  /*4960*/  FMNMX.FTZ R6, R44, R3, !PT ;  /* 0x000000032c067209 */ /* 0x000fe40007810000 */
[----:B------:R-:W-:Y:S02]  /*4970*/  ISETP.GT.AND P1, PT, R2, 0x51, PT ;  /* 0x000000510200780c */ /* 0x000fe40003f24270 */
[----:B------:R-:W-:Y:S02]  /*4980*/  FMNMX.FTZ R3, R45, R6, !PT ;  /* 0x000000062d037209 */ /* 0x000fe40007810000 */
[----:B------:R-:W-:Y:S02]  /*4990*/  FSEL R46, R46, -INF , P2 ;  /* 0xff8000002e2e7808 */ /* 0x000fe40001000000 */
[----:B------:R-:W-:-:S02]  /*49a0*/  ISETP.GT.AND P2, PT, R2, 0x59, PT ;  /* 0x000000590200780c */ /* 0x000fc40003f44270 */
[----:B------:R-:W-:Y:S02]  /*49b0*/  FSEL R43, R43, -INF , P3 ;  /* 0xff8000002b2b7808 */ /* 0x000fe40001800000 */
[----:B------:R-:W-:Y:S02]  /*49c0*/  ISETP.GT.AND P3, PT, R2, 0x60, PT ;  /* 0x000000600200780c */ /* 0x000fe40003f64270 */
[----:B------:R-:W-:Y:S02]  /*49d0*/  FSEL R42, R42, -INF , P4 ;  /* 0xff8000002a2a7808 */ /* 0x000fe40002000000 */
[----:B------:R-:W-:Y:S02]  /*49e0*/  ISETP.GT.AND P4, PT, R2, 0x61, PT ;  /* 0x000000610200780c */ /* 0x000fe40003f84270 */
[----:B------:R-:W-:Y:S02]  /*49f0*/  P2R R9, PR, RZ, 0x4 ;  /* 0x00000004ff097803 */ /* 0x000fe40000000000 */
[----:B------:R-:W-:Y:S01]  /*4a00*/  P2R R13, PR, RZ, 0x2 ;  /* 0x00000002ff0d7803 */ /* 0x000fe20000000000 */
[----:B------:R-:W-:-:S02]  /*4a10*/  WARPGROUP.DEPBAR.LE gsb0, 0x0 ;  /* 0x00008000000079c5 */ /* 0x000fc40000010000 */
[----:B------:R-:W-:Y:S01]  /*4a20*/  WARPGROUP.ARRIVE ;  /* 0x00000000000079c5 */ /* 0x000fe20000000000 */
[----:B------:R-:W-:Y:S02]  /*4a30*/  FSEL R32, R32, -INF , P0 ;  /* 0xff80000020207808 */ /* 0x000fe40000000000 */
[----:B------:R-:W-:Y:S02]  /*4a40*/  ISETP.GT.AND P0, PT, R2, 0x58, PT ;  /* 0x000000580200780c */ /* 0x000fe40003f04270 */
[----:B------:R-:W-:Y:S01]  /*4a50*/  FSEL R10, R33, -INF , P1 ;  /* 0xff800000210a7808 */ /* 0x000fe20000800000 */
[----:B------:R-:W-:Y:S01]  /*4a60*/  HGMMA.64x16x16.F32.BF16 R24, gdesc[UR44], R24, gsb0 ;  /* 0x002000002c1879f0 */ /* 0x000fe20008001818 */
[----:B------:R-:W-:Y:S02]  /*4a70*/  FMNMX.FTZ R3, R32, R3, !PT ;  /* 0x0000000320037209 */ /* 0x000fe40007810000 */
[----:B------:R-:W-:Y:S02]  /*4a80*/  FSEL R36, R36, -INF , P0 ;  /* 0xff80000024247808 */ /* 0x000fe40000000000 */
[----:B------:R-:W-:-:S02]  /*4a90*/  FMNMX.FTZ R3, R10, R3, !PT ;  /* 0x000000030a037209 */ /* 0x000fc40007810000 */
[----:B------:R-:W-:Y:S02]  /*4aa0*/  FSEL R12, R37, -INF , P2 ;  /* 0xff800000250c7808 */ /* 0x000fe40001000000 */
[----:B------:R-:W-:Y:S02]  /*4ab0*/  FMNMX.FTZ R3, R36, R3, !PT ;  /* 0x0000000324037209 */ /* 0x000fe40007810000 */
[----:B------:R-:W-:Y:S02]  /*4ac0*/  P2R R11, PR, RZ, 0x1 ;  /* 0x00000001ff0b7803 */ /* 0x000fe40000000000 */
[----:B------:R-:W-:Y:S02]  /*4ad0*/  FMNMX.FTZ R3, R12, R3, !PT ;  /* 0x000000030c037209 */ /* 0x000fe40007810000 */
[C---:B------:R-:W-:Y:S02]  /*4ae0*/  ISETP.GT.AND P0, PT, R2.reuse, 0x49, PT ;  /* 0x000000490200780c */ /* 0x040fe40003f04270 */
[----:B------:R-:W-:-:S02]  /*4af0*/  ISETP.GT.AND P1, PT, R2, 0x50, PT ;  /* 0x000000500200780c */ /* 0x000fc40003f24270 */
[----:B------:R-:W-:Y:S02]  /*4b00*/  FSEL R47, R47, -INF , P0 ;  /* 0xff8000002f2f7808 */ /* 0x000fe40000000000 */
[----:B------:R-:W-:Y:S02]  /*4b10*/  ISETP.NE.AND P0, PT, R11, RZ, PT ;  /* 0x000000ff0b00720c */ /* 0x000fe40003f05270 */
[----:B------:R-:W-:Y:S02]  /*4b20*/  FSEL R34, R34, -INF , P1 ;  /* 0xff80000022227808 */ /* 0x000fe40000800000 */
[----:B------:R-:W-:Y:S02]  /*4b30*/  ISETP.NE.AND P1, PT, R13, RZ, PT ;  /* 0x000000ff0d00720c */ /* 0x000fe40003f25270 */
[----:B------:R-:W-:Y:S02]  /*4b40*/  FSEL R38, R38, -INF , P0 ;  /* 0xff80000026267808 */ /* 0x000fe40000000000 */
[----:B------:R-:W-:-:S02]  /*4b50*/  FSEL R35, R35, -INF , P1 ;  /* 0xff80000023237808 */ /* 0x000fc40000800000 */
[----:B------:R-:W-:Y:S02]  /*4b60*/  ISETP.NE.AND P1, PT, R15, RZ, PT ;  /* 0x000000ff0f00720c */ /* 0x000fe40003f25270 */
[----:B------:R-:W-:-:S11]  /*4b70*/  ISETP.NE.AND P0, PT, R21, RZ, PT ;  /* 0x000000ff1500720c */ /* 0x000fd60003f05270 */
[----:B------:R-:W-:-:S05]  /*4b80*/  @!P1 VIADD R0, R0, 0x36840 ;  /* 0x0003684000009836 */ /* 0x000fca0000000000 */
[----:B------:R-:W-:Y:S01]  /*4b90*/  @!P1 PRMT R0, RZ, 0x654, R0 ;  /* 0x00000654ff009816 */ /* 0x000fe20000000000 */
[----:B------:R-:W-:Y:S02]  /*4ba0*/  WARPGROUP.DEPBAR.LE gsb0, 0x0 ;  /* 0x00008000000079c5 */ /* 0x000fe40000010000 */
[----:B------:R-:W-:Y:S01]  /*4bb0*/  FSEL R24, R24, -INF , P3 ;  /* 0xff80000018187808 */ /* 0x000fe20001800000 */
[----:B------:R0:W-:Y:S01]  /*4bc0*/  @!P1 SYNCS.ARRIVE.TRANS64.RED.A1T0 RZ, [R0+URZ], RZ ;  /* 0x000000ff00ff99a7 */ /* 0x0001e2000810043f */
[----:B------:R-:W-:Y:S02]  /*4bd0*/  FSEL R14, R25, -INF , P4 ;  /* 0xff800000190e7808 */ /* 0x000fe40002000000 */
[----:B------:R-:W-:Y:S02]  /*4be0*/  FMNMX.FTZ R3, R24, R3, !PT ;  /* 0x0000000318037209 */ /* 0x000fe40007810000 */
[----:B------:R-:W-:Y:S02]  /*4bf0*/  FSEL R28, R28, -INF , P5 ;  /* 0xff8000001c1c7808 */ /* 0x000fe40002800000 */
[----:B------:R-:W-:-:S02]  /*4c00*/  FMNMX.FTZ R3, R14, R3, !PT ;  /* 0x000000030e037209 */ /* 0x000fc40007810000 */
[----:B------:R-:W-:Y:S02]  /*4c10*/  FSEL R6, R29, -INF , P6 ;  /* 0xff8000001d067808 */ /* 0x000fe40003000000 */
[----:B------:R-:W-:Y:S02]  /*4c20*/  FMNMX.FTZ R3, R28, R3, !PT ;  /* 0x000000031c037209 */ /* 0x000fe40007810000 */
[----:B------:R-:W-:Y:S02]  /*4c30*/  FSEL R26, R26, -INF , P3 ;  /* 0xff8000001a1a7808 */ /* 0x000fe40001800000 */
[----:B------:R-:W-:Y:S02]  /*4c40*/  FMNMX.FTZ R5, R6, R3, !PT ;  /* 0x0000000306057209 */ /* 0x000fe40007810000 */
[----:B------:R-:W-:Y:S02]  /*4c50*/  FSEL R27, R27, -INF , P4 ;  /* 0xff8000001b1b7808 */ /* 0x000fe40002000000 */
[----:B------:R-:W-:Y:S01]  /*4c60*/  FSEL R30, R30, -INF , P5 ;  /* 0xff8000001e1e7808 */ /* 0x000fe20002800000 */
[----:B------:R-:W1:Y:S01]  /*4c70*/  SHFL.BFLY PT, R20, R5, 0x2, 0x1f ;  /* 0x0c401f0005147f89 */ /* 0x000e6200000e0000 */
[----:B------:R-:W-:-:S02]  /*4c80*/  FSEL R31, R31, -INF , P6 ;  /* 0xff8000001f1f7808 */ /* 0x000fc40003000000 */
[----:B-1----:R-:W-:-:S05]  /*4c90*/  FMNMX.FTZ R20, R5, R20, !PT ;  /* 0x0000001405147209 */ /* 0x002fca0007810000 */
[----:B------:R-:W1:Y:S02]  /*4ca0*/  SHFL.BFLY PT, R3, R20, 0x1, 0x1f ;  /* 0x0c201f0014037f89 */ /* 0x000e6400000e0000 */
[----:B-1----:R-:W-:-:S04]  /*4cb0*/  FMNMX.FTZ R3, R20, R3, !PT ;  /* 0x0000000314037209 */ /* 0x002fc80007810000 */
[C---:B------:R-:W-:Y:S01]  /*4cc0*/  FSETP.NEU.FTZ.AND P2, PT, R3.reuse, -INF , PT ;  /* 0xff8000000300780b */ /* 0x040fe20003f5d000 */
[----:B------:R-:W-:-:S05]  /*4cd0*/  FMUL.FTZ R7, R3, UR14 ;  /* 0x0000000e03077c20 */ /* 0x000fca0008410000 */
[----:B------:R-:W-:Y:S02]  /*4ce0*/  FSEL R81, R7, RZ, P2 ;  /* 0x000000ff07517208 */ /* 0x000fe40001000000 */
[----:B------:R-:W-:Y:S02]  /*4cf0*/  FMNMX.FTZ R7, R74, R75, !PT ;  /* 0x0000004b4a077209 */ /* 0x000fe40007810000 */
[----:B------:R-:W-:Y:S01]  /*4d00*/  ISETP.NE.AND P2, PT, R9, RZ, PT ;  /* 0x000000ff0900720c */ /* 0x000fe20003f45270 */
[--C-:B------:R-:W-:Y:S01]  /*4d10*/  FFMA.FTZ R33, R45, UR14, -R81.reuse ;  /* 0x0000000e2d217c23 */ /* 0x100fe20008010851 */
[----:B------:R-:W-:Y:S01]  /*4d20*/  FMNMX.FTZ R2, R78, R7, !PT ;  /* 0x000000074e027209 */ /* 0x000fe20007810000 */
[--C-:B------:R-:W-:Y:S01]  /*4d30*/  FFMA.FTZ R200, R72, UR14, -R81.reuse ;  /* 0x0000000e48c87c23 */ /* 0x100fe20008010851 */
[----:B------:R-:W-:Y:S01]  /*4d40*/  FSEL R39, R39, -INF , P2 ;  /* 0xff80000027277808 */ /* 0x000fe20001000000 */
[--C-:B------:R-:W-:Y:S01]  /*4d50*/  FFMA.FTZ R5, R73, UR14, -R81.reuse ;  /* 0x0000000e49057c23 */ /* 0x100fe20008010851 */
[----:B------:R-:W-:Y:S01]  /*4d60*/  FMNMX.FTZ R7, R79, R2, !PT ;  /* 0x000000024f077209 */ /* 0x000fe20007810000 */
[--C-:B------:R-:W-:Y:S01]  /*4d70*/  FFMA.FTZ R202, R76, UR14, -R81.reuse ;  /* 0x0000000e4cca7c23 */ /* 0x100fe20008010851 */
[--C-:B------:R-:W-:Y:S01]  /*4d80*/  FFMA.FTZ R196, R64, UR14, -R81.reuse ;  /* 0x0000000e40c47c23 */ /* 0x100fe20008010851 */
[----:B------:R-:W-:Y:S01]  /*4d90*/  MUFU.EX2 R200, R200 ;  /* 0x000000c800c87308 */ /* 0x000fe20000000800 */
[----:B------:R-:W-:Y:S01]  /*4da0*/  FMNMX.FTZ R2, R66, R7, !PT ;  /* 0x0000000742027209 */ /* 0x000fe20007810000 */
[--C-:B------:R-:W-:Y:S01]  /*4db0*/  FFMA.FTZ R7, R77, UR14, -R81.reuse ;  /* 0x0000000e4d077c23 */ /* 0x100fe20008010851 */
[--C-:B------:R-:W-:Y:S01]  /*4dc0*/  FFMA.FTZ R198, R68, UR14, -R81.reuse ;  /* 0x0000000e44c67c23 */ /* 0x100fe20008010851 */
[--C-:B------:R-:W-:Y:S01]  /*4dd0*/  FFMA.FTZ R29, R41, UR14, -R81.reuse ;  /* 0x0000000e291d7c23 */ /* 0x100fe20008010851 */
[----:B------:R-:W-:Y:S01]  /*4de0*/  FMNMX.FTZ R9, R67, R2, !PT ;  /* 0x0000000243097209 */ /* 0x000fe20007810000 */
[--C-:B------:R-:W-:Y:S01]  /*4df0*/  FFMA.FTZ R41, R12, UR14, -R81.reuse ;  /* 0x0000000e0c297c23 */ /* 0x100fe20008010851 */
[--C-:B------:R-:W-:Y:S01]  /*4e00*/  FFMA.FTZ R178, R28, UR14, -R81.reuse ;  /* 0x0000000e1cb27c23 */ /* 0x100fe20008010851 */
[----:B------:R-:W1:Y:S01]  /*4e10*/  MUFU.EX2 R5, R5 ;  /* 0x0000000500057308 */ /* 0x000e620000000800 */
[----:B------:R-:W-:Y:S01]  /*4e20*/  FMNMX.FTZ R2, R70, R9, !PT ;  /* 0x0000000946027209 */ /* 0x000fe20007810000 */
[--C-:B------:R-:W-:Y:S01]  /*4e30*/  FFMA.FTZ R14, R14, UR14, -R81.reuse ;  /* 0x0000000e0e0e7c23 */ /* 0x100fe20008010851 */
[--C-:B------:R-:W-:Y:S01]  /*4e40*/  FFMA.FTZ R180, R32, UR14, -R81.reuse ;  /* 0x0000000e20b47c23 */ /* 0x100fe20008010851 */
[--C-:B------:R-:W-:Y:S01]  /*4e50*/  FFMA.FTZ R192, R56, UR14, -R81.reuse ;  /* 0x0000000e38c07c23 */ /* 0x100fe20008010851 */
[----:B------:R-:W-:Y:S01]  /*4e60*/  FMNMX.FTZ R9, R71, R2, !PT ;  /* 0x0000000247097209 */ /* 0x000fe20007810000 */
[--C-:B------:R-:W-:Y:S01]  /*4e70*/  FFMA.FTZ R176, R24, UR14, -R81.reuse ;  /* 0x0000000e18b07c23 */ /* 0x100fe20008010851 */
[--C-:B------:R-:W-:Y:S01]  /*4e80*/  FFMA.FTZ R194, R60, UR14, -R81.reuse ;  /* 0x0000000e3cc27c23 */ /* 0x100fe20008010851 */
[----:B------:R-:W2:Y:S01]  /*4e90*/  MUFU.EX2 R202, R202 ;  /* 0x000000ca00ca7308 */ /* 0x000ea20000000800 */
[----:B------:R-:W-:Y:S01]  /*4ea0*/  FMNMX.FTZ R2, R58, R9, !PT ;  /* 0x000000093a027209 */ /* 0x000fe20007810000 */
[--C-:B------:R-:W-:Y:S01]  /*4eb0*/  FFMA.FTZ R9, R65, UR14, -R81.reuse ;  /* 0x0000000e41097c23 */ /* 0x100fe20008010851 */
[--C-:B------:R-:W-:Y:S01]  /*4ec0*/  FFMA.FTZ R188, R48, UR14, -R81.reuse ;  /* 0x0000000e30bc7c23 */ /* 0x100fe20008010851 */
[--C-:B------:R-:W-:Y:S01]  /*4ed0*/  FFMA.FTZ R190, R52, UR14, -R81.reuse ;  /* 0x0000000e34be7c23 */ /* 0x100fe20008010851 */
[----:B------:R-:W-:Y:S01]  /*4ee0*/  FMNMX.FTZ R11, R59, R2, !PT ;  /* 0x000000023b0b7209 */ /* 0x000fe20007810000 */
[--C-:B------:R-:W-:Y:S01]  /*4ef0*/  FFMA.FTZ R184, R40, UR14, -R81.reuse ;  /* 0x0000000e28b87c23 */ /* 0x100fe20008010851 */
[--C-:B------:R-:W-:Y:S01]  /*4f00*/  FFMA.FTZ R186, R44, UR14, -R81.reuse ;  /* 0x0000000e2cba7c23 */ /* 0x100fe20008010851 */
[----:B------:R-:W3:Y:S01]  /*4f10*/  MUFU.EX2 R7, R7 ;  /* 0x0000000700077308 */ /* 0x000ee20000000800 */
[----:B------:R-:W-:Y:S01]  /*4f20*/  FMNMX.FTZ R2, R62, R11, !PT ;  /* 0x0000000b3e027209 */ /* 0x000fe20007810000 */
[----:B------:R-:W-:Y:S01]  /*4f30*/  FFMA.FTZ R182, R36, UR14, -R81 ;  /* 0x0000000e24b67c23 */ /* 0x000fe20008010851 */
[----:B------:R-:W-:-:S02]  /*4f40*/  IMAD.MOV.U32 R77, RZ, RZ, R119 ;  /* 0x000000ffff4d7224 */ /* 0x000fc400078e0077 */
[----:B------:R-:W-:Y:S01]  /*4f50*/  FMNMX.FTZ R11, R63, R2, !PT ;  /* 0x000000023f0b7209 */ /* 0x000fe20007810000 */
[----:B------:R-:W-:Y:S02]  /*4f60*/  IMAD.MOV.U32 R76, RZ, RZ, R119 ;  /* 0x000000ffff4c7224 */ /* 0x000fe400078e0077 */
[----:B------:R-:W4:Y:S01]  /*4f70*/  MUFU.EX2 R196, R196 ;  /* 0x000000c400c47308 */ /* 0x000f220000000800 */
[----:B------:R-:W-:Y:S01]  /*4f80*/  FMNMX.FTZ R2, R50, R11, !PT ;  /* 0x0000000b32027209 */ /* 0x000fe20007810000 */
[----:B------:R-:W-:Y:S01]  /*4f90*/  FFMA.FTZ R11, R69, UR14, -R81 ;  /* 0x0000000e450b7c23 */ /* 0x000fe20008010851 */
[--C-:B------:R-:W-:Y:S02]  /*4fa0*/  IMAD.MOV.U32 R73, RZ, RZ, R119.reuse ;  /* 0x000000ffff497224 */ /* 0x100fe400078e0077 */
[----:B------:R-:W-:Y:S01]  /*4fb0*/  FMNMX.FTZ R13, R51, R2, !PT ;  /* 0x00000002330d7209 */ /* 0x000fe20007810000 */
[--C-:B------:R-:W-:Y:S02]  /*4fc0*/  IMAD.MOV.U32 R72, RZ, RZ, R119.reuse ;  /* 0x000000ffff487224 */ /* 0x100fe400078e0077 */
[----:B------:R-:W5:Y:S01]  /*4fd0*/  MUFU.EX2 R9, R9 ;  /* 0x0000000900097308 */ /* 0x000f620000000800 */
[----:B------:R-:W-:Y:S01]  /*4fe0*/  FMNMX.FTZ R2, R54, R13, !PT ;  /* 0x0000000d36027209 */ /* 0x000fe20007810000 */
[----:B------:R-:W-:-:S02]  /*4ff0*/  IMAD.MOV.U32 R69, RZ, RZ, R119 ;  /* 0x000000ffff457224 */ /* 0x000fc400078e0077 */
[--C-:B------:R-:W-:Y:S01]  /*5000*/  IMAD.MOV.U32 R68, RZ, RZ, R119.reuse ;  /* 0x000000ffff447224 */ /* 0x100fe200078e0077 */
[----:B------:R-:W-:Y:S01]  /*5010*/  FMNMX.FTZ R13, R55, R2, !PT ;  /* 0x00000002370d7209 */ /* 0x000fe20007810000 */
[----:B------:R-:W-:Y:S02]  /*5020*/  IMAD.MOV.U32 R65, RZ, RZ, R119 ;  /* 0x000000ffff417224 */ /* 0x000fe400078e0077 */
[----:B------:R-:W0:Y:S01]  /*5030*/  MUFU.EX2 R198, R198 ;  /* 0x000000c600c67308 */ /* 0x000e220000000800 */
[----:B------:R-:W-:Y:S01]  /*5040*/  FMNMX.FTZ R2, R42, R13, !PT ;  /* 0x0000000d2a027209 */ /* 0x000fe20007810000 */
[----:B------:R-:W-:Y:S01]  /*5050*/  FFMA.FTZ R13, R57, UR14, -R81 ;  /* 0x0000000e390d7c23 */ /* 0x000fe20008010851 */
[--C-:B------:R-:W-:Y:S02]  /*5060*/  IMAD.MOV.U32 R64, RZ, RZ, R119.reuse ;  /* 0x000000ffff407224 */ /* 0x100fe400078e0077 */
[----:B------:R-:W-:Y:S01]  /*5070*/  FMNMX.FTZ R15, R43, R2, !PT ;  /* 0x000000022b0f7209 */ /* 0x000fe20007810000 */
[----:B------:R-:W-:-:S02]  /*5080*/  IMAD.MOV.U32 R60, RZ, RZ, R119 ;  /* 0x000000ffff3c7224 */ /* 0x000fc400078e0077 */
[----:B------:R-:W0:Y:S01]  /*5090*/  MUFU.EX2 R11, R11 ;  /* 0x0000000b000b7308 */ /* 0x000e220000000800 */
[----:B------:R-:W-:Y:S01]  /*50a0*/  FMNMX.FTZ R2, R46, R15, !PT ;  /* 0x0000000f2e027209 */ /* 0x000fe20007810000 */
[--C-:B------:R-:W-:Y:S02]  /*50b0*/  IMAD.MOV.U32 R56, RZ, RZ, R119.reuse ;  /* 0x000000ffff387224 */ /* 0x100fe400078e0077 */
[--C-:B------:R-:W-:Y:S01]  /*50c0*/  IMAD.MOV.U32 R52, RZ, RZ, R119.reuse ;  /* 0x000000ffff347224 */ /* 0x100fe200078e0077 */
[----:B------:R-:W-:Y:S01]  /*50d0*/  FMNMX.FTZ R15, R47, R2, !PT ;  /* 0x000000022f0f7209 */ /* 0x000fe20007810000 */
[----:B------:R-:W-:Y:S02]  /*50e0*/  IMAD.MOV.U32 R48, RZ, RZ, R119 ;  /* 0x000000ffff307224 */ /* 0x000fe400078e0077 */
[----:B------:R-:W0:Y:S01]  /*50f0*/  MUFU.EX2 R192, R192 ;  /* 0x000000c000c07308 */ /* 0x000e220000000800 */
[----:B------:R-:W-:Y:S01]  /*5100*/  FMNMX.FTZ R2, R34, R15, !PT ;  /* 0x0000000f22027209 */ /* 0x000fe20007810000 */
[----:B------:R-:W-:Y:S01]  /*5110*/  FFMA.FTZ R15, R61, UR14, -R81 ;  /* 0x0000000e3d0f7c23 */ /* 0x000fe20008010851 */
[----:B------:R-:W-:-:S02]  /*5120*/  IMAD.MOV.U32 R61, RZ, RZ, R119 ;  /* 0x000000ffff3d7224 */ /* 0x000fc400078e0077 */
[----:B------:R-:W-:Y:S01]  /*5130*/  FMNMX.FTZ R21, R35, R2, !PT ;  /* 0x0000000223157209 */ /* 0x000fe20007810000 */
[--C-:B------:R-:W-:Y:S02]  /*5140*/  IMAD.MOV.U32 R44, RZ, RZ, R119.reuse ;  /* 0x000000ffff2c7224 */ /* 0x100fe400078e0077 */
[----:B------:R-:W0:Y:S01]  /*5150*/  MUFU.EX2 R13, R13 ;  /* 0x0000000d000d7308 */ /* 0x000e220000000800 */
[----:B------:R-:W-:Y:S01]  /*5160*/  FMNMX.FTZ R2, R38, R21, !PT ;  /* 0x0000001526027209 */ /* 0x000fe20007810000 */
[--C-:B------:R-:W-:Y:S02]  /*5170*/  IMAD.MOV.U32 R40, RZ, RZ, R119.reuse ;  /* 0x000000ffff287224 */ /* 0x100fe400078e0077 */
[----:B------:R-:W-:Y:S01]  /*5180*/  IMAD.MOV.U32 R36, RZ, RZ, R119 ;  /* 0x000000ffff247224 */ /* 0x000fe200078e0077 */
[----:B------:R-:W-:-:S03]  /*5190*/  FMNMX.FTZ R21, R39, R2, !PT ;  /* 0x0000000227157209 */ /* 0x000fc60007810000 */
[----:B------:R-:W0:Y:S01]  /*51a0*/  MUFU.EX2 R194, R194 ;  /* 0x000000c200c27308 */ /* 0x000e220000000800 */
[----:B------:R-:W-:Y:S01]  /*51b0*/  FMNMX.FTZ R2, R26, R21, !PT ;  /* 0x000000151a027209 */ /* 0x000fe20007810000 */
[--C-:B------:R-:W-:Y:S01]  /*51c0*/  FFMA.FTZ R21, R49, UR14, -R81.reuse ;  /* 0x0000000e31157c23 */ /* 0x100fe20008010851 */
[----:B------:R-:W-:Y:S02]  /*51d0*/  FFMA.FTZ R49, R6, UR14, -R81 ;  /* 0x0000000e06317c23 */ /* 0x000fe40008010851 */
[----:B------:R-:W-:-:S03]  /*51e0*/  FMNMX.FTZ R25, R27, R2, !PT ;  /* 0x000000021b197209 */ /* 0x000fc60007810000 */
[----:B------:R-:W0:Y:S01]  /*51f0*/  MUFU.EX2 R15, R15 ;  /* 0x0000000f000f7308 */ /* 0x000e220000000800 */
[----:B------:R-:W-:Y:S01]  /*5200*/  FMNMX.FTZ R2, R30, R25, !PT ;  /* 0x000000191e027209 */ /* 0x000fe20007810000 */
[----:B------:R-:W-:Y:S01]  /*5210*/  FFMA.FTZ R25, R53, UR14, -R81 ;  /* 0x0000000e35197c23 */ /* 0x000fe20008010851 */
[----:B-1----:R-:W-:Y:S01]  /*5220*/  FADD.FTZ R53, R200, R5 ;  /* 0x00000005c8357221 */ /* 0x002fe20000010000 */
[----:B------:R-:W-:Y:S02]  /*5230*/  F2FP.BF16.F32.PACK_AB R200, R5, R200 ;  /* 0x000000c805c8723e */ /* 0x000fe400000010ff */
[----:B------:R-:W-:Y:S01]  /*5240*/  FMNMX.FTZ R2, R31, R2, !PT ;  /* 0x000000021f027209 */ /* 0x000fe20007810000 */
[----:B--2---:R-:W-:Y:S01]  /*5250*/  FADD.FTZ R28, R202, R53 ;  /* 0x00000035ca1c7221 */ /* 0x004fe20000010000 */
[----:B------:R-:W1:Y:S01]  /*5260*/  MUFU.EX2 R188, R188 ;  /* 0x000000bc00bc7308 */ /* 0x000e620000000800 */
[C---:B---3--:R-:W-:Y:S02]  /*5270*/  F2FP.BF16.F32.PACK_AB R202, R7.reuse, R202 ;  /* 0x000000ca07ca723e */ /* 0x048fe400000010ff */
[----:B------:R-:W2:Y:S01]  /*5280*/  SHFL.BFLY PT, R37, R2, 0x2, 0x1f ;  /* 0x0c401f0002257f89 */ /* 0x000ea200000e0000 */
[----:B------:R-:W-:-:S04]  /*5290*/  FADD.FTZ R53, R7, R28 ;  /* 0x0000001c07357221 */ /* 0x000fc80000010000 */
[----:B----4-:R-:W-:Y:S01]  /*52a0*/  FADD.FTZ R28, R196, R53 ;  /* 0x00000035c41c7221 */ /* 0x010fe20000010000 */
[----:B------:R-:W3:Y:S01]  /*52b0*/  MUFU.EX2 R21, R21 ;  /* 0x0000001500157308 */ /* 0x000ee20000000800 */
[C---:B-----5:R-:W-:Y:S02]  /*52c0*/  F2FP.BF16.F32.PACK_AB R196, R9.reuse, R196 ;  /* 0x000000c409c4723e */ /* 0x060fe400000010ff */
[----:B------:R-:W-:-:S04]  /*52d0*/  FADD.FTZ R53, R9, R28 ;  /* 0x0000001c09357221 */ /* 0x000fc80000010000 */
[----:B0-----:R-:W-:Y:S01]  /*52e0*/  FADD.FTZ R32, R198, R53 ;  /* 0x00000035c6207221 */ /* 0x001fe20000010000 */
[----:B------:R-:W-:Y:S01]  /*52f0*/  MUFU.EX2 R190, R190 ;  /* 0x000000be00be7308 */ /* 0x000fe20000000800 */
[C---:B------:R-:W-:Y:S02]  /*5300*/  F2FP.BF16.F32.PACK_AB R198, R11.reuse, R198 ;  /* 0x000000c60bc6723e */ /* 0x040fe400000010ff */
[----:B------:R-:W-:-:S04]  /*5310*/  FADD.FTZ R57, R11, R32 ;  /* 0x000000200b397221 */ /* 0x000fc80000010000 */
[----:B------:R-:W-:Y:S01]  /*5320*/  FADD.FTZ R32, R192, R57 ;  /* 0x00000039c0207221 */ /* 0x000fe20000010000 */
[----:B------:R-:W-:Y:S01]  /*5330*/  MUFU.EX2 R25, R25 ;  /* 0x0000001900197308 */ /* 0x000fe20000000800 */
[C---:B------:R-:W-:Y:S02]  /*5340*/  F2FP.BF16.F32.PACK_AB R192, R13.reuse, R192 ;  /* 0x000000c00dc0723e */ /* 0x040fe400000010ff */
[----:B--2---:R-:W-:Y:S01]  /*5350*/  FMNMX.FTZ R20, R2, R37, !PT ;  /* 0x0000002502147209 */ /* 0x004fe20007810000 */
[----:B------:R-:W-:Y:S01]  /*5360*/  FFMA.FTZ R37, R10, UR14, -R81 ;  /* 0x0000000e0a257c23 */ /* 0x000fe20008010851 */
[----:B------:R-:W-:Y:S01]  /*5370*/  FADD.FTZ R57, R13, R32 ;  /* 0x000000200d397221 */ /* 0x000fe20000010000 */
[----:B------:R-:W-:Y:S02]  /*5380*/  IMAD.MOV.U32 R81, RZ, RZ, R119 ;  /* 0x000000ffff517224 */ /* 0x000fe400078e0077 */
[----:B------:R-:W0:Y:S01]  /*5390*/  SHFL.BFLY PT, R45, R20, 0x1, 0x1f ;  /* 0x0c201f00142d7f89 */ /* 0x000e2200000e0000 */
[----:B------:R-:W-:Y:S01]  /*53a0*/  FADD.FTZ R32, R194, R57 ;  /* 0x00000039c2207221 */ /* 0x000fe20000010000 */
[----:B------:R-:W-:Y:S01]  /*53b0*/  MUFU.EX2 R184, R184 ;  /* 0x000000b800b87308 */ /* 0x000fe20000000800 */
[----:B------:R-:W-:-:S02]  /*53c0*/  F2FP.BF16.F32.PACK_AB R194, R15, R194 ;  /* 0x000000c20fc2723e */ /* 0x000fc400000010ff */
[----:B------:R-:W-:-:S04]  /*53d0*/  FADD.FTZ R57, R15, R32 ;  /* 0x000000200f397221 */ /* 0x000fc80000010000 */
[----:B-1----:R-:W-:Y:S01]  /*53e0*/  FADD.FTZ R32, R188, R57 ;  /* 0x00000039bc207221 */ /* 0x002fe20000010000 */
[----:B------:R-:W-:Y:S01]  /*53f0*/  MUFU.EX2 R29, R29 ;  /* 0x0000001d001d7308 */ /* 0x000fe20000000800 */
[C---:B---3--:R-:W-:Y:S02]  /*5400*/  F2FP.BF16.F32.PACK_AB R188, R21.reuse, R188 ;  /* 0x000000bc15bc723e */ /* 0x048fe400000010ff */
[----:B------:R-:W-:Y:S01]  /*5410*/  FADD.FTZ R57, R21, R32 ;  /* 0x0000002015397221 */ /* 0x000fe20000010000 */
[----:B------:R-:W-:-:S04]  /*5420*/  IMAD.MOV.U32 R32, RZ, RZ, R119 ;  /* 0x000000ffff207224 */ /* 0x000fc800078e0077 */
[----:B------:R-:W-:Y:S01]  /*5430*/  MUFU.EX2 R186, R186 ;  /* 0x000000ba00ba7308 */ /* 0x000fe20000000800 */
[----:B0-----:R-:W-:-:S07]  /*5440*/  FMNMX.FTZ R2, R20, R45, !PT ;  /* 0x0000002d14027209 */ /* 0x001fce0007810000 */
[----:B------:R0:W-:Y:S01]  /*5450*/  MUFU.EX2 R45, R14 ;  /* 0x0000000e002d7308 */ /* 0x0001e20000000800 */
[C---:B------:R-:W-:Y:S01]  /*5460*/  FSETP.NEU.FTZ.AND P2, PT, R2.reuse, -INF , PT ;  /* 0xff8000000200780b */ /* 0x040fe20003f5d000 */
[----:B------:R-:W-:-:S05]  /*5470*/  FMUL.FTZ R10, R2, UR14 ;  /* 0x0000000e020a7c20 */ /* 0x000fca0008410000 */
[----:B------:R-:W-:Y:S01]  /*5480*/  FSEL R6, R10, RZ, P2 ;  /* 0x000000ff0a067208 */ /* 0x000fe20001000000 */
[----:B------:R-:W-:Y:S01]  /*5490*/  MUFU.EX2 R33, R33 ;  /* 0x0000002100217308 */ /* 0x000fe20000000800 */
[----:B------:R-:W-:-:S03]  /*54a0*/  PLOP3.LUT P2, PT, PT, PT, UP0, 0x80, 0x0 ;  /* 0x000000000000781c */ /* 0x000fc60003f4f008 */
[--C-:B------:R-:W-:Y:S01]  /*54b0*/  FFMA.FTZ R201, R74, UR14, -R6.reuse ;  /* 0x0000000e4ac97c23 */ /* 0x100fe20008010806 */
[--C-:B------:R-:W-:Y:S01]  /*54c0*/  FFMA.FTZ R10, R75, UR14, -R6.reuse ;  /* 0x0000000e4b0a7c23 */ /* 0x100fe20008010806 */
[--C-:B------:R-:W-:Y:S01]  /*54d0*/  FFMA.FTZ R203, R78, UR14, -R6.reuse ;  /* 0x0000000e4ecb7c23 */ /* 0x100fe20008010806 */
[--C-:B------:R-:W-:Y:S01]  /*54e0*/  FFMA.FTZ R12, R79, UR14, -R6.reuse ;  /* 0x0000000e4f0c7c23 */ /* 0x100fe20008010806 */
[--C-:B------:R-:W-:Y:S01]  /*54f0*/  FFMA.FTZ R197, R66, UR14, -R6.reuse ;  /* 0x0000000e42c57c23 */ /* 0x100fe20008010806 */
[--C-:B0-----:R-:W-:Y:S01]  /*5500*/  FFMA.FTZ R14, R67, UR14, -R6.reuse ;  /* 0x0000000e430e7c23 */ /* 0x101fe20008010806 */
[----:B------:R-:W-:Y:S01]  /*5510*/  MUFU.EX2 R201, R201 ;  /* 0x000000c900c97308 */ /* 0x000fe20000000800 */
[--C-:B------:R-:W-:Y:S01]  /*5520*/  FFMA.FTZ R199, R70, UR14, -R6.reuse ;  /* 0x0000000e46c77c23 */ /* 0x100fe20008010806 */
[--C-:B------:R-:W-:Y:S01]  /*5530*/  FFMA.FTZ R20, R71, UR14, -R6.reuse ;  /* 0x0000000e47147c23 */ /* 0x100fe20008010806 */
[--C-:B------:R-:W-:Y:S01]  /*5540*/  FFMA.FTZ R193, R58, UR14, -R6.reuse ;  /* 0x0000000e3ac17c23 */ /* 0x100fe20008010806 */
[--C-:B------:R-:W-:Y:S01]  /*5550*/  FFMA.FTZ R24, R59, UR14, -R6.reuse ;  /* 0x0000000e3b187c23 */ /* 0x100fe20008010806 */
[--C-:B------:R-:W-:Y:S01]  /*5560*/  FFMA.FTZ R62, R62, UR14, -R6.reuse ;  /* 0x0000000e3e3e7c23 */ /* 0x100fe20008010806 */
[--C-:B------:R-:W-:Y:S01]  /*5570*/  FFMA.FTZ R63, R63, UR14, -R6.reuse ;  /* 0x0000000e3f3f7c23 */ /* 0x100fe20008010806 */
[--C-:B------:R-:W-:Y:S01]  /*5580*/  FFMA.FTZ R50, R50, UR14, -R6.reuse ;  /* 0x0000000e32327c23 */ /* 0x100fe20008010806 */
[----:B------:R-:W0:Y:S01]  /*5590*/  MUFU.EX2 R10, R10 ;  /* 0x0000000a000a7308 */ /* 0x000e220000000800 */
[--C-:B------:R-:W-:Y:S01]  /*55a0*/  FFMA.FTZ R51, R51, UR14, -R6.reuse ;  /* 0x0000000e33337c23 */ /* 0x100fe20008010806 */
[--C-:B------:R-:W-:Y:S01]  /*55b0*/  FFMA.FTZ R54, R54, UR14, -R6.reuse ;  /* 0x0000000e36367c23 */ /* 0x100fe20008010806 */
[--C-:B------:R-:W-:Y:S01]  /*55c0*/  FFMA.FTZ R55, R55, UR14, -R6.reuse ;  /* 0x0000000e37377c23 */ /* 0x100fe20008010806 */
[--C-:B------:R-:W-:Y:S01]  /*55d0*/  FFMA.FTZ R42, R42, UR14, -R6.reuse ;  /* 0x0000000e2a2a7c23 */ /* 0x100fe20008010806 */
[--C-:B------:R-:W-:Y:S01]  /*55e0*/  FFMA.FTZ R43, R43, UR14, -R6.reuse ;  /* 0x0000000e2b2b7c23 */ /* 0x100fe20008010806 */
[--C-:B------:R-:W-:Y:S01]  /*55f0*/  FFMA.FTZ R46, R46, UR14, -R6.reuse ;  /* 0x0000000e2e2e7c23 */ /* 0x100fe20008010806 */
[--C-:B------:R-:W-:Y:S01]  /*5600*/  FFMA.FTZ R47, R47, UR14, -R6.reuse ;  /* 0x0000000e2f2f7c23 */ /* 0x100fe20008010806 */
[----:B------:R-:W1:Y:S01]  /*5610*/  MUFU.EX2 R203, R203 ;  /* 0x000000cb00cb7308 */ /* 0x000e620000000800 */
[--C-:B------:R-:W-:Y:S01]  /*5620*/  FFMA.FTZ R34, R34, UR14, -R6.reuse ;  /* 0x0000000e22227c23 */ /* 0x100fe20008010806 */
[--C-:B------:R-:W-:Y:S01]  /*5630*/  FFMA.FTZ R35, R35, UR14, -R6.reuse ;  /* 0x0000000e23237c23 */ /* 0x100fe20008010806 */
[--C-:B------:R-:W-:Y:S01]  /*5640*/  FFMA.FTZ R38, R38, UR14, -R6.reuse ;  /* 0x0000000e26267c23 */ /* 0x100fe20008010806 */
[--C-:B------:R-:W-:Y:S01]  /*5650*/  FFMA.FTZ R39, R39, UR14, -R6.reuse ;  /* 0x0000000e27277c23 */ /* 0x100fe20008010806 */
[--C-:B------:R-:W-:Y:S01]  /*5660*/  FFMA.FTZ R26, R26, UR14, -R6.reuse ;  /* 0x0000000e1a1a7c23 */ /* 0x100fe20008010806 */
[--C-:B------:R-:W-:Y:S01]  /*5670*/  FFMA.FTZ R27, R27, UR14, -R6.reuse ;  /* 0x0000000e1b1b7c23 */ /* 0x100fe20008010806 */
[----:B------:R-:W-:Y:S01]  /*5680*/  FFMA.FTZ R30, R30, UR14, -R6 ;  /* 0x0000000e1e1e7c23 */ /* 0x000fe20008010806 */
[----:B------:R-:W2:Y:S01]  /*5690*/  MUFU.EX2 R12, R12 ;  /* 0x0000000c000c7308 */ /* 0x000ea20000000800 */
[----:B0-----:R-:W-:Y:S01]  /*56a0*/  FADD.FTZ R28, R201, R10 ;  /* 0x0000000ac91c7221 */ /* 0x001fe20000010000 */
[----:B------:R-:W-:Y:S01]  /*56b0*/  FFMA.FTZ R31, R31, UR14, -R6 ;  /* 0x0000000e1f1f7c23 */ /* 0x000fe20008010806 */
[----:B------:R-:W-:Y:S01]  /*56c0*/  F2FP.BF16.F32.PACK_AB R201, R10, R201 ;  /* 0x000000c90ac9723e */ /* 0x000fe200000010ff */
[----:B------:R-:W-:-:S02]  /*56d0*/  IMAD.MOV.U32 R79, RZ, RZ, R119 ;  /* 0x000000ffff4f7224 */ /* 0x000fc400078e0077 */
[--C-:B------:R-:W-:Y:S02]  /*56e0*/  IMAD.MOV.U32 R78, RZ, RZ, R119.reuse ;  /* 0x000000ffff4e7224 */ /* 0x100fe400078e0077 */
[----:B------:R-:W0:Y:S01]  /*56f0*/  MUFU.EX2 R197, R197 ;  /* 0x000000c500c57308 */ /* 0x000e220000000800 */
[----:B-1----:R-:W-:Y:S01]  /*5700*/  FADD.FTZ R53, R203, R28 ;  /* 0x0000001ccb357221 */ /* 0x002fe20000010000 */
[--C-:B------:R-:W-:Y:S02]  /*5710*/  IMAD.MOV.U32 R75, RZ, RZ, R119.reuse ;  /* 0x000000ffff4b7224 */ /* 0x100fe400078e0077 */
[--C-:B------:R-:W-:Y:S02]  /*5720*/  IMAD.MOV.U32 R74, RZ, RZ, R119.reuse ;  /* 0x000000ffff4a7224 */ /* 0x100fe400078e0077 */
[----:B------:R-:W-:Y:S02]  /*5730*/  IMAD.MOV.U32 R71, RZ, RZ, R119 ;  /* 0x000000ffff477224 */ /* 0x000fe400078e0077 */
[----:B------:R-:W1:Y:S01]  /*5740*/  MUFU.EX2 R14, R14 ;  /* 0x0000000e000e7308 */ /* 0x000e620000000800 */
[C---:B--2---:R-:W-:Y:S01]  /*5750*/  FADD.FTZ R28, R12.reuse, R53 ;  /* 0x000000350c1c7221 */ /* 0x044fe20000010000 */
[----:B------:R-:W-:Y:S01]  /*5760*/  F2FP.BF16.F32.PACK_AB R203, R12, R203 ;  /* 0x000000cb0ccb723e */ /* 0x000fe200000010ff */
[----:B------:R-:W-:-:S02]  /*5770*/  IMAD.MOV.U32 R70, RZ, RZ, R119 ;  /* 0x000000ffff467224 */ /* 0x000fc400078e0077 */
[--C-:B------:R-:W-:Y:S02]  /*5780*/  IMAD.MOV.U32 R67, RZ, RZ, R119.reuse ;  /* 0x000000ffff437224 */ /* 0x100fe400078e0077 */
[--C-:B------:R-:W-:Y:S01]  /*5790*/  IMAD.MOV.U32 R66, RZ, RZ, R119.reuse ;  /* 0x000000ffff427224 */ /* 0x100fe200078e0077 */
[----:B------:R-:W2:Y:S01]  /*57a0*/  MUFU.EX2 R199, R199 ;  /* 0x000000c700c77308 */ /* 0x000ea20000000800 */
[----:B0-----:R-:W-:Y:S01]  /*57b0*/  FADD.FTZ R53, R197, R28 ;  /* 0x0000001cc5357221 */ /* 0x001fe20000010000 */
[--C-:B------:R-:W-:Y:S02]  /*57c0*/  IMAD.MOV.U32 R59, RZ, RZ, R119.reuse ;  /* 0x000000ffff3b7224 */ /* 0x100fe400078e0077 */
[----:B------:R-:W-:-:S04]  /*57d0*/  IMAD.MOV.U32 R58, RZ, RZ, R119 ;  /* 0x000000ffff3a7224 */ /* 0x000fc800078e0077 */
[----:B------:R-:W0:Y:S01]  /*57e0*/  MUFU.EX2 R20, R20 ;  /* 0x0000001400147308 */ /* 0x000e220000000800 */
[C---:B-1----:R-:W-:Y:S01]  /*57f0*/  FADD.FTZ R28, R14.reuse, R53 ;  /* 0x000000350e1c7221 */ /* 0x042fe20000010000 */
[----:B------:R-:W-:-:S06]  /*5800*/  F2FP.BF16.F32.PACK_AB R197, R14, R197 ;  /* 0x000000c50ec5723e */ /* 0x000fcc00000010ff */
[----:B------:R-:W1:Y:S01]  /*5810*/  MUFU.EX2 R193, R193 ;  /* 0x000000c100c17308 */ /* 0x000e620000000800 */
[----:B--2---:R-:W-:-:S07]  /*5820*/  FADD.FTZ R53, R199, R28 ;  /* 0x0000001cc7357221 */ /* 0x004fce0000010000 */
[----:B------:R-:W2:Y:S01]  /*5830*/  MUFU.EX2 R24, R24 ;  /* 0x0000001800187308 */ /* 0x000ea20000000800 */
[C---:B0-----:R-:W-:Y:S01]  /*5840*/  FADD.FTZ R28, R20.reuse, R53 ;  /* 0x00000035141c7221 */ /* 0x041fe20000010000 */
[----:B------:R-:W-:-:S06]  /*5850*/  F2FP.BF16.F32.PACK_AB R199, R20, R199 ;  /* 0x000000c714c7723e */ /* 0x000fcc00000010ff */
[----:B------:R-:W0:Y:S01]  /*5860*/  MUFU.EX2 R62, R62 ;  /* 0x0000003e003e7308 */ /* 0x000e220000000800 */
[----:B-1----:R-:W-:Y:S01]  /*5870*/  FADD.FTZ R53, R193, R28 ;  /* 0x0000001cc1357221 */ /* 0x002fe20000010000 */
[----:B------:R-:W-:Y:S01]  /*5880*/  FADD.FTZ R28, R190, R57 ;  /* 0x00000039be1c7221 */ /* 0x000fe20000010000 */
[----:B------:R-:W-:-:S03]  /*5890*/  F2FP.BF16.F32.PACK_AB R190, R25, R190 ;  /* 0x000000be19be723e */ /* 0x000fc600000010ff */
[----:B------:R-:W-:Y:S01]  /*58a0*/  FADD.FTZ R57, R25, R28 ;  /* 0x0000001c19397221 */ /* 0x000fe20000010000 */
[----:B------:R-:W-:Y:S01]  /*58b0*/  IMAD.MOV.U32 R25, RZ, RZ, R119 ;  /* 0x000000ffff197224 */ /* 0x000fe200078e0077 */
[----:B------:R-:W1:Y:S01]  /*58c0*/  MUFU.EX2 R63, R63 ;  /* 0x0000003f003f7308 */ /* 0x000e620000000800 */
[----:B--2---:R-:W-:Y:S01]  /*58d0*/  FADD.FTZ R53, R24, R53 ;  /* 0x0000003518357221 */ /* 0x004fe20000010000 */
[----:B------:R-:W-:Y:S01]  /*58e0*/  FADD.FTZ R28, R184, R57 ;  /* 0x00000039b81c7221 */ /* 0x000fe20000010000 */
[C---:B------:R-:W-:Y:S02]  /*58f0*/  F2FP.BF16.F32.PACK_AB R184, R29.reuse, R184 ;  /* 0x000000b81db8723e */ /* 0x040fe400000010ff */
[----:B------:R-:W-:Y:S01]  /*5900*/  F2FP.BF16.F32.PACK_AB R193, R24, R193 ;  /* 0x000000c118c1723e */ /* 0x000fe200000010ff */
[----:B------:R-:W-:Y:S01]  /*5910*/  FADD.FTZ R57, R29, R28 ;  /* 0x0000001c1d397221 */ /* 0x000fe20000010000 */
[----:B------:R-:W-:Y:S01]  /*5920*/  IMAD.MOV.U32 R29, RZ, RZ, R119 ;  /* 0x000000ffff1d7224 */ /* 0x000fe200078e0077 */
[----:B------:R-:W2:Y:S01]  /*5930*/  MUFU.EX2 R50, R50 ;  /* 0x0000003200327308 */ /* 0x000ea20000000800 */
[----:B0-----:R-:W-:Y:S01]  /*5940*/  FADD.FTZ R0, R62, R53 ;  /* 0x000000353e007221 */ /* 0x001fe20000010000 */
[----:B------:R-:W-:Y:S01]  /*5950*/  FADD.FTZ R28, R186, R57 ;  /* 0x00000039ba1c7221 */ /* 0x000fe20000010000 */
[----:B------:R-:W-:Y:S01]  /*5960*/  F2FP.BF16.F32.PACK_AB R186, R33, R186 ;  /* 0x000000ba21ba723e */ /* 0x000fe200000010ff */
[----:B------:R-:W-:-:S02]  /*5970*/  IMAD.MOV.U32 R57, RZ, RZ, R119 ;  /* 0x000000ffff397224 */ /* 0x000fc400078e0077 */
[--C-:B------:R-:W-:Y:S02]  /*5980*/  IMAD.MOV.U32 R24, RZ, RZ, R119.reuse ;  /* 0x000000ffff187224 */ /* 0x100fe400078e0077 */
[----:B------:R-:W0:Y:S01]  /*5990*/  MUFU.EX2 R51, R51 ;  /* 0x0000003300337308 */ /* 0x000e220000000800 */
[C---:B-1----:R-:W-:Y:S01]  /*59a0*/  FADD.FTZ R53, R63.reuse, R0 ;  /* 0x000000003f357221 */ /* 0x042fe20000010000 */
[----:B------:R-:W-:Y:S01]  /*59b0*/  F2FP.BF16.F32.PACK_AB R195, R63, R62 ;  /* 0x0000003e3fc3723e */ /* 0x000fe200000010ff */
[--C-:B------:R-:W-:Y:S02]  /*59c0*/  IMAD.MOV.U32 R63, RZ, RZ, R119.reuse ;  /* 0x000000ffff3f7224 */ /* 0x100fe400078e0077 */
[----:B------:R-:W-:-:S03]  /*59d0*/  IMAD.MOV.U32 R62, RZ, RZ, R119 ;  /* 0x000000ffff3e7224 */ /* 0x000fc600078e0077 */
[----:B------:R-:W1:Y:S01]  /*59e0*/  MUFU.EX2 R54, R54 ;  /* 0x0000003600367308 */ /* 0x000e620000000800 */
[----:B--2---:R-:W-:-:S07]  /*59f0*/  FADD.FTZ R0, R50, R53 ;  /* 0x0000003532007221 */ /* 0x004fce0000010000 */
[----:B------:R-:W2:Y:S01]  /*5a00*/  MUFU.EX2 R55, R55 ;  /* 0x0000003700377308 */ /* 0x000ea20000000800 */
[C---:B0-----:R-:W-:Y:S01]  /*5a10*/  FADD.FTZ R53, R51.reuse, R0 ;  /* 0x0000000033357221 */ /* 0x041fe20000010000 */
[----:B------:R-:W-:Y:S01]  /*5a20*/  F2FP.BF16.F32.PACK_AB R189, R51, R50 ;  /* 0x0000003233bd723e */ /* 0x000fe200000010ff */
[--C-:B------:R-:W-:Y:S02]  /*5a30*/  IMAD.MOV.U32 R51, RZ, RZ, R119.reuse ;  /* 0x000000ffff337224 */ /* 0x100fe400078e0077 */
[----:B------:R-:W-:-:S03]  /*5a40*/  IMAD.MOV.U32 R50, RZ, RZ, R119 ;  /* 0x000000ffff327224 */ /* 0x000fc600078e0077 */
[----:B------:R-:W0:Y:S01]  /*5a50*/  MUFU.EX2 R42, R42 ;  /* 0x0000002a002a7308 */ /* 0x000e220000000800 */
[----:B-1----:R-:W-:Y:S01]  /*5a60*/  FADD.FTZ R0, R54, R53 ;  /* 0x0000003536007221 */ /* 0x002fe20000010000 */
[----:B------:R-:W-:Y:S01]  /*5a70*/  FADD.FTZ R53, R33, R28 ;  /* 0x0000001c21357221 */ /* 0x000fe20000010000 */
[--C-:B------:R-:W-:Y:S02]  /*5a80*/  IMAD.MOV.U32 R33, RZ, RZ, R119.reuse ;  /* 0x000000ffff217224 */ /* 0x100fe400078e0077 */
[----:B------:R-:W-:-:S03]  /*5a90*/  IMAD.MOV.U32 R28, RZ, RZ, R119 ;  /* 0x000000ffff1c7224 */ /* 0x000fc600078e0077 */
[----:B------:R-:W1:Y:S01]  /*5aa0*/  MUFU.EX2 R43, R43 ;  /* 0x0000002b002b7308 */ /* 0x000e620000000800 */
[C---:B--2---:R-:W-:Y:S01]  /*5ab0*/  FADD.FTZ R5, R55.reuse, R0 ;  /* 0x0000000037057221 */ /* 0x044fe20000010000 */
[----:B------:R-:W-:Y:S01]  /*5ac0*/  F2FP.BF16.F32.PACK_AB R191, R55, R54 ;  /* 0x0000003637bf723e */ /* 0x000fe200000010ff */
[--C-:B------:R-:W-:Y:S02]  /*5ad0*/  IMAD.MOV.U32 R55, RZ, RZ, R119.reuse ;  /* 0x000000ffff377224 */ /* 0x100fe400078e0077 */
[----:B------:R-:W-:-:S03]  /*5ae0*/  IMAD.MOV.U32 R54, RZ, RZ, R119 ;  /* 0x000000ffff367224 */ /* 0x000fc600078e0077 */
[----:B------:R-:W2:Y:S01]  /*5af0*/  MUFU.EX2 R46, R46 ;  /* 0x0000002e002e7308 */ /* 0x000ea20000000800 */
[----:B0-----:R-:W-:-:S07]  /*5b00*/  FADD.FTZ R0, R42, R5 ;  /* 0x000000052a007221 */ /* 0x001fce0000010000 */
        /* <DEDUP_REMOVED lines=14> */
[----:B------:R-:W-:-:S06]  /*5bf0*/  IMAD.MOV.U32 R53, RZ, RZ, R119 ;  /* 0x000000ffff357224 */ /* 0x000fcc00078e0077 */
[----:B------:R-:W1:Y:S01]  /*5c00*/  MUFU.EX2 R35, R35 ;  /* 0x0000002300237308 */ /* 0x000e620000000800 */
[----:B--2---:R-:W-:-:S07]  /*5c10*/  FADD.FTZ R0, R34, R5 ;  /* 0x0000000522007221 */ /* 0x004fce0000010000 */
[----:B------:R-:W2:Y:S01]  /*5c20*/  MUFU.EX2 R182, R182 ;  /* 0x000000b600b67308 */ /* 0x000ea20000000800 */
[C---:B0-----:R-:W-:Y:S01]  /*5c30*/  FADD.FTZ R7, R37.reuse, R6 ;  /* 0x0000000625077221 */ /* 0x041fe20000010000 */
[----:B------:R-:W-:Y:S01]  /*5c40*/  F2FP.BF16.F32.PACK_AB R180, R37, R180 ;  /* 0x000000b425b4723e */ /* 0x000fe200000010ff */
[----:B------:R-:W-:-:S05]  /*5c50*/  IMAD.MOV.U32 R37, RZ, RZ, R119 ;  /* 0x000000ffff257224 */ /* 0x000fca00078e0077 */
        /* <DEDUP_REMOVED lines=8> */
[----:B0-----:R-:W-:-:S07]  /*5ce0*/  FADD.FTZ R0, R38, R5 ;  /* 0x0000000526007221 */ /* 0x001fce0000010000 */
[----:B------:R-:W0:Y:S01]  /*5cf0*/  MUFU.EX2 R176, R176 ;  /* 0x000000b000b07308 */ /* 0x000e220000000800 */
[C---:B-1----:R-:W-:Y:S01]  /*5d00*/  FADD.FTZ R7, R41.reuse, R6 ;  /* 0x0000000629077221 */ /* 0x042fe20000010000 */
[----:B------:R-:W-:Y:S01]  /*5d10*/  F2FP.BF16.F32.PACK_AB R182, R41, R182 ;  /* 0x000000b629b6723e */ /* 0x000fe200000010ff */
[----:B------:R-:W-:-:S05]  /*5d20*/  IMAD.MOV.U32 R41, RZ, RZ, R119 ;  /* 0x000000ffff297224 */ /* 0x000fca00078e0077 */
[----:B------:R-:W1:Y:S01]  /*5d30*/  MUFU.EX2 R26, R26 ;  /* 0x0000001a001a7308 */ /* 0x000e620000000800 */
[C---:B--2---:R-:W-:Y:S01]  /*5d40*/  FADD.FTZ R5, R39.reuse, R0 ;  /* 0x0000000027057221 */ /* 0x044fe20000010000 */
[----:B------:R-:W-:Y:S01]  /*5d50*/  F2FP.BF16.F32.PACK_AB R183, R39, R38 ;  /* 0x0000002627b7723e */ /* 0x000fe200000010ff */
[--C-:B------:R-:W-:Y:S02]  /*5d60*/  IMAD.MOV.U32 R39, RZ, RZ, R119.reuse ;  /* 0x000000ffff277224 */ /* 0x100fe400078e0077 */
[----:B------:R-:W-:-:S03]  /*5d70*/  IMAD.MOV.U32 R38, RZ, RZ, R119 ;  /* 0x000000ffff267224 */ /* 0x000fc600078e0077 */
[----:B------:R-:W2:Y:S01]  /*5d80*/  MUFU.EX2 R27, R27 ;  /* 0x0000001b001b7308 */ /* 0x000ea20000000800 */
[----:B0-----:R-:W-:Y:S01]  /*5d90*/  FADD.FTZ R6, R176, R7 ;  /* 0x00000007b0067221 */ /* 0x001fe20000010000 */
[----:B------:R-:W-:-:S03]  /*5da0*/  F2FP.BF16.F32.PACK_AB R176, R45, R176 ;  /* 0x000000b02db0723e */ /* 0x000fc600000010ff */
[----:B------:R-:W-:Y:S01]  /*5db0*/  FADD.FTZ R7, R45, R6 ;  /* 0x000000062d077221 */ /* 0x000fe20000010000 */
[----:B------:R-:W-:Y:S02]  /*5dc0*/  IMAD.MOV.U32 R45, RZ, RZ, R119 ;  /* 0x000000ffff2d7224 */ /* 0x000fe400078e0077 */
[----:B------:R-:W0:Y:S01]  /*5dd0*/  MUFU.EX2 R178, R178 ;  /* 0x000000b200b27308 */ /* 0x000e220000000800 */
[----:B-1----:R-:W-:-:S07]  /*5de0*/  FADD.FTZ R0, R26, R5 ;  /* 0x000000051a007221 */ /* 0x002fce0000010000 */
[----:B------:R-:W1:Y:S01]  /*5df0*/  MUFU.EX2 R30, R30 ;  /* 0x0000001e001e7308 */ /* 0x000e620000000800 */
[C---:B--2---:R-:W-:Y:S01]  /*5e00*/  FADD.FTZ R5, R27.reuse, R0 ;  /* 0x000000001b057221 */ /* 0x044fe20000010000 */
[----:B------:R-:W-:Y:S01]  /*5e10*/  F2FP.BF16.F32.PACK_AB R177, R27, R26 ;  /* 0x0000001a1bb1723e */ /* 0x000fe200000010ff */
[--C-:B------:R-:W-:Y:S02]  /*5e20*/  IMAD.MOV.U32 R27, RZ, RZ, R119.reuse ;  /* 0x000000ffff1b7224 */ /* 0x100fe400078e0077 */
[----:B------:R-:W-:-:S03]  /*5e30*/  IMAD.MOV.U32 R26, RZ, RZ, R119 ;  /* 0x000000ffff1a7224 */ /* 0x000fc600078e0077 */
[----:B------:R-:W2:Y:S01]  /*5e40*/  MUFU.EX2 R49, R49 ;  /* 0x0000003100317308 */ /* 0x000ea20000000800 */
[----:B0-----:R-:W-:Y:S01]  /*5e50*/  FADD.FTZ R6, R178, R7 ;  /* 0x00000007b2067221 */ /* 0x001fe20000010000 */
[----:B------:R-:W-:-:S06]  /*5e60*/  IMAD.MOV.U32 R7, RZ, RZ, 0x3f800000 ;  /* 0x3f800000ff077424 */ /* 0x000fcc00078e00ff */
[----:B------:R-:W0:Y:S01]  /*5e70*/  MUFU.EX2 R31, R31 ;  /* 0x0000001f001f7308 */ /* 0x000e220000000800 */
[----:B-1----:R-:W-:Y:S01]  /*5e80*/  FADD.FTZ R0, R30, R5 ;  /* 0x000000051e007221 */ /* 0x002fe20000010000 */
[C---:B--2---:R-:W-:Y:S01]  /*5e90*/  FADD.FTZ R6, R49.reuse, R6 ;  /* 0x0000000631067221 */ /* 0x044fe20000010000 */
[----:B------:R-:W-:Y:S01]  /*5ea0*/  F2FP.BF16.F32.PACK_AB R178, R49, R178 ;  /* 0x000000b231b2723e */ /* 0x000fe200000010ff */
[--C-:B------:R-:W-:Y:S02]  /*5eb0*/  IMAD.MOV.U32 R49, RZ, RZ, R119.reuse ;  /* 0x000000ffff317224 */ /* 0x100fe400078e0077 */
[C---:B0-----:R-:W-:Y:S01]  /*5ec0*/  FADD.FTZ R5, R31.reuse, R0 ;  /* 0x000000001f057221 */ /* 0x041fe20000010000 */
[----:B------:R-:W-:Y:S01]  /*5ed0*/  F2FP.BF16.F32.PACK_AB R179, R31, R30 ;  /* 0x0000001e1fb3723e */ /* 0x000fe200000010ff */
[----:B------:R-:W-:Y:S02]  /*5ee0*/  IMAD.MOV.U32 R0, RZ, RZ, 0x3f800000 ;  /* 0x3f800000ff007424 */ /* 0x000fe400078e00ff */
[----:B------:R-:W-:-:S02]  /*5ef0*/  IMAD.MOV.U32 R31, RZ, RZ, R119 ;  /* 0x000000ffff1f7224 */ /* 0x000fc400078e0077 */
[----:B------:R-:W-:Y:S01]  /*5f00*/  IMAD.MOV.U32 R30, RZ, RZ, R119 ;  /* 0x000000ffff1e7224 */ /* 0x000fe200078e0077 */
[----:B------:R-:W-:Y:S06]  /*5f10*/  @!P2 BRA `(.L_x_187) ;  /* 0x000000400030a947 */ /* 0x000fec0003800000 */
[----:B------:R-:W-:Y:S01]  /*5f20*/  R2UR UR6, R16 ;  /* 0x00000000100672ca */ /* 0x000fe200000e0000 */
[----:B------:R-:W-:Y:S01]  /*5f30*/  IMAD.MOV.U32 R9, RZ, RZ, R2 ;  /* 0x000000ffff097224 */ /* 0x000fe200078e0002 */
[----:B------:R-:W-:Y:S01]  /*5f40*/  CS2R R118, SRZ ;  /* 0x0000000000767805 */ /* 0x000fe2000001ff00 */
        /* <DEDUP_REMOVED lines=49> */
[----:B------:R-:W-:-:S07]  /*6260*/  CS2R R24, SRZ ;  /* 0x0000000000187805 */ /* 0x000fce000001ff00 */
.L_x_196:
[----:B------:R-:W-:-:S04]  /*6270*/  UIADD3 UR7, UR6, 0x1, URZ ;  /* 0x0000000106077890 */ /* 0x000fc8000fffe03f */
[----:B------:R-:W-:-:S04]  /*6280*/  UISETP.NE.AND UP0, UPT, UR7, 0x2, UPT ;  /* 0x000000020700788c */ /* 0x000fc8000bf05270 */
[----:B------:R-:W-:Y:S02]  /*6290*/  USEL UR10, URZ, 0x1, UP0 ;  /* 0x000000013f0a7887 */ /* 0x000fe40008000000 */
[----:B------:R-:W-:-:S04]  /*62a0*/  USEL UR7, UR7, URZ, UP0 ;  /* 0x0000003f07077287 */ /* 0x000fc80008000000 */
[----:B------:R-:W-:Y:S02]  /*62b0*/  LOP3.LUT R17, R11, UR10, RZ, 0x3c, !PT ;  /* 0x0000000a0b117c12 */ /* 0x000fe4000f8e3cff */
[----:B------:R-:W-:Y:S01]  /*62c0*/  IMAD.U32 R16, RZ, RZ, UR7 ;  /* 0x00000007ff107e24 */ /* 0x000fe2000f8e00ff */
[----:B------:R-:W-:Y:S06]  /*62d0*/  @!P0 BRA `(.L_x_188) ;  /* 0x0000000000048947 */ /* 0x000fec0003800000 */
[----:B------:R-:W-:Y:S01]  /*62e0*/  BPT.TRAP 0x1 ;  /* 0x000000040000795c */ /* 0x000fe20000300000 */
.L_x_188:
[----:B------:R-:W0:Y:S01]  /*62f0*/  S2UR UR11, SR_CgaCtaId ;  /* 0x00000000000b79c3 */ /* 0x000e220000008800 */
[----:B------:R-:W-:Y:S01]  /*6300*/  UMOV UR10, 0x400 ;  /* 0x00000400000a7882 */ /* 0x000fe20000000000 */
[----:B------:R-:W-:Y:S01]  /*6310*/  SHF.L.U32 R2, R17, 0x1f, RZ ;  /* 0x0000001f11027819 */ /* 0x000fe200000006ff */
[----:B0-----:R-:W-:-:S06]  /*6320*/  ULEA UR10, UR11, UR10, 0x18 ;  /* 0x0000000a0b0a7291 */ /* 0x001fcc000f8ec03f */
[----:B------:R-:W-:-:S05]  /*6330*/  IMAD.U32 R4, RZ, RZ, UR10 ;  /* 0x0000000aff047e24 */ /* 0x000fca000f8e00ff */
[----:B------:R-:W-:-:S13]  /*6340*/  R2UR UR60, R4 ;  /* 0x00000000043c72ca */ /* 0x000fda00000e0000 */
[----:B------:R-:W-:-:S09]  /*6350*/  ULEA UR60, UR7, UR60, 0x3 ;  /* 0x0000003c073c7291 */ /* 0x000fd2000f8e183f */
[----:B------:R0:W1:Y:S01]  /*6360*/  SYNCS.PHASECHK.TRANS64.TRYWAIT P2, [UR60+0x36830], R2 ;  /* 0x03683002ff0075a7 */ /* 0x000062000804017c */
[----:B------:R-:W-:Y:S05]  /*6370*/  @!P0 BRA `(.L_x_189) ;  /* 0x0000000000048947 */ /* 0x000fea0003800000 */
[----:B------:R-:W-:Y:S01]  /*6380*/  BPT.TRAP 0x1 ;  /* 0x000000040000795c */ /* 0x000fe20000300000 */
.L_x_189:
[----:B-1----:R-:W-:Y:S05]  /*6390*/  @P2 BRA `(.L_x_190) ;  /* 0x0000000000082947 */ /* 0x002fea0003800000 */
[----:B------:R-:W1:Y:S02]  /*63a0*/  SYNCS.PHASECHK.TRANS64.TRYWAIT P2, [UR60+0x36830], R2 ;  /* 0x03683002ff0075a7 */ /* 0x000e64000804017c */
[----:B-1----:R-:W-:Y:S05]  /*63b0*/  @!P2 BRA `(.L_x_191) ;  /* 0x000000f800b8a947 */ /* 0x002fea0003800000 */
.L_x_190:
[----:B------:R-:W-:Y:S01]  /*63c0*/  R2UR UR10, R8 ;  /* 0x00000000080a72ca */ /* 0x000fe200000e0000 */
[----:B------:R-:W-:Y:S01]  /*63d0*/  WARPGROUP.ARRIVE ;  /* 0x00000000000079c5 */ /* 0x000fe20000000000 */
[----:B------:R-:W-:Y:S01]  /*63e0*/  R2UR UR7, R16 ;  /* 0x00000000100772ca */ /* 0x000fe200000e0000 */
[----:B------:R-:W-:Y:S01]  /*63f0*/  UMOV UR39, 0x40000040 ;  /* 0x4000004000277882 */ /* 0x000fe20000000000 */
[----:B------:R-:W-:Y:S01]  /*6400*/  MOV R12, UR37 ;  /* 0x00000025000c7c02 */ /* 0x000fe20008000f00 */
[----:B------:R-:W-:Y:S01]  /*6410*/  UMOV UR37, UR53 ;  /* 0x0000003500257c82 */ /* 0x000fe20008000000 */
[----:B------:R-:W-:Y:S01]  /*6420*/  MOV R13, UR36 ;  /* 0x00000024000d7c02 */ /* 0x000fe20008000f00 */
[----:B------:R-:W-:Y:S01]  /*6430*/  UMOV UR36, UR52 ;  /* 0x0000003400247c82 */ /* 0x000fe20008000000 */
[----:B------:R-:W-:Y:S01]  /*6440*/  MOV R14, UR41 ;  /* 0x00000029000e7c02 */ /* 0x000fe20008000f00 */
[----:B------:R-:W-:Y:S01]  /*6450*/  UMOV UR41, UR53 ;  /* 0x0000003500297c82 */ /* 0x000fe20008000000 */
[----:B------:R-:W-:Y:S01]  /*6460*/  MOV R15, UR40 ;  /* 0x00000028000f7c02 */ /* 0x000fe20008000f00 */
[----:B------:R-:W-:Y:S01]  /*6470*/  UMOV UR40, UR52 ;  /* 0x0000003400287c82 */ /* 0x000fe20008000000 */
[----:B------:R-:W-:Y:S01]  /*6480*/  UMOV UR43, 0x40000040 ;  /* 0x40000040002b7882 */ /* 0x000fe20000000000 */
[----:B------:R-:W-:Y:S01]  /*6490*/  UMOV UR48, UR52 ;  /* 0x0000003400307c82 */ /* 0x000fe20008000000 */
[----:B------:R-:W-:Y:S01]  /*64a0*/  UMOV UR49, UR53 ;  /* 0x0000003500317c82 */ /* 0x000fe20008000000 */
[----:B------:R-:W-:Y:S01]  /*64b0*/  UIMAD UR7, UR7, 0xa80, UR10 ;  /* 0x00000a80070778a4 */ /* 0x000fe2000f8e020a */
[----:B01----:R-:W-:Y:S01]  /*64c0*/  MOV R2, UR45 ;  /* 0x0000002d00027c02 */ /* 0x003fe20008000f00 */
[----:B------:R-:W-:Y:S01]  /*64d0*/  UMOV UR51, 0x40000040 ;  /* 0x4000004000337882 */ /* 0x000fe20000000000 */
[----:B------:R-:W-:Y:S01]  /*64e0*/  MOV R3, UR44 ;  /* 0x0000002c00037c02 */ /* 0x000fe20008000f00 */
[----:B------:R-:W-:Y:S01]  /*64f0*/  UIADD3 UR11, UR7, 0x80, URZ ;  /* 0x00000080070b7890 */ /* 0x000fe2000fffe03f */
[-C--:B------:R-:W-:Y:S01]  /*6500*/  FMUL.FTZ R24, R24, R7.reuse ;  /* 0x0000000718187220 */ /* 0x080fe20000410000 */
[----:B------:R-:W-:Y:S01]  /*6510*/  UIADD3 UR50, UR7, 0x100, URZ ;  /* 0x0000010007327890 */ /* 0x000fe2000fffe03f */
[-C--:B------:R-:W-:Y:S01]  /*6520*/  FMUL.FTZ R25, R25, R7.reuse ;  /* 0x0000000719197220 */ /* 0x080fe20000410000 */
[----:B------:R-:W-:Y:S01]  /*6530*/  UMOV UR38, UR7 ;  /* 0x0000000700267c82 */ /* 0x000fe20008000000 */
[----:B------:R-:W-:Y:S01]  /*6540*/  UIADD3 UR10, UR7, 0x180, URZ ;  /* 0x00000180070a7890 */ /* 0x000fe2000fffe03f */
[----:B------:R-:W-:Y:S01]  /*6550*/  HGMMA.64x16x16.F32.BF16 R168, gdesc[UR36], RZ, !UPT, gsb0 ;  /* 0x0020000024a879f0 */ /* 0x000fe2000c0018ff */
[----:B------:R-:W-:Y:S01]  /*6560*/  UMOV UR42, UR11 ;  /* 0x0000000b002a7c82 */ /* 0x000fe20008000000 */
[----:B------:R-:W-:Y:S01]  /*6570*/  UMOV UR44, UR52 ;  /* 0x00000034002c7c82 */ /* 0x000fe20008000000 */
[----:B------:R-:W-:Y:S01]  /*6580*/  UMOV UR45, UR53 ;  /* 0x00000035002d7c82 */ /* 0x000fe20008000000 */
[----:B------:R-:W-:Y:S01]  /*6590*/  UMOV UR47, 0x40000040 ;  /* 0x40000040002f7882 */ /* 0x000fe20000000000 */
[----:B------:R-:W-:Y:S01]  /*65a0*/  UIADD3 UR54, UR7, 0x200, URZ ;  /* 0x0000020007367890 */ /* 0x000fe2000fffe03f */
[----:B------:R-:W-:Y:S01]  /*65b0*/  R2UR UR37, R12 ;  /* 0x000000000c2572ca */ /* 0x000fe200000e0000 */
[----:B------:R-:W-:Y:S01]  /*65c0*/  UMOV UR46, UR10 ;  /* 0x0000000a002e7c82 */ /* 0x000fe20008000000 */
[----:B------:R-:W-:Y:S01]  /*65d0*/  UMOV UR55, 0x40000040 ;  /* 0x4000004000377882 */ /* 0x000fe20000000000 */
[----:B------:R-:W-:Y:S01]  /*65e0*/  UIADD3 UR58, UR7, 0x280, URZ ;  /* 0x00000280073a7890 */ /* 0x000fe2000fffe03f */
[----:B------:R-:W-:Y:S01]  /*65f0*/  R2UR UR36, R13 ;  /* 0x000000000d2472ca */ /* 0x000fe200000e0000 */
[----:B------:R-:W-:Y:S01]  /*6600*/  UMOV UR56, UR52 ;  /* 0x0000003400387c82 */ /* 0x000fe20008000000 */
[----:B------:R-:W-:Y:S01]  /*6610*/  UMOV UR57, UR53 ;  /* 0x0000003500397c82 */ /* 0x000fe20008000000 */
[----:B------:R-:W-:Y:S01]  /*6620*/  UMOV UR59, 0x40000040 ;  /* 0x40000040003b7882 */ /* 0x000fe20000000000 */
[----:B------:R-:W-:Y:S01]  /*6630*/  UIADD3 UR10, UR7, 0x82, URZ ;  /* 0x00000082070a7890 */ /* 0x000fe2000fffe03f */
[-C--:B------:R-:W-:Y:S01]  /*6640*/  FMUL.FTZ R28, R28, R7.reuse ;  /* 0x000000071c1c7220 */ /* 0x080fe20000410000 */
        /* <DEDUP_REMOVED lines=44> */
[----:B------:R-:W-:Y:S01]  /*6910*/  R2UR UR41, R14 ;  /* 0x000000000e2972ca */ /* 0x000fe200000e0000 */
[----:B------:R-:W-:Y:S01]  /*6920*/  UIADD3 UR42, UR7, 0x704, URZ ;  /* 0x00000704072a7890 */ /* 0x000fe2000fffe03f */
[----:B------:R-:W-:Y:S01]  /*6930*/  R2UR UR40, R15 ;  /* 0x000000000f2872ca */ /* 0x000fe200000e0000 */
        /* <DEDUP_REMOVED lines=57> */
[-C--:B------:R-:W-:Y:S01]  /*6cd0*/  FMUL.FTZ R91, R91, R0.reuse ;  /* 0x000000005b5b7220 */ /* 0x080fe20000410000 */
[----:B------:R-:W-:Y:S01]  /*6ce0*/  UMOV UR48, UR52 ;  /* 0x0000003400307c82 */ /* 0x000fe20008000000 */
[----:B------:R-:W-:Y:S01]  /*6cf0*/  UMOV UR49, UR53 ;  /* 0x0000003500317c82 */ /* 0x000fe20008000000 */
        /* <DEDUP_REMOVED lines=24> */
[----:B------:R-:W-:Y:S03]  /*6e80*/  HGMMA.64x16x16.F32.BF16 R136, gdesc[UR52], RZ, !UPT, gsb0 ;  /* 0x00200000348879f0 */ /* 0x000fe6000c0018ff */
[----:B------:R-:W-:Y:S02]  /*6e90*/  WARPGROUP.DEPBAR.LE gsb0, 0x0 ;  /* 0x00008000000079c5 */ /* 0x000fe40000010000 */
[----:B------:R-:W-:-:S06]  /*6ea0*/  WARPGROUP.ARRIVE ;  /* 0x00000000000079c5 */ /* 0x000fcc0000000000 */
[----:B------:R-:W-:Y:S03]  /*6eb0*/  HGMMA.64x16x16.F32.BF16 R128, gdesc[UR56], RZ, !UPT, gsb0 ;  /* 0x00200000388079f0 */ /* 0x000fe6000c0018ff */
        /* <DEDUP_REMOVED lines=93> */
[----:B------:R-:W-:Y:S01]  /*7490*/  UMOV UR15, 0x40000040 ;  /* 0x40000040000f7882 */ /* 0x000fe20000000000 */
[----:B------:R-:W-:Y:S02]  /*74a0*/  WARPGROUP.DEPBAR.LE gsb0, 0x0 ;  /* 0x00008000000079c5 */ /* 0x000fe40000010000 */
[----:B------:R-:W-:-:S06]  /*74b0*/  WARPGROUP.ARRIVE ;  /* 0x00000000000079c5 */ /* 0x000fcc0000000000 */
[----:B------:R-:W-:Y:S01]  /*74c0*/  HGMMA.64x16x16.F32.BF16 R120, gdesc[UR8], R120, gsb0 ;  /* 0x00200000087879f0 */ /* 0x000fe20008001878 */
[----:B------:R-:W-:Y:S02]  /*74d0*/  UIADD3 UR10, UR7, 0x86, URZ ;  /* 0x00000086070a7890 */ /* 0x000fe4000fffe03f */
        /* <DEDUP_REMOVED lines=336> */
[----:B------:R-:W-:Y:S01]  /*89e0*/  UMOV UR47, 0x40000040 ;  /* 0x40000040002f7882 */ /* 0x000fe20000000000 */
        /* <DEDUP_REMOVED lines=16> */
.L_x_192:
[----:B------:R-:W-:Y:S02]  /*8af0*/  R2UR UR10, R4 ;  /* 0x00000000040a72ca */ /* 0x000fe400000e0000 */
[----:B------:R-:W-:-:S11]  /*8b00*/  SHF.L.U32 R0, R11, 0x1f, RZ ;  /* 0x0000001f0b007819 */ /* 0x000fd600000006ff */
[----:B------:R-:W-:-:S09]  /*8b10*/  ULEA UR10, UR6, UR10, 0x3 ;  /* 0x0000000a060a7291 */ /* 0x000fd2000f8e183f */
[----:B------:R0:W1:Y:S01]  /*8b20*/  SYNCS.PHASECHK.TRANS64.TRYWAIT P2, [UR10+0x36850], R0 ;  /* 0x03685000ff0075a7 */ /* 0x000062000804014a */
[----:B------:R-:W-:Y:S05]  /*8b30*/  @!P0 BRA `(.L_x_193) ;  /* 0x0000000000048947 */ /* 0x000fea0003800000 */
[----:B------:R-:W-:Y:S01]  /*8b40*/  BPT.TRAP 0x1 ;  /* 0x000000040000795c */ /* 0x000fe20000300000 */
.L_x_193:
[----:B-1----:R-:W-:Y:S05]  /*8b50*/  @P2 BRA `(.L_x_194) ;  /* 0x0000000000082947 */ /* 0x002fea0003800000 */
[----:B------:R-:W1:Y:S02]  /*8b60*/  SYNCS.PHASECHK.TRANS64.TRYWAIT P2, [UR10+0x36850], R0 ;  /* 0x03685000ff0075a7 */ /* 0x000e64000804014a */
[----:B-1----:R-:W-:Y:S05]  /*8b70*/  @!P2 BRA `(.L_x_195) ;  /* 0x000000d000e0a947 */ /* 0x002fea0003800000 */
.L_x_194:
[----:B------:R-:W-:Y:S01]  /*8b80*/  R2UR UR7, R4 ;  /* 0x00000000040772ca */ /* 0x000fe200000e0000 */
[----:B------:R-:W-:Y:S01]  /*8b90*/  WARPGROUP.ARRIVE ;  /* 0x00000000000079c5 */ /* 0x000fe20000000000 */
[----:B01----:R-:W-:Y:S01]  /*8ba0*/  FMNMX.FTZ R0, R168, R10, !PT ;  /* 0x0000000aa8007209 */ /* 0x003fe20007810000 */
[----:B------:R-:W-:Y:S01]  /*8bb0*/  ULDC UR14, c[0x0][0x988] ;  /* 0x00026200000e7ab9 */ /* 0x000fe20000000800 */
[----:B------:R-:W-:Y:S01]  /*8bc0*/  R2UR UR15, R18 ;  /* 0x00000000120f72ca */ /* 0x000fe200000e0000 */
[----:B------:R-:W-:Y:S01]  /*8bd0*/  VOTEU.ALL UP0, P1 ;  /* 0x00000000003f7886 */ /* 0x000fe20000800000 */
[----:B------:R-:W-:-:S04]  /*8be0*/  FMNMX.FTZ R3, R169, R0, !PT ;  /* 0x00000000a9037209 */ /* 0x000fc80007810000 */
[----:B------:R-:W-:Y:S01]  /*8bf0*/  FMNMX.FTZ R0, R172, R3, !PT ;  /* 0x00000003ac007209 */ /* 0x000fe20007810000 */
[----:B------:R-:W-:Y:S02]  /*8c00*/  @!UP0 UIADD3 UR60, UR60, 0x36840, URZ ;  /* 0x000368403c3c8890 */ /* 0x000fe4000fffe03f */
[----:B------:R-:W-:Y:S01]  /*8c10*/  UIADD3 UR7, UR7, 0x400, URZ ;  /* 0x0000040007077890 */ /* 0x000fe2000fffe03f */
[----:B------:R-:W-:Y:S01]  /*8c20*/  FMNMX.FTZ R3, R173, R0, !PT ;  /* 0x00000000ad037209 */ /* 0x000fe20007810000 */
[----:B------:R-:W-:Y:S02]  /*8c30*/  @!UP0 UIADD3 UR10, UR10, 0x36860, URZ ;  /* 0x000368600a0a8890 */ /* 0x000fe4000fffe03f */
[----:B------:R-:W-:Y:S01]  /*8c40*/  USHF.R.U32.HI UR7, URZ, 0x4, UR7 ;  /* 0x000000043f077899 */ /* 0x000fe20008011607 */
[----:B------:R-:W-:Y:S01]  /*8c50*/  FMNMX.FTZ R0, R160, R3, !PT ;  /* 0x00000003a0007209 */ /* 0x000fe20007810000 */
[----:B------:R-:W-:Y:S02]  /*8c60*/  @!UP0 UPRMT UR60, URZ, 0x654, UR60 ;  /* 0x000006543f3c8896 */ /* 0x000fe4000800003c */
[----:B------:R-:W-:Y:S01]  /*8c70*/  ULOP3.LUT UR7, UR7, 0x3fff, URZ, 0xc0, !UPT ;  /* 0x00003fff07077892 */ /* 0x000fe2000f8ec03f */
[----:B------:R-:W-:Y:S01]  /*8c80*/  FMNMX.FTZ R3, R161, R0, !PT ;  /* 0x00000000a1037209 */ /* 0x000fe20007810000 */
[----:B------:R-:W-:-:S02]  /*8c90*/  @!UP0 UPRMT UR10, URZ, 0x654, UR10 ;  /* 0x000006543f0a8896 */ /* 0x000fc4000800000a */
[----:B------:R-:W-:Y:S01]  /*8ca0*/  ULOP3.LUT UR7, UR7, 0x3800000, URZ, 0xfc, !UPT ;  /* 0x0380000007077892 */ /* 0x000fe2000f8efc3f */
[----:B------:R-:W-:Y:S01]  /*8cb0*/  FMNMX.FTZ R0, R164, R3, !PT ;  /* 0x00000003a4007209 */ /* 0x000fe20007810000 */
[----:B------:R-:W-:Y:S02]  /*8cc0*/  UISETP.GT.AND UP0, UPT, UR61, UR15, UPT ;  /* 0x0000000f3d00728c */ /* 0x000fe4000bf04270 */
[----:B------:R-:W-:Y:S01]  /*8cd0*/  UIMAD UR11, UR6, 0xa80, UR7 ;  /* 0x00000a80060b78a4 */ /* 0x000fe2000f8e0207 */
[----:B------:R-:W-:Y:S01]  /*8ce0*/  FMNMX.FTZ R3, R165, R0, !PT ;  /* 0x00000000a5037209 */ /* 0x000fe20007810000 */
[----:B------:R-:W-:Y:S01]  /*8cf0*/  UIADD3 UR61, UR61, -0x1, URZ ;  /* 0xffffffff3d3d7890 */ /* 0x000fe2000fffe03f */
[----:B------:R-:W-:Y:S02]  /*8d00*/  UMOV UR7, 0x40000040 ;  /* 0x4000004000077882 */ /* 0x000fe40000000000 */
[----:B------:R-:W-:Y:S02]  /*8d10*/  FMNMX.FTZ R0, R152, R3, !PT ;  /* 0x0000000398007209 */ /* 0x000fe40007810000 */
[----:B------:R-:W-:Y:S01]  /*8d20*/  UMOV UR6, UR11 ;  /* 0x0000000b00067c82 */ /* 0x000fe20008000000 */
[----:B------:R-:W-:Y:S01]  /*8d30*/  PLOP3.LUT P2, PT, PT, PT, UP0, 0x80, 0x0 ;  /* 0x000000000000781c */ /* 0x000fe20003f4f008 */
[----:B------:R-:W-:Y:S01]  /*8d40*/  HGMMA.64x192x16.F32.BF16 R24, R200, gdesc[UR4].tnspB, R24, gsb0 ;  /* 0x42e00004c8187df0 */ /* 0x000fe20008001818 */
[----:B------:R-:W-:Y:S01]  /*8d50*/  UIADD3 UR6, UR11, 0x80, URZ ;  /* 0x000000800b067890 */ /* 0x000fe2000fffe03f */
[----:B------:R-:W-:Y:S01]  /*8d60*/  FMNMX.FTZ R3, R153, R0, !PT ;  /* 0x0000000099037209 */ /* 0x000fe20007810000 */
[----:B------:R-:W-:-:S03]  /*8d70*/  UMOV UR7, 0x40000040 ;  /* 0x4000004000077882 */ /* 0x000fc60000000000 */
        /* <DEDUP_REMOVED lines=19> */
[----:B0-----:R-:W-:Y:S02]  /*8eb0*/  FMNMX.FTZ R11, R2, R3, !PT ;  /* 0x00000003020b7209 */ /* 0x001fe40007810000 */
[----:B------:R-:W-:-:S03]  /*8ec0*/  FMNMX.FTZ R2, R170, R9, !PT ;  /* 0x00000009aa027209 */ /* 0x000fc60007810000 */
[----:B------:R-:W0:Y:S02]  /*8ed0*/  SHFL.BFLY PT, R0, R11, 0x1, 0x1f ;  /* 0x0c201f000b007f89 */ /* 0x000e2400000e0000 */
[----:B0-----:R-:W-:Y:S02]  /*8ee0*/  FMNMX.FTZ R3, R11, R0, !PT ;  /* 0x000000000b037209 */ /* 0x001fe40007810000 */
[----:B------:R-:W-:-:S03]  /*8ef0*/  FMNMX.FTZ R11, R171, R2, !PT ;  /* 0x00000002ab0b7209 */ /* 0x000fc60007810000 */
[----:B------:R-:W-:Y:S01]  /*8f00*/  FADD.FTZ R0, -R3, R10 ;  /* 0x0000000a03007221 */ /* 0x000fe20000010100 */
[----:B------:R-:W-:-:S03]  /*8f10*/  FMNMX.FTZ R2, R174, R11, !PT ;  /* 0x0000000bae027209 */ /* 0x000fc60007810000 */
[----:B------:R-:W-:Y:S01]  /*8f20*/  FMUL.FTZ R7, R0, UR14 ;  /* 0x0000000e00077c20 */ /* 0x000fe20008410000 */
[----:B------:R-:W-:Y:S01]  /*8f30*/  FMNMX.FTZ R11, R175, R2, !PT ;  /* 0x00000002af0b7209 */ /* 0x000fe20007810000 */
[----:B------:R-:W-:-:S03]  /*8f40*/  FMUL.FTZ R0, R3, UR14 ;  /* 0x0000000e03007c20 */ /* 0x000fc60008410000 */
[----:B------:R-:W-:Y:S01]  /*8f50*/  FMNMX.FTZ R2, R162, R11, !PT ;  /* 0x0000000ba2027209 */ /* 0x000fe20007810000 */
[--C-:B------:R-:W-:Y:S01]  /*8f60*/  FFMA.FTZ R21, R169, UR14, -R0.reuse ;  /* 0x0000000ea9157c23 */ /* 0x100fe20008010800 */
[--C-:B------:R-:W-:Y:S01]  /*8f70*/  FFMA.FTZ R12, R157, UR14, -R0.reuse ;  /* 0x0000000e9d0c7c23 */ /* 0x100fe20008010800 */
[--C-:B------:R-:W-:Y:S01]  /*8f80*/  FFMA.FTZ R14, R145, UR14, -R0.reuse ;  /* 0x0000000e910e7c23 */ /* 0x100fe20008010800 */
[----:B------:R-:W-:Y:S01]  /*8f90*/  FMNMX.FTZ R11, R163, R2, !PT ;  /* 0x00000002a30b7209 */ /* 0x000fe20007810000 */
[--C-:B------:R-:W-:Y:S01]  /*8fa0*/  FFMA.FTZ R20, R141, UR14, -R0.reuse ;  /* 0x0000000e8d147c23 */ /* 0x100fe20008010800 */
[--C-:B------:R-:W-:Y:S01]  /*8fb0*/  FFMA.FTZ R129, R129, UR14, -R0.reuse ;  /* 0x0000000e81817c23 */ /* 0x100fe20008010800 */
[----:B------:R-:W-:Y:S01]  /*8fc0*/  MUFU.EX2 R7, R7 ;  /* 0x0000000700077308 */ /* 0x000fe20000000800 */
[----:B------:R-:W-:Y:S01]  /*8fd0*/  FMNMX.FTZ R2, R166, R11, !PT ;  /* 0x0000000ba6027209 */ /* 0x000fe20007810000 */
[----:B------:R-:W-:-:S03]  /*8fe0*/  FFMA.FTZ R11, R161, UR14, -R0 ;  /* 0x0000000ea10b7c23 */ /* 0x000fc60008010800 */
[----:B------:R-:W-:-:S03]  /*8ff0*/  FMNMX.FTZ R13, R167, R2, !PT ;  /* 0x00000002a70d7209 */ /* 0x000fc60007810000 */
[----:B------:R-:W-:Y:S01]  /*9000*/  MUFU.EX2 R21, R21 ;  /* 0x0000001500157308 */ /* 0x000fe20000000800 */
[----:B------:R-:W-:-:S04]  /*9010*/  FMNMX.FTZ R2, R154, R13, !PT ;  /* 0x0000000d9a027209 */ /* 0x000fc80007810000 */
[----:B------:R-:W-:-:S03]  /*9020*/  FMNMX.FTZ R13, R155, R2, !PT ;  /* 0x000000029b0d7209 */ /* 0x000fc60007810000 */
        /* <DEDUP_REMOVED lines=14> */
[----:B------:R-:W-:Y:S01]  /*9110*/  FMNMX.FTZ R2, R142, R15, !PT ;  /* 0x0000000f8e027209 */ /* 0x000fe20007810000 */
[----:B------:R-:W-:Y:S02]  /*9120*/  WARPGROUP.DEPBAR.LE gsb0, 0x0 ;  /* 0x00008000000079c5 */ /* 0x000fe40000010000 */
[----:B------:R-:W-:Y:S01]  /*9130*/  WARPGROUP.ARRIVE ;  /* 0x00000000000079c5 */ /* 0x000fe20000000000 */
[----:B------:R-:W-:Y:S01]  /*9140*/  FMNMX.FTZ R15, R143, R2, !PT ;  /* 0x000000028f0f7209 */ /* 0x000fe20007810000 */
[--C-:B------:R-:W-:Y:S01]  /*9150*/  FFMA.FTZ R200, R168, UR14, -R0.reuse ;  /* 0x0000000ea8c87c23 */ /* 0x100fe20008010800 */
[--C-:B------:R-:W-:Y:S01]  /*9160*/  FFMA.FTZ R202, R172, UR14, -R0.reuse ;  /* 0x0000000eacca7c23 */ /* 0x100fe20008010800 */
[----:B------:R-:W-:Y:S01]  /*9170*/  FFMA.FTZ R168, R173, UR14, -R0 ;  /* 0x0000000eada87c23 */ /* 0x000fe20008010800 */
[----:B------:R-:W-:Y:S01]  /*9180*/  FMNMX.FTZ R2, R130, R15, !PT ;  /* 0x0000000f82027209 */ /* 0x000fe20007810000 */
[----:B------:R-:W-:Y:S01]  /*9190*/  HGMMA.64x192x16.F32.BF16 R24, R196, gdesc[UR4].tnspB, R24, gsb0 ;  /* 0x42e00004c4187df0 */ /* 0x000fe20008001818 */
[----:B------:R-:W-:Y:S01]  /*91a0*/  UIADD3 UR6, UR11, 0x100, URZ ;  /* 0x000001000b067890 */ /* 0x000fe2000fffe03f */
[----:B------:R-:W0:Y:S01]  /*91b0*/  MUFU.EX2 R200, R200 ;  /* 0x000000c800c87308 */ /* 0x000e220000000800 */
[----:B------:R-:W-:Y:S01]  /*91c0*/  UMOV UR7, 0x40000040 ;  /* 0x4000004000077882 */ /* 0x000fe20000000000 */
[----:B------:R-:W-:-:S04]  /*91d0*/  FMNMX.FTZ R15, R131, R2, !PT ;  /* 0x00000002830f7209 */ /* 0x000fc80007810000 */
[----:B------:R-:W-:Y:S02]  /*91e0*/  FMNMX.FTZ R2, R134, R15, !PT ;  /* 0x0000000f86027209 */ /* 0x000fe40007810000 */
[----:B------:R-:W-:Y:S02]  /*91f0*/  MUFU.EX2 R202, R202 ;  /* 0x000000ca00ca7308 */ /* 0x000fe40000000800 */
[----:B------:R-:W-:-:S04]  /*9200*/  FMNMX.FTZ R15, R135, R2, !PT ;  /* 0x00000002870f7209 */ /* 0x000fc80007810000 */
[----:B------:R-:W-:Y:S02]  /*9210*/  FMNMX.FTZ R2, R122, R15, !PT ;  /* 0x0000000f7a027209 */ /* 0x000fe40007810000 */
[----:B------:R-:W-:Y:S02]  /*9220*/  MUFU.EX2 R168, R168 ;  /* 0x000000a800a87308 */ /* 0x000fe40000000800 */
[----:B------:R-:W-:-:S04]  /*9230*/  FMNMX.FTZ R15, R123, R2, !PT ;  /* 0x000000027b0f7209 */ /* 0x000fc80007810000 */
[----:B------:R-:W-:Y:S01]  /*9240*/  FMNMX.FTZ R2, R126, R15, !PT ;  /* 0x0000000f7e027209 */ /* 0x000fe20007810000 */
[----:B------:R-:W-:Y:S01]  /*9250*/  FFMA.FTZ R15, R137, UR14, -R0 ;  /* 0x0000000e890f7c23 */ /* 0x000fe20008010800 */
[----:B------:R-:W-:Y:S02]  /*9260*/  MUFU.EX2 R129, R129 ;  /* 0x0000008100817308 */ /* 0x000fe40000000800 */
[----:B------:R-:W-:-:S05]  /*9270*/  FMNMX.FTZ R2, R127, R2, !PT ;  /* 0x000000027f027209 */ /* 0x000fca0007810000 */
[----:B------:R-:W1:Y:S01]  /*9280*/  SHFL.BFLY PT, R10, R2, 0x2, 0x1f ;  /* 0x0c401f00020a7f89 */ /* 0x000e6200000e0000 */
[----:B------:R-:W-:Y:S01]  /*9290*/  MUFU.EX2 R15, R15 ;  /* 0x0000000f000f7308 */ /* 0x000fe20000000800 */
[----:B-1----:R-:W-:Y:S01]  /*92a0*/  FMNMX.FTZ R2, R2, R10, !PT ;  /* 0x0000000a02027209 */ /* 0x002fe20007810000 */
[--C-:B------:R-:W-:Y:S01]  /*92b0*/  FFMA.FTZ R10, R120, UR14, -R0.reuse ;  /* 0x0000000e780a7c23 */ /* 0x100fe20008010800 */
[--C-:B------:R-:W-:Y:S01]  /*92c0*/  FFMA.FTZ R120, R121, UR14, -R0.reuse ;  /* 0x0000000e79787c23 */ /* 0x100fe20008010800 */
[----:B------:R-:W-:-:S04]  /*92d0*/  FFMA.FTZ R121, R124, UR14, -R0 ;  /* 0x0000000e7c797c23 */ /* 0x000fc80008010800 */
[----:B------:R-:W-:Y:S08]  /*92e0*/  MUFU.EX2 R10, R10 ;  /* 0x0000000a000a7308 */ /* 0x000ff00000000800 */
[----:B------:R-:W-:Y:S08]  /*92f0*/  MUFU.EX2 R120, R120 ;  /* 0x0000007800787308 */ /* 0x000ff00000000800 */
[----:B------:R-:W-:Y:S01]  /*9300*/  MUFU.EX2 R121, R121 ;  /* 0x0000007900797308 */ /* 0x000fe20000000800 */
[----:B------:R-:W-:-:S02]  /*9310*/  WARPGROUP.DEPBAR.LE gsb0, 0x0 ;  /* 0x00008000000079c5 */ /* 0x000fc40000010000 */
[----:B------:R-:W-:Y:S01]  /*9320*/  WARPGROUP.ARRIVE ;  /* 0x00000000000079c5 */ /* 0x000fe20000000000 */
[--C-:B------:R-:W-:Y:S01]  /*9330*/  FFMA.FTZ R196, R160, UR14, -R0.reuse ;  /* 0x0000000ea0c47c23 */ /* 0x100fe20008010800 */
[----:B------:R-:W-:-:S04]  /*9340*/  FFMA.FTZ R198, R164, UR14, -R0 ;  /* 0x0000000ea4c67c23 */ /* 0x000fc80008010800 */
[----:B------:R-:W-:Y:S01]  /*9350*/  HGMMA.64x192x16.F32.BF16 R24, R192, gdesc[UR4].tnspB, R24, gsb0 ;  /* 0x42e00004c0187df0 */ /* 0x000fe20008001818 */
[----:B------:R-:W-:Y:S01]  /*9360*/  UIADD3 UR6, UR11, 0x180, URZ ;  /* 0x000001800b067890 */ /* 0x000fe2000fffe03f */
[----:B------:R-:W-:Y:S01]  /*9370*/  MUFU.EX2 R196, R196 ;  /* 0x000000c400c47308 */ /* 0x000fe20000000800 */
[----:B------:R-:W-:-:S07]  /*9380*/  UMOV UR7, 0x40000040 ;  /* 0x4000004000077882 */ /* 0x000fce0000000000 */
[----:B------:R-:W-:Y:S01]  /*9390*/  MUFU.EX2 R198, R198 ;  /* 0x000000c600c67308 */ /* 0x000fe20000000800 */
[----:B------:R-:W-:Y:S02]  /*93a0*/  WARPGROUP.DEPBAR.LE gsb0, 0x0 ;  /* 0x00008000000079c5 */ /* 0x000fe40000010000 */
[----:B------:R-:W-:Y:S01]  /*93b0*/  WARPGROUP.ARRIVE ;  /* 0x00000000000079c5 */ /* 0x000fe20000000000 */
[--C-:B------:R-:W-:Y:S01]  /*93c0*/  FFMA.FTZ R192, R152, UR14, -R0.reuse ;  /* 0x0000000e98c07c23 */ /* 0x100fe20008010800 */
[--C-:B------:R-:W-:Y:S01]  /*93d0*/  FFMA.FTZ R152, R153, UR14, -R0.reuse ;  /* 0x0000000e99987c23 */ /* 0x100fe20008010800 */
[----:B------:R-:W-:-:S04]  /*93e0*/  FFMA.FTZ R194, R156, UR14, -R0 ;  /* 0x0000000e9cc27c23 */ /* 0x000fc80008010800 */
[----:B------:R-:W-:Y:S01]  /*93f0*/  HGMMA.64x192x16.F32.BF16 R24, R188, gdesc[UR4].tnspB, R24, gsb0 ;  /* 0x42e00004bc187df0 */ /* 0x000fe20008001818 */
[----:B------:R-:W-:Y:S01]  /*9400*/  UIADD3 UR6, UR11, 0x200, URZ ;  /* 0x000002000b067890 */ /* 0x000fe2000fffe03f */
[----:B------:R-:W-:Y:S01]  /*9410*/  MUFU.EX2 R192, R192 ;  /* 0x000000c000c07308 */ /* 0x000fe20000000800 */
[----:B------:R-:W-:-:S07]  /*9420*/  UMOV UR7, 0x40000040 ;  /* 0x4000004000077882 */ /* 0x000fce0000000000 */
[----:B------:R-:W-:Y:S08]  /*9430*/  MUFU.EX2 R152, R152 ;  /* 0x0000009800987308 */ /* 0x000ff00000000800 */
[----:B------:R-:W-:Y:S01]  /*9440*/  MUFU.EX2 R194, R194 ;  /* 0x000000c200c27308 */ /* 0x000fe20000000800 */
[----:B------:R-:W-:Y:S02]  /*9450*/  WARPGROUP.DEPBAR.LE gsb0, 0x0 ;  /* 0x00008000000079c5 */ /* 0x000fe40000010000 */
[----:B------:R-:W-:Y:S01]  /*9460*/  WARPGROUP.ARRIVE ;  /* 0x00000000000079c5 */ /* 0x000fe20000000000 */
[--C-:B------:R-:W-:Y:S01]  /*9470*/  FFMA.FTZ R188, R144, UR14, -R0.reuse ;  /* 0x0000000e90bc7c23 */ /* 0x100fe20008010800 */
[--C-:B------:R-:W-:Y:S01]  /*9480*/  FFMA.FTZ R190, R148, UR14, -R0.reuse ;  /* 0x0000000e94be7c23 */ /* 0x100fe20008010800 */
[----:B------:R-:W-:-:S03]  /*9490*/  FFMA.FTZ R144, R149, UR14, -R0 ;  /* 0x0000000e95907c23 */ /* 0x000fc60008010800 */
        /* <DEDUP_REMOVED lines=9> */
[----:B------:R-:W-:Y:S01]  /*9530*/  FFMA.FTZ R186, R140, UR14, -R0 ;  /* 0x0000000e8cba7c23 */ /* 0x000fe20008010800 */
[----:B------:R-:W1:Y:S03]  /*9540*/  SHFL.BFLY PT, R136, R2, 0x1, 0x1f ;  /* 0x0c201f0002887f89 */ /* 0x000e6600000e0000 */
[----:B------:R-:W-:Y:S01]  /*9550*/  HGMMA.64x192x16.F32.BF16 R24, R180, gdesc[UR4].tnspB, R24, gsb0 ;  /* 0x42e00004b4187df0 */ /* 0x000fe20008001818 */
[----:B------:R-:W-:Y:S01]  /*9560*/  UIADD3 UR6, UR11, 0x300, URZ ;  /* 0x000003000b067890 */ /* 0x000fe2000fffe03f */
[----:B------:R-:W-:Y:S01]  /*9570*/  MUFU.EX2 R184, R184 ;  /* 0x000000b800b87308 */ /* 0x000fe20000000800 */
[----:B------:R-:W-:-:S07]  /*9580*/  UMOV UR7, 0x40000040 ;  /* 0x4000004000077882 */ /* 0x000fce0000000000 */
[----:B------:R-:W-:Y:S01]  /*9590*/  MUFU.EX2 R186, R186 ;  /* 0x000000ba00ba7308 */ /* 0x000fe20000000800 */
[----:B-1----:R-:W-:-:S05]  /*95a0*/  FMNMX.FTZ R2, R2, R136, !PT ;  /* 0x0000008802027209 */ /* 0x002fca0007810000 */
[----:B------:R-:W-:-:S04]  /*95b0*/  FMUL.FTZ R124, R2, UR14 ;  /* 0x0000000e027c7c20 */ /* 0x000fc80008410000 */
[--C-:B------:R-:W-:Y:S01]  /*95c0*/  FFMA.FTZ R201, R170, UR14, -R124.reuse ;  /* 0x0000000eaac97c23 */ /* 0x100fe2000801087c */
[--C-:B------:R-:W-:Y:S01]  /*95d0*/  FFMA.FTZ R203, R174, UR14, -R124.reuse ;  /* 0x0000000eaecb7c23 */ /* 0x100fe2000801087c */
[--C-:B------:R-:W-:Y:S01]  /*95e0*/  FFMA.FTZ R175, R175, UR14, -R124.reuse ;  /* 0x0000000eafaf7c23 */ /* 0x100fe2000801087c */
[--C-:B------:R-:W-:Y:S01]  /*95f0*/  FFMA.FTZ R197, R162, UR14, -R124.reuse ;  /* 0x0000000ea2c57c23 */ /* 0x100fe2000801087c */
[--C-:B------:R-:W-:Y:S01]  /*9600*/  FFMA.FTZ R189, R146, UR14, -R124.reuse ;  /* 0x0000000e92bd7c23 */ /* 0x100fe2000801087c */
[----:B------:R-:W-:Y:S01]  /*9610*/  FFMA.FTZ R187, R142, UR14, -R124 ;  /* 0x0000000e8ebb7c23 */ /* 0x000fe2000801087c */
[----:B------:R-:W-:Y:S01]  /*9620*/  MUFU.EX2 R201, R201 ;  /* 0x000000c900c97308 */ /* 0x000fe20000000800 */
[----:B0-----:R-:W-:Y:S01]  /*9630*/  FFMA.FTZ R146, R7, R6, R200 ;  /* 0x0000000607927223 */ /* 0x001fe200000100c8 */
[--C-:B------:R-:W-:Y:S01]  /*9640*/  FFMA.FTZ R199, R166, UR14, -R124.reuse ;  /* 0x0000000ea6c77c23 */ /* 0x100fe2000801087c */
[--C-:B------:R-:W-:Y:S01]  /*9650*/  FFMA.FTZ R136, R167, UR14, -R124.reuse ;  /* 0x0000000ea7887c23 */ /* 0x100fe2000801087c */
[--C-:B------:R-:W-:Y:S01]  /*9660*/  FFMA.FTZ R6, R143, UR14, -R124.reuse ;  /* 0x0000000e8f067c23 */ /* 0x100fe2000801087c */
[--C-:B------:R-:W-:Y:S01]  /*9670*/  FFMA.FTZ R193, R154, UR14, -R124.reuse ;  /* 0x0000000e9ac17c23 */ /* 0x100fe2000801087c */
[--C-:B------:R-:W-:Y:S01]  /*9680*/  FFMA.FTZ R137, R155, UR14, -R124.reuse ;  /* 0x0000000e9b897c23 */ /* 0x100fe2000801087c */
[--C-:B------:R-:W-:Y:S01]  /*9690*/  FFMA.FTZ R195, R158, UR14, -R124.reuse ;  /* 0x0000000e9ec37c23 */ /* 0x100fe2000801087c */
[----:B------:R-:W-:Y:S01]  /*96a0*/  MUFU.EX2 R203, R203 ;  /* 0x000000cb00cb7308 */ /* 0x000fe20000000800 */
[--C-:B------:R-:W-:Y:S01]  /*96b0*/  FFMA.FTZ R140, R159, UR14, -R124.reuse ;  /* 0x0000000e9f8c7c23 */ /* 0x100fe2000801087c */
[----:B------:R-:W-:Y:S01]  /*96c0*/  F2FP.BF16.F32.PACK_AB R200, R21, R200 ;  /* 0x000000c815c8723e */ /* 0x000fe200000010ff */
[--C-:B------:R-:W-:Y:S01]  /*96d0*/  FFMA.FTZ R141, R147, UR14, -R124.reuse ;  /* 0x0000000e938d7c23 */ /* 0x100fe2000801087c */
[--C-:B------:R-:W-:Y:S01]  /*96e0*/  FFMA.FTZ R191, R150, UR14, -R124.reuse ;  /* 0x0000000e96bf7c23 */ /* 0x100fe2000801087c */
[--C-:B------:R-:W-:Y:S01]  /*96f0*/  FFMA.FTZ R151, R151, UR14, -R124.reuse ;  /* 0x0000000e97977c23 */ /* 0x100fe2000801087c */
[--C-:B------:R-:W-:Y:S01]  /*9700*/  FFMA.FTZ R185, R138, UR14, -R124.reuse ;  /* 0x0000000e8ab97c23 */ /* 0x100fe2000801087c */
[--C-:B------:R-:W-:Y:S01]  /*9710*/  FFMA.FTZ R139, R139, UR14, -R124.reuse ;  /* 0x0000000e8b8b7c23 */ /* 0x100fe2000801087c */
[----:B------:R-:W-:Y:S01]  /*9720*/  MUFU.EX2 R197, R197 ;  /* 0x000000c500c57308 */ /* 0x000fe20000000800 */
[--C-:B------:R-:W-:Y:S01]  /*9730*/  FFMA.FTZ R130, R130, UR14, -R124.reuse ;  /* 0x0000000e82827c23 */ /* 0x100fe2000801087c */
[--C-:B------:R-:W-:Y:S01]  /*9740*/  FFMA.FTZ R131, R131, UR14, -R124.reuse ;  /* 0x0000000e83837c23 */ /* 0x100fe2000801087c */
[--C-:B------:R-:W-:Y:S01]  /*9750*/  FFMA.FTZ R134, R134, UR14, -R124.reuse ;  /* 0x0000000e86867c23 */ /* 0x100fe2000801087c */
[--C-:B------:R-:W-:Y:S01]  /*9760*/  FFMA.FTZ R135, R135, UR14, -R124.reuse ;  /* 0x0000000e87877c23 */ /* 0x100fe2000801087c */
[--C-:B------:R-:W-:Y:S01]  /*9770*/  FFMA.FTZ R122, R122, UR14, -R124.reuse ;  /* 0x0000000e7a7a7c23 */ /* 0x100fe2000801087c */
[--C-:B------:R-:W-:Y:S01]  /*9780*/  FFMA.FTZ R123, R123, UR14, -R124.reuse ;  /* 0x0000000e7b7b7c23 */ /* 0x100fe2000801087c */
[----:B------:R-:W-:Y:S01]  /*9790*/  FFMA.FTZ R126, R126, UR14, -R124 ;  /* 0x0000000e7e7e7c23 */ /* 0x000fe2000801087c */
        /* <DEDUP_REMOVED lines=17> */
[----:B------:R-:W-:Y:S08]  /*98b0*/  MUFU.EX2 R122, R122 ;  /* 0x0000007a007a7308 */ /* 0x000ff00000000800 */
[----:B------:R-:W-:Y:S01]  /*98c0*/  MUFU.EX2 R123, R123 ;  /* 0x0000007b007b7308 */ /* 0x000fe20000000800 */
[----:B------:R-:W-:-:S02]  /*98d0*/  WARPGROUP.DEPBAR.LE gsb0, 0x0 ;  /* 0x00008000000079c5 */ /* 0x000fc40000010000 */
[----:B------:R-:W-:Y:S01]  /*98e0*/  WARPGROUP.ARRIVE ;  /* 0x00000000000079c5 */ /* 0x000fe20000000000 */
[--C-:B------:R-:W-:Y:S01]  /*98f0*/  FFMA.FTZ R180, R128, UR14, -R0.reuse ;  /* 0x0000000e80b47c23 */ /* 0x100fe20008010800 */
[--C-:B------:R-:W-:Y:S01]  /*9900*/  FFMA.FTZ R182, R132, UR14, -R0.reuse ;  /* 0x0000000e84b67c23 */ /* 0x100fe20008010800 */
[--C-:B------:R-:W-:Y:S01]  /*9910*/  FFMA.FTZ R128, R133, UR14, -R0.reuse ;  /* 0x0000000e85807c23 */ /* 0x100fe20008010800 */
[----:B------:R-:W-:Y:S01]  /*9920*/  FFMA.FTZ R132, R125, UR14, -R0 ;  /* 0x0000000e7d847c23 */ /* 0x000fe20008010800 */
[----:B------:R-:W-:Y:S01]  /*9930*/  FADD.FTZ R0, -R2, R9 ;  /* 0x0000000902007221 */ /* 0x000fe20000010100 */
[----:B------:R-:W-:Y:S01]  /*9940*/  HGMMA.64x192x16.F32.BF16 R24, R176, gdesc[UR4].tnspB, R24, gsb0 ;  /* 0x42e00004b0187df0 */ /* 0x000fe20008001818 */
[--C-:B------:R-:W-:Y:S01]  /*9950*/  FFMA.FTZ R125, R171, UR14, -R124.reuse ;  /* 0x0000000eab7d7c23 */ /* 0x100fe2000801087c */
[----:B------:R-:W-:Y:S01]  /*9960*/  MUFU.EX2 R9, R132 ;  /* 0x0000008400097308 */ /* 0x000fe20000000800 */
[----:B------:R-:W-:Y:S01]  /*9970*/  FMUL.FTZ R0, R0, UR14 ;  /* 0x0000000e00007c20 */ /* 0x000fe20008410000 */
[--C-:B------:R-:W-:Y:S01]  /*9980*/  FFMA.FTZ R133, R163, UR14, -R124.reuse ;  /* 0x0000000ea3857c23 */ /* 0x100fe2000801087c */
[----:B------:R-:W-:Y:S01]  /*9990*/  FFMA.FTZ R124, R127, UR14, -R124 ;  /* 0x0000000e7f7c7c23 */ /* 0x000fe2000801087c */
[----:B------:R-:W-:-:S02]  /*99a0*/  R2UR UR6, R16 ;  /* 0x00000000100672ca */ /* 0x000fc400000e0000 */
[----:B0-----:R-:W-:Y:S02]  /*99b0*/  F2FP.BF16.F32.PACK_AB R181, R131, R130 ;  /* 0x0000008283b5723e */ /* 0x001fe400000010ff */
[----:B------:R-:W0:Y:S01]  /*99c0*/  MUFU.EX2 R0, R0 ;  /* 0x0000000000007308 */ /* 0x000e220000000800 */
[----:B-1----:R-:W-:-:S07]  /*99d0*/  F2FP.BF16.F32.PACK_AB R183, R135, R134 ;  /* 0x0000008687b7723e */ /* 0x002fce00000010ff */
[----:B------:R-:W1:Y:S08]  /*99e0*/  MUFU.EX2 R125, R125 ;  /* 0x0000007d007d7308 */ /* 0x000e700000000800 */
[----:B------:R-:W2:Y:S01]  /*99f0*/  MUFU.EX2 R132, R175 ;  /* 0x000000af00847308 */ /* 0x000ea20000000800 */
[----:B0-----:R-:W-:Y:S01]  /*9a00*/  FFMA.FTZ R142, R0, R5, R201 ;  /* 0x00000005008e7223 */ /* 0x001fe200000100c9 */
[----:B------:R-:W-:-:S04]  /*9a10*/  FADD.FTZ R5, R21, R146 ;  /* 0x0000009215057221 */ /* 0x000fc80000010000 */
[----:B------:R-:W-:Y:S01]  /*9a20*/  FADD.FTZ R5, R202, R5 ;  /* 0x00000005ca057221 */ /* 0x000fe20000010000 */
[C---:B------:R-:W-:Y:S01]  /*9a30*/  F2FP.BF16.F32.PACK_AB R202, R168.reuse, R202 ;  /* 0x000000caa8ca723e */ /* 0x040fe200000010ff */
[----:B------:R-:W0:Y:S01]  /*9a40*/  MUFU.EX2 R133, R133 ;  /* 0x0000008500857308 */ /* 0x000e220000000800 */
[C---:B-1----:R-:W-:Y:S01]  /*9a50*/  FADD.FTZ R142, R125.reuse, R142 ;  /* 0x0000008e7d8e7221 */ /* 0x042fe20000010000 */
[----:B------:R-:W-:Y:S01]  /*9a60*/  FADD.FTZ R145, R168, R5 ;  /* 0x00000005a8917221 */ /* 0x000fe20000010000 */
[----:B------:R-:W-:Y:S02]  /*9a70*/  F2FP.BF16.F32.PACK_AB R201, R125, R201 ;  /* 0x000000c97dc9723e */ /* 0x000fe400000010ff */
[----:B------:R-:W-:Y:S01]  /*9a80*/  FADD.FTZ R143, R203, R142 ;  /* 0x0000008ecb8f7221 */ /* 0x000fe20000010000 */
[----:B------:R-:W-:Y:S01]  /*9a90*/  FADD.FTZ R146, R196, R145 ;  /* 0x00000091c4927221 */ /* 0x000fe20000010000 */
[C---:B------:R-:W-:Y:S01]  /*9aa0*/  F2FP.BF16.F32.PACK_AB R196, R11.reuse, R196 ;  /* 0x000000c40bc4723e */ /* 0x040fe200000010ff */
[----:B------:R-:W1:Y:S01]  /*9ab0*/  MUFU.EX2 R5, R139 ;  /* 0x0000008b00057308 */ /* 0x000e620000000800 */
[C---:B--2---:R-:W-:Y:S01]  /*9ac0*/  FADD.FTZ R142, R132.reuse, R143 ;  /* 0x0000008f848e7221 */ /* 0x044fe20000010000 */
[----:B------:R-:W-:Y:S01]  /*9ad0*/  FADD.FTZ R143, R11, R146 ;  /* 0x000000920b8f7221 */ /* 0x000fe20000010000 */
[----:B------:R-:W-:-:S02]  /*9ae0*/  F2FP.BF16.F32.PACK_AB R203, R132, R203 ;  /* 0x000000cb84cb723e */ /* 0x000fc400000010ff */
[----:B------:R-:W-:Y:S01]  /*9af0*/  FADD.FTZ R142, R197, R142 ;  /* 0x0000008ec58e7221 */ /* 0x000fe20000010000 */
[----:B------:R-:W-:Y:S01]  /*9b00*/  FADD.FTZ R146, R198, R143 ;  /* 0x0000008fc6927221 */ /* 0x000fe20000010000 */
[----:B------:R-:W-:Y:S01]  /*9b10*/  F2FP.BF16.F32.PACK_AB R198, R13, R198 ;  /* 0x000000c60dc6723e */ /* 0x000fe200000010ff */
[----:B------:R-:W2:Y:S01]  /*9b20*/  MUFU.EX2 R180, R180 ;  /* 0x000000b400b47308 */ /* 0x000ea20000000800 */
[----:B0-----:R-:W-:Y:S01]  /*9b30*/  FADD.FTZ R142, R133, R142 ;  /* 0x0000008e858e7221 */ /* 0x001fe20000010000 */
[----:B------:R-:W-:Y:S01]  /*9b40*/  FADD.FTZ R127, R13, R146 ;  /* 0x000000920d7f7221 */ /* 0x000fe20000010000 */
[----:B------:R-:W-:Y:S02]  /*9b50*/  F2FP.BF16.F32.PACK_AB R197, R133, R197 ;  /* 0x000000c585c5723e */ /* 0x000fe400000010ff */
[----:B------:R-:W-:Y:S01]  /*9b60*/  FADD.FTZ R21, R199, R142 ;  /* 0x0000008ec7157221 */ /* 0x000fe20000010000 */
[----:B------:R-:W-:Y:S01]  /*9b70*/  FADD.FTZ R127, R192, R127 ;  /* 0x0000007fc07f7221 */ /* 0x000fe20000010000 */
[C---:B------:R-:W-:Y:S01]  /*9b80*/  F2FP.BF16.F32.PACK_AB R199, R136.reuse, R199 ;  /* 0x000000c788c7723e */ /* 0x040fe200000010ff */
[----:B------:R-:W0:Y:S01]  /*9b90*/  MUFU.EX2 R182, R182 ;  /* 0x000000b600b67308 */ /* 0x000e220000000800 */
[----:B------:R-:W-:Y:S01]  /*9ba0*/  FADD.FTZ R142, R136, R21 ;  /* 0x00000015888e7221 */ /* 0x000fe20000010000 */
[C---:B------:R-:W-:Y:S01]  /*9bb0*/  FADD.FTZ R127, R152.reuse, R127 ;  /* 0x0000007f987f7221 */ /* 0x040fe20000010000 */
[----:B------:R-:W-:-:S02]  /*9bc0*/  F2FP.BF16.F32.PACK_AB R192, R152, R192 ;  /* 0x000000c098c0723e */ /* 0x000fc400000010ff */
[----:B------:R-:W-:Y:S01]  /*9bd0*/  FADD.FTZ R142, R193, R142 ;  /* 0x0000008ec18e7221 */ /* 0x000fe20000010000 */
[----:B------:R-:W-:Y:S01]  /*9be0*/  FADD.FTZ R127, R194, R127 ;  /* 0x0000007fc27f7221 */ /* 0x000fe20000010000 */
[C---:B------:R-:W-:Y:S01]  /*9bf0*/  F2FP.BF16.F32.PACK_AB R194, R12.reuse, R194 ;  /* 0x000000c20cc2723e */ /* 0x040fe200000010ff */
[----:B------:R-:W3:Y:S01]  /*9c00*/  MUFU.EX2 R128, R128 ;  /* 0x0000008000807308 */ /* 0x000ee20000000800 */
[C---:B------:R-:W-:Y:S01]  /*9c10*/  FADD.FTZ R142, R137.reuse, R142 ;  /* 0x0000008e898e7221 */ /* 0x040fe20000010000 */
[----:B------:R-:W-:Y:S01]  /*9c20*/  FADD.FTZ R127, R12, R127 ;  /* 0x0000007f0c7f7221 */ /* 0x000fe20000010000 */
[----:B------:R-:W-:Y:S02]  /*9c30*/  F2FP.BF16.F32.PACK_AB R193, R137, R193 ;  /* 0x000000c189c1723e */ /* 0x000fe400000010ff */
[----:B------:R-:W-:Y:S01]  /*9c40*/  FADD.FTZ R11, R195, R142 ;  /* 0x0000008ec30b7221 */ /* 0x000fe20000010000 */
[----:B------:R-:W-:Y:S01]  /*9c50*/  FADD.FTZ R127, R188, R127 ;  /* 0x0000007fbc7f7221 */ /* 0x000fe20000010000 */
[----:B------:R-:W-:Y:S01]  /*9c60*/  F2FP.BF16.F32.PACK_AB R188, R14, R188 ;  /* 0x000000bc0ebc723e */ /* 0x000fe200000010ff */
[----:B------:R-:W4:Y:S01]  /*9c70*/  MUFU.EX2 R126, R126 ;  /* 0x0000007e007e7308 */ /* 0x000f220000000800 */
[----:B------:R-:W-:Y:S01]  /*9c80*/  FADD.FTZ R132, R140, R11 ;  /* 0x0000000b8c847221 */ /* 0x000fe20000010000 */
[----:B------:R-:W-:Y:S01]  /*9c90*/  FADD.FTZ R127, R14, R127 ;  /* 0x0000007f0e7f7221 */ /* 0x000fe20000010000 */
[----:B------:R-:W-:-:S02]  /*9ca0*/  F2FP.BF16.F32.PACK_AB R195, R140, R195 ;  /* 0x000000c38cc3723e */ /* 0x000fc400000010ff */
[----:B------:R-:W-:Y:S01]  /*9cb0*/  FADD.FTZ R132, R189, R132 ;  /* 0x00000084bd847221 */ /* 0x000fe20000010000 */
[----:B------:R-:W-:Y:S01]  /*9cc0*/  FADD.FTZ R127, R190, R127 ;  /* 0x0000007fbe7f7221 */ /* 0x000fe20000010000 */
[C---:B------:R-:W-:Y:S01]  /*9cd0*/  F2FP.BF16.F32.PACK_AB R189, R141.reuse, R189 ;  /* 0x000000bd8dbd723e */ /* 0x040fe200000010ff */
[----:B------:R-:W5:Y:S01]  /*9ce0*/  MUFU.EX2 R124, R124 ;  /* 0x0000007c007c7308 */ /* 0x000f620000000800 */
[----:B------:R-:W-:Y:S01]  /*9cf0*/  FADD.FTZ R132, R141, R132 ;  /* 0x000000848d847221 */ /* 0x000fe20000010000 */
[C---:B------:R-:W-:Y:S01]  /*9d00*/  FADD.FTZ R127, R144.reuse, R127 ;  /* 0x0000007f907f7221 */ /* 0x040fe20000010000 */
[----:B------:R-:W-:Y:S02]  /*9d10*/  F2FP.BF16.F32.PACK_AB R190, R144, R190 ;  /* 0x000000be90be723e */ /* 0x000fe400000010ff */
[----:B------:R-:W-:Y:S01]  /*9d20*/  FADD.FTZ R11, R191, R132 ;  /* 0x00000084bf0b7221 */ /* 0x000fe20000010000 */
[----:B------:R-:W-:Y:S01]  /*9d30*/  FADD.FTZ R14, R184, R127 ;  /* 0x0000007fb80e7221 */ /* 0x000fe20000010000 */
[----:B------:R-:W-:-:S02]  /*9d40*/  F2FP.BF16.F32.PACK_AB R191, R138, R191 ;  /* 0x000000bf8abf723e */ /* 0x000fc400000010ff */
[----:B------:R-:W-:Y:S01]  /*9d50*/  FADD.FTZ R12, R138, R11 ;  /* 0x0000000b8a0c7221 */ /* 0x000fe20000010000 */
[C---:B------:R-:W-:Y:S01]  /*9d60*/  FADD.FTZ R11, R15.reuse, R14 ;  /* 0x0000000e0f0b7221 */ /* 0x040fe20000010000 */
[----:B------:R-:W-:Y:S02]  /*9d70*/  F2FP.BF16.F32.PACK_AB R184, R15, R184 ;  /* 0x000000b80fb8723e */ /* 0x000fe400000010ff */
[----:B------:R-:W-:Y:S01]  /*9d80*/  FADD.FTZ R12, R185, R12 ;  /* 0x0000000cb90c7221 */ /* 0x000fe20000010000 */
[C---:B-1----:R-:W-:Y:S01]  /*9d90*/  F2FP.BF16.F32.PACK_AB R185, R5.reuse, R185 ;  /* 0x000000b905b9723e */ /* 0x042fe200000010ff */
[----:B------:R-:W-:Y:S01]  /*9da0*/  FADD.FTZ R11, R186, R11 ;  /* 0x0000000bba0b7221 */ /* 0x000fe20000010000 */
[C---:B------:R-:W-:Y:S01]  /*9db0*/  F2FP.BF16.F32.PACK_AB R186, R20.reuse, R186 ;  /* 0x000000ba14ba723e */ /* 0x040fe200000010ff */
[----:B------:R-:W-:Y:S02]  /*9dc0*/  FADD.FTZ R12, R5, R12 ;  /* 0x0000000c050c7221 */ /* 0x000fe40000010000 */
[----:B------:R-:W-:-:S02]  /*9dd0*/  FADD.FTZ R11, R20, R11 ;  /* 0x0000000b140b7221 */ /* 0x000fc40000010000 */
[----:B------:R-:W-:Y:S01]  /*9de0*/  FADD.FTZ R5, R187, R12 ;  /* 0x0000000cbb057221 */ /* 0x000fe20000010000 */
[----:B------:R-:W-:Y:S01]  /*9df0*/  F2FP.BF16.F32.PACK_AB R187, R6, R187 ;  /* 0x000000bb06bb723e */ /* 0x000fe200000010ff */
[----:B--2---:R-:W-:Y:S01]  /*9e00*/  FADD.FTZ R12, R180, R11 ;  /* 0x0000000bb40c7221 */ /* 0x004fe20000010000 */
[----:B------:R-:W-:Y:S01]  /*9e10*/  F2FP.BF16.F32.PACK_AB R180, R129, R180 ;  /* 0x000000b481b4723e */ /* 0x000fe200000010ff */
[----:B------:R-:W-:-:S04]  /*9e20*/  FADD.FTZ R5, R6, R5 ;  /* 0x0000000506057221 */ /* 0x000fc80000010000 */
[----:B------:R-:W-:Y:S01]  /*9e30*/  FADD.FTZ R6, R130, R5 ;  /* 0x0000000582067221 */ /* 0x000fe20000010000 */
[----:B------:R-:W-:-:S03]  /*9e40*/  FADD.FTZ R5, R129, R12 ;  /* 0x0000000c81057221 */ /* 0x000fc60000010000 */
[----:B------:R-:W-:Y:S01]  /*9e50*/  FADD.FTZ R11, R131, R6 ;  /* 0x00000006830b7221 */ /* 0x000fe20000010000 */
[----:B0-----:R-:W-:Y:S01]  /*9e60*/  FADD.FTZ R5, R182, R5 ;  /* 0x00000005b6057221 */ /* 0x001fe20000010000 */
[----:B---3--:R-:W-:Y:S02]  /*9e70*/  F2FP.BF16.F32.PACK_AB R182, R128, R182 ;  /* 0x000000b680b6723e */ /* 0x008fe400000010ff */
[----:B------:R-:W-:Y:S01]  /*9e80*/  FADD.FTZ R6, R134, R11 ;  /* 0x0000000b86067221 */ /* 0x000fe20000010000 */
[----:B------:R-:W-:-:S03]  /*9e90*/  FADD.FTZ R5, R128, R5 ;  /* 0x0000000580057221 */ /* 0x000fc60000010000 */
[----:B------:R-:W-:Y:S01]  /*9ea0*/  FADD.FTZ R11, R135, R6 ;  /* 0x00000006870b7221 */ /* 0x000fe20000010000 */
[----:B------:R-:W-:-:S03]  /*9eb0*/  FADD.FTZ R5, R10, R5 ;  /* 0x000000050a057221 */ /* 0x000fc60000010000 */
[----:B------:R-:W-:Y:S01]  /*9ec0*/  FADD.FTZ R11, R122, R11 ;  /* 0x0000000b7a0b7221 */ /* 0x000fe20000010000 */
[----:B------:R-:W-:-:S03]  /*9ed0*/  FADD.FTZ R6, R120, R5 ;  /* 0x0000000578067221 */ /* 0x000fc60000010000 */
[----:B------:R-:W-:Y:S01]  /*9ee0*/  FADD.FTZ R11, R123, R11 ;  /* 0x0000000b7b0b7221 */ /* 0x000fe20000010000 */
[----:B------:R-:W-:-:S03]  /*9ef0*/  FADD.FTZ R6, R121, R6 ;  /* 0x0000000679067221 */ /* 0x000fc60000010000 */
[----:B----4-:R-:W-:Y:S01]  /*9f00*/  FADD.FTZ R11, R126, R11 ;  /* 0x0000000b7e0b7221 */ /* 0x010fe20000010000 */
[----:B------:R-:W-:-:S03]  /*9f10*/  FADD.FTZ R6, R9, R6 ;  /* 0x0000000609067221 */ /* 0x000fc60000010000 */
[----:B-----5:R-:W-:Y:S01]  /*9f20*/  FADD.FTZ R5, R124, R11 ;  /* 0x0000000b7c057221 */ /* 0x020fe20000010000 */
[----:B------:R-:W-:Y:S01]  /*9f30*/  IMAD.MOV.U32 R11, RZ, RZ, R17 ;  /* 0x000000ffff0b7224 */ /* 0x000fe200078e0011 */
[----:B------:R-:W-:Y:S02]  /*9f40*/  WARPGROUP.DEPBAR.LE gsb0, 0x0 ;  /* 0x00008000000079c5 */ /* 0x000fe40000010000 */
[----:B------:R-:W-:Y:S01]  /*9f50*/  @!P1 SYNCS.ARRIVE.TRANS64.RED.A1T0 RZ, [UR60], RZ ;  /* 0x000000ffffff99a7 */ /* 0x000fe2000810043c */
[----:B------:R-:W-:Y:S01]  /*9f60*/  F2FP.BF16.F32.PACK_AB R176, R120, R10 ;  /* 0x0000000a78b0723e */ /* 0x000fe200000010ff */
[----:B------:R-:W-:Y:S01]  /*9f70*/  IMAD.MOV.U32 R10, RZ, RZ, R3 ;  /* 0x000000ffff0a7224 */ /* 0x000fe200078e0003 */
[----:B------:R-:W-:Y:S01]  /*9f80*/  F2FP.BF16.F32.PACK_AB R178, R9, R121 ;  /* 0x0000007909b2723e */ /* 0x000fe200000010ff */
[----:B------:R-:W-:Y:S01]  /*9f90*/  IMAD.MOV.U32 R9, RZ, RZ, R2 ;  /* 0x000000ffff097224 */ /* 0x000fe200078e0002 */
[----:B------:R-:W-:Y:S02]  /*9fa0*/  F2FP.BF16.F32.PACK_AB R177, R123, R122 ;  /* 0x0000007a7bb1723e */ /* 0x000fe400000010ff */
[----:B------:R-:W-:Y:S01]  /*9fb0*/  F2FP.BF16.F32.PACK_AB R179, R124, R126 ;  /* 0x0000007e7cb3723e */ /* 0x000fe200000010ff */
[----:B------:R-:W-:Y:S01]  /*9fc0*/  @!P1 SYNCS.ARRIVE.TRANS64.RED.A1T0 RZ, [UR10], RZ ;  /* 0x000000ffffff99a7 */ /* 0x000fe2000810040a */
[----:B------:R-:W-:Y:S05]  /*9fd0*/  @P2 BRA `(.L_x_196) ;  /* 0xffffffc000a42947 */ /* 0x000fea000383ffff */
.L_x_187:
        /* <DEDUP_REMOVED lines=99> */
.L_x_197:
[----:B------:R-:W-:Y:S01]  /*a610*/  IMAD R13, R16, 0x8, R4 ;  /* 0x00000008100d7824 */ /* 0x000fe200078e0204 */
[----:B------:R-:W-:-:S04]  /*a620*/  SHF.L.U32 R0, R17, 0x1f, RZ ;  /* 0x0000001f11007819 */ /* 0x000fc800000006ff */
[----:B------:R0:W1:Y:S01]  /*a630*/  SYNCS.PHASECHK.TRANS64.TRYWAIT P2, [R13+URZ+0x36850], R0 ;  /* 0x036850000d0075a7 */ /* 0x000062000804017f */
[----:B------:R-:W-:Y:S05]  /*a640*/  @!P0 BRA `(.L_x_198) ;  /* 0x0000000000048947 */ /* 0x000fea0003800000 */
[----:B------:R-:W-:Y:S01]  /*a650*/  BPT.TRAP 0x1 ;  /* 0x000000040000795c */ /* 0x000fe20000300000 */
.L_x_198:
[----:B-1----:R-:W-:Y:S05]  /*a660*/  @P2 BRA `(.L_x_199) ;  /* 0x0000000000082947 */ /* 0x002fea0003800000 */
[----:B------:R-:W1:Y:S02]  /*a670*/  SYNCS.PHASECHK.TRANS64.TRYWAIT P0, [R13+URZ+0x36850], R0 ;  /* 0x036850000d0075a7 */ /* 0x000e64000800017f */
[----:B-1----:R-:W-:Y:S05]  /*a680*/  @!P0 BRA `(.L_x_200) ;  /* 0x000000b800348947 */ /* 0x002fea0003800000 */
.L_x_199:
[----:B------:R-:W-:Y:S05]  /*a690*/  WARPSYNC.ALL ;  /* 0x0000000000007948 */ /* 0x000fea0003800000 */
[----:B------:R-:W-:Y:S01]  /*a6a0*/  VIADD R4, R4, 0x400 ;  /* 0x0000040004047836 */ /* 0x000fe20000000000 */
[----:B------:R-:W-:Y:S01]  /*a6b0*/  WARPGROUP.ARRIVE ;  /* 0x00000000000079c5 */ /* 0x000fe20000000000 */
[----:B------:R-:W-:Y:S01]  /*a6c0*/  IMAD.MOV.U32 R11, RZ, RZ, 0x40000040 ;  /* 0x40000040ff0b7424 */ /* 0x000fe200078e00ff */
[----:B------:R-:W2:Y:S01]  /*a6d0*/  SHFL.BFLY PT, R7, R6, 0x2, 0x1f ;  /* 0x0c401f0006077f89 */ /* 0x000ea200000e0000 */
[----:B------:R-:W-:Y:S01]  /*a6e0*/  IMAD.U32 R18, RZ, RZ, UR14 ;  /* 0x0000000eff127e24 */ /* 0x000fe2000f8e00ff */
[----:B------:R-:W-:Y:S01]  /*a6f0*/  SHF.R.U32.HI R4, RZ, 0x4, R4 ;  /* 0x00000004ff047819 */ /* 0x000fe20000011604 */
[----:B------:R-:W-:Y:S01]  /*a700*/  VIADD R232, R232, 0x1 ;  /* 0x00000001e8e87836 */ /* 0x000fe20000000000 */
[----:B01----:R-:W0:Y:S02]  /*a710*/  SHFL.BFLY PT, R0, R5, 0x2, 0x1f ;  /* 0x0c401f0005007f89 */ /* 0x003e2400000e0000 */
[----:B------:R-:W-:-:S04]  /*a720*/  LOP3.LUT R4, R4, 0x3fff, RZ, 0xc0, !PT ;  /* 0x00003fff04047812 */ /* 0x000fc800078ec0ff */
[----:B------:R-:W-:-:S05]  /*a730*/  LOP3.LUT R9, R4, 0x3800000, RZ, 0xfc, !PT ;  /* 0x0380000004097812 */ /* 0x000fca00078efcff */
[----:B------:R-:W-:Y:S02]  /*a740*/  IMAD R8, R16, 0xa80, R9 ;  /* 0x00000a8010087824 */ /* 0x000fe400078e0209 */
[----:B------:R-:W-:Y:S02]  /*a750*/  IMAD.MOV.U32 R9, RZ, RZ, 0x40000040 ;  /* 0x40000040ff097424 */ /* 0x000fe400078e00ff */
[C---:B------:R-:W-:Y:S01]  /*a760*/  VIADD R10, R8.reuse, 0x80 ;  /* 0x00000080080a7836 */ /* 0x040fe20000000000 */
[----:B------:R-:W-:Y:S01]  /*a770*/  R2UR UR6, R8 ;  /* 0x00000000080672ca */ /* 0x000fe200000e0000 */
[----:B------:R-:W-:Y:S01]  /*a780*/  VIADD R16, R16, 0x1 ;  /* 0x0000000110107836 */ /* 0x000fe20000000000 */
[----:B------:R-:W-:Y:S01]  /*a790*/  R2UR UR7, R9 ;  /* 0x00000000090772ca */ /* 0x000fe200000e0000 */
[----:B------:R-:W-:Y:S02]  /*a7a0*/  IMAD.MOV.U32 R9, RZ, RZ, 0x40000040 ;  /* 0x40000040ff097424 */ /* 0x000fe400078e00ff */
[----:B--2---:R-:W-:Y:S01]  /*a7b0*/  FADD.FTZ R7, R7, R6 ;  /* 0x0000000607077221 */ /* 0x004fe20000010000 */
[----:B------:R-:W-:Y:S01]  /*a7c0*/  IMAD.U32 R6, RZ, RZ, UR14 ;  /* 0x0000000eff067e24 */ /* 0x000fe2000f8e00ff */
[----:B------:R-:W-:Y:S01]  /*a7d0*/  ISETP.NE.AND P2, PT, R16, 0x2, PT ;  /* 0x000000021000780c */ /* 0x000fe20003f45270 */
[----:B0-----:R-:W-:Y:S01]  /*a7e0*/  FADD.FTZ R4, R0, R5 ;  /* 0x0000000500047221 */ /* 0x001fe20000010000 */
[----:B------:R-:W-:Y:S01]  /*a7f0*/  IMAD.MOV.U32 R5, RZ, RZ, RZ ;  /* 0x000000ffff057224 */ /* 0x000fe200078e00ff */
[----:B------:R-:W0:Y:S01]  /*a800*/  SHFL.BFLY PT, R0, R7, 0x1, 0x1f ;  /* 0x0c201f0007007f89 */ /* 0x000e2200000e0000 */
[----:B------:R-:W-:-:S04]  /*a810*/  SEL R16, R16, RZ, P2 ;  /* 0x000000ff10107207 */ /* 0x000fc80001000000 */
[----:B------:R-:W-:Y:S01]  /*a820*/  HGMMA.64x192x16.F32.BF16 R24, R200, gdesc[UR4].tnspB, R24, gsb0 ;  /* 0x42e00004c8187df0 */ /* 0x000fe20008001818 */
[----:B------:R-:W-:Y:S01]  /*a830*/  R2UR UR6, R10 ;  /* 0x000000000a0672ca */ /* 0x000fe200000e0000 */
[----:B------:R-:W-:Y:S01]  /*a840*/  VIADD R10, R8, 0x100 ;  /* 0x00000100080a7836 */ /* 0x000fe20000000000 */
[----:B------:R-:W-:Y:S01]  /*a850*/  R2UR UR7, R11 ;  /* 0x000000000b0772ca */ /* 0x000fe200000e0000 */
[----:B------:R-:W-:Y:S02]  /*a860*/  IMAD.MOV.U32 R11, RZ, RZ, 0x40000040 ;  /* 0x40000040ff0b7424 */ /* 0x000fe400078e00ff */
[----:B0-----:R-:W-:Y:S01]  /*a870*/  FADD.FTZ R12, R7, R0 ;  /* 0x00000000070c7221 */ /* 0x001fe20000010000 */
[----:B------:R-:W-:-:S04]  /*a880*/  SEL R0, RZ, 0x1, P2 ;  /* 0x00000001ff007807 */ /* 0x000fc80001000000 */
[----:B------:R-:W-:Y:S02]  /*a890*/  FSETP.NE.FTZ.AND P0, PT, R12, RZ, PT ;  /* 0x000000ff0c00720b */ /* 0x000fe40003f15000 */
[----:B------:R-:W-:Y:S01]  /*a8a0*/  LOP3.LUT R17, R17, R0, RZ, 0x3c, !PT ;  /* 0x0000000011117212 */ /* 0x000fe200078e3cff */
[----:B------:R-:W-:-:S10]  /*a8b0*/  IMAD.MOV.U32 R0, RZ, RZ, -0x800000 ;  /* 0xff800000ff007424 */ /* 0x000fd400078e00ff */
[----:B------:R-:W-:Y:S01]  /*a8c0*/  @P0 FMUL.FTZ R6, R6, 0.69314718246459960938 ;  /* 0x3f31721806060820 */ /* 0x000fe20000410000 */
[----:B------:R-:W-:Y:S02]  /*a8d0*/  WARPGROUP.DEPBAR.LE gsb0, 0x0 ;  /* 0x00008000000079c5 */ /* 0x000fe40000010000 */
[----:B------:R-:W-:-:S06]  /*a8e0*/  WARPGROUP.ARRIVE ;  /* 0x00000000000079c5 */ /* 0x000fcc0000000000 */
[----:B------:R-:W-:Y:S01]  /*a8f0*/  HGMMA.64x192x16.F32.BF16 R24, R196, gdesc[UR4].tnspB, R24, gsb0 ;  /* 0x42e00004c4187df0 */ /* 0x000fe20008001818 */
[----:B------:R-:W-:Y:S01]  /*a900*/  R2UR UR6, R10 ;  /* 0x000000000a0672ca */ /* 0x000fe200000e0000 */
[----:B------:R-:W-:Y:S01]  /*a910*/  VIADD R10, R8, 0x180 ;  /* 0x00000180080a7836 */ /* 0x000fe20000000000 */
[----:B------:R-:W-:Y:S01]  /*a920*/  R2UR UR7, R11 ;  /* 0x000000000b0772ca */ /* 0x000fe200000e0000 */
[----:B------:R-:W-:Y:S01]  /*a930*/  IMAD.MOV.U32 R11, RZ, RZ, 0x40000040 ;  /* 0x40000040ff0b7424 */ /* 0x000fe200078e00ff */
[----:B------:R-:W-:Y:S02]  /*a940*/  WARPGROUP.DEPBAR.LE gsb0, 0x0 ;  /* 0x00008000000079c5 */ /* 0x000fe40000010000 */
[----:B------:R-:W-:-:S13]  /*a950*/  WARPGROUP.ARRIVE ;  /* 0x00000000000079c5 */ /* 0x000fda0000000000 */
        /* <DEDUP_REMOVED lines=9> */
[C---:B------:R-:W-:Y:S01]  /*a9f0*/  VIADD R10, R8.reuse, 0x280 ;  /* 0x00000280080a7836 */ /* 0x040fe20000000000 */
[----:B------:R-:W-:Y:S01]  /*aa00*/  R2UR UR7, R11 ;  /* 0x000000000b0772ca */ /* 0x000fe200000e0000 */
[----:B------:R-:W-:Y:S02]  /*aa10*/  IMAD.MOV.U32 R11, RZ, RZ, 0x40000040 ;  /* 0x40000040ff0b7424 */ /* 0x000fe400078e00ff */
[----:B------:R-:W-:Y:S01]  /*aa20*/  VIADD R8, R8, 0x300 ;  /* 0x0000030008087836 */ /* 0x000fe20000000000 */
[----:B------:R-:W-:Y:S02]  /*aa30*/  WARPGROUP.DEPBAR.LE gsb0, 0x0 ;  /* 0x00008000000079c5 */ /* 0x000fe40000010000 */
[----:B------:R-:W-:-:S11]  /*aa40*/  WARPGROUP.ARRIVE ;  /* 0x00000000000079c5 */ /* 0x000fd60000000000 */
[----:B------:R-:W-:Y:S01]  /*aa50*/  HGMMA.64x192x16.F32.BF16 R24, R184, gdesc[UR4].tnspB, R24, gsb0 ;  /* 0x42e00004b8187df0 */ /* 0x000fe20008001818 */
[----:B------:R-:W-:Y:S02]  /*aa60*/  R2UR UR6, R10 ;  /* 0x000000000a0672ca */ /* 0x000fe400000e0000 */
[----:B------:R-:W-:Y:S01]  /*aa70*/  R2UR UR7, R11 ;  /* 0x000000000b0772ca */ /* 0x000fe200000e0000 */
[----:B------:R-:W-:-:S05]  /*aa80*/  @!P1 VIADD R11, R13, 0x36860 ;  /* 0x000368600d0b9836 */ /* 0x000fca0000000000 */
[----:B------:R-:W-:Y:S01]  /*aa90*/  @!P1 PRMT R11, RZ, 0x654, R11 ;  /* 0x00000654ff0b9816 */ /* 0x000fe2000000000b */
[----:B------:R-:W-:Y:S02]  /*aaa0*/  WARPGROUP.DEPBAR.LE gsb0, 0x0 ;  /* 0x00008000000079c5 */ /* 0x000fe40000010000 */
[----:B------:R-:W-:-:S08]  /*aab0*/  WARPGROUP.ARRIVE ;  /* 0x00000000000079c5 */ /* 0x000fd00000000000 */
[----:B------:R-:W-:Y:S01]  /*aac0*/  HGMMA.64x192x16.F32.BF16 R24, R180, gdesc[UR4].tnspB, R24, gsb0 ;  /* 0x42e00004b4187df0 */ /* 0x000fe20008001818 */
[----:B------:R-:W-:Y:S01]  /*aad0*/  R2UR UR6, R8 ;  /* 0x00000000080672ca */ /* 0x000fe200000e0000 */
[----:B------:R-:W-:Y:S01]  /*aae0*/  IMAD.MOV.U32 R8, RZ, RZ, RZ ;  /* 0x000000ffff087224 */ /* 0x000fe200078e00ff */
[----:B------:R-:W-:Y:S02]  /*aaf0*/  R2UR UR7, R9 ;  /* 0x00000000090772ca */ /* 0x000fe400000e0000 */
[----:B------:R-:W0:Y:S03]  /*ab00*/  SHFL.BFLY PT, R9, R4, 0x1, 0x1f ;  /* 0x0c201f0004097f89 */ /* 0x000e2600000e0000 */
[----:B------:R-:W-:Y:S01]  /*ab10*/  @P0 MUFU.RCP R8, R12 ;  /* 0x0000000c00080308 */ /* 0x000fe20000001000 */
[----:B0-----:R-:W-:Y:S01]  /*ab20*/  FADD.FTZ R14, R4, R9 ;  /* 0x00000009040e7221 */ /* 0x001fe20000010000 */
[----:B------:R-:W-:-:S06]  /*ab30*/  IMAD.MOV.U32 R4, RZ, RZ, -0x800000 ;  /* 0xff800000ff047424 */ /* 0x000fcc00078e00ff */
[----:B------:R-:W0:Y:S01]  /*ab40*/  @P0 MUFU.LG2 R9, R12 ;  /* 0x0000000c00090308 */ /* 0x000e220000000c00 */
[----:B------:R-:W-:-:S13]  /*ab50*/  FSETP.NE.FTZ.AND P3, PT, R14, RZ, PT ;  /* 0x000000ff0e00720b */ /* 0x000fda0003f75000 */
[----:B------:R-:W1:Y:S01]  /*ab60*/  @P3 MUFU.LG2 R10, R14 ;  /* 0x0000000e000a3308 */ /* 0x000e620000000c00 */
[----:B------:R-:W-:Y:S01]  /*ab70*/  @P3 FMUL.FTZ R18, R18, 0.69314718246459960938 ;  /* 0x3f31721812123820 */ /* 0x000fe20000410000 */
[----:B0-----:R-:W-:-:S04]  /*ab80*/  @P0 FMUL.FTZ R9, R9, 0.69314718246459960938 ;  /* 0x3f31721809090820 */ /* 0x001fc80000410000 */
[----:B------:R-:W-:Y:S01]  /*ab90*/  @P0 FFMA.FTZ R0, R6, R3, R9 ;  /* 0x0000000306000223 */ /* 0x000fe20000010009 */
[----:B------:R-:W-:Y:S01]  /*aba0*/  PLOP3.LUT P0, PT, PT, PT, PT, 0x8, 0x0 ;  /* 0x000000000000781c */ /* 0x000fe20003f0e170 */
[----:B------:R-:W0:Y:S01]  /*abb0*/  @P3 MUFU.RCP R5, R14 ;  /* 0x0000000e00053308 */ /* 0x000e220000001000 */
[----:B-1----:R-:W-:-:S04]  /*abc0*/  @P3 FMUL.FTZ R7, R10, 0.69314718246459960938 ;  /* 0x3f3172180a073820 */ /* 0x002fc80000410000 */
[----:B------:R-:W-:Y:S01]  /*abd0*/  @P3 FFMA.FTZ R4, R18, R2, R7 ;  /* 0x0000000212043223 */ /* 0x000fe20000010007 */
[----:B------:R-:W-:Y:S02]  /*abe0*/  WARPGROUP.DEPBAR.LE gsb0, 0x0 ;  /* 0x00008000000079c5 */ /* 0x000fe40000010000 */
[----:B------:R-:W-:-:S06]  /*abf0*/  WARPGROUP.ARRIVE ;  /* 0x00000000000079c5 */ /* 0x000fcc0000000000 */
[----:B------:R-:W-:Y:S03]  /*ac00*/  HGMMA.64x192x16.F32.BF16 R24, R176, gdesc[UR4].tnspB, R24, gsb0 ;  /* 0x42e00004b0187df0 */ /* 0x000fe60008001818 */
[----:B------:R-:W-:Y:S02]  /*ac10*/  WARPGROUP.DEPBAR.LE gsb0, 0x0 ;  /* 0x00008000000079c5 */ /* 0x000fe40000010000 */
[----:B------:R1:W-:Y:S01]  /*ac20*/  @!P1 SYNCS.ARRIVE.TRANS64.RED.A1T0 RZ, [R11+URZ], RZ ;  /* 0x000000ff0bff99a7 */ /* 0x0003e2000810043f */
        /* <DEDUP_REMOVED lines=96> */
.L_x_179:
[----:B------:R-:W0:Y:S08]  /*b230*/  S2UR UR4, SR_CgaCtaId ;  /* 0x00000000000479c3 */ /* 0x000e300000008800 */
[----:B------:R-:W-:Y:S06]  /*b240*/  BAR.SYNC.DEFER_BLOCKING 0x5, 0x180 ;  /* 0x0146000000007b1d */ /* 0x000fec0000010000 */
[----:B------:R-:W-:Y:S01]  /*b250*/  UMOV UR8, 0x400 ;  /* 0x0000040000087882 */ /* 0x000fe20000000000 */
[----:B------:R-:W-:Y:S01]  /*b260*/  BSSY B0, `(.L_x_201) ;  /* 0x00003e0000007945 */ /* 0x000fe20003800000 */
[----:B0-----:R-:W-:-:S09]  /*b270*/  ULEA UR8, UR4, UR8, 0x18 ;  /* 0x0000000804087291 */ /* 0x001fd2000f8ec03f */
[----:B------:R-:W0:Y:S02]  /*b280*/  LDS.128 R8, [UR8+0x368d0] ;  /* 0x0368d008ff087984 */ /* 0x000e240008000c00 */
[----:B0-----:R-:W-:Y:S02]  /*b290*/  R2UR UR5, R9 ;  /* 0x00000000090572ca */ /* 0x001fe400000e0000 */
[----:B------:R-:W-:Y:S02]  /*b2a0*/  R2UR UR6, R10 ;  /* 0x000000000a0672ca */ /* 0x000fe400000e0000 */
[----:B------:R-:W-:Y:S01]  /*b2b0*/  R2UR UR7, R11 ;  /* 0x000000000b0772ca */ /* 0x000fe200000e0000 */
[----:B------:R-:W-:Y:S06]  /*b2c0*/  BAR.ARV 0x4, 0x180 ;  /* 0x0106000000007b1d */ /* 0x000fec0000002000 */
[----:B------:R-:W-:Y:S08]  /*b2d0*/  @P0 BRA `(.L_x_202) ;  /* 0x0000002c00940947 */ /* 0x000ff00003800000 */
[----:B------:R-:W2:Y:S01]  /*b2e0*/  LDL R5, [R1+0x5c] ;  /* 0x00005c0001057983 */ /* 0x000ea20000100800 */
[----:B------:R-:W0:Y:S01]  /*b2f0*/  S2UR UR4, SR_SWINHI ;  /* 0x00000000000479c3 */ /* 0x000e220000002f00 */
[----:B------:R-:W-:Y:S01]  /*b300*/  IMAD.MOV.U32 R8, RZ, RZ, 0x2 ;  /* 0x00000002ff087424 */ /* 0x000fe200078e00ff */
[----:B------:R-:W-:Y:S01]  /*b310*/  R2UR UR21, R22 ;  /* 0x00000000161572ca */ /* 0x000fe200000e0000 */
[----:B------:R-:W-:Y:S01]  /*b320*/  ULDC.64 UR14, c[0x0][0xc00] ;  /* 0x00030000000e7ab9 */ /* 0x000fe20000000a00 */
[----:B------:R-:W-:Y:S01]  /*b330*/  R2UR UR18, R231 ;  /* 0x00000000e71272ca */ /* 0x000fe200000e0000 */
[----:B------:R-:W3:Y:S01]  /*b340*/  LDL R138, [R1+0x58] ;  /* 0x00005800018a7983 */ /* 0x000ee20000100800 */
[----:B------:R-:W-:Y:S02]  /*b350*/  R2UR UR17, R233 ;  /* 0x00000000e91172ca */ /* 0x000fe400000e0000 */
[----:B------:R-:W-:Y:S02]  /*b360*/  R2UR UR20, R229 ;  /* 0x00000000e51472ca */ /* 0x000fe400000e0000 */
[----:B------:R-:W-:-:S02]  /*b370*/  R2UR UR19, R23 ;  /* 0x00000000171372ca */ /* 0x000fc400000e0000 */
[----:B------:R-:W-:Y:S01]  /*b380*/  R2UR UR23, R228 ;  /* 0x00000000e41772ca */ /* 0x000fe200000e0000 */
[----:B------:R-:W-:Y:S01]  /*b390*/  UMOV UR10, UR8 ;  /* 0x00000008000a7c82 */ /* 0x000fe20008000000 */
[----:B0-----:R-:W-:-:S03]  /*b3a0*/  UMOV UR11, UR4 ;  /* 0x00000004000b7c82 */ /* 0x001fc60008000000 */
[----:B------:R-:W-:Y:S02]  /*b3b0*/  USHF.L.U32 UR4, UR18, 0x2, URZ ;  /* 0x0000000212047899 */ /* 0x000fe4000800063f */
[----:B------:R-:W-:Y:S02]  /*b3c0*/  USHF.L.U64.HI UR16, UR18, 0x2, UR17 ;  /* 0x0000000212107899 */ /* 0x000fe40008010211 */
[----:B------:R-:W-:-:S04]  /*b3d0*/  UIADD3 UR9, UP0, UR4, UR14, URZ ;  /* 0x0000000e04097290 */ /* 0x000fc8000ff1e03f */
[----:B------:R-:W-:Y:S01]  /*b3e0*/  UIADD3.X UR12, UR16, UR15, URZ, UP0, !UPT ;  /* 0x0000000f100c7290 */ /* 0x000fe200087fe43f */
[----:B------:R-:W-:Y:S01]  /*b3f0*/  ULDC.64 UR24, c[0x0][0x208] ;  /* 0x0000820000187ab9 */ /* 0x000fe20000000a00 */
[----:B------:R-:W-:Y:S01]  /*b400*/  BAR.SYNC.DEFER_BLOCKING 0x1, 0x100 ;  /* 0x0044000000007b1d */ /* 0x000fe20000010000 */
[----:B--2---:R-:W-:-:S03]  /*b410*/  IMAD.WIDE R8, R5, R8, UR10 ;  /* 0x0000000a05087e25 */ /* 0x004fc6000f8e0208 */
[C---:B------:R-:W-:Y:S02]  /*b420*/  LOP3.LUT R5, R8.reuse, 0x380, RZ, 0xc0, !PT ;  /* 0x0000038008057812 */ /* 0x040fe400078ec0ff */
[C---:B------:R-:W-:Y:S02]  /*b430*/  IADD3 R10, P2, R8.reuse, 0x20, RZ ;  /* 0x00000020080a7810 */ /* 0x040fe40007f5e0ff */
[C---:B------:R-:W-:Y:S02]  /*b440*/  IADD3 R12, P1, R8.reuse, 0x40, RZ ;  /* 0x00000040080c7810 */ /* 0x040fe40007f3e0ff */
[C---:B------:R-:W-:Y:S02]  /*b450*/  IADD3 R133, P6, R8.reuse, 0x60, RZ ;  /* 0x0000006008857810 */ /* 0x040fe40007fde0ff */
[C---:B------:R-:W-:Y:S02]  /*b460*/  IADD3 R135, P5, R8.reuse, 0x4000, RZ ;  /* 0x0000400008877810 */ /* 0x040fe40007fbe0ff */
[----:B------:R-:W-:Y:S01]  /*b470*/  SHF.R.U64 R5, R5, 0x3, RZ ;  /* 0x0000000305057819 */ /* 0x000fe200000012ff */
[--C-:B------:R-:W-:Y:S01]  /*b480*/  IMAD.X R15, RZ, RZ, R9.reuse, P2 ;  /* 0x000000ffff0f7224 */ /* 0x100fe200010e0609 */
[C---:B------:R-:W-:Y:S01]  /*b490*/  IADD3 R86, P0, R8.reuse, 0x4020, RZ ;  /* 0x0000402008567810 */ /* 0x040fe20007f1e0ff */
[--C-:B------:R-:W-:Y:S01]  /*b4a0*/  IMAD.X R81, RZ, RZ, R9.reuse, P1 ;  /* 0x000000ffff517224 */ /* 0x100fe200008e0609 */
[C---:B------:R-:W-:Y:S01]  /*b4b0*/  IADD3 R137, P4, R8.reuse, 0x4040, RZ ;  /* 0x0000404008897810 */ /* 0x040fe20007f9e0ff */
[--C-:B------:R-:W-:Y:S01]  /*b4c0*/  IMAD.X R83, RZ, RZ, R9.reuse, P6 ;  /* 0x000000ffff537224 */ /* 0x100fe200030e0609 */
[C---:B------:R-:W-:Y:S01]  /*b4d0*/  IADD3 R90, P3, R8.reuse, 0x4060, RZ ;  /* 0x00004060085a7810 */ /* 0x040fe20007f7e0ff */
[----:B------:R-:W-:Y:S01]  /*b4e0*/  IMAD.X R85, RZ, RZ, R9, P5 ;  /* 0x000000ffff557224 */ /* 0x000fe200028e0609 */
[----:B------:R-:W-:-:S02]  /*b4f0*/  IADD3 R139, P2, R8, 0x8000, RZ ;  /* 0x00008000088b7810 */ /* 0x000fc40007f5e0ff */
[C---:B------:R-:W-:Y:S02]  /*b500*/  IADD3 R128, P1, R8.reuse, 0x8020, RZ ;  /* 0x0000802008807810 */ /* 0x040fe40007f3e0ff */
[C---:B------:R-:W-:Y:S02]  /*b510*/  IADD3 R141, P6, R8.reuse, 0x8040, RZ ;  /* 0x00008040088d7810 */ /* 0x040fe40007fde0ff */
[----:B------:R-:W-:Y:S02]  /*b520*/  IADD3 R143, P5, R8, 0x8060, RZ ;  /* 0x00008060088f7810 */ /* 0x000fe40007fbe0ff */
[----:B------:R-:W-:Y:S02]  /*b530*/  LOP3.LUT R11, R12, 0x380, RZ, 0xc0, !PT ;  /* 0x000003800c0b7812 */ /* 0x000fe400078ec0ff */
[----:B------:R-:W-:Y:S02]  /*b540*/  LOP3.LUT R8, R5, R8, RZ, 0x3c, !PT ;  /* 0x0000000805087212 */ /* 0x000fe400078e3cff */
[----:B------:R-:W-:-:S02]  /*b550*/  LOP3.LUT R5, R10, 0x380, RZ, 0xc0, !PT ;  /* 0x000003800a057812 */ /* 0x000fc400078ec0ff */
[----:B------:R-:W-:Y:S02]  /*b560*/  SHF.R.U64 R11, R11, 0x3, RZ ;  /* 0x000000030b0b7819 */ /* 0x000fe400000012ff */
[----:B------:R-:W-:Y:S02]  /*b570*/  SHF.R.U64 R5, R5, 0x3, RZ ;  /* 0x0000000305057819 */ /* 0x000fe400000012ff */
[----:B------:R-:W-:Y:S02]  /*b580*/  LOP3.LUT R80, R11, R12, RZ, 0x3c, !PT ;  /* 0x0000000c0b507212 */ /* 0x000fe400078e3cff */
[----:B------:R-:W-:Y:S02]  /*b590*/  LOP3.LUT R12, R139, 0x380, RZ, 0xc0, !PT ;  /* 0x000003808b0c7812 */ /* 0x000fe400078ec0ff */
[----:B------:R-:W-:Y:S02]  /*b5a0*/  LOP3.LUT R22, R135, 0x380, RZ, 0xc0, !PT ;  /* 0x0000038087167812 */ /* 0x000fe400078ec0ff */
[----:B------:R-:W-:-:S02]  /*b5b0*/  LOP3.LUT R14, R5, R10, RZ, 0x3c, !PT ;  /* 0x0000000a050e7212 */ /* 0x000fc400078e3cff */
[----:B------:R-:W-:Y:S02]  /*b5c0*/  LOP3.LUT R5, R86, 0x380, RZ, 0xc0, !PT ;  /* 0x0000038056057812 */ /* 0x000fe400078ec0ff */
[----:B------:R-:W-:Y:S02]  /*b5d0*/  SHF.R.U64 R12, R12, 0x3, RZ ;  /* 0x000000030c0c7819 */ /* 0x000fe400000012ff */
[----:B------:R-:W-:Y:S02]  /*b5e0*/  LOP3.LUT R18, R133, 0x380, RZ, 0xc0, !PT ;  /* 0x0000038085127812 */ /* 0x000fe400078ec0ff */
[----:B------:R-:W-:Y:S02]  /*b5f0*/  SHF.R.U64 R22, R22, 0x3, RZ ;  /* 0x0000000316167819 */ /* 0x000fe400000012ff */
[----:B------:R-:W-:Y:S02]  /*b600*/  SHF.R.U64 R5, R5, 0x3, RZ ;  /* 0x0000000305057819 */ /* 0x000fe400000012ff */
[----:B------:R-:W-:-:S02]  /*b610*/  LOP3.LUT R10, R137, 0x380, RZ, 0xc0, !PT ;  /* 0x00000380890a7812 */ /* 0x000fc400078ec0ff */
[----:B------:R-:W-:Y:S02]  /*b620*/  LOP3.LUT R11, R90, 0x380, RZ, 0xc0, !PT ;  /* 0x000003805a0b7812 */ /* 0x000fe400078ec0ff */
[----:B------:R-:W-:Y:S02]  /*b630*/  LOP3.LUT R126, R12, R139, RZ, 0x3c, !PT ;  /* 0x0000008b0c7e7212 */ /* 0x000fe400078e3cff */
[----:B------:R-:W-:Y:S02]  /*b640*/  SHF.R.U64 R18, R18, 0x3, RZ ;  /* 0x0000000312127819 */ /* 0x000fe400000012ff */
[----:B------:R-:W-:Y:S02]  /*b650*/  LOP3.LUT R84, R22, R135, RZ, 0x3c, !PT ;  /* 0x0000008716547212 */ /* 0x000fe400078e3cff */
[----:B------:R-:W-:Y:S02]  /*b660*/  LOP3.LUT R12, R141, 0x380, RZ, 0xc0, !PT ;  /* 0x000003808d0c7812 */ /* 0x000fe400078ec0ff */
[----:B------:R-:W-:-:S02]  /*b670*/  LOP3.LUT R86, R5, R86, RZ, 0x3c, !PT ;  /* 0x0000005605567212 */ /* 0x000fc400078e3cff */
[----:B------:R-:W-:Y:S02]  /*b680*/  LOP3.LUT R22, R143, 0x380, RZ, 0xc0, !PT ;  /* 0x000003808f167812 */ /* 0x000fe400078ec0ff */
[----:B------:R-:W-:Y:S02]  /*b690*/  SHF.R.U64 R10, R10, 0x3, RZ ;  /* 0x000000030a0a7819 */ /* 0x000fe400000012ff */
[----:B------:R-:W-:Y:S02]  /*b6a0*/  SHF.R.U64 R11, R11, 0x3, RZ ;  /* 0x000000030b0b7819 */ /* 0x000fe400000012ff */
[----:B------:R-:W-:Y:S01]  /*b6b0*/  LOP3.LUT R5, R128, 0x380, RZ, 0xc0, !PT ;  /* 0x0000038080057812 */ /* 0x000fe200078ec0ff */
[--C-:B------:R-:W-:Y:S01]  /*b6c0*/  IMAD.X R87, RZ, RZ, R9.reuse, P0 ;  /* 0x000000ffff577224 */ /* 0x100fe200000e0609 */
[----:B------:R-:W-:Y:S02]  /*b6d0*/  LOP3.LUT R82, R18, R133, RZ, 0x3c, !PT ;  /* 0x0000008512527212 */ /* 0x000fe400078e3cff */
[----:B------:R-:W-:Y:S01]  /*b6e0*/  SHF.R.U64 R12, R12, 0x3, RZ ;  /* 0x000000030c0c7819 */ /* 0x000fe200000012ff */
[--C-:B------:R-:W-:Y:S01]  /*b6f0*/  IMAD.X R89, RZ, RZ, R9.reuse, P4 ;  /* 0x000000ffff597224 */ /* 0x100fe200020e0609 */
[----:B------:R-:W-:Y:S01]  /*b700*/  SHF.R.U64 R22, R22, 0x3, RZ ;  /* 0x0000000316167819 */ /* 0x000fe200000012ff */
[--C-:B------:R-:W-:Y:S01]  /*b710*/  IMAD.X R91, RZ, RZ, R9.reuse, P3 ;  /* 0x000000ffff5b7224 */ /* 0x100fe200018e0609 */
[----:B------:R-:W-:Y:S01]  /*b720*/  LOP3.LUT R88, R10, R137, RZ, 0x3c, !PT ;  /* 0x000000890a587212 */ /* 0x000fe200078e3cff */
[--C-:B------:R-:W-:Y:S01]  /*b730*/  IMAD.X R127, RZ, RZ, R9.reuse, P2 ;  /* 0x000000ffff7f7224 */ /* 0x100fe200010e0609 */
[----:B------:R-:W-:Y:S01]  /*b740*/  LOP3.LUT R90, R11, R90, RZ, 0x3c, !PT ;  /* 0x0000005a0b5a7212 */ /* 0x000fe200078e3cff */
[--C-:B------:R-:W-:Y:S01]  /*b750*/  IMAD.X R129, RZ, RZ, R9.reuse, P1 ;  /* 0x000000ffff817224 */ /* 0x100fe200008e0609 */
[----:B------:R-:W-:Y:S01]  /*b760*/  MOV R18, R8 ;  /* 0x0000000800127202 */ /* 0x000fe20000000f00 */
[--C-:B------:R-:W-:Y:S01]  /*b770*/  IMAD.X R131, RZ, RZ, R9.reuse, P6 ;  /* 0x000000ffff837224 */ /* 0x100fe200030e0609 */
[----:B------:R-:W-:Y:S01]  /*b780*/  SHF.R.U64 R5, R5, 0x3, RZ ;  /* 0x0000000305057819 */ /* 0x000fe200000012ff */
[----:B------:R-:W-:Y:S01]  /*b790*/  IMAD.X R13, RZ, RZ, R9, P5 ;  /* 0x000000ffff0d7224 */ /* 0x000fe200028e0609 */
[----:B------:R-:W-:-:S02]  /*b7a0*/  F2FP.BF16.F32.PACK_AB R8, R25, R24 ;  /* 0x000000181908723e */ /* 0x000fc400000010ff */
[----:B------:R-:W-:Y:S02]  /*b7b0*/  F2FP.BF16.F32.PACK_AB R9, R27, R26 ;  /* 0x0000001a1b09723e */ /* 0x000fe400000010ff */
[----:B------:R-:W-:Y:S02]  /*b7c0*/  F2FP.BF16.F32.PACK_AB R10, R29, R28 ;  /* 0x0000001c1d0a723e */ /* 0x000fe400000010ff */
[----:B------:R-:W-:Y:S02]  /*b7d0*/  F2FP.BF16.F32.PACK_AB R11, R31, R30 ;  /* 0x0000001e1f0b723e */ /* 0x000fe400000010ff */
[----:B------:R-:W-:Y:S02]  /*b7e0*/  LOP3.LUT R130, R12, R141, RZ, 0x3c, !PT ;  /* 0x0000008d0c827212 */ /* 0x000fe400078e3cff */
[----:B------:R-:W-:Y:S02]  /*b7f0*/  MOV R135, R80 ;  /* 0x0000005000877202 */ /* 0x000fe40000000f00 */
[----:B------:R-:W-:-:S02]  /*b800*/  MOV R134, R82 ;  /* 0x0000005200867202 */ /* 0x000fc40000000f00 */
[----:B------:R-:W-:Y:S02]  /*b810*/  LOP3.LUT R12, R22, R143, RZ, 0x3c, !PT ;  /* 0x0000008f160c7212 */ /* 0x000fe400078e3cff */
[----:B------:R-:W-:Y:S02]  /*b820*/  MOV R136, R14 ;  /* 0x0000000e00887202 */ /* 0x000fe40000000f00 */
[----:B------:R-:W-:Y:S02]  /*b830*/  F2FP.BF16.F32.PACK_AB R80, R33, R32 ;  /* 0x000000202150723e */ /* 0x000fe400000010ff */
[----:B------:R-:W-:Y:S02]  /*b840*/  F2FP.BF16.F32.PACK_AB R81, R35, R34 ;  /* 0x000000222351723e */ /* 0x000fe400000010ff */
[----:B------:R-:W-:Y:S02]  /*b850*/  F2FP.BF16.F32.PACK_AB R82, R37, R36 ;  /* 0x000000242552723e */ /* 0x000fe400000010ff */
[----:B------:R-:W-:-:S02]  /*b860*/  F2FP.BF16.F32.PACK_AB R83, R39, R38 ;  /* 0x000000262753723e */ /* 0x000fc400000010ff */
[----:B------:R-:W-:Y:S02]  /*b870*/  LOP3.LUT R128, R5, R128, RZ, 0x3c, !PT ;  /* 0x0000008005807212 */ /* 0x000fe400078e3cff */
[----:B------:R-:W-:Y:S02]  /*b880*/  MOV R133, R84 ;  /* 0x0000005400857202 */ /* 0x000fe40000000f00 */
[----:B------:R-:W-:Y:S01]  /*b890*/  MOV R132, R86 ;  /* 0x0000005600847202 */ /* 0x000fe20000000f00 */
[----:B------:R0:W-:Y:S01]  /*b8a0*/  STSM.16.M88.4 [R18], R8 ;  /* 0x0000000812007844 */ /* 0x0001e20000000200 */
[----:B------:R-:W-:Y:S02]  /*b8b0*/  MOV R22, R88 ;  /* 0x0000005800167202 */ /* 0x000fe40000000f00 */
[----:B------:R-:W-:Y:S02]  /*b8c0*/  MOV R5, R90 ;  /* 0x0000005a00057202 */ /* 0x000fe40000000f00 */
[----:B------:R-:W-:-:S02]  /*b8d0*/  F2FP.BF16.F32.PACK_AB R84, R41, R40 ;  /* 0x000000282954723e */ /* 0x000fc400000010ff */
[----:B------:R-:W-:Y:S02]  /*b8e0*/  F2FP.BF16.F32.PACK_AB R85, R43, R42 ;  /* 0x0000002a2b55723e */ /* 0x000fe400000010ff */
[----:B------:R-:W-:Y:S02]  /*b8f0*/  F2FP.BF16.F32.PACK_AB R86, R45, R44 ;  /* 0x0000002c2d56723e */ /* 0x000fe400000010ff */
[----:B------:R-:W-:Y:S02]  /*b900*/  F2FP.BF16.F32.PACK_AB R87, R47, R46 ;  /* 0x0000002e2f57723e */ /* 0x000fe400000010ff */
[----:B------:R-:W-:Y:S02]  /*b910*/  F2FP.BF16.F32.PACK_AB R88, R49, R48 ;  /* 0x000000303158723e */ /* 0x000fe400000010ff */
[----:B------:R-:W-:Y:S02]  /*b920*/  F2FP.BF16.F32.PACK_AB R89, R51, R50 ;  /* 0x000000323359723e */ /* 0x000fe400000010ff */
[----:B------:R-:W-:-:S02]  /*b930*/  F2FP.BF16.F32.PACK_AB R90, R53, R52 ;  /* 0x00000034355a723e */ /* 0x000fc400000010ff */
[----:B------:R-:W-:Y:S01]  /*b940*/  F2FP.BF16.F32.PACK_AB R91, R55, R54 ;  /* 0x00000036375b723e */ /* 0x000fe200000010ff */
[----:B------:R1:W-:Y:S01]  /*b950*/  STSM.16.M88.4 [R136], R80 ;  /* 0x0000005088007844 */ /* 0x0003e20000000200 */
[----:B0-----:R-:W-:Y:S02]  /*b960*/  MOV R18, R12 ;  /* 0x0000000c00127202 */ /* 0x001fe40000000f00 */
[----:B------:R-:W-:Y:S02]  /*b970*/  F2FP.BF16.F32.PACK_AB R8, R57, R56 ;  /* 0x000000383908723e */ /* 0x000fe400000010ff */
[----:B------:R-:W-:Y:S02]  /*b980*/  F2FP.BF16.F32.PACK_AB R9, R59, R58 ;  /* 0x0000003a3b09723e */ /* 0x000fe400000010ff */
[----:B------:R-:W-:Y:S02]  /*b990*/  F2FP.BF16.F32.PACK_AB R10, R61, R60 ;  /* 0x0000003c3d0a723e */ /* 0x000fe400000010ff */
[----:B------:R-:W-:-:S02]  /*b9a0*/  F2FP.BF16.F32.PACK_AB R11, R63, R62 ;  /* 0x0000003e3f0b723e */ /* 0x000fc400000010ff */
[----:B------:R-:W-:Y:S02]  /*b9b0*/  F2FP.BF16.F32.PACK_AB R12, R65, R64 ;  /* 0x00000040410c723e */ /* 0x000fe400000010ff */
[----:B------:R-:W-:Y:S02]  /*b9c0*/  F2FP.BF16.F32.PACK_AB R13, R67, R66 ;  /* 0x00000042430d723e */ /* 0x000fe400000010ff */
[----:B------:R-:W-:Y:S02]  /*b9d0*/  F2FP.BF16.F32.PACK_AB R14, R69, R68 ;  /* 0x00000044450e723e */ /* 0x000fe400000010ff */
[----:B------:R-:W-:Y:S01]  /*b9e0*/  F2FP.BF16.F32.PACK_AB R15, R71, R70 ;  /* 0x00000046470f723e */ /* 0x000fe200000010ff */
[----:B------:R0:W-:Y:S01]  /*b9f0*/  STSM.16.M88.4 [R135], R84 ;  /* 0x0000005487007844 */ /* 0x0001e20000000200 */
[----:B-1----:R-:W-:Y:S02]  /*ba00*/  F2FP.BF16.F32.PACK_AB R80, R73, R72 ;  /* 0x000000484950723e */ /* 0x002fe400000010ff */
[----:B------:R-:W-:-:S02]  /*ba10*/  F2FP.BF16.F32.PACK_AB R81, R75, R74 ;  /* 0x0000004a4b51723e */ /* 0x000fc400000010ff */
[----:B------:R-:W-:Y:S02]  /*ba20*/  F2FP.BF16.F32.PACK_AB R82, R77, R76 ;  /* 0x0000004c4d52723e */ /* 0x000fe400000010ff */
[----:B------:R-:W-:Y:S01]  /*ba30*/  F2FP.BF16.F32.PACK_AB R83, R79, R78 ;  /* 0x0000004e4f53723e */ /* 0x000fe200000010ff */
[----:B------:R1:W-:Y:S01]  /*ba40*/  STSM.16.M88.4 [R134], R88 ;  /* 0x0000005886007844 */ /* 0x0003e20000000200 */
[----:B------:R-:W-:Y:S02]  /*ba50*/  MOV R126, R126 ;  /* 0x0000007e007e7202 */ /* 0x000fe40000000f00 */
[----:B------:R-:W-:Y:S01]  /*ba60*/  MOV R128, R128 ;  /* 0x0000008000807202 */ /* 0x000fe20000000f00 */
[----:B------:R2:W-:Y:S01]  /*ba70*/  STSM.16.M88.4 [R133], R8 ;  /* 0x0000000885007844 */ /* 0x0005e20000000200 */
[----:B------:R-:W-:Y:S02]  /*ba80*/  MOV R130, R130 ;  /* 0x0000008200827202 */ /* 0x000fe40000000f00 */
[----:B0-----:R-:W-:-:S02]  /*ba90*/  F2FP.BF16.F32.PACK_AB R84, R3, R2 ;  /* 0x000000020354723e */ /* 0x001fc400000010ff */
[----:B------:R-:W-:Y:S02]  /*baa0*/  F2FP.BF16.F32.PACK_AB R85, R121, R120 ;  /* 0x000000787955723e */ /* 0x000fe400000010ff */
[----:B------:R-:W-:Y:S02]  /*bab0*/  F2FP.BF16.F32.PACK_AB R86, R7, R6 ;  /* 0x000000060756723e */ /* 0x000fe400000010ff */
[----:B------:R-:W-:Y:S01]  /*bac0*/  F2FP.BF16.F32.PACK_AB R87, R123, R122 ;  /* 0x0000007a7b57723e */ /* 0x000fe200000010ff */
[----:B------:R0:W-:Y:S01]  /*bad0*/  STSM.16.M88.4 [R132], R12 ;  /* 0x0000000c84007844 */ /* 0x0001e20000000200 */
[----:B-1----:R-:W-:Y:S02]  /*bae0*/  F2FP.BF16.F32.PACK_AB R88, R21, R20 ;  /* 0x000000141558723e */ /* 0x002fe400000010ff */
[----:B------:R-:W-:Y:S02]  /*baf0*/  F2FP.BF16.F32.PACK_AB R89, R125, R124 ;  /* 0x0000007c7d59723e */ /* 0x000fe400000010ff */
[----:B------:R-:W-:-:S02]  /*bb00*/  F2FP.BF16.F32.PACK_AB R90, R93, R92 ;  /* 0x0000005c5d5a723e */ /* 0x000fc400000010ff */
[----:B------:R-:W-:Y:S01]  /*bb10*/  F2FP.BF16.F32.PACK_AB R91, R95, R94 ;  /* 0x0000005e5f5b723e */ /* 0x000fe200000010ff */
[----:B------:R1:W-:Y:S01]  /*bb20*/  STSM.16.M88.4 [R22], R80 ;  /* 0x0000005016007844 */ /* 0x0003e20000000200 */
[----:B--2---:R-:W-:Y:S02]  /*bb30*/  F2FP.BF16.F32.PACK_AB R8, R97, R96 ;  /* 0x000000606108723e */ /* 0x004fe400000010ff */
[----:B------:R-:W-:Y:S02]  /*bb40*/  F2FP.BF16.F32.PACK_AB R9, R99, R98 ;  /* 0x000000626309723e */ /* 0x000fe400000010ff */
[----:B------:R-:W-:Y:S02]  /*bb50*/  F2FP.BF16.F32.PACK_AB R10, R101, R100 ;  /* 0x00000064650a723e */ /* 0x000fe400000010ff */
[----:B------:R-:W-:Y:S02]  /*bb60*/  F2FP.BF16.F32.PACK_AB R11, R103, R102 ;  /* 0x00000066670b723e */ /* 0x000fe400000010ff */
        /* <DEDUP_REMOVED lines=9> */
[----:B------:R-:W-:Y:S04]  /*bc00*/  STSM.16.M88.4 [R126], R88 ;  /* 0x000000587e007844 */ /* 0x000fe80000000200 */
[----:B------:R-:W-:Y:S04]  /*bc10*/  STSM.16.M88.4 [R128], R8 ;  /* 0x0000000880007844 */ /* 0x000fe80000000200 */
[----:B------:R-:W-:Y:S04]  /*bc20*/  STSM.16.M88.4 [R130], R12 ;  /* 0x0000000c82007844 */ /* 0x000fe80000000200 */
[----:B------:R1:W-:Y:S01]  /*bc30*/  STSM.16.M88.4 [R18], R80 ;  /* 0x0000005012007844 */ /* 0x0003e20000000200 */
[----:B------:R-:W-:Y:S01]  /*bc40*/  BAR.SYNC.DEFER_BLOCKING 0x1, 0x100 ;  /* 0x0044000000007b1d */ /* 0x000fe20000010000 */
[----:B------:R-:W-:-:S04]  /*bc50*/  ISETP.NE.U32.AND P0, PT, RZ, UR14, PT ;  /* 0x0000000eff007c0c */ /* 0x000fc8000bf05070 */
[----:B------:R-:W-:Y:S01]  /*bc60*/  ISETP.NE.AND.EX P0, PT, RZ, UR15, PT, P0 ;  /* 0x0000000fff007c0c */ /* 0x000fe2000bf05300 */
[----:B0-----:R-:W-:Y:S02]  /*bc70*/  IMAD.U32 R84, RZ, RZ, UR9 ;  /* 0x00000009ff547e24 */ /* 0x001fe4000f8e00ff */
[----:B------:R-:W-:Y:S01]  /*bc80*/  IMAD.U32 R85, RZ, RZ, UR12 ;  /* 0x0000000cff557e24 */ /* 0x000fe2000f8e00ff */
[----:B------:R-:W-:Y:S01]  /*bc90*/  ULDC.64 UR12, c[0x0][0xc08] ;  /* 0x00030200000c7ab9 */ /* 0x000fe20000000a00 */
[----:B-1----:R-:W0:Y:S08]  /*bca0*/  LDC R18, c[0x0][0xbe8] ;  /* 0x0002fa00ff127b82 */ /* 0x002e300000000800 */
[----:B------:R-:W2:Y:S01]  /*bcb0*/  @P0 LDG.E R22, desc[UR24][R84.64] ;  /* 0x0000001854160981 */ /* 0x000ea2000c1e1900 */
[----:B------:R-:W-:-:S04]  /*bcc0*/  UISETP.NE.U32.AND UP0, UPT, UR12, URZ, UPT ;  /* 0x0000003f0c00728c */ /* 0x000fc8000bf05070 */
[----:B------:R-:W-:Y:S01]  /*bcd0*/  UISETP.NE.AND.EX UP0, UPT, UR13, URZ, UPT, UP0 ;  /* 0x0000003f0d00728c */ /* 0x000fe2000bf05300 */
[----:B0-----:R-:W-:-:S10]  /*bce0*/  ISETP.NE.AND P1, PT, R18, 0x1, PT ;  /* 0x000000011200780c */ /* 0x001fd40003f25270 */
[----:B------:R-:W-:Y:S01]  /*bcf0*/  @UP0 UIADD3 UR12, UP1, UR4, UR12, URZ ;  /* 0x0000000c040c0290 */ /* 0x000fe2000ff3e03f */
[----:B------:R-:W-:Y:S02]  /*bd00*/  PLOP3.LUT P4, PT, PT, PT, UP0, 0x80, 0x0 ;  /* 0x000000000000781c */ /* 0x000fe40003f8f008 */
[----:B------:R-:W-:Y:S01]  /*bd10*/  ULDC UR4, c[0x0][0xa88] ;  /* 0x0002a20000047ab9 */ /* 0x000fe20000000800 */
[----:B------:R-:W-:Y:S01]  /*bd20*/  @UP0 UIADD3.X UR13, UR16, UR13, URZ, UP1, !UPT ;  /* 0x0000000d100d0290 */ /* 0x000fe20008ffe43f */
[----:B------:R-:W-:Y:S01]  /*bd30*/  IMAD.U32 R5, RZ, RZ, UR4 ;  /* 0x00000004ff057e24 */ /* 0x000fe2000f8e00ff */
[----:B------:R-:W-:Y:S01]  /*bd40*/  UISETP.NE.AND UP0, UPT, UR21, URZ, UPT ;  /* 0x0000003f1500728c */ /* 0x000fe2000bf05270 */
[----:B------:R-:W-:Y:S01]  /*bd50*/  ULDC UR4, c[0x0][0xad4] ;  /* 0x0002b50000047ab9 */ /* 0x000fe20000000800 */
[----:B------:R-:W0:Y:S02]  /*bd60*/  @P1 LDC R10, c[0x0][0xbec] ;  /* 0x0002fb00ff0a1b82 */ /* 0x000e240000000800 */
[----:B------:R-:W-:Y:S01]  /*bd70*/  USEL UR4, UR21, UR4, UP0 ;  /* 0x0000000415047287 */ /* 0x000fe20008000000 */
[----:B------:R-:W-:-:S03]  /*bd80*/  UMOV UR22, 0x9b8 ;  /* 0x000009b800167882 */ /* 0x000fc60000000000 */
[----:B------:R-:W-:Y:S02]  /*bd90*/  UISETP.GT.AND UP1, UPT, UR4, 0x1, UPT ;  /* 0x000000010400788c */ /* 0x000fe4000bf24270 */
[----:B------:R-:W1:Y:S02]  /*bda0*/  @P1 LDC R13, c[0x0][0xbf0] ;  /* 0x0002fc00ff0d1b82 */ /* 0x000e640000000800 */
[----:B------:R-:W-:Y:S02]  /*bdb0*/  USEL UR22, UR22, 0x978, UP1 ;  /* 0x0000097816167887 */ /* 0x000fe40008800000 */
[----:B------:R-:W-:Y:S01]  /*bdc0*/  UISETP.NE.U32.AND UP0, UPT, UR14, URZ, UPT ;  /* 0x0000003f0e00728c */ /* 0x000fe2000bf05070 */
[----:B------:R-:W-:Y:S01]  /*bdd0*/  IMAD.U32 R15, RZ, RZ, UR20 ;  /* 0x00000014ff0f7e24 */ /* 0x000fe2000f8e00ff */
[----:B------:R-:W-:Y:S01]  /*bde0*/  UMOV UR4, URZ ;  /* 0x0000003f00047c82 */ /* 0x000fe20008000000 */
[----:B------:R-:W-:Y:S01]  /*bdf0*/  IMAD.U32 R8, RZ, RZ, UR12 ;  /* 0x0000000cff087e24 */ /* 0x000fe2000f8e00ff */
[----:B------:R-:W-:Y:S01]  /*be00*/  UISETP.NE.AND.EX UP0, UPT, UR15, URZ, UPT, UP0 ;  /* 0x0000003f0f00728c */ /* 0x000fe2000bf05300 */
[----:B------:R-:W-:-:S02]  /*be10*/  IMAD.U32 R9, RZ, RZ, UR13 ;  /* 0x0000000dff097e24 */ /* 0x000fc4000f8e00ff */
[----:B---3--:R-:W-:Y:S01]  /*be20*/  IMAD R15, R15, 0x80, R138 ;  /* 0x000000800f0f7824 */ /* 0x008fe200078e028a */
[----:B------:R-:W-:Y:S02]  /*be30*/  USEL UR9, UR18, URZ, !UP0 ;  /* 0x0000003f12097287 */ /* 0x000fe4000c000000 */
[----:B------:R0:W5:Y:S01]  /*be40*/  @P4 LDG.E R5, desc[UR24][R8.64] ;  /* 0x0000001808054981 */ /* 0x000162000c1e1900 */
[----:B------:R-:W-:Y:S01]  /*be50*/  USEL UR20, UR19, URZ, UP1 ;  /* 0x0000003f13147287 */ /* 0x000fe20008800000 */
[----:B------:R-:W-:Y:S01]  /*be60*/  ULDC.64 UR12, c[0x0][UR22+0x218] ;  /* 0x00008600160c7abb */ /* 0x000fe20008000a00 */
[----:B------:R-:W-:Y:S01]  /*be70*/  ULDC.64 UR14, c[0x0][UR22+0x220] ;  /* 0x00008800160e7abb */ /* 0x000fe20008000a00 */
[----:B------:R-:W-:Y:S02]  /*be80*/  USEL UR21, UR17, URZ, !UP0 ;  /* 0x0000003f11157287 */ /* 0x000fe4000c000000 */
[----:B------:R-:W-:Y:S01]  /*be90*/  UIMAD.WIDE.U32 UR18, UR12, UR23, URZ ;  /* 0x000000170c1272a5 */ /* 0x000fe2000f8e003f */
[----:B------:R-:W-:Y:S01]  /*bea0*/  ULDC.64 UR16, c[0x0][UR22+0x228] ;  /* 0x00008a0016107abb */ /* 0x000fe20008000a00 */
[----:B0-----:R-:W-:Y:S01]  /*beb0*/  @P1 IMAD.HI.U32 R8, R15, R10, RZ ;  /* 0x0000000a0f081227 */ /* 0x001fe200078e00ff */
[----:B------:R-:W-:-:S02]  /*bec0*/  UIMAD UR15, UR15, UR9, URZ ;  /* 0x000000090f0f72a4 */ /* 0x000fc4000f8e023f */
[----:B------:R-:W-:Y:S01]  /*bed0*/  UIMAD UR23, UR13, UR23, URZ ;  /* 0x000000170d1772a4 */ /* 0x000fe2000f8e023f */
[----:B------:R-:W-:Y:S01]  /*bee0*/  IMAD.MOV.U32 R11, RZ, RZ, R15 ;  /* 0x000000ffff0b7224 */ /* 0x000fe200078e000f */
[----:B------:R-:W-:Y:S02]  /*bef0*/  UIMAD.WIDE.U32 UR12, UR14, UR9, URZ ;  /* 0x000000090e0c72a5 */ /* 0x000fe4000f8e003f */
[----:B------:R-:W-:Y:S01]  /*bf00*/  UIMAD.WIDE.U32 UR24, UR16, UR20, URZ ;  /* 0x00000014101872a5 */ /* 0x000fe2000f8e003f */
[----:B-1----:R-:W-:Y:S01]  /*bf10*/  @P1 SHF.R.U32.HI R11, RZ, R13, R8 ;  /* 0x0000000dff0b1219 */ /* 0x002fe20000011608 */
[----:B------:R-:W-:Y:S02]  /*bf20*/  UIMAD UR16, UR17, UR20, URZ ;  /* 0x00000014111072a4 */ /* 0x000fe4000f8e023f */
[----:B------:R-:W-:Y:S02]  /*bf30*/  UIMAD UR15, UR14, UR21, UR15 ;  /* 0x000000150e0f72a4 */ /* 0x000fe4000f8e020f */
[----:B------:R-:W-:Y:S01]  /*bf40*/  UIADD3 UR23, UR19, UR23, URZ ;  /* 0x0000001713177290 */ /* 0x000fe2000fffe03f */
[----:B------:R-:W-:Y:S01]  /*bf50*/  IMAD.MOV R13, RZ, RZ, -R11 ;  /* 0x000000ffff0d7224 */ /* 0x000fe200078e0a0b */
[----:B------:R-:W-:Y:S01]  /*bf60*/  UIADD3 UR14, UR13, UR15, URZ ;  /* 0x0000000f0d0e7290 */ /* 0x000fe2000fffe03f */
[----:B------:R-:W-:-:S02]  /*bf70*/  IMAD.U32 R8, RZ, RZ, UR24 ;  /* 0x00000018ff087e24 */ /* 0x000fc4000f8e00ff */
[----:B------:R-:W-:Y:S01]  /*bf80*/  IMAD.U32 R9, RZ, RZ, UR25 ;  /* 0x00000019ff097e24 */ /* 0x000fe2000f8e00ff */
[----:B------:R-:W-:Y:S01]  /*bf90*/  SHF.R.S32.HI R9, RZ, 0x1f, R11 ;  /* 0x0000001fff097819 */ /* 0x000fe2000001140b */
[----:B------:R-:W-:-:S05]  /*bfa0*/  IMAD R13, R18, R13, R15 ;  /* 0x0000000d120d7224 */ /* 0x000fca00078e020f */
[----:B------:R-:W-:Y:S02]  /*bfb0*/  SHF.R.S32.HI R10, RZ, 0x1f, R13 ;  /* 0x0000001fff0a7819 */ /* 0x000fe4000001140d */
[----:B--2---:R-:W-:-:S13]  /*bfc0*/  @P0 R2UR UR4, R22 ;  /* 0x00000000160402ca */ /* 0x004fda00000e0000 */
[----:B------:R-:W-:Y:S02]  /*bfd0*/  UIADD3 UR18, UP0, UP2, UR12, UR18, UR4 ;  /* 0x000000120c127290 */ /* 0x000fe4000fa1e004 */
[----:B------:R-:W-:Y:S02]  /*bfe0*/  UIADD3 UR12, UR25, UR16, URZ ;  /* 0x00000010190c7290 */ /* 0x000fe4000fffe03f */
[----:B------:R-:W-:Y:S02]  /*bff0*/  USHF.R.S32.HI UR16, URZ, 0x1f, UR4 ;  /* 0x0000001f3f107899 */ /* 0x000fe40008011404 */
[----:B------:R-:W-:Y:S02]  /*c000*/  IADD3 R8, P2, P3, R11, UR18, R8 ;  /* 0x000000120b087c10 */ /* 0x000fe4000fb5e008 */
[----:B------:R-:W-:Y:S01]  /*c010*/  UIADD3.X UR14, UR14, UR23, UR16, UP0, UP2 ;  /* 0x000000170e0e7290 */ /* 0x000fe200087e4410 */
[----:B------:R-:W-:Y:S01]  /*c020*/  IMAD.U32 R12, RZ, RZ, UR12 ;  /* 0x0000000cff0c7e24 */ /* 0x000fe2000f8e00ff */
[----:B------:R-:W-:-:S02]  /*c030*/  ULDC.64 UR12, c[0x0][UR22+0x210] ;  /* 0x00008400160c7abb */ /* 0x000fc40008000a00 */
[----:B------:R-:W-:Y:S02]  /*c040*/  IMAD R11, R13, UR13, RZ ;  /* 0x0000000d0d0b7c24 */ /* 0x000fe4000f8e02ff */
[----:B------:R-:W-:Y:S01]  /*c050*/  IADD3.X R9, R9, UR14, R12, P2, P3 ;  /* 0x0000000e09097c10 */ /* 0x000fe200097e640c */
[----:B------:R-:W-:Y:S01]  /*c060*/  ULDC.64 UR14, c[0x0][0xba8] ;  /* 0x0002ea00000e7ab9 */ /* 0x000fe20000000a00 */
[----:B------:R-:W-:Y:S01]  /*c070*/  IMAD R11, R10, UR12, R11 ;  /* 0x0000000c0a0b7c24 */ /* 0x000fe2000f8e020b */
[----:B------:R-:W-:Y:S01]  /*c080*/  @!UP1 ULDC UR14, c[0x0][0xb50] ;  /* 0x0002d400000e9ab9 */ /* 0x000fe20000000800 */
[----:B------:R-:W-:Y:S01]  /*c090*/  @!UP1 ULDC UR15, c[0x0][0xb54] ;  /* 0x0002d500000f9ab9 */ /* 0x000fe20000000800 */
[----:B------:R-:W-:-:S04]  /*c0a0*/  IMAD.WIDE.U32 R8, R13, UR12, R8 ;  /* 0x0000000c0d087c25 */ /* 0x000fc8000f8e0008 */
[----:B------:R-:W-:Y:S01]  /*c0b0*/  IMAD.IADD R9, R9, 0x1, R11 ;  /* 0x0000000109097824 */ /* 0x000fe200078e020b */
[----:B------:R-:W-:-:S04]  /*c0c0*/  LEA R12, P2, R8, UR14, 0x2 ;  /* 0x0000000e080c7c11 */ /* 0x000fc8000f8410ff */
[----:B------:R-:W-:Y:S01]  /*c0d0*/  LEA.HI.X R14, R8, UR15, R9, 0x2, P2 ;  /* 0x0000000f080e7c11 */ /* 0x000fe200090f1409 */
[----:B------:R-:W-:Y:S08]  /*c0e0*/  @P4 BRA `(.L_x_203) ;  /* 0x0000000000144947 */ /* 0x000ff00003800000 */
[----:B------:R-:W-:Y:S05]  /*c0f0*/  @!P0 BRA `(.L_x_203) ;  /* 0x0000000000108947 */ /* 0x000fea0003800000 */
[----:B------:R-:W-:Y:S02]  /*c100*/  ULDC.64 UR12, c[0x0][0x208] ;  /* 0x00008200000c7ab9 */ /* 0x000fe40000000a00 */
[----:B------:R-:W2:Y:S04]  /*c110*/  LDG.E R8, desc[UR12][R84.64] ;  /* 0x0000000c54087981 */ /* 0x000ea8000c1e1900 */
[----:B-----5:R-:W2:Y:S02]  /*c120*/  LDG.E R5, desc[UR12][R84.64+0x4] ;  /* 0x0000040c54057981 */ /* 0x020ea4000c1e1900 */
[----:B--2---:R-:W-:-:S07]  /*c130*/  IMAD.IADD R5, R5, 0x1, -R8 ;  /* 0x0000000105057824 */ /* 0x004fce00078e0a08 */
.L_x_203:
[----:B------:R-:W2:Y:S01]  /*c140*/  LDL R13, [R1+0x54] ;  /* 0x00005400010d7983 */ /* 0x000ea20000100800 */
[----:B------:R-:W-:Y:S01]  /*c150*/  R2UR UR12, R229 ;  /* 0x00000000e50c72ca */ /* 0x000fe200000e0000 */
[----:B-----5:R-:W-:Y:S01]  /*c160*/  IMAD R80, R5, R18, RZ ;  /* 0x0000001205507224 */ /* 0x020fe200078e02ff */
[----:B------:R-:W-:Y:S01]  /*c170*/  LOP3.LUT P0, RZ, R234, 0x3, RZ, 0xc0, !PT ;  /* 0x00000003eaff7812 */ /* 0x000fe2000780c0ff */
[----:B------:R-:W-:Y:S04]  /*c180*/  SHFL.IDX PT, R8, R12, RZ, 0x1c1f ;  /* 0x001c1fff0c087589 */ /* 0x000fe800000e0000 */
[----:B------:R-:W0:Y:S04]  /*c190*/  SHFL.IDX PT, R9, R14, RZ, 0x1c1f ;  /* 0x001c1fff0e097589 */ /* 0x000e2800000e0000 */
[----:B------:R-:W-:Y:S02]  /*c1a0*/  SHFL.IDX PT, R10, R12, 0x1, 0x1c1f ;  /* 0x003c1f000c0a7f89 */ /* 0x000fe400000e0000 */
[----:B------:R-:W-:Y:S01]  /*c1b0*/  IMAD.U32 R81, RZ, RZ, UR12 ;  /* 0x0000000cff517e24 */ /* 0x000fe2000f8e00ff */
[----:B------:R-:W-:Y:S01]  /*c1c0*/  ULDC.64 UR12, c[0x0][0x208] ;  /* 0x00008200000c7ab9 */ /* 0x000fe20000000a00 */
[----:B------:R-:W1:Y:S02]  /*c1d0*/  SHFL.IDX PT, R11, R14, 0x1, 0x1c1f ;  /* 0x003c1f000e0b7f89 */ /* 0x000e6400000e0000 */
[----:B--2---:R-:W-:-:S04]  /*c1e0*/  IMAD R81, R81, 0x80, R13 ;  /* 0x0000008051517824 */ /* 0x004fc800078e020d */
[C---:B------:R-:W-:Y:S01]  /*c1f0*/  VIADD R13, R81.reuse, 0x8 ;  /* 0x00000008510d7836 */ /* 0x040fe20000000000 */
[----:B------:R-:W-:-:S04]  /*c200*/  ISETP.GE.OR P2, PT, R81, R80, P0 ;  /* 0x000000505100720c */ /* 0x000fc80000746670 */
[----:B------:R-:W-:-:S09]  /*c210*/  ISETP.GE.OR P0, PT, R13, R80, P0 ;  /* 0x000000500d00720c */ /* 0x000fd20000706670 */
[----:B0-----:R0:W-:Y:S04]  /*c220*/  @!P2 ST.E desc[UR12][R8.64], R0 ;  /* 0x000000000800a985 */ /* 0x0011e8000c10190c */
[----:B-1----:R0:W-:Y:S01]  /*c230*/  @!P0 ST.E desc[UR12][R10.64], R4 ;  /* 0x000000040a008985 */ /* 0x0021e2000c10190c */
[----:B------:R-:W-:-:S13]  /*c240*/  PLOP3.LUT P0, PT, PT, PT, UP1, 0x80, 0x0 ;  /* 0x000000000000781c */ /* 0x000fda0003f0f018 */
[----:B0-----:R-:W-:Y:S05]  /*c250*/  @P0 BRA `(.L_x_204) ;  /* 0x0000000c006c0947 */ /* 0x001fea0003800000 */
[----:B------:R-:W-:Y:S01]  /*c260*/  IMAD.SHL.U32 R3, R19, 0x8, RZ ;  /* 0x0000000813037824 */ /* 0x000fe200078e00ff */
[----:B------:R-:W0:Y:S01]  /*c270*/  @P1 LDC R57, c[0x0][0xbec] ;  /* 0x0002fb00ff391b82 */ /* 0x000e220000000800 */
[----:B------:R-:W-:Y:S01]  /*c280*/  IMAD.MOV.U32 R5, RZ, RZ, 0x2 ;  /* 0x00000002ff057424 */ /* 0x000fe200078e00ff */
[----:B------:R-:W-:Y:S01]  /*c290*/  R2UR UR17, R229 ;  /* 0x00000000e51172ca */ /* 0x000fe200000e0000 */
[----:B------:R-:W-:Y:S01]  /*c2a0*/  IMAD R4, R230, 0x40, R3 ;  /* 0x00000040e6047824 */ /* 0x000fe200078e0203 */
[----:B------:R-:W-:Y:S01]  /*c2b0*/  ULDC.64 UR12, c[0x0][0x208] ;  /* 0x00008200000c7ab9 */ /* 0x000fe20000000a00 */
[----:B------:R-:W-:Y:S01]  /*c2c0*/  ULDC.64 UR14, c[0x0][0xaa0] ;  /* 0x0002a800000e7ab9 */ /* 0x000fe20000000a00 */
[----:B------:R-:W-:Y:S01]  /*c2d0*/  R2UR UR18, R228 ;  /* 0x00000000e41272ca */ /* 0x000fe200000e0000 */
[----:B------:R-:W-:Y:S01]  /*c2e0*/  IMAD.WIDE R4, R4, R5, UR10 ;  /* 0x0000000a04047e25 */ /* 0x000fe2000f8e0205 */
[----:B------:R-:W1:Y:S02]  /*c2f0*/  @P1 LDC R61, c[0x0][0xbf0] ;  /* 0x0002fc00ff3d1b82 */ /* 0x000e640000000800 */
[----:B------:R-:W-:-:S02]  /*c300*/  IADD3 R9, P4, R4, 0x1000, RZ ;  /* 0x0000100004097810 */ /* 0x000fc40007f9e0ff */
[C---:B------:R-:W-:Y:S02]  /*c310*/  IADD3 R13, P3, R4.reuse, 0x2000, RZ ;  /* 0x00002000040d7810 */ /* 0x040fe40007f7e0ff */
[C---:B------:R-:W-:Y:S02]  /*c320*/  IADD3 R21, P6, R4.reuse, 0x3000, RZ ;  /* 0x0000300004157810 */ /* 0x040fe40007fde0ff */
[C---:B------:R-:W-:Y:S02]  /*c330*/  IADD3 R25, P5, R4.reuse, 0x4000, RZ ;  /* 0x0000400004197810 */ /* 0x040fe40007fbe0ff */
[----:B------:R-:W-:Y:S02]  /*c340*/  IADD3 R29, P2, R4, 0x5000, RZ ;  /* 0x00005000041d7810 */ /* 0x000fe40007f5e0ff */
[----:B------:R-:W-:Y:S02]  /*c350*/  LOP3.LUT R8, R9, 0x380, RZ, 0xc0, !PT ;  /* 0x0000038009087812 */ /* 0x000fe400078ec0ff */
[----:B------:R-:W-:-:S02]  /*c360*/  LOP3.LUT R12, R13, 0x380, RZ, 0xc0, !PT ;  /* 0x000003800d0c7812 */ /* 0x000fc400078ec0ff */
[----:B------:R-:W-:Y:S02]  /*c370*/  LOP3.LUT R20, R21, 0x380, RZ, 0xc0, !PT ;  /* 0x0000038015147812 */ /* 0x000fe400078ec0ff */
[----:B------:R-:W-:Y:S02]  /*c380*/  LOP3.LUT R24, R25, 0x380, RZ, 0xc0, !PT ;  /* 0x0000038019187812 */ /* 0x000fe400078ec0ff */
[----:B------:R-:W-:Y:S02]  /*c390*/  LOP3.LUT R28, R29, 0x380, RZ, 0xc0, !PT ;  /* 0x000003801d1c7812 */ /* 0x000fe400078ec0ff */
[----:B------:R-:W-:Y:S02]  /*c3a0*/  SHF.R.U64 R8, R8, 0x3, RZ ;  /* 0x0000000308087819 */ /* 0x000fe400000012ff */
[----:B------:R-:W-:Y:S02]  /*c3b0*/  SHF.R.U64 R12, R12, 0x3, RZ ;  /* 0x000000030c0c7819 */ /* 0x000fe400000012ff */
[----:B------:R-:W-:-:S02]  /*c3c0*/  SHF.R.U64 R20, R20, 0x3, RZ ;  /* 0x0000000314147819 */ /* 0x000fc400000012ff */
[----:B------:R-:W-:Y:S02]  /*c3d0*/  SHF.R.U64 R24, R24, 0x3, RZ ;  /* 0x0000000318187819 */ /* 0x000fe400000012ff */
[----:B------:R-:W-:Y:S02]  /*c3e0*/  SHF.R.U64 R28, R28, 0x3, RZ ;  /* 0x000000031c1c7819 */ /* 0x000fe400000012ff */
[----:B------:R-:W-:Y:S01]  /*c3f0*/  LOP3.LUT R8, R8, R9, RZ, 0x3c, !PT ;  /* 0x0000000908087212 */ /* 0x000fe200078e3cff */
[--C-:B------:R-:W-:Y:S01]  /*c400*/  IMAD.X R9, RZ, RZ, R5.reuse, P4 ;  /* 0x000000ffff097224 */ /* 0x100fe200020e0605 */
[----:B------:R-:W-:Y:S01]  /*c410*/  LOP3.LUT R12, R12, R13, RZ, 0x3c, !PT ;  /* 0x0000000d0c0c7212 */ /* 0x000fe200078e3cff */
[--C-:B------:R-:W-:Y:S01]  /*c420*/  IMAD.X R13, RZ, RZ, R5.reuse, P3 ;  /* 0x000000ffff0d7224 */ /* 0x100fe200018e0605 */
[----:B------:R-:W-:Y:S01]  /*c430*/  LOP3.LUT R20, R20, R21, RZ, 0x3c, !PT ;  /* 0x0000001514147212 */ /* 0x000fe200078e3cff */
[--C-:B------:R-:W-:Y:S01]  /*c440*/  IMAD.X R21, RZ, RZ, R5.reuse, P6 ;  /* 0x000000ffff157224 */ /* 0x100fe200030e0605 */
[----:B------:R-:W-:Y:S01]  /*c450*/  LOP3.LUT R24, R24, R25, RZ, 0x3c, !PT ;  /* 0x0000001918187212 */ /* 0x000fe200078e3cff */
[--C-:B------:R-:W-:Y:S01]  /*c460*/  IMAD.X R25, RZ, RZ, R5.reuse, P5 ;  /* 0x000000ffff197224 */ /* 0x100fe200028e0605 */
[----:B------:R-:W-:Y:S01]  /*c470*/  LOP3.LUT R28, R28, R29, RZ, 0x3c, !PT ;  /* 0x0000001d1c1c7212 */ /* 0x000fe200078e3cff */
[----:B------:R-:W-:Y:S01]  /*c480*/  IMAD.X R29, RZ, RZ, R5, P2 ;  /* 0x000000ffff1d7224 */ /* 0x000fe200010e0605 */
[C---:B------:R-:W-:Y:S01]  /*c490*/  IADD3 R33, P0, R4.reuse, 0x6000, RZ ;  /* 0x0000600004217810 */ /* 0x040fe20007f1e0ff */
[----:B------:R-:W5:Y:S01]  /*c4a0*/  LD.E.128 R12, desc[UR12][R12.64] ;  /* 0x0000000c0c0c7980 */ /* 0x000f62000c101d00 */
[----:B------:R-:W-:-:S02]  /*c4b0*/  IADD3 R37, P4, R4, 0x7000, RZ ;  /* 0x0000700004257810 */ /* 0x000fc40007f9e0ff */
[C---:B------:R-:W-:Y:S01]  /*c4c0*/  IADD3 R41, P3, R4.reuse, 0x8000, RZ ;  /* 0x0000800004297810 */ /* 0x040fe20007f7e0ff */
[----:B------:R-:W5:Y:S01]  /*c4d0*/  LD.E.128 R20, desc[UR12][R20.64] ;  /* 0x0000000c14147980 */ /* 0x000f62000c101d00 */
[C---:B------:R-:W-:Y:S02]  /*c4e0*/  IADD3 R45, P6, R4.reuse, 0x9000, RZ ;  /* 0x00009000042d7810 */ /* 0x040fe40007fde0ff */
[C---:B------:R-:W-:Y:S01]  /*c4f0*/  IADD3 R49, P5, R4.reuse, 0xa000, RZ ;  /* 0x0000a00004317810 */ /* 0x040fe20007fbe0ff */
[----:B------:R-:W5:Y:S01]  /*c500*/  LD.E.128 R24, desc[UR12][R24.64] ;  /* 0x0000000c18187980 */ /* 0x000f62000c101d00 */
[----:B------:R-:W-:Y:S02]  /*c510*/  IADD3 R7, P2, R4, 0xb000, RZ ;  /* 0x0000b00004077810 */ /* 0x000fe40007f5e0ff */
[----:B------:R-:W-:Y:S01]  /*c520*/  LOP3.LUT R32, R33, 0x380, RZ, 0xc0, !PT ;  /* 0x0000038021207812 */ /* 0x000fe200078ec0ff */
[----:B------:R-:W5:Y:S01]  /*c530*/  LD.E.128 R28, desc[UR12][R28.64] ;  /* 0x0000000c1c1c7980 */ /* 0x000f62000c101d00 */
[----:B------:R-:W-:Y:S01]  /*c540*/  LOP3.LUT R36, R37, 0x380, RZ, 0xc0, !PT ;  /* 0x0000038025247812 */ /* 0x000fe200078ec0ff */
[----:B------:R-:W-:Y:S01]  /*c550*/  IMAD.X R53, RZ, RZ, R5, P2 ;  /* 0x000000ffff357224 */ /* 0x000fe200010e0605 */
[----:B------:R-:W-:-:S02]  /*c560*/  LOP3.LUT R40, R41, 0x380, RZ, 0xc0, !PT ;  /* 0x0000038029287812 */ /* 0x000fc400078ec0ff */
[----:B------:R-:W-:Y:S02]  /*c570*/  LOP3.LUT R44, R45, 0x380, RZ, 0xc0, !PT ;  /* 0x000003802d2c7812 */ /* 0x000fe400078ec0ff */
[----:B------:R-:W-:Y:S02]  /*c580*/  LOP3.LUT R48, R49, 0x380, RZ, 0xc0, !PT ;  /* 0x0000038031307812 */ /* 0x000fe400078ec0ff */
[----:B------:R-:W-:Y:S02]  /*c590*/  LOP3.LUT R11, R4, 0x380, RZ, 0xc0, !PT ;  /* 0x00000380040b7812 */ /* 0x000fe400078ec0ff */
[----:B------:R-:W-:Y:S02]  /*c5a0*/  LOP3.LUT R0, R7, 0x380, RZ, 0xc0, !PT ;  /* 0x0000038007007812 */ /* 0x000fe400078ec0ff */
[----:B------:R-:W-:Y:S02]  /*c5b0*/  SHF.R.U64 R32, R32, 0x3, RZ ;  /* 0x0000000320207819 */ /* 0x000fe400000012ff */
[----:B------:R-:W-:-:S02]  /*c5c0*/  SHF.R.U64 R36, R36, 0x3, RZ ;  /* 0x0000000324247819 */ /* 0x000fc400000012ff */
[----:B------:R-:W-:Y:S02]  /*c5d0*/  SHF.R.U64 R40, R40, 0x3, RZ ;  /* 0x0000000328287819 */ /* 0x000fe400000012ff */
[----:B------:R-:W-:Y:S02]  /*c5e0*/  SHF.R.U64 R44, R44, 0x3, RZ ;  /* 0x000000032c2c7819 */ /* 0x000fe400000012ff */
[----:B------:R-:W-:Y:S02]  /*c5f0*/  SHF.R.U64 R48, R48, 0x3, RZ ;  /* 0x0000000330307819 */ /* 0x000fe400000012ff */
        /* <DEDUP_REMOVED lines=12> */
[----:B------:R-:W-:Y:S01]  /*c6c0*/  LOP3.LUT R4, R11, R4, RZ, 0x3c, !PT ;  /* 0x000000040b047212 */ /* 0x000fe200078e3cff */
[----:B------:R-:W5:Y:S01]  /*c6d0*/  LD.E.128 R32, desc[UR12][R32.64] ;  /* 0x0000000c20207980 */ /* 0x000f62000c101d00 */
[----:B------:R-:W-:-:S03]  /*c6e0*/  LOP3.LUT R52, R0, R7, RZ, 0x3c, !PT ;  /* 0x0000000700347212 */ /* 0x000fc600078e3cff */
[----:B------:R-:W5:Y:S04]  /*c6f0*/  LD.E.128 R8, desc[UR12][R8.64] ;  /* 0x0000000c08087980 */ /* 0x000f68000c101d00 */
[----:B------:R-:W5:Y:S04]  /*c700*/  LD.E.128 R4, desc[UR12][R4.64] ;  /* 0x0000000c04047980 */ /* 0x000f68000c101d00 */
[----:B------:R-:W5:Y:S04]  /*c710*/  LD.E.128 R36, desc[UR12][R36.64] ;  /* 0x0000000c24247980 */ /* 0x000f68000c101d00 */
[----:B------:R-:W5:Y:S04]  /*c720*/  LD.E.128 R40, desc[UR12][R40.64] ;  /* 0x0000000c28287980 */ /* 0x000f68000c101d00 */
[----:B------:R-:W5:Y:S04]  /*c730*/  LD.E.128 R44, desc[UR12][R44.64] ;  /* 0x0000000c2c2c7980 */ /* 0x000f68000c101d00 */
[----:B------:R-:W5:Y:S04]  /*c740*/  LD.E.128 R48, desc[UR12][R48.64] ;  /* 0x0000000c30307980 */ /* 0x000f68000c101d00 */
[----:B------:R-:W5:Y:S01]  /*c750*/  LD.E.128 R52, desc[UR12][R52.64] ;  /* 0x0000000c34347980 */ /* 0x000f62000c101d00 */
[----:B------:R-:W-:-:S02]  /*c760*/  UIMAD UR12, UR16, UR14, URZ ;  /* 0x0000000e100c72a4 */ /* 0x000fc4000f8e023f */
[----:B------:R-:W-:Y:S01]  /*c770*/  UIMAD.WIDE.U32 UR10, UR4, UR14, URZ ;  /* 0x0000000e040a72a5 */ /* 0x000fe2000f8e003f */
[----:B------:R-:W-:Y:S01]  /*c780*/  IMAD R0, R19, 0x20, R230 ;  /* 0x0000002013007824 */ /* 0x000fe200078e02e6 */
[----:B------:R-:W-:Y:S01]  /*c790*/  UIMAD UR12, UR4, UR15, UR12 ;  /* 0x0000000f040c72a4 */ /* 0x000fe2000f8e020c */
[----:B------:R-:W-:Y:S01]  /*c7a0*/  IMAD.U32 R59, RZ, RZ, UR17 ;  /* 0x00000011ff3b7e24 */ /* 0x000fe2000f8e00ff */
[----:B------:R-:W-:Y:S01]  /*c7b0*/  USHF.R.S32.HI UR4, URZ, 0x1f, UR9 ;  /* 0x0000001f3f047899 */ /* 0x000fe20008011409 */
[----:B------:R-:W-:Y:S01]  /*c7c0*/  @!PT LDS RZ, [RZ] ;  /* 0x00000000fffff984 */ /* 0x000fe20000000800 */
[----:B------:R-:W-:Y:S01]  /*c7d0*/  @!PT LDS RZ, [RZ] ;  /* 0x00000000fffff984 */ /* 0x000fe20000000800 */
[----:B------:R-:W-:Y:S01]  /*c7e0*/  @!PT LDS RZ, [RZ] ;  /* 0x00000000fffff984 */ /* 0x000fe20000000800 */
[----:B------:R-:W-:Y:S01]  /*c7f0*/  @!PT LDS RZ, [RZ] ;  /* 0x00000000fffff984 */ /* 0x000fe20000000800 */
[----:B------:R2:W-:Y:S06]  /*c800*/  MEMBAR.ALL.CTA ;  /* 0x0000000000007992 */ /* 0x0005ec0000008000 */
[----:B--2---:R-:W2:Y:S01]  /*c810*/  FENCE.VIEW.ASYNC.S ;  /* 0x00000000000073c6 */ /* 0x004ea20000000000 */
[----:B------:R-:W-:Y:S01]  /*c820*/  UIADD3 UR11, UR11, UR12, URZ ;  /* 0x0000000c0b0b7290 */ /* 0x000fe2000fffe03f */
[----:B------:R-:W-:Y:S01]  /*c830*/  IMAD R2, R59, 0x80, R0 ;  /* 0x000000803b027824 */ /* 0x000fe200078e0200 */
[----:B------:R-:W-:Y:S01]  /*c840*/  ULDC.64 UR14, c[0x0][0xaf0] ;  /* 0x0002bc00000e7ab9 */ /* 0x000fe20000000a00 */
[----:B------:R-:W-:-:S02]  /*c850*/  ULDC.64 UR12, c[0x0][0xae8] ;  /* 0x0002ba00000c7ab9 */ /* 0x000fc40000000a00 */
[----:B------:R-:W-:Y:S01]  /*c860*/  UIMAD.WIDE.U32 UR10, UR18, UR12, UR10 ;  /* 0x0000000c120a72a5 */ /* 0x000fe2000f8e000a */
[----:B0-----:R-:W-:Y:S01]  /*c870*/  @P1 IMAD.HI.U32 R0, R2, R57, RZ ;  /* 0x0000003902001227 */ /* 0x001fe200078e00ff */
[----:B------:R-:W-:Y:S02]  /*c880*/  UIMAD UR4, UR4, UR14, URZ ;  /* 0x0000000e040472a4 */ /* 0x000fe4000f8e023f */
[----:B------:R-:W-:Y:S01]  /*c890*/  UIMAD UR11, UR18, UR13, UR11 ;  /* 0x0000000d120b72a4 */ /* 0x000fe2000f8e020b */
[----:B------:R-:W-:Y:S01]  /*c8a0*/  IMAD.MOV.U32 R59, RZ, RZ, R2 ;  /* 0x000000ffff3b7224 */ /* 0x000fe200078e0002 */
[----:B-1----:R-:W-:Y:S01]  /*c8b0*/  @P1 SHF.R.U32.HI R59, RZ, R61, R0 ;  /* 0x0000003dff3b1219 */ /* 0x002fe20000011600 */
[----:B------:R-:W-:Y:S02]  /*c8c0*/  UIMAD UR4, UR9, UR15, UR4 ;  /* 0x0000000f090472a4 */ /* 0x000fe4000f8e0204 */
[----:B------:R-:W-:Y:S01]  /*c8d0*/  UIMAD.WIDE.U32 UR10, UR9, UR14, UR10 ;  /* 0x0000000e090a72a5 */ /* 0x000fe2000f8e000a */
[--C-:B------:R-:W-:Y:S01]  /*c8e0*/  SHF.R.S32.HI R0, RZ, 0x1f, R59.reuse ;  /* 0x0000001fff007819 */ /* 0x100fe2000001143b */
[----:B------:R-:W-:Y:S01]  /*c8f0*/  IMAD.MOV R61, RZ, RZ, -R59 ;  /* 0x000000ffff3d7224 */ /* 0x000fe200078e0a3b */
[----:B------:R-:W-:Y:S01]  /*c900*/  ULDC.64 UR12, c[0x0][0xae0] ;  /* 0x0002b800000c7ab9 */ /* 0x000fe20000000a00 */
[----:B------:R-:W-:-:S02]  /*c910*/  UIADD3 UR4, UR11, UR4, URZ ;  /* 0x000000040b047290 */ /* 0x000fc4000fffe03f */
[----:B------:R-:W-:Y:S02]  /*c920*/  IMAD R0, R0, UR12, RZ ;  /* 0x0000000c00007c24 */ /* 0x000fe4000f8e02ff */
[----:B------:R-:W-:Y:S02]  /*c930*/  IMAD R61, R18, R61, R2 ;  /* 0x0000003d123d7224 */ /* 0x000fe400078e0202 */
[----:B------:R-:W-:Y:S02]  /*c940*/  IMAD.U32 R57, RZ, RZ, UR11 ;  /* 0x0000000bff397e24 */ /* 0x000fe4000f8e00ff */
[----:B------:R-:W-:Y:S01]  /*c950*/  IMAD.U32 R56, RZ, RZ, UR10 ;  /* 0x0000000aff387e24 */ /* 0x000fe2000f8e00ff */
[----:B------:R-:W-:Y:S01]  /*c960*/  ULDC.64 UR10, c[0x0][0xad8] ;  /* 0x0002b600000a7ab9 */ /* 0x000fe20000000a00 */
[----:B------:R-:W-:Y:S02]  /*c970*/  IMAD.U32 R57, RZ, RZ, UR4 ;  /* 0x00000004ff397e24 */ /* 0x000fe4000f8e00ff */
[C---:B------:R-:W-:Y:S01]  /*c980*/  IMAD R63, R59.reuse, UR13, R0 ;  /* 0x0000000d3b3f7c24 */ /* 0x040fe2000f8e0200 */
[----:B------:R-:W-:Y:S01]  /*c990*/  SHF.R.S32.HI R0, RZ, 0x1f, R61 ;  /* 0x0000001fff007819 */ /* 0x000fe2000001143d */
[----:B------:R-:W-:-:S04]  /*c9a0*/  IMAD.WIDE.U32 R56, R59, UR12, R56 ;  /* 0x0000000c3b387c25 */ /* 0x000fc8000f8e0038 */
[----:B------:R-:W-:Y:S02]  /*c9b0*/  IMAD.U32 R65, RZ, RZ, UR17 ;  /* 0x00000011ff417e24 */ /* 0x000fe4000f8e00ff */
[----:B------:R-:W-:Y:S02]  /*c9c0*/  IMAD.IADD R57, R57, 0x1, R63 ;  /* 0x0000000139397824 */ /* 0x000fe400078e023f */
[----:B------:R-:W-:Y:S02]  /*c9d0*/  IMAD R0, R0, UR10, RZ ;  /* 0x0000000a00007c24 */ /* 0x000fe4000f8e02ff */
[----:B------:R-:W-:Y:S01]  /*c9e0*/  IMAD R65, R65, 0x80, R230 ;  /* 0x0000008041417824 */ /* 0x000fe200078e02e6 */
[----:B------:R-:W-:Y:S01]  /*c9f0*/  UIADD3 UR8, UR8, 0x36820, URZ ;  /* 0x0003682008087890 */ /* 0x000fe2000fffe03f */
[C---:B------:R-:W-:Y:S02]  /*ca00*/  IMAD R63, R61.reuse, UR11, R0 ;  /* 0x0000000b3d3f7c24 */ /* 0x040fe4000f8e0200 */
[----:B------:R-:W-:Y:S01]  /*ca10*/  IMAD.WIDE.U32 R56, R61, UR10, R56 ;  /* 0x0000000a3d387c25 */ /* 0x000fe2000f8e0038 */
[----:B------:R-:W-:Y:S01]  /*ca20*/  ISETP.GE.AND P2, PT, R65, R80, PT ;  /* 0x000000504100720c */ /* 0x000fe20003f46270 */
[----:B------:R-:W-:Y:S01]  /*ca30*/  ULDC.64 UR10, c[0x0][0xa80] ;  /* 0x0002a000000a7ab9 */ /* 0x000fe20000000a00 */
[----:B------:R-:W-:Y:S01]  /*ca40*/  UPRMT UR8, URZ, 0x654, UR8 ;  /* 0x000006543f087896 */ /* 0x000fe20008000008 */
[----:B------:R-:W-:Y:S01]  /*ca50*/  IMAD.IADD R57, R57, 0x1, R63 ;  /* 0x0000000139397824 */ /* 0x000fe200078e023f */
[----:B------:R-:W-:Y:S01]  /*ca60*/  LEA R0, P3, R56, UR10, 0x1 ;  /* 0x0000000a38007c11 */ /* 0x000fe2000f8608ff */
[----:B------:R-:W-:-:S03]  /*ca70*/  VIADD R59, R65, 0x20 ;  /* 0x00000020413b7836 */ /* 0x000fc60000000000 */
[----:B------:R-:W-:Y:S01]  /*ca80*/  LEA.HI.X R2, R56, UR11, R57, 0x1, P3 ;  /* 0x0000000b38027c11 */ /* 0x000fe200098f0c39 */
[----:B------:R-:W-:Y:S02]  /*ca90*/  VIADD R61, R65, 0x40 ;  /* 0x00000040413d7836 */ /* 0x000fe40000000000 */
[C---:B------:R-:W-:Y:S01]  /*caa0*/  VIADD R63, R3.reuse, 0x40 ;  /* 0x00000040033f7836 */ /* 0x040fe20000000000 */
[----:B--2---:R-:W-:Y:S01]  /*cab0*/  SYNCS.ARRIVE.TRANS64.RED.A1T0 RZ, [UR8], RZ ;  /* 0x000000ffffff79a7 */ /* 0x004fe20008100408 */
[----:B------:R-:W-:Y:S01]  /*cac0*/  VIADD R67, R3, 0x80 ;  /* 0x0000008003437836 */ /* 0x000fe20000000000 */
[----:B------:R0:W1:Y:S01]  /*cad0*/  SHFL.IDX PT, R60, R0, RZ, 0x181f ;  /* 0x00181fff003c7589 */ /* 0x00006200000e0000 */
[----:B------:R-:W-:Y:S03]  /*cae0*/  BSSY B1, `(.L_x_205) ;  /* 0x0000016000017945 */ /* 0x000fe60003800000 */
[----:B------:R0:W2:Y:S01]  /*caf0*/  SHFL.IDX PT, R18, R2, RZ, 0x181f ;  /* 0x00181fff02127589 */ /* 0x0000a200000e0000 */
[----:B------:R-:W-:-:S02]  /*cb00*/  ISETP.GE.AND P0, PT, R59, R80, PT ;  /* 0x000000503b00720c */ /* 0x000fc40003f06270 */
[----:B------:R-:W-:Y:S02]  /*cb10*/  ISETP.GE.AND P1, PT, R61, R80, PT ;  /* 0x000000503d00720c */ /* 0x000fe40003f26270 */
[----:B------:R-:W-:Y:S02]  /*cb20*/  SHF.R.S32.HI R62, RZ, 0x1f, R3 ;  /* 0x0000001fff3e7819 */ /* 0x000fe40000011403 */
[----:B------:R-:W-:Y:S02]  /*cb30*/  SHF.R.S32.HI R64, RZ, 0x1f, R63 ;  /* 0x0000001fff407819 */ /* 0x000fe4000001143f */
[----:B------:R-:W-:Y:S01]  /*cb40*/  SHF.R.S32.HI R66, RZ, 0x1f, R67 ;  /* 0x0000001fff427819 */ /* 0x000fe20000011443 */
[----:B0-----:R-:W-:Y:S06]  /*cb50*/  @P2 BRA `(.L_x_206) ;  /* 0x0000000000382947 */ /* 0x001fec0003800000 */
[----:B------:R-:W-:Y:S01]  /*cb60*/  ULDC UR4, c[0x0][0xac8] ;  /* 0x0002b20000047ab9 */ /* 0x000fe20000000800 */
[----:B------:R-:W-:Y:S01]  /*cb70*/  ULDC.64 UR8, c[0x0][0x208] ;  /* 0x0000820000087ab9 */ /* 0x000fe20000000a00 */
[----:B------:R-:W-:Y:S02]  /*cb80*/  ISETP.GE.AND P4, PT, R3, UR4, PT ;  /* 0x0000000403007c0c */ /* 0x000fe4000bf86270 */
[----:B------:R-:W-:Y:S02]  /*cb90*/  ISETP.GE.AND P3, PT, R63, UR4, PT ;  /* 0x000000043f007c0c */ /* 0x000fe4000bf66270 */
[----:B------:R-:W-:-:S09]  /*cba0*/  ISETP.GE.AND P2, PT, R67, UR4, PT ;  /* 0x0000000443007c0c */ /* 0x000fd2000bf46270 */
[-C--:B-1----:R-:W-:Y:S02]  /*cbb0*/  @!P4 LEA R56, P6, R3, R60.reuse, 0x1 ;  /* 0x0000003c0338c211 */ /* 0x082fe400078c08ff */
[----:B------:R-:W-:Y:S02]  /*cbc0*/  @!P3 LEA R58, P5, R63, R60, 0x1 ;  /* 0x0000003c3f3ab211 */ /* 0x000fe400078a08ff */
[----:B--2---:R-:W-:Y:S02]  /*cbd0*/  @!P4 LEA.HI.X R57, R3, R18, R62, 0x1, P6 ;  /* 0x000000120339c211 */ /* 0x004fe400030f0c3e */
[----:B------:R-:W-:Y:S02]  /*cbe0*/  @!P2 LEA R60, P6, R67, R60, 0x1 ;  /* 0x0000003c433ca211 */ /* 0x000fe400078c08ff */
[-C--:B------:R-:W-:Y:S01]  /*cbf0*/  @!P3 LEA.HI.X R59, R63, R18.reuse, R64, 0x1, P5 ;  /* 0x000000123f3bb211 */ /* 0x080fe200028f0c40 */
[----:B-----5:R0:W-:Y:S01]  /*cc00*/  @!P4 ST.E.128 desc[UR8][R56.64], R4 ;  /* 0x000000043800c985 */ /* 0x0201e2000c101d08 */
[----:B------:R-:W-:-:S03]  /*cc10*/  @!P2 LEA.HI.X R61, R67, R18, R66, 0x1, P6 ;  /* 0x00000012433da211 */ /* 0x000fc600030f0c42 */
[----:B------:R0:W-:Y:S04]  /*cc20*/  @!P3 ST.E.128 desc[UR8][R58.64], R24 ;  /* 0x000000183a00b985 */ /* 0x0001e8000c101d08 */
[----:B------:R0:W-:Y:S02]  /*cc30*/  @!P2 ST.E.128 desc[UR8][R60.64], R40 ;  /* 0x000000283c00a985 */ /* 0x0001e4000c101d08 */
.L_x_206:
[----:B------:R-:W-:Y:S05]  /*cc40*/  BSYNC B1 ;  /* 0x0000000000017941 */ /* 0x000fea0003800000 */
.L_x_205:
[----:B--2---:R2:W3:Y:S01]  /*cc50*/  SHFL.IDX PT, R18, R2, 0x1, 0x181f ;  /* 0x00381f0002127f89 */ /* 0x0044e200000e0000 */
[----:B------:R-:W-:Y:S03]  /*cc60*/  BSSY B1, `(.L_x_207) ;  /* 0x0000011000017945 */ /* 0x000fe60003800000 */
[----:B0----5:R2:W0:Y:S01]  /*cc70*/  SHFL.IDX PT, R24, R0, 0x1, 0x181f ;  /* 0x00381f0000187f89 */ /* 0x02142200000e0000 */
[----:B------:R-:W-:Y:S05]  /*cc80*/  @P0 BRA `(.L_x_208) ;  /* 0x0000000000380947 */ /* 0x000fea0003800000 */
[----:B------:R-:W-:Y:S01]  /*cc90*/  ULDC UR4, c[0x0][0xac8] ;  /* 0x0002b20000047ab9 */ /* 0x000fe20000000800 */
[----:B------:R-:W-:Y:S01]  /*cca0*/  ULDC.64 UR8, c[0x0][0x208] ;  /* 0x0000820000087ab9 */ /* 0x000fe20000000a00 */
[----:B------:R-:W-:Y:S02]  /*ccb0*/  ISETP.GE.AND P4, PT, R3, UR4, PT ;  /* 0x0000000403007c0c */ /* 0x000fe4000bf86270 */
[----:B------:R-:W-:Y:S02]  /*ccc0*/  ISETP.GE.AND P5, PT, R63, UR4, PT ;  /* 0x000000043f007c0c */ /* 0x000fe4000bfa6270 */
[----:B------:R-:W-:-:S09]  /*ccd0*/  ISETP.GE.AND P6, PT, R67, UR4, PT ;  /* 0x0000000443007c0c */ /* 0x000fd2000bfc6270 */
[-C--:B0-----:R-:W-:Y:S02]  /*cce0*/  @!P4 LEA R4, P0, R3, R24.reuse, 0x1 ;  /* 0x000000180304c211 */ /* 0x081fe400078008ff */
[-C--:B------:R-:W-:Y:S02]  /*ccf0*/  @!P5 LEA R6, P2, R63, R24.reuse, 0x1 ;  /* 0x000000183f06d211 */ /* 0x080fe400078408ff */
[----:B------:R-:W-:Y:S02]  /*cd00*/  @!P6 LEA R24, P3, R67, R24, 0x1 ;  /* 0x000000184318e211 */ /* 0x000fe400078608ff */
[-C--:B---3--:R-:W-:Y:S02]  /*cd10*/  @!P4 LEA.HI.X R5, R3, R18.reuse, R62, 0x1, P0 ;  /* 0x000000120305c211 */ /* 0x088fe400000f0c3e */
[-C--:B------:R-:W-:Y:S02]  /*cd20*/  @!P5 LEA.HI.X R7, R63, R18.reuse, R64, 0x1, P2 ;  /* 0x000000123f07d211 */ /* 0x080fe400010f0c40 */
[----:B------:R-:W-:Y:S01]  /*cd30*/  @!P6 LEA.HI.X R25, R67, R18, R66, 0x1, P3 ;  /* 0x000000124319e211 */ /* 0x000fe200018f0c42 */
[----:B------:R4:W-:Y:S04]  /*cd40*/  @!P4 ST.E.128 desc[UR8][R4.64], R8 ;  /* 0x000000080400c985 */ /* 0x0009e8000c101d08 */
[----:B------:R4:W-:Y:S04]  /*cd50*/  @!P5 ST.E.128 desc[UR8][R6.64], R28 ;  /* 0x0000001c0600d985 */ /* 0x0009e8000c101d08 */
[----:B------:R4:W-:Y:S02]  /*cd60*/  @!P6 ST.E.128 desc[UR8][R24.64], R44 ;  /* 0x0000002c1800e985 */ /* 0x0009e4000c101d08 */
.L_x_208:
[----:B------:R-:W-:Y:S05]  /*cd70*/  BSYNC B1 ;  /* 0x0000000000017941 */ /* 0x000fea0003800000 */
.L_x_207:
[----:B----4-:R4:W0:Y:S01]  /*cd80*/  SHFL.IDX PT, R10, R2, 0x2, 0x181f ;  /* 0x00581f00020a7f89 */ /* 0x01082200000e0000 */
[----:B------:R-:W-:Y:S03]  /*cd90*/  BSSY B1, `(.L_x_209) ;  /* 0x0000011000017945 */ /* 0x000fe60003800000 */
[----:B------:R4:W0:Y:S01]  /*cda0*/  SHFL.IDX PT, R8, R0, 0x2, 0x181f ;  /* 0x00581f0000087f89 */ /* 0x00082200000e0000 */
        /* <DEDUP_REMOVED lines=9> */
[-C--:B------:R-:W-:Y:S02]  /*ce40*/  @!P3 LEA.HI.X R5, R3, R10.reuse, R62, 0x1, P0 ;  /* 0x0000000a0305b211 */ /* 0x080fe400000f0c3e */
[-C--:B------:R-:W-:Y:S02]  /*ce50*/  @!P4 LEA.HI.X R7, R63, R10.reuse, R64, 0x1, P1 ;  /* 0x0000000a3f07c211 */ /* 0x080fe400008f0c40 */
[----:B------:R-:W-:Y:S01]  /*ce60*/  @!P5 LEA.HI.X R9, R67, R10, R66, 0x1, P2 ;  /* 0x0000000a4309d211 */ /* 0x000fe200010f0c42 */
[----:B------:R0:W-:Y:S04]  /*ce70*/  @!P3 ST.E.128 desc[UR8][R4.64], R12 ;  /* 0x0000000c0400b985 */ /* 0x0001e8000c101d08 */
[----:B------:R0:W-:Y:S04]  /*ce80*/  @!P4 ST.E.128 desc[UR8][R6.64], R32 ;  /* 0x000000200600c985 */ /* 0x0001e8000c101d08 */
[----:B------:R0:W-:Y:S02]  /*ce90*/  @!P5 ST.E.128 desc[UR8][R8.64], R48 ;  /* 0x000000300800d985 */ /* 0x0001e4000c101d08 */
.L_x_210:
[----:B------:R-:W-:Y:S05]  /*cea0*/  BSYNC B1 ;  /* 0x0000000000017941 */ /* 0x000fea0003800000 */
.L_x_209:
[----:B0-----:R-:W-:Y:S01]  /*ceb0*/  VIADD R5, R65, 0x60 ;  /* 0x0000006041057836 */ /* 0x001fe20000000000 */
[----:B------:R0:W0:Y:S04]  /*cec0*/  SHFL.IDX PT, R6, R2, 0x3, 0x181f ;  /* 0x00781f0002067f89 */ /* 0x00002800000e0000 */
[----:B------:R-:W-:Y:S01]  /*ced0*/  ISETP.GE.AND P0, PT, R5, R80, PT ;  /* 0x000000500500720c */ /* 0x000fe20003f06270 */
[----:B--2-4-:R-:W2:-:S12]  /*cee0*/  SHFL.IDX PT, R0, R0, 0x3, 0x181f ;  /* 0x00781f0000007f89 */ /* 0x014e9800000e0000 */
[----:B------:R-:W-:Y:S05]  /*cef0*/  @P0 BRA `(.L_x_211) ;  /* 0x0000002000580947 */ /* 0x000fea0003800000 */
[----:B------:R-:W-:Y:S01]  /*cf00*/  ULDC UR4, c[0x0][0xac8] ;  /* 0x0002b20000047ab9 */ /* 0x000fe20000000800 */
[----:B------:R-:W-:Y:S01]  /*cf10*/  ULDC.64 UR8, c[0x0][0x208] ;  /* 0x0000820000087ab9 */ /* 0x000fe20000000a00 */
[----:B------:R-:W-:Y:S02]  /*cf20*/  ISETP.GE.AND P2, PT, R3, UR4, PT ;  /* 0x0000000403007c0c */ /* 0x000fe4000bf46270 */
[----:B------:R-:W-:-:S11]  /*cf30*/  ISETP.GE.AND P3, PT, R63, UR4, PT ;  /* 0x000000043f007c0c */ /* 0x000fd6000bf66270 */
[-C--:B0-2---:R-:W-:Y:S02]  /*cf40*/  @!P2 LEA R2, P0, R3, R0.reuse, 0x1 ;  /* 0x000000000302a211 */ /* 0x085fe400078008ff */
[----:B------:R-:W-:Y:S02]  /*cf50*/  @!P3 LEA R4, P1, R63, R0, 0x1 ;  /* 0x000000003f04b211 */ /* 0x000fe400078208ff */
[-C--:B------:R-:W-:Y:S02]  /*cf60*/  @!P2 LEA.HI.X R3, R3, R6.reuse, R62, 0x1, P0 ;  /* 0x000000060303a211 */ /* 0x080fe400000f0c3e */
[----:B------:R-:W-:Y:S02]  /*cf70*/  ISETP.GE.AND P0, PT, R67, UR4, PT ;  /* 0x0000000443007c0c */ /* 0x000fe4000bf06270 */
[----:B------:R-:W-:Y:S01]  /*cf80*/  @!P3 LEA.HI.X R5, R63, R6, R64, 0x1, P1 ;  /* 0x000000063f05b211 */ /* 0x000fe200008f0c40 */
[----:B------:R0:W-:Y:S04]  /*cf90*/  @!P2 ST.E.128 desc[UR8][R2.64], R20 ;  /* 0x000000140200a985 */ /* 0x0001e8000c101d08 */
[----:B------:R0:W-:Y:S06]  /*cfa0*/  @!P3 ST.E.128 desc[UR8][R4.64], R36 ;  /* 0x000000240400b985 */ /* 0x0001ec000c101d08 */
[----:B------:R-:W-:Y:S05]  /*cfb0*/  @P0 BRA `(.L_x_211) ;  /* 0x0000002000280947 */ /* 0x000fea0003800000 */
[----:B0-----:R-:W-:Y:S01]  /*cfc0*/  LEA R2, P0, R67, R0, 0x1 ;  /* 0x0000000043027211 */ /* 0x001fe200078008ff */
[----:B------:R-:W-:-:S03]  /*cfd0*/  ULDC.64 UR8, c[0x0][0x208] ;  /* 0x0000820000087ab9 */ /* 0x000fc60000000a00 */
[----:B------:R-:W-:-:S05]  /*cfe0*/  LEA.HI.X R3, R67, R6, R66, 0x1, P0 ;  /* 0x0000000643037211 */ /* 0x000fca00000f0c42 */
[----:B------:R0:W-:Y:S01]  /*cff0*/  ST.E.128 desc[UR8][R2.64], R52 ;  /* 0x0000003402007985 */ /* 0x0001e2000c101d08 */
[----:B------:R-:W-:Y:S05]  /*d000*/  BRA `(.L_x_211) ;  /* 0x0000002000147947 */ /* 0x000fea0003800000 */
.L_x_204:
[----:B------:R-:W-:Y:S01]  /*d010*/  ULDC.64 UR14, c[0x0][0xb08] ;  /* 0x0002c200000e7ab9 */ /* 0x000fe20000000a00 */
[----:B------:R-:W-:Y:S01]  /*d020*/  R2UR UR18, R228 ;  /* 0x00000000e41272ca */ /* 0x000fe200000e0000 */
[----:B------:R-:W-:Y:S01]  /*d030*/  UIMAD UR12, UR16, UR14, URZ ;  /* 0x0000000e100c72a4 */ /* 0x000fe2000f8e023f */
[----:B------:R-:W0:Y:S01]  /*d040*/  @P1 LDC R0, c[0x0][0xbec] ;  /* 0x0002fb00ff001b82 */ /* 0x000e220000000800 */
[----:B------:R-:W-:Y:S01]  /*d050*/  UIMAD.WIDE.U32 UR10, UR4, UR14, URZ ;  /* 0x0000000e040a72a5 */ /* 0x000fe2000f8e003f */
[----:B------:R-:W-:Y:S01]  /*d060*/  R2UR UR17, R23 ;  /* 0x00000000171172ca */ /* 0x000fe200000e0000 */
[----:B------:R-:W-:Y:S01]  /*d070*/  UIMAD UR12, UR4, UR15, UR12 ;  /* 0x0000000f040c72a4 */ /* 0x000fe2000f8e020c */
[----:B------:R-:W-:Y:S01]  /*d080*/  IMAD.MOV.U32 R9, RZ, RZ, R15 ;  /* 0x000000ffff097224 */ /* 0x000fe200078e000f */
[----:B------:R-:W-:Y:S01]  /*d090*/  USHF.R.S32.HI UR4, URZ, 0x1f, UR9 ;  /* 0x0000001f3f047899 */ /* 0x000fe20008011409 */
[----:B------:R-:W-:Y:S01]  /*d0a0*/  ISETP.GE.AND P0, PT, R81, R80, PT ;  /* 0x000000505100720c */ /* 0x000fe20003f06270 */
[----:B------:R-:W-:Y:S01]  /*d0b0*/  UIADD3 UR11, UR11, UR12, URZ ;  /* 0x0000000c0b0b7290 */ /* 0x000fe2000fffe03f */
[----:B------:R-:W1:Y:S01]  /*d0c0*/  @P1 LDC R5, c[0x0][0xbf0] ;  /* 0x0002fc00ff051b82 */ /* 0x000e620000000800 */
[----:B------:R-:W-:Y:S01]  /*d0d0*/  UIADD3 UR8, UR8, 0x36820, URZ ;  /* 0x0003682008087890 */ /* 0x000fe2000fffe03f */
[----:B------:R-:W-:Y:S01]  /*d0e0*/  BSSY B1, `(.L_x_212) ;  /* 0x000009c000017945 */ /* 0x000fe20003800000 */
[----:B------:R-:W-:Y:S01]  /*d0f0*/  ULDC.64 UR12, c[0x0][0xb38] ;  /* 0x0002ce00000c7ab9 */ /* 0x000fe20000000a00 */
[----:B------:R-:W-:Y:S01]  /*d100*/  SHF.R.S32.HI R86, RZ, 0x1f, R208 ;  /* 0x0000001fff567819 */ /* 0x000fe200000114d0 */
[----:B------:R-:W-:Y:S01]  /*d110*/  UIMAD.WIDE.U32 UR10, UR18, UR12, UR10 ;  /* 0x0000000c120a72a5 */ /* 0x000fe2000f8e000a */
[----:B------:R-:W-:Y:S01]  /*d120*/  SHF.R.S32.HI R87, RZ, 0x1f, R209 ;  /* 0x0000001fff577819 */ /* 0x000fe200000114d1 */
[----:B------:R-:W-:Y:S01]  /*d130*/  UPRMT UR8, URZ, 0x654, UR8 ;  /* 0x000006543f087896 */ /* 0x000fe20008000008 */
[----:B------:R-:W-:Y:S01]  /*d140*/  SHF.R.S32.HI R88, RZ, 0x1f, R210 ;  /* 0x0000001fff587819 */ /* 0x000fe200000114d2 */
[----:B------:R-:W-:Y:S01]  /*d150*/  UIMAD UR11, UR18, UR13, UR11 ;  /* 0x0000000d120b72a4 */ /* 0x000fe2000f8e020b */
[----:B------:R-:W-:-:S02]  /*d160*/  SHF.R.S32.HI R89, RZ, 0x1f, R211 ;  /* 0x0000001fff597819 */ /* 0x000fc400000114d3 */
[----:B------:R-:W-:Y:S01]  /*d170*/  ULDC.64 UR12, c[0x0][0xb40] ;  /* 0x0002d000000c7ab9 */ /* 0x000fe20000000a00 */
[----:B------:R-:W-:Y:S01]  /*d180*/  SHF.R.S32.HI R90, RZ, 0x1f, R212 ;  /* 0x0000001fff5a7819 */ /* 0x000fe200000114d4 */
[----:B------:R-:W-:Y:S01]  /*d190*/  UIMAD UR4, UR4, UR12, URZ ;  /* 0x0000000c040472a4 */ /* 0x000fe2000f8e023f */
[----:B------:R-:W-:Y:S01]  /*d1a0*/  SHF.R.S32.HI R91, RZ, 0x1f, R213 ;  /* 0x0000001fff5b7819 */ /* 0x000fe200000114d5 */
[----:B------:R-:W-:Y:S01]  /*d1b0*/  UIMAD.WIDE.U32 UR10, UR9, UR12, UR10 ;  /* 0x0000000c090a72a5 */ /* 0x000fe2000f8e000a */
[----:B0-----:R-:W-:Y:S01]  /*d1c0*/  @P1 IMAD.HI.U32 R0, R15, R0, RZ ;  /* 0x000000000f001227 */ /* 0x001fe200078e00ff */
[----:B------:R-:W-:Y:S01]  /*d1d0*/  UIMAD UR4, UR9, UR13, UR4 ;  /* 0x0000000d090472a4 */ /* 0x000fe2000f8e0204 */
[----:B------:R-:W-:Y:S01]  /*d1e0*/  SYNCS.ARRIVE.TRANS64.RED.A1T0 RZ, [UR8], RZ ;  /* 0x000000ffffff79a7 */ /* 0x000fe20008100408 */
[----:B------:R-:W-:Y:S01]  /*d1f0*/  SHF.R.S32.HI R126, RZ, 0x1f, R214 ;  /* 0x0000001fff7e7819 */ /* 0x000fe200000114d6 */
[----:B------:R-:W-:Y:S01]  /*d200*/  ULDC.64 UR12, c[0x0][0xb48] ;  /* 0x0002d200000c7ab9 */ /* 0x000fe20000000a00 */
[----:B------:R-:W-:Y:S01]  /*d210*/  UIADD3 UR11, UR11, UR4, URZ ;  /* 0x000000040b0b7290 */ /* 0x000fe2000fffe03f */
[----:B------:R-:W-:-:S02]  /*d220*/  SHF.R.S32.HI R127, RZ, 0x1f, R215 ;  /* 0x0000001fff7f7819 */ /* 0x000fc400000114d7 */
[----:B-1----:R-:W-:Y:S01]  /*d230*/  @P1 SHF.R.U32.HI R9, RZ, R5, R0 ;  /* 0x00000005ff091219 */ /* 0x002fe20000011600 */
[----:B------:R-:W-:Y:S01]  /*d240*/  UIMAD.WIDE.U32 UR10, UR17, UR12, UR10 ;  /* 0x0000000c110a72a5 */ /* 0x000fe2000f8e000a */
[----:B------:R-:W-:Y:S02]  /*d250*/  SHF.R.S32.HI R128, RZ, 0x1f, R216 ;  /* 0x0000001fff807819 */ /* 0x000fe400000114d8 */
[--C-:B------:R-:W-:Y:S01]  /*d260*/  SHF.R.S32.HI R0, RZ, 0x1f, R9.reuse ;  /* 0x0000001fff007819 */ /* 0x100fe20000011409 */
[----:B------:R-:W-:Y:S01]  /*d270*/  IMAD.MOV R11, RZ, RZ, -R9 ;  /* 0x000000ffff0b7224 */ /* 0x000fe200078e0a09 */
[----:B------:R-:W-:Y:S02]  /*d280*/  UIMAD UR4, UR17, UR13, UR11 ;  /* 0x0000000d110472a4 */ /* 0x000fe4000f8e020b */
[----:B------:R-:W-:Y:S01]  /*d290*/  IMAD.U32 R5, RZ, RZ, UR11 ;  /* 0x0000000bff057e24 */ /* 0x000fe2000f8e00ff */
[----:B------:R-:W-:Y:S01]  /*d2a0*/  SHF.R.S32.HI R129, RZ, 0x1f, R217 ;  /* 0x0000001fff817819 */ /* 0x000fe200000114d9 */
[----:B------:R-:W-:Y:S01]  /*d2b0*/  ULDC.64 UR12, c[0x0][0xb30] ;  /* 0x0002cc00000c7ab9 */ /* 0x000fe20000000a00 */
[----:B------:R-:W-:Y:S01]  /*d2c0*/  IMAD R11, R18, R11, R15 ;  /* 0x0000000b120b7224 */ /* 0x000fe200078e020f */
[----:B------:R-:W-:Y:S01]  /*d2d0*/  SHF.R.S32.HI R130, RZ, 0x1f, R218 ;  /* 0x0000001fff827819 */ /* 0x000fe200000114da */
[----:B------:R-:W-:Y:S01]  /*d2e0*/  IMAD R0, R0, UR12, RZ ;  /* 0x0000000c00007c24 */ /* 0x000fe2000f8e02ff */
[----:B------:R-:W-:Y:S01]  /*d2f0*/  SHF.R.S32.HI R131, RZ, 0x1f, R219 ;  /* 0x0000001fff837819 */ /* 0x000fe200000114db */
[----:B------:R-:W-:Y:S01]  /*d300*/  IMAD.U32 R4, RZ, RZ, UR10 ;  /* 0x0000000aff047e24 */ /* 0x000fe2000f8e00ff */
[----:B------:R-:W-:Y:S01]  /*d310*/  ULDC.64 UR10, c[0x0][0xb28] ;  /* 0x0002ca00000a7ab9 */ /* 0x000fe20000000a00 */
[----:B------:R-:W-:Y:S01]  /*d320*/  IMAD.U32 R5, RZ, RZ, UR4 ;  /* 0x00000004ff057e24 */ /* 0x000fe2000f8e00ff */
[----:B------:R-:W-:Y:S01]  /*d330*/  SHF.R.S32.HI R132, RZ, 0x1f, R220 ;  /* 0x0000001fff847819 */ /* 0x000fe200000114dc */
[C---:B------:R-:W-:Y:S01]  /*d340*/  IMAD R15, R9.reuse, UR13, R0 ;  /* 0x0000000d090f7c24 */ /* 0x040fe2000f8e0200 */
[----:B------:R-:W-:Y:S01]  /*d350*/  SHF.R.S32.HI R0, RZ, 0x1f, R11 ;  /* 0x0000001fff007819 */ /* 0x000fe2000001140b */
[----:B------:R-:W-:Y:S01]  /*d360*/  IMAD.WIDE.U32 R4, R9, UR12, R4 ;  /* 0x0000000c09047c25 */ /* 0x000fe2000f8e0004 */
[----:B------:R-:W-:-:S02]  /*d370*/  SHF.R.S32.HI R133, RZ, 0x1f, R221 ;  /* 0x0000001fff857819 */ /* 0x000fc400000114dd */
[----:B------:R-:W-:Y:S01]  /*d380*/  SHF.R.S32.HI R134, RZ, 0x1f, R222 ;  /* 0x0000001fff867819 */ /* 0x000fe200000114de */
[----:B------:R-:W-:Y:S01]  /*d390*/  IMAD R0, R0, UR10, RZ ;  /* 0x0000000a00007c24 */ /* 0x000fe2000f8e02ff */
[----:B------:R-:W-:Y:S01]  /*d3a0*/  SHF.R.S32.HI R135, RZ, 0x1f, R223 ;  /* 0x0000001fff877819 */ /* 0x000fe200000114df */
[----:B------:R-:W-:Y:S01]  /*d3b0*/  IMAD.IADD R5, R5, 0x1, R15 ;  /* 0x0000000105057824 */ /* 0x000fe200078e020f */
[----:B------:R-:W-:Y:S01]  /*d3c0*/  SHF.R.S32.HI R136, RZ, 0x1f, R224 ;  /* 0x0000001fff887819 */ /* 0x000fe200000114e0 */
[C---:B------:R-:W-:Y:S01]  /*d3d0*/  IMAD R9, R11.reuse, UR11, R0 ;  /* 0x0000000b0b097c24 */ /* 0x040fe2000f8e0200 */
[----:B------:R-:W-:Y:S01]  /*d3e0*/  SHF.R.S32.HI R137, RZ, 0x1f, R225 ;  /* 0x0000001fff897819 */ /* 0x000fe200000114e1 */
[----:B------:R-:W-:Y:S01]  /*d3f0*/  IMAD.WIDE.U32 R4, R11, UR10, R4 ;  /* 0x0000000a0b047c25 */ /* 0x000fe2000f8e0004 */
[----:B------:R-:W-:Y:S01]  /*d400*/  ULDC.64 UR10, c[0x0][0xb00] ;  /* 0x0002c000000a7ab9 */ /* 0x000fe20000000a00 */
[----:B------:R-:W-:Y:S02]  /*d410*/  SHF.R.S32.HI R138, RZ, 0x1f, R226 ;  /* 0x0000001fff8a7819 */ /* 0x000fe400000114e2 */
[----:B------:R-:W-:Y:S01]  /*d420*/  IMAD.IADD R5, R5, 0x1, R9 ;  /* 0x0000000105057824 */ /* 0x000fe200078e0209 */
[----:B------:R-:W-:-:S02]  /*d430*/  LEA R0, P1, R4, UR10, 0x2 ;  /* 0x0000000a04007c11 */ /* 0x000fc4000f8210ff */
[----:B------:R-:W-:Y:S02]  /*d440*/  SHF.R.S32.HI R139, RZ, 0x1f, R227 ;  /* 0x0000001fff8b7819 */ /* 0x000fe400000114e3 */
[----:B------:R-:W-:Y:S02]  /*d450*/  LEA.HI.X R12, R4, UR11, R5, 0x2, P1 ;  /* 0x0000000b040c7c11 */ /* 0x000fe400088f1405 */
[----:B------:R0:W1:Y:S04]  /*d460*/  SHFL.IDX PT, R4, R0, RZ, 0x1c1f ;  /* 0x001c1fff00047589 */ /* 0x00006800000e0000 */
[----:B------:R0:W2:Y:S01]  /*d470*/  SHFL.IDX PT, R5, R12, RZ, 0x1c1f ;  /* 0x001c1fff0c057589 */ /* 0x0000a200000e0000 */
[----:B------:R-:W-:Y:S05]  /*d480*/  @P0 BRA `(.L_x_213) ;  /* 0x0000000400840947 */ /* 0x000fea0003800000 */
[----:B------:R-:W-:Y:S01]  /*d490*/  ULDC UR4, c[0x0][0xac8] ;  /* 0x0002b20000047ab9 */ /* 0x000fe20000000800 */
[----:B------:R-:W-:Y:S01]  /*d4a0*/  ULDC.64 UR8, c[0x0][0x208] ;  /* 0x0000820000087ab9 */ /* 0x000fe20000000a00 */
[----:B------:R-:W-:Y:S02]  /*d4b0*/  ISETP.GE.AND P1, PT, R227, UR4, PT ;  /* 0x00000004e3007c0c */ /* 0x000fe4000bf26270 */
[----:B------:R-:W-:Y:S02]  /*d4c0*/  ISETP.GE.AND P0, PT, R226, UR4, PT ;  /* 0x00000004e2007c0c */ /* 0x000fe4000bf06270 */
[----:B------:R-:W-:Y:S02]  /*d4d0*/  ISETP.GE.AND P2, PT, R204, UR4, PT ;  /* 0x00000004cc007c0c */ /* 0x000fe4000bf46270 */
[----:B------:R-:W-:Y:S02]  /*d4e0*/  ISETP.GE.AND P3, PT, R225, UR4, PT ;  /* 0x00000004e1007c0c */ /* 0x000fe4000bf66270 */
[----:B------:R-:W-:-:S05]  /*d4f0*/  ISETP.GE.AND P4, PT, R224, UR4, PT ;  /* 0x00000004e0007c0c */ /* 0x000fca000bf86270 */
[CC--:B-1----:R-:W-:Y:S02]  /*d500*/  @!P1 LEA R10, P5, R227.reuse, R4.reuse, 0x2 ;  /* 0x00000004e30a9211 */ /* 0x0c2fe400078a10ff */
[-C--:B------:R-:W-:Y:S02]  /*d510*/  @!P0 LEA R14, P6, R226, R4.reuse, 0x2 ;  /* 0x00000004e20e8211 */ /* 0x080fe400078c10ff */
[----:B--2---:R-:W-:Y:S01]  /*d520*/  @!P2 IMAD.WIDE R8, R204, 0x4, R4 ;  /* 0x00000004cc08a825 */ /* 0x004fe200078e0204 */
[-C--:B------:R-:W-:Y:S02]  /*d530*/  @!P1 LEA.HI.X R11, R227, R5.reuse, R139, 0x2, P5 ;  /* 0x00000005e30b9211 */ /* 0x080fe400028f148b */
[----:B------:R-:W-:Y:S02]  /*d540*/  @!P0 LEA.HI.X R15, R226, R5, R138, 0x2, P6 ;  /* 0x00000005e20f8211 */ /* 0x000fe400030f148a */
[----:B------:R-:W-:Y:S01]  /*d550*/  ISETP.GE.AND P5, PT, R223, UR4, PT ;  /* 0x00000004df007c0c */ /* 0x000fe2000bfa6270 */
[----:B------:R1:W-:Y:S01]  /*d560*/  @!P2 ST.E.64 desc[UR8][R8.64], R24 ;  /* 0x000000180800a985 */ /* 0x0003e2000c101b08 */
[----:B------:R-:W-:-:S02]  /*d570*/  @!P3 LEA R22, P6, R225, R4, 0x2 ;  /* 0x00000004e116b211 */ /* 0x000fc400078c10ff */
[----:B------:R-:W-:Y:S01]  /*d580*/  @!P4 LEA R82, P2, R224, R4, 0x2 ;  /* 0x00000004e052c211 */ /* 0x000fe200078410ff */
[----:B------:R2:W-:Y:S01]  /*d590*/  @!P1 ST.E.64 desc[UR8][R10.64], R28 ;  /* 0x0000001c0a009985 */ /* 0x0005e2000c101b08 */
[-C--:B------:R-:W-:Y:S02]  /*d5a0*/  @!P3 LEA.HI.X R23, R225, R5.reuse, R137, 0x2, P6 ;  /* 0x00000005e117b211 */ /* 0x080fe400030f1489 */
[----:B------:R-:W-:Y:S01]  /*d5b0*/  ISETP.GE.AND P1, PT, R221, UR4, PT ;  /* 0x00000004dd007c0c */ /* 0x000fe2000bf26270 */
[----:B------:R3:W-:Y:S01]  /*d5c0*/  @!P0 ST.E.64 desc[UR8][R14.64], R32 ;  /* 0x000000200e008985 */ /* 0x0007e2000c101b08 */
[----:B------:R-:W-:Y:S02]  /*d5d0*/  ISETP.GE.AND P0, PT, R222, UR4, PT ;  /* 0x00000004de007c0c */ /* 0x000fe4000bf06270 */
[----:B------:R-:W-:Y:S01]  /*d5e0*/  @!P4 LEA.HI.X R83, R224, R5, R136, 0x2, P2 ;  /* 0x00000005e053c211 */ /* 0x000fe200010f1488 */
[----:B------:R4:W-:Y:S01]  /*d5f0*/  @!P3 ST.E.64 desc[UR8][R22.64], R36 ;  /* 0x000000241600b985 */ /* 0x0009e2000c101b08 */
[----:B------:R-:W-:-:S02]  /*d600*/  ISETP.GE.AND P2, PT, R220, UR4, PT ;  /* 0x00000004dc007c0c */ /* 0x000fc4000bf46270 */
[----:B------:R-:W-:Y:S01]  /*d610*/  @!P5 LEA R84, P6, R223, R4, 0x2 ;  /* 0x00000004df54d211 */ /* 0x000fe200078c10ff */
[----:B------:R-:W-:Y:S01]  /*d620*/  @!P4 ST.E.64 desc[UR8][R82.64], R40 ;  /* 0x000000285200c985 */ /* 0x000fe2000c101b08 */
[----:B------:R-:W-:Y:S02]  /*d630*/  ISETP.GE.AND P3, PT, R219, UR4, PT ;  /* 0x00000004db007c0c */ /* 0x000fe4000bf66270 */
[----:B------:R-:W-:-:S03]  /*d640*/  @!P5 LEA.HI.X R85, R223, R5, R135, 0x2, P6 ;  /* 0x00000005df55d211 */ /* 0x000fc600030f1487 */
[CC--:B-1----:R-:W-:Y:S02]  /*d650*/  @!P0 LEA R8, P4, R222.reuse, R4.reuse, 0x2 ;  /* 0x00000004de088211 */ /* 0x0c2fe400078810ff */
[----:B------:R-:W-:Y:S01]  /*d660*/  @!P5 ST.E.64 desc[UR8][R84.64], R44 ;  /* 0x0000002c5400d985 */ /* 0x000fe2000c101b08 */
[CC--:B--2---:R-:W-:Y:S02]  /*d670*/  @!P1 LEA R10, P5, R221.reuse, R4.reuse, 0x2 ;  /* 0x00000004dd0a9211 */ /* 0x0c4fe400078a10ff */
[-C--:B------:R-:W-:Y:S02]  /*d680*/  @!P0 LEA.HI.X R9, R222, R5.reuse, R134, 0x2, P4 ;  /* 0x00000005de098211 */ /* 0x080fe400020f1486 */
[----:B------:R-:W-:Y:S02]  /*d690*/  ISETP.GE.AND P4, PT, R218, UR4, PT ;  /* 0x00000004da007c0c */ /* 0x000fe4000bf86270 */
[----:B---3--:R-:W-:Y:S01]  /*d6a0*/  @!P2 LEA R14, P6, R220, R4, 0x2 ;  /* 0x00000004dc0ea211 */ /* 0x008fe200078c10ff */
[----:B------:R-:W-:Y:S01]  /*d6b0*/  @!P0 ST.E.64 desc[UR8][R8.64], R48 ;  /* 0x0000003008008985 */ /* 0x000fe2000c101b08 */
[----:B------:R-:W-:-:S02]  /*d6c0*/  @!P1 LEA.HI.X R11, R221, R5, R133, 0x2, P5 ;  /* 0x00000005dd0b9211 */ /* 0x000fc400028f1485 */
[----:B------:R-:W-:Y:S02]  /*d6d0*/  ISETP.GE.AND P5, PT, R217, UR4, PT ;  /* 0x00000004d9007c0c */ /* 0x000fe4000bfa6270 */
[----:B------:R-:W-:Y:S01]  /*d6e0*/  @!P2 LEA.HI.X R15, R220, R5, R132, 0x2, P6 ;  /* 0x00000005dc0fa211 */ /* 0x000fe200030f1484 */
[----:B------:R1:W-:Y:S01]  /*d6f0*/  @!P1 ST.E.64 desc[UR8][R10.64], R52 ;  /* 0x000000340a009985 */ /* 0x0003e2000c101b08 */
[-C--:B----4-:R-:W-:Y:S02]  /*d700*/  @!P3 LEA R22, P6, R219, R4.reuse, 0x2 ;  /* 0x00000004db16b211 */ /* 0x090fe400078c10ff */
[----:B------:R-:W-:Y:S01]  /*d710*/  ISETP.GE.AND P1, PT, R215, UR4, PT ;  /* 0x00000004d7007c0c */ /* 0x000fe2000bf26270 */
[----:B------:R2:W-:Y:S01]  /*d720*/  @!P2 ST.E.64 desc[UR8][R14.64], R56 ;  /* 0x000000380e00a985 */ /* 0x0005e2000c101b08 */
[----:B------:R-:W-:Y:S02]  /*d730*/  ISETP.GE.AND P2, PT, R216, UR4, PT ;  /* 0x00000004d8007c0c */ /* 0x000fe4000bf46270 */
[----:B------:R-:W-:-:S02]  /*d740*/  @!P4 LEA R24, P0, R218, R4, 0x2 ;  /* 0x00000004da18c211 */ /* 0x000fc400078010ff */
[-C--:B------:R-:W-:Y:S02]  /*d750*/  @!P3 LEA.HI.X R23, R219, R5.reuse, R131, 0x2, P6 ;  /* 0x00000005db17b211 */ /* 0x080fe400030f1483 */
[-C--:B------:R-:W-:Y:S02]  /*d760*/  @!P4 LEA.HI.X R25, R218, R5.reuse, R130, 0x2, P0 ;  /* 0x00000005da19c211 */ /* 0x080fe400000f1482 */
[----:B------:R-:W-:Y:S01]  /*d770*/  ISETP.GE.AND P0, PT, R214, UR4, PT ;  /* 0x00000004d6007c0c */ /* 0x000fe2000bf06270 */
[----:B------:R-:W-:Y:S01]  /*d780*/  @!P3 ST.E.64 desc[UR8][R22.64], R60 ;  /* 0x0000003c1600b985 */ /* 0x000fe2000c101b08 */
[-C--:B------:R-:W-:Y:S02]  /*d790*/  @!P5 LEA R28, P6, R217, R4.reuse, 0x2 ;  /* 0x00000004d91cd211 */ /* 0x080fe400078c10ff */
[----:B-1----:R-:W-:Y:S01]  /*d7a0*/  @!P1 LEA R10, P3, R215, R4, 0x2 ;  /* 0x00000004d70a9211 */ /* 0x002fe200078610ff */
[----:B------:R1:W-:Y:S01]  /*d7b0*/  @!P4 ST.E.64 desc[UR8][R24.64], R64 ;  /* 0x000000401800c985 */ /* 0x0003e2000c101b08 */
[----:B------:R-:W-:-:S02]  /*d7c0*/  @!P5 LEA.HI.X R29, R217, R5, R129, 0x2, P6 ;  /* 0x00000005d91dd211 */ /* 0x000fc400030f1481 */
[-C--:B------:R-:W-:Y:S02]  /*d7d0*/  @!P2 LEA R8, P6, R216, R4.reuse, 0x2 ;  /* 0x00000004d808a211 */ /* 0x080fe400078c10ff */
[----:B------:R-:W-:Y:S01]  /*d7e0*/  ISETP.GE.AND P4, PT, R212, UR4, PT ;  /* 0x00000004d4007c0c */ /* 0x000fe2000bf86270 */
[----:B------:R3:W-:Y:S01]  /*d7f0*/  @!P5 ST.E.64 desc[UR8][R28.64], R68 ;  /* 0x000000441c00d985 */ /* 0x0007e2000c101b08 */
[----:B------:R-:W-:Y:S02]  /*d800*/  ISETP.GE.AND P5, PT, R213, UR4, PT ;  /* 0x00000004d5007c0c */ /* 0x000fe4000bfa6270 */
[-C--:B------:R-:W-:Y:S02]  /*d810*/  @!P2 LEA.HI.X R9, R216, R5.reuse, R128, 0x2, P6 ;  /* 0x00000005d809a211 */ /* 0x080fe400030f1480 */
[----:B--2---:R-:W-:Y:S02]  /*d820*/  @!P0 LEA R14, P6, R214, R4, 0x2 ;  /* 0x00000004d60e8211 */ /* 0x004fe400078c10ff */
[----:B------:R-:W-:Y:S01]  /*d830*/  @!P1 LEA.HI.X R11, R215, R5, R127, 0x2, P3 ;  /* 0x00000005d70b9211 */ /* 0x000fe200018f147f */
[----:B------:R-:W-:Y:S01]  /*d840*/  @!P2 ST.E.64 desc[UR8][R8.64], R72 ;  /* 0x000000480800a985 */ /* 0x000fe2000c101b08 */
[----:B------:R-:W-:-:S02]  /*d850*/  ISETP.GE.AND P3, PT, R211, UR4, PT ;  /* 0x00000004d3007c0c */ /* 0x000fc4000bf66270 */
[-C--:B------:R-:W-:Y:S01]  /*d860*/  @!P0 LEA.HI.X R15, R214, R5.reuse, R126, 0x2, P6 ;  /* 0x00000005d60f8211 */ /* 0x080fe200030f147e */
[----:B------:R-:W-:Y:S01]  /*d870*/  @!P1 ST.E.64 desc[UR8][R10.64], R76 ;  /* 0x0000004c0a009985 */ /* 0x000fe2000c101b08 */
[-C--:B-1----:R-:W-:Y:S02]  /*d880*/  @!P4 LEA R24, P2, R212, R4.reuse, 0x2 ;  /* 0x00000004d418c211 */ /* 0x082fe400078410ff */
[C---:B------:R-:W-:Y:S01]  /*d890*/  @!P5 LEA R22, P1, R213.reuse, R4, 0x2 ;  /* 0x00000004d516d211 */ /* 0x040fe200078210ff */
[----:B------:R1:W-:Y:S01]  /*d8a0*/  @!P0 ST.E.64 desc[UR8][R14.64], R2 ;  /* 0x000000020e008985 */ /* 0x0003e2000c101b08 */
[----:B------:R-:W-:Y:S02]  /*d8b0*/  ISETP.GE.AND P0, PT, R210, UR4, PT ;  /* 0x00000004d2007c0c */ /* 0x000fe4000bf06270 */
[----:B------:R-:W-:Y:S02]  /*d8c0*/  @!P5 LEA.HI.X R23, R213, R5, R91, 0x2, P1 ;  /* 0x00000005d517d211 */ /* 0x000fe400008f145b */
[----:B------:R-:W-:-:S02]  /*d8d0*/  ISETP.GE.AND P1, PT, R209, UR4, PT ;  /* 0x00000004d1007c0c */ /* 0x000fc4000bf26270 */
[CC--:B---3--:R-:W-:Y:S01]  /*d8e0*/  @!P3 LEA R28, P6, R211.reuse, R4.reuse, 0x2 ;  /* 0x00000004d31cb211 */ /* 0x0c8fe200078c10ff */
[----:B------:R2:W-:Y:S01]  /*d8f0*/  @!P5 ST.E.64 desc[UR8][R22.64], R6 ;  /* 0x000000061600d985 */ /* 0x0005e2000c101b08 */
[-C--:B------:R-:W-:Y:S02]  /*d900*/  @!P4 LEA.HI.X R25, R212, R5.reuse, R90, 0x2, P2 ;  /* 0x00000005d419c211 */ /* 0x080fe400010f145a */
[----:B------:R-:W-:Y:S02]  /*d910*/  @!P3 LEA.HI.X R29, R211, R5, R89, 0x2, P6 ;  /* 0x00000005d31db211 */ /* 0x000fe400030f1459 */
[----:B------:R-:W-:Y:S01]  /*d920*/  ISETP.GE.AND P2, PT, R206, UR4, PT ;  /* 0x00000004ce007c0c */ /* 0x000fe2000bf46270 */
[----:B------:R3:W-:Y:S01]  /*d930*/  @!P4 ST.E.64 desc[UR8][R24.64], R20 ;  /* 0x000000141800c985 */ /* 0x0007e2000c101b08 */
[----:B------:R-:W-:Y:S02]  /*d940*/  ISETP.GE.AND P4, PT, R208, UR4, PT ;  /* 0x00000004d0007c0c */ /* 0x000fe4000bf86270 */
[----:B-1----:R-:W-:Y:S01]  /*d950*/  @!P0 LEA R2, P5, R210, R4, 0x2 ;  /* 0x00000004d2028211 */ /* 0x002fe200078a10ff */
[----:B------:R3:W-:Y:S01]  /*d960*/  @!P3 ST.E.64 desc[UR8][R28.64], R92 ;  /* 0x0000005c1c00b985 */ /* 0x0007e2000c101b08 */
[----:B------:R-:W-:-:S02]  /*d970*/  ISETP.GE.AND P3, PT, R207, UR4, PT ;  /* 0x00000004cf007c0c */ /* 0x000fc4000bf66270 */
[-C--:B------:R-:W-:Y:S02]  /*d980*/  @!P0 LEA.HI.X R3, R210, R5.reuse, R88, 0x2, P5 ;  /* 0x00000005d2038211 */ /* 0x080fe400028f1458 */
[----:B------:R-:W-:Y:S02]  /*d990*/  ISETP.GE.AND P5, PT, R205, UR4, PT ;  /* 0x00000004cd007c0c */ /* 0x000fe4000bfa6270 */
[CC--:B------:R-:W-:Y:S01]  /*d9a0*/  @!P1 LEA R8, P6, R209.reuse, R4.reuse, 0x2 ;  /* 0x00000004d1089211 */ /* 0x0c0fe200078c10ff */
[----:B------:R3:W-:Y:S02]  /*d9b0*/  @!P0 ST.E.64 desc[UR8][R2.64], R96 ;  /* 0x0000006002008985 */ /* 0x0007e4000c101b08 */
[-C--:B--2---:R-:W-:Y:S02]  /*d9c0*/  @!P4 LEA R6, P0, R208, R4.reuse, 0x2 ;  /* 0x00000004d006c211 */ /* 0x084fe400078010ff */
[----:B------:R-:W-:Y:S02]  /*d9d0*/  @!P1 LEA.HI.X R9, R209, R5, R87, 0x2, P6 ;  /* 0x00000005d1099211 */ /* 0x000fe400030f1457 */
[----:B------:R-:W-:-:S02]  /*d9e0*/  @!P3 LEA R10, P6, R207, R4, 0x2 ;  /* 0x00000004cf0ab211 */ /* 0x000fc400078c10ff */
[-C--:B------:R-:W-:Y:S01]  /*d9f0*/  @!P4 LEA.HI.X R7, R208, R5.reuse, R86, 0x2, P0 ;  /* 0x00000005d007c211 */ /* 0x080fe200000f1456 */
[----:B------:R3:W-:Y:S01]  /*da00*/  @!P1 ST.E.64 desc[UR8][R8.64], R100 ;  /* 0x0000006408009985 */ /* 0x0007e2000c101b08 */
[CC--:B------:R-:W-:Y:S02]  /*da10*/  @!P2 LEA R14, P1, R206.reuse, R4.reuse, 0x2 ;  /* 0x00000004ce0ea211 */ /* 0x0c0fe400078210ff */
[----:B------:R-:W-:Y:S01]  /*da20*/  @!P5 LEA R4, P0, R205, R4, 0x2 ;  /* 0x00000004cd04d211 */ /* 0x000fe200078010ff */
[----:B------:R3:W-:Y:S01]  /*da30*/  @!P4 ST.E.64 desc[UR8][R6.64], R104 ;  /* 0x000000680600c985 */ /* 0x0007e2000c101b08 */
[-C--:B------:R-:W-:Y:S02]  /*da40*/  @!P3 LEA.HI.X R11, R207, R5.reuse, R237, 0x2, P6 ;  /* 0x00000005cf0bb211 */ /* 0x080fe400030f14ed */
[-C--:B------:R-:W-:Y:S02]  /*da50*/  @!P2 LEA.HI.X R15, R206, R5.reuse, R236, 0x2, P1 ;  /* 0x00000005ce0fa211 */ /* 0x080fe400008f14ec */
[----:B------:R-:W-:Y:S01]  /*da60*/  @!P5 LEA.HI.X R5, R205, R5, R235, 0x2, P0 ;  /* 0x00000005cd05d211 */ /* 0x000fe200000f14eb */
[----:B------:R3:W-:Y:S04]  /*da70*/  @!P3 ST.E.64 desc[UR8][R10.64], R108 ;  /* 0x0000006c0a00b985 */ /* 0x0007e8000c101b08 */
[----:B------:R3:W-:Y:S04]  /*da80*/  @!P2 ST.E.64 desc[UR8][R14.64], R112 ;  /* 0x000000700e00a985 */ /* 0x0007e8000c101b08 */
[----:B------:R3:W-:Y:S02]  /*da90*/  @!P5 ST.E.64 desc[UR8][R4.64], R116 ;  /* 0x000000740400d985 */ /* 0x0007e4000c101b08 */
.L_x_213:
[----:B------:R-:W-:Y:S05]  /*daa0*/  BSYNC B1 ;  /* 0x0000000000017941 */ /* 0x000fea0003800000 */
.L_x_212:
[----:B------:R-:W-:Y:S01]  /*dab0*/  ISETP.GE.AND P0, PT, R13, R80, PT ;  /* 0x000000500d00720c */ /* 0x000fe20003f06270 */
[----:B--23--:R2:W3:Y:S04]  /*dac0*/  SHFL.IDX PT, R5, R12, 0x1, 0x1c1f ;  /* 0x003c1f000c057f89 */ /* 0x00c4e800000e0000 */
[----:B-1----:R2:W1:Y:S08]  /*dad0*/  SHFL.IDX PT, R4, R0, 0x1, 0x1c1f ;  /* 0x003c1f0000047f89 */ /* 0x00247000000e0000 */
[----:B--2---:R-:W-:Y:S05]  /*dae0*/  @P0 BRA `(.L_x_211) ;  /* 0x00000014005c0947 */ /* 0x004fea0003800000 */
        /* <DEDUP_REMOVED lines=8> */
[----:B---3--:R-:W-:Y:S02]  /*db70*/  @!P1 IMAD.WIDE R2, R204, 0x4, R4 ;  /* 0x00000004cc029825 */ /* 0x008fe400078e0204 */
[----:B------:R-:W-:Y:S02]  /*db80*/  @!P2 LEA.HI.X R7, R227, R5, R139, 0x2, P0 ;  /* 0x00000005e307a211 */ /* 0x000fe400000f148b */
[----:B------:R-:W-:Y:S01]  /*db90*/  ISETP.GE.AND P0, PT, R223, UR4, PT ;  /* 0x00000004df007c0c */ /* 0x000fe2000bf06270 */
[----:B------:R1:W-:Y:S01]  /*dba0*/  @!P1 ST.E.64 desc[UR8][R2.64], R26 ;  /* 0x0000001a02009985 */ /* 0x0003e2000c101b08 */
[-C--:B------:R-:W-:Y:S02]  /*dbb0*/  @!P5 LEA R8, P6, R226, R4.reuse, 0x2 ;  /* 0x00000004e208d211 */ /* 0x080fe400078c10ff */
[----:B------:R-:W-:Y:S01]  /*dbc0*/  ISETP.GE.AND P1, PT, R222, UR4, PT ;  /* 0x00000004de007c0c */ /* 0x000fe2000bf26270 */
[----:B------:R2:W-:Y:S01]  /*dbd0*/  @!P2 ST.E.64 desc[UR8][R6.64], R30 ;  /* 0x0000001e0600a985 */ /* 0x0005e2000c101b08 */
[----:B------:R-:W-:-:S02]  /*dbe0*/  @!P4 LEA R10, P2, R225, R4, 0x2 ;  /* 0x00000004e10ac211 */ /* 0x000fc400078410ff */
[-C--:B------:R-:W-:Y:S02]  /*dbf0*/  @!P5 LEA.HI.X R9, R226, R5.reuse, R138, 0x2, P6 ;  /* 0x00000005e209d211 */ /* 0x080fe400030f148a */
[----:B------:R-:W-:Y:S02]  /*dc00*/  @!P4 LEA.HI.X R11, R225, R5, R137, 0x2, P2 ;  /* 0x00000005e10bc211 */ /* 0x000fe400010f1489 */
[----:B------:R-:W-:Y:S01]  /*dc10*/  ISETP.GE.AND P2, PT, R221, UR4, PT ;  /* 0x00000004dd007c0c */ /* 0x000fe2000bf46270 */
[----:B------:R-:W-:Y:S01]  /*dc20*/  @!P5 ST.E.64 desc[UR8][R8.64], R34 ;  /* 0x000000220800d985 */ /* 0x000fe2000c101b08 */
[----:B0-----:R-:W-:-:S03]  /*dc30*/  @!P3 LEA R12, P6, R224, R4, 0x2 ;  /* 0x00000004e00cb211 */ /* 0x001fc600078c10ff */
[----:B------:R0:W-:Y:S01]  /*dc40*/  @!P4 ST.E.64 desc[UR8][R10.64], R38 ;  /* 0x000000260a00c985 */ /* 0x0001e2000c101b08 */
[CC--:B-1----:R-:W-:Y:S02]  /*dc50*/  @!P0 LEA R2, P4, R223.reuse, R4.reuse, 0x2 ;  /* 0x00000004df028211 */ /* 0x0c2fe400078810ff */
[-C--:B------:R-:W-:Y:S02]  /*dc60*/  @!P3 LEA.HI.X R13, R224, R5.reuse, R136, 0x2, P6 ;  /* 0x00000005e00db211 */ /* 0x080fe400030f1488 */
[----:B------:R-:W-:Y:S02]  /*dc70*/  @!P0 LEA.HI.X R3, R223, R5, R135, 0x2, P4 ;  /* 0x00000005df038211 */ /* 0x000fe400020f1487 */
[----:B------:R-:W-:Y:S01]  /*dc80*/  ISETP.GE.AND P4, PT, R219, UR4, PT ;  /* 0x00000004db007c0c */ /* 0x000fe2000bf86270 */
[----:B------:R1:W-:Y:S01]  /*dc90*/  @!P3 ST.E.64 desc[UR8][R12.64], R42 ;  /* 0x0000002a0c00b985 */ /* 0x0003e2000c101b08 */
[----:B------:R-:W-:Y:S02]  /*dca0*/  ISETP.GE.AND P3, PT, R220, UR4, PT ;  /* 0x00000004dc007c0c */ /* 0x000fe4000bf66270 */
[-C--:B--2---:R-:W-:Y:S01]  /*dcb0*/  @!P1 LEA R6, P5, R222, R4.reuse, 0x2 ;  /* 0x00000004de069211 */ /* 0x084fe200078a10ff */
[----:B------:R2:W-:Y:S01]  /*dcc0*/  @!P0 ST.E.64 desc[UR8][R2.64], R46 ;  /* 0x0000002e02008985 */ /* 0x0005e2000c101b08 */
[----:B------:R-:W-:-:S02]  /*dcd0*/  @!P2 LEA R14, P6, R221, R4, 0x2 ;  /* 0x00000004dd0ea211 */ /* 0x000fc400078c10ff */
[-C--:B------:R-:W-:Y:S02]  /*dce0*/  @!P1 LEA.HI.X R7, R222, R5.reuse, R134, 0x2, P5 ;  /* 0x00000005de079211 */ /* 0x080fe400028f1486 */
[----:B------:R-:W-:Y:S02]  /*dcf0*/  ISETP.GE.AND P5, PT, R218, UR4, PT ;  /* 0x00000004da007c0c */ /* 0x000fe4000bfa6270 */
[----:B------:R-:W-:Y:S01]  /*dd00*/  @!P2 LEA.HI.X R15, R221, R5, R133, 0x2, P6 ;  /* 0x00000005dd0fa211 */ /* 0x000fe200030f1485 */
[----:B------:R3:W-:Y:S01]  /*dd10*/  @!P1 ST.E.64 desc[UR8][R6.64], R50 ;  /* 0x0000003206009985 */ /* 0x0007e2000c101b08 */
[-C--:B0-----:R-:W-:Y:S02]  /*dd20*/  @!P4 LEA R10, P0, R219, R4.reuse, 0x2 ;  /* 0x00000004db0ac211 */ /* 0x081fe400078010ff */
[----:B------:R-:W-:Y:S01]  /*dd30*/  @!P3 LEA R8, P6, R220, R4, 0x2 ;  /* 0x00000004dc08b211 */ /* 0x000fe200078c10ff */
[----:B------:R0:W-:Y:S01]  /*dd40*/  @!P2 ST.E.64 desc[UR8][R14.64], R54 ;  /* 0x000000360e00a985 */ /* 0x0001e2000c101b08 */
[----:B------:R-:W-:-:S02]  /*dd50*/  ISETP.GE.AND P2, PT, R217, UR4, PT ;  /* 0x00000004d9007c0c */ /* 0x000fc4000bf46270 */
[----:B------:R-:W-:Y:S02]  /*dd60*/  ISETP.GE.AND P1, PT, R216, UR4, PT ;  /* 0x00000004d8007c0c */ /* 0x000fe4000bf26270 */
[-C--:B------:R-:W-:Y:S02]  /*dd70*/  @!P4 LEA.HI.X R11, R219, R5.reuse, R131, 0x2, P0 ;  /* 0x00000005db0bc211 */ /* 0x080fe400000f1483 */
[----:B------:R-:W-:Y:S02]  /*dd80*/  ISETP.GE.AND P0, PT, R215, UR4, PT ;  /* 0x00000004d7007c0c */ /* 0x000fe4000bf06270 */
[----:B------:R-:W-:Y:S02]  /*dd90*/  @!P3 LEA.HI.X R9, R220, R5, R132, 0x2, P6 ;  /* 0x00000005dc09b211 */ /* 0x000fe400030f1484 */
[----:B-1----:R-:W-:-:S03]  /*dda0*/  @!P5 LEA R12, P6, R218, R4, 0x2 ;  /* 0x00000004da0cd211 */ /* 0x002fc600078c10ff */
[----:B------:R1:W-:Y:S01]  /*ddb0*/  @!P3 ST.E.64 desc[UR8][R8.64], R58 ;  /* 0x0000003a0800b985 */ /* 0x0003e2000c101b08 */
[-C--:B------:R-:W-:Y:S02]  /*ddc0*/  @!P5 LEA.HI.X R13, R218, R5.reuse, R130, 0x2, P6 ;  /* 0x00000005da0dd211 */ /* 0x080fe400030f1482 */
[CC--:B--2---:R-:W-:Y:S01]  /*ddd0*/  @!P2 LEA R2, P6, R217.reuse, R4.reuse, 0x2 ;  /* 0x00000004d902a211 */ /* 0x0c4fe200078c10ff */
[----:B------:R2:W-:Y:S01]  /*dde0*/  @!P4 ST.E.64 desc[UR8][R10.64], R62 ;  /* 0x0000003e0a00c985 */ /* 0x0005e2000c101b08 */
[-C--:B---3--:R-:W-:Y:S02]  /*ddf0*/  @!P1 LEA R6, P3, R216, R4.reuse, 0x2 ;  /* 0x00000004d8069211 */ /* 0x088fe400078610ff */
[----:B------:R-:W-:Y:S01]  /*de00*/  @!P2 LEA.HI.X R3, R217, R5, R129, 0x2, P6 ;  /* 0x00000005d903a211 */ /* 0x000fe200030f1481 */
[----:B------:R3:W-:Y:S01]  /*de10*/  @!P5 ST.E.64 desc[UR8][R12.64], R66 ;  /* 0x000000420c00d985 */ /* 0x0007e2000c101b08 */
[----:B------:R-:W-:Y:S02]  /*de20*/  ISETP.GE.AND P5, PT, R214, UR4, PT ;  /* 0x00000004d6007c0c */ /* 0x000fe4000bfa6270 */
[----:B------:R-:W-:Y:S01]  /*de30*/  ISETP.GE.AND P4, PT, R213, UR4, PT ;  /* 0x00000004d5007c0c */ /* 0x000fe2000bf86270 */
[----:B------:R4:W-:Y:S01]  /*de40*/  @!P2 ST.E.64 desc[UR8][R2.64], R70 ;  /* 0x000000460200a985 */ /* 0x0009e2000c101b08 */
[----:B0-----:R-:W-:-:S02]  /*de50*/  @!P0 LEA R14, P6, R215, R4, 0x2 ;  /* 0x00000004d70e8211 */ /* 0x001fc400078c10ff */
[-C--:B------:R-:W-:Y:S02]  /*de60*/  @!P1 LEA.HI.X R7, R216, R5.reuse, R128, 0x2, P3 ;  /* 0x00000005d8079211 */ /* 0x080fe400018f1480 */
[----:B------:R-:W-:Y:S02]  /*de70*/  @!P0 LEA.HI.X R15, R215, R5, R127, 0x2, P6 ;  /* 0x00000005d70f8211 */ /* 0x000fe400030f147f */
[----:B------:R-:W-:Y:S01]  /*de80*/  ISETP.GE.AND P3, PT, R212, UR4, PT ;  /* 0x00000004d4007c0c */ /* 0x000fe2000bf66270 */
[----:B------:R0:W-:Y:S02]  /*de90*/  @!P1 ST.E.64 desc[UR8][R6.64], R74 ;  /* 0x0000004a06009985 */ /* 0x0001e4000c101b08 */
[----:B-1----:R-:W-:Y:S02]  /*dea0*/  @!P5 LEA R8, P1, R214, R4, 0x2 ;  /* 0x00000004d608d211 */ /* 0x002fe400078210ff */
[----:B------:R-:W-:Y:S01]  /*deb0*/  @!P0 ST.E.64 desc[UR8][R14.64], R78 ;  /* 0x0000004e0e008985 */ /* 0x000fe2000c101b08 */
[----:B------:R-:W-:-:S02]  /*dec0*/  ISETP.GE.AND P0, PT, R211, UR4, PT ;  /* 0x00000004d3007c0c */ /* 0x000fc4000bf06270 */
[CC--:B--2---:R-:W-:Y:S02]  /*ded0*/  @!P4 LEA R10, P2, R213.reuse, R4.reuse, 0x2 ;  /* 0x00000004d50ac211 */ /* 0x0c4fe400078410ff */
[-C--:B------:R-:W-:Y:S02]  /*dee0*/  @!P5 LEA.HI.X R9, R214, R5.reuse, R126, 0x2, P1 ;  /* 0x00000005d609d211 */ /* 0x080fe400008f147e */
[-C--:B------:R-:W-:Y:S02]  /*def0*/  @!P4 LEA.HI.X R11, R213, R5.reuse, R91, 0x2, P2 ;  /* 0x00000005d50bc211 */ /* 0x080fe400010f145b */
[----:B---3--:R-:W-:Y:S01]  /*df00*/  @!P3 LEA R12, P6, R212, R4, 0x2 ;  /* 0x00000004d40cb211 */ /* 0x008fe200078c10ff */
[----:B------:R1:W-:Y:S01]  /*df10*/  @!P5 ST.E.64 desc[UR8][R8.64], R120 ;  /* 0x000000780800d985 */ /* 0x0003e2000c101b08 */
[----:B------:R-:W-:Y:S02]  /*df20*/  ISETP.GE.AND P1, PT, R210, UR4, PT ;  /* 0x00000004d2007c0c */ /* 0x000fe4000bf26270 */
[----:B------:R-:W-:Y:S01]  /*df30*/  @!P3 LEA.HI.X R13, R212, R5, R90, 0x2, P6 ;  /* 0x00000005d40db211 */ /* 0x000fe200030f145a */
[----:B------:R2:W-:Y:S01]  /*df40*/  @!P4 ST.E.64 desc[UR8][R10.64], R122 ;  /* 0x0000007a0a00c985 */ /* 0x0005e2000c101b08 */
[----:B------:R-:W-:-:S02]  /*df50*/  ISETP.GE.AND P4, PT, R209, UR4, PT ;  /* 0x00000004d1007c0c */ /* 0x000fc4000bf86270 */
[CC--:B----4-:R-:W-:Y:S01]  /*df60*/  @!P0 LEA R2, P5, R211.reuse, R4.reuse, 0x2 ;  /* 0x00000004d3028211 */ /* 0x0d0fe200078a10ff */
[----:B------:R3:W-:Y:S01]  /*df70*/  @!P3 ST.E.64 desc[UR8][R12.64], R124 ;  /* 0x0000007c0c00b985 */ /* 0x0007e2000c101b08 */
[----:B------:R-:W-:Y:S02]  /*df80*/  ISETP.GE.AND P3, PT, R208, UR4, PT ;  /* 0x00000004d0007c0c */ /* 0x000fe4000bf66270 */
[----:B------:R-:W-:Y:S02]  /*df90*/  @!P0 LEA.HI.X R3, R211, R5, R89, 0x2, P5 ;  /* 0x00000005d3038211 */ /* 0x000fe400028f1459 */
[----:B------:R-:W-:Y:S02]  /*dfa0*/  ISETP.GE.AND P5, PT, R206, UR4, PT ;  /* 0x00000004ce007c0c */ /* 0x000fe4000bfa6270 */
[----:B------:R-:W-:Y:S01]  /*dfb0*/  ISETP.GE.AND P2, PT, R207, UR4, PT ;  /* 0x00000004cf007c0c */ /* 0x000fe2000bf46270 */
[----:B------:R4:W-:Y:S01]  /*dfc0*/  @!P0 ST.E.64 desc[UR8][R2.64], R94 ;  /* 0x0000005e02008985 */ /* 0x0009e2000c101b08 */
[----:B0-----:R-:W-:-:S02]  /*dfd0*/  @!P1 LEA R6, P6, R210, R4, 0x2 ;  /* 0x00000004d2069211 */ /* 0x001fc400078c10ff */
[CC--:B-1----:R-:W-:Y:S02]  /*dfe0*/  @!P4 LEA R8, P0, R209.reuse, R4.reuse, 0x2 ;  /* 0x00000004d108c211 */ /* 0x0c2fe400078010ff */
[-C--:B------:R-:W-:Y:S02]  /*dff0*/  @!P1 LEA.HI.X R7, R210, R5.reuse, R88, 0x2, P6 ;  /* 0x00000005d2079211 */ /* 0x080fe400030f1458 */
[-C--:B------:R-:W-:Y:S02]  /*e000*/  @!P4 LEA.HI.X R9, R209, R5.reuse, R87, 0x2, P0 ;  /* 0x00000005d109c211 */ /* 0x080fe400000f1457 */
[-C--:B--2---:R-:W-:Y:S01]  /*e010*/  @!P3 LEA R10, P6, R208, R4.reuse, 0x2 ;  /* 0x00000004d00ab211 */ /* 0x084fe200078c10ff */
[----:B------:R4:W-:Y:S01]  /*e020*/  @!P1 ST.E.64 desc[UR8][R6.64], R98 ;  /* 0x0000006206009985 */ /* 0x0009e2000c101b08 */
[CC--:B------:R-:W-:Y:S02]  /*e030*/  @!P5 LEA R14, P0, R206.reuse, R4.reuse, 0x2 ;  /* 0x00000004ce0ed211 */ /* 0x0c0fe400078010ff */
[----:B---3--:R-:W-:Y:S01]  /*e040*/  @!P2 LEA R12, P1, R207, R4, 0x2 ;  /* 0x00000004cf0ca211 */ /* 0x008fe200078210ff */
[----:B------:R4:W-:Y:S01]  /*e050*/  @!P4 ST.E.64 desc[UR8][R8.64], R102 ;  /* 0x000000660800c985 */ /* 0x0009e2000c101b08 */
[----:B------:R-:W-:-:S02]  /*e060*/  @!P5 LEA.HI.X R15, R206, R5, R236, 0x2, P0 ;  /* 0x00000005ce0fd211 */ /* 0x000fc400000f14ec */
[----:B------:R-:W-:Y:S02]  /*e070*/  ISETP.GE.AND P0, PT, R205, UR4, PT ;  /* 0x00000004cd007c0c */ /* 0x000fe4000bf06270 */
[-C--:B------:R-:W-:Y:S02]  /*e080*/  @!P3 LEA.HI.X R11, R208, R5.reuse, R86, 0x2, P6 ;  /* 0x00000005d00bb211 */ /* 0x080fe400030f1456 */
[----:B------:R-:W-:-:S03]  /*e090*/  @!P2 LEA.HI.X R13, R207, R5, R237, 0x2, P1 ;  /* 0x00000005cf0da211 */ /* 0x000fc600008f14ed */
[----:B------:R4:W-:Y:S04]  /*e0a0*/  @!P3 ST.E.64 desc[UR8][R10.64], R106 ;  /* 0x0000006a0a00b985 */ /* 0x0009e8000c101b08 */
[----:B------:R4:W-:Y:S04]  /*e0b0*/  @!P2 ST.E.64 desc[UR8][R12.64], R110 ;  /* 0x0000006e0c00a985 */ /* 0x0009e8000c101b08 */
[----:B------:R4:W-:Y:S01]  /*e0c0*/  @!P5 ST.E.64 desc[UR8][R14.64], R114 ;  /* 0x000000720e00d985 */ /* 0x0009e2000c101b08 */
[----:B------:R-:W-:Y:S05]  /*e0d0*/  @P0 BRA `(.L_x_211) ;  /* 0x0000000c00e00947 */ /* 0x000fea0003800000 */
[----:B----4-:R-:W-:Y:S01]  /*e0e0*/  LEA R2, P0, R205, R4, 0x2 ;  /* 0x00000004cd027211 */ /* 0x010fe200078010ff */
[----:B------:R-:W-:-:S03]  /*e0f0*/  ULDC.64 UR8, c[0x0][0x208] ;  /* 0x0000820000087ab9 */ /* 0x000fc60000000a00 */
[----:B------:R-:W-:-:S05]  /*e100*/  LEA.HI.X R3, R205, R5, R235, 0x2, P0 ;  /* 0x00000005cd037211 */ /* 0x000fca00000f14eb */
[----:B------:R2:W-:Y:S01]  /*e110*/  ST.E.64 desc[UR8][R2.64], R118 ;  /* 0x0000007602007985 */ /* 0x0005e2000c101b08 */
[----:B------:R-:W-:Y:S05]  /*e120*/  BRA `(.L_x_211) ;  /* 0x0000000c00cc7947 */ /* 0x000fea0003800000 */
.L_x_202:
[----:B------:R-:W-:Y:S01]  /*e130*/  ULDC.64 UR8, c[0x0][0xc00] ;  /* 0x0003000000087ab9 */ /* 0x000fe20000000a00 */
[----:B------:R-:W-:Y:S01]  /*e140*/  R2UR UR4, R231 ;  /* 0x00000000e70472ca */ /* 0x000fe200000e0000 */
[----:B------:R-:W-:Y:S01]  /*e150*/  UISETP.NE.U32.AND UP0, UPT, UR8, URZ, UPT ;  /* 0x0000003f0800728c */ /* 0x000fe2000bf05070 */
[----:B------:R-:W-:Y:S01]  /*e160*/  R2UR UR10, R22 ;  /* 0x00000000160a72ca */ /* 0x000fe200000e0000 */
[----:B------:R-:W-:Y:S02]  /*e170*/  ULDC.64 UR12, c[0x0][0x208] ;  /* 0x00008200000c7ab9 */ /* 0x000fe40000000a00 */
[----:B------:R-:W-:-:S03]  /*e180*/  UISETP.NE.AND.EX UP0, UPT, UR9, URZ, UPT, UP0 ;  /* 0x0000003f0900728c */ /* 0x000fc6000bf05300 */
[----:B------:R-:W-:-:S03]  /*e190*/  ULDC.64 UR8, c[0x0][0xc00] ;  /* 0x0003000000087ab9 */ /* 0x000fc60000000a00 */
[----:B------:R-:W-:Y:S02]  /*e1a0*/  PLOP3.LUT P1, PT, PT, PT, UP0, 0x80, 0x0 ;  /* 0x000000000000781c */ /* 0x000fe40003f2f008 */
[----:B------:R-:W-:-:S06]  /*e1b0*/  UIMAD.WIDE UR8, UR4, 0x4, UR8 ;  /* 0x00000004040878a5 */ /* 0x000fcc000f8e0208 */
[----:B------:R-:W-:Y:S02]  /*e1c0*/  IMAD.U32 R2, RZ, RZ, UR8 ;  /* 0x00000008ff027e24 */ /* 0x000fe4000f8e00ff */
[----:B------:R-:W-:Y:S01]  /*e1d0*/  IMAD.U32 R3, RZ, RZ, UR9 ;  /* 0x00000009ff037e24 */ /* 0x000fe2000f8e00ff */
[----:B------:R-:W-:-:S04]  /*e1e0*/  ULDC.64 UR8, c[0x0][0xc08] ;  /* 0x0003020000087ab9 */ /* 0x000fc80000000a00 */
[----:B------:R-:W2:Y:S01]  /*e1f0*/  @P1 LDG.E R6, desc[UR12][R2.64] ;  /* 0x0000000c02061981 */ /* 0x000ea2000c1e1900 */
[----:B------:R-:W-:Y:S01]  /*e200*/  UISETP.NE.U32.AND UP1, UPT, UR8, URZ, UPT ;  /* 0x0000003f0800728c */ /* 0x000fe2000bf25070 */
[----:B------:R-:W0:Y:S03]  /*e210*/  S2R R7, SR_TID.X ;  /* 0x0000000000077919 */ /* 0x000e260000002100 */
[----:B------:R-:W-:-:S06]  /*e220*/  UISETP.NE.AND.EX UP1, UPT, UR9, URZ, UPT, UP1 ;  /* 0x0000003f0900728c */ /* 0x000fcc000bf25310 */
[----:B------:R-:W-:-:S05]  /*e230*/  PLOP3.LUT P2, PT, PT, PT, UP1, 0x80, 0x0 ;  /* 0x000000000000781c */ /* 0x000fca0003f4f018 */
[----:B------:R-:W-:Y:S02]  /*e240*/  @UP1 ULDC.64 UR8, c[0x0][0xc08] ;  /* 0x0003020000081ab9 */ /* 0x000fe40000000a00 */
[----:B------:R-:W-:-:S03]  /*e250*/  @UP1 UIMAD.WIDE UR8, UR4, 0x4, UR8 ;  /* 0x00000004040818a5 */ /* 0x000fc6000f8e0208 */
[----:B------:R-:W-:Y:S02]  /*e260*/  ULDC UR4, c[0x0][0xa88] ;  /* 0x0002a20000047ab9 */ /* 0x000fe40000000800 */
[----:B------:R-:W-:Y:S01]  /*e270*/  IMAD.U32 R0, RZ, RZ, UR4 ;  /* 0x00000004ff007e24 */ /* 0x000fe2000f8e00ff */
[----:B------:R-:W-:Y:S01]  /*e280*/  UMOV UR4, URZ ;  /* 0x0000003f00047c82 */ /* 0x000fe20008000000 */
[----:B------:R-:W-:Y:S01]  /*e290*/  UISETP.NE.AND UP1, UPT, UR10, URZ, UPT ;  /* 0x0000003f0a00728c */ /* 0x000fe2000bf25270 */
[----:B------:R-:W-:Y:S02]  /*e2a0*/  IMAD.U32 R4, RZ, RZ, UR8 ;  /* 0x00000008ff047e24 */ /* 0x000fe4000f8e00ff */
[----:B------:R-:W-:-:S05]  /*e2b0*/  IMAD.U32 R5, RZ, RZ, UR9 ;  /* 0x00000009ff057e24 */ /* 0x000fca000f8e00ff */
[----:B------:R1:W5:Y:S01]  /*e2c0*/  @P2 LDG.E R0, desc[UR12][R4.64] ;  /* 0x0000000c04002981 */ /* 0x000362000c1e1900 */
[----:B0-----:R-:W-:Y:S02]  /*e2d0*/  VIADD R7, R7, 0xffffff80 ;  /* 0xffffff8007077836 */ /* 0x001fe40000000000 */
[----:B------:R-:W-:Y:S02]  /*e2e0*/  @!UP1 ULDC UR10, c[0x0][0xad4] ;  /* 0x0002b500000a9ab9 */ /* 0x000fe40000000800 */
[----:B------:R-:W-:Y:S01]  /*e2f0*/  IMAD.U32 R22, RZ, RZ, UR10 ;  /* 0x0000000aff167e24 */ /* 0x000fe2000f8e00ff */
[----:B------:R-:W-:Y:S02]  /*e300*/  ISETP.GT.AND P0, PT, R7, 0x7f, PT ;  /* 0x0000007f0700780c */ /* 0x000fe40003f04270 */
[----:B--2---:R-:W-:-:S13]  /*e310*/  @P1 R2UR UR4, R6 ;  /* 0x00000000060412ca */ /* 0x004fda00000e0000 */
[----:B------:R-:W-:Y:S01]  /*e320*/  USHF.R.S32.HI UR21, URZ, 0x1f, UR4 ;  /* 0x0000001f3f157899 */ /* 0x000fe20008011404 */
[----:B-1----:R-:W-:Y:S11]  /*e330*/  @P2 BRA `(.L_x_214) ;  /* 0x0000000000142947 */ /* 0x002ff60003800000 */
[----:B------:R-:W-:Y:S05]  /*e340*/  @!P1 BRA `(.L_x_214) ;  /* 0x0000000000109947 */ /* 0x000fea0003800000 */
[----:B------:R-:W-:Y:S02]  /*e350*/  ULDC.64 UR8, c[0x0][0x208] ;  /* 0x0000820000087ab9 */ /* 0x000fe40000000a00 */
[----:B------:R-:W2:Y:S04]  /*e360*/  LDG.E R5, desc[UR8][R2.64] ;  /* 0x0000000802057981 */ /* 0x000ea8000c1e1900 */
[----:B-----5:R-:W2:Y:S02]  /*e370*/  LDG.E R0, desc[UR8][R2.64+0x4] ;  /* 0x0000040802007981 */ /* 0x020ea4000c1e1900 */
[----:B--2---:R-:W-:-:S07]  /*e380*/  IMAD.IADD R0, R0, 0x1, -R5 ;  /* 0x0000000100007824 */ /* 0x004fce00078e0a05 */
.L_x_214:
[----:B------:R-:W-:Y:S01]  /*e390*/  R2UR UR8, R231 ;  /* 0x00000000e70872ca */ /* 0x000fe200000e0000 */
[----:B------:R-:W-:Y:S01]  /*e3a0*/  BSSY B1, `(.L_x_215) ;  /* 0x0000040000017945 */ /* 0x000fe20003800000 */
[----:B------:R-:W-:-:S11]  /*e3b0*/  R2UR UR9, R233 ;  /* 0x00000000e90972ca */ /* 0x000fd600000e0000 */
[----:B------:R-:W-:Y:S02]  /*e3c0*/  USEL UR8, UR8, URZ, !UP0 ;  /* 0x0000003f08087287 */ /* 0x000fe4000c000000 */
[----:B------:R-:W-:Y:S01]  /*e3d0*/  USEL UR9, UR9, URZ, !UP0 ;  /* 0x0000003f09097287 */ /* 0x000fe2000c000000 */
[----:B------:R-:W-:Y:S11]  /*e3e0*/  @P0 BRA `(.L_x_216) ;  /* 0x0000000000ec0947 */ /* 0x000ff60003800000 */
[----:B------:R-:W0:Y:S01]  /*e3f0*/  S2R R3, SR_TID.X ;  /* 0x0000000000037919 */ /* 0x000e220000002100 */
[----:B------:R-:W1:Y:S01]  /*e400*/  LDC R9, c[0x0][0xbe8] ;  /* 0x0002fa00ff097b82 */ /* 0x000e620000000800 */
[----:B------:R-:W-:-:S13]  /*e410*/  R2UR UR10, R229 ;  /* 0x00000000e50a72ca */ /* 0x000fda00000e0000 */
[----:B------:R-:W-:-:S04]  /*e420*/  IMAD.U32 R2, RZ, RZ, UR10 ;  /* 0x0000000aff027e24 */ /* 0x000fc8000f8e00ff */
[----:B0-----:R-:W-:Y:S02]  /*e430*/  IMAD R2, R2, 0x80, R3 ;  /* 0x0000008002027824 */ /* 0x001fe400078e0203 */
[----:B-1---5:R-:W-:Y:S02]  /*e440*/  IMAD R3, R0, R9, RZ ;  /* 0x0000000900037224 */ /* 0x022fe400078e02ff */
[----:B------:R-:W-:-:S05]  /*e450*/  VIADD R4, R2, 0xffffff80 ;  /* 0xffffff8002047836 */ /* 0x000fca0000000000 */
[----:B------:R-:W-:-:S13]  /*e460*/  ISETP.GE.AND P0, PT, R4, R3, PT ;  /* 0x000000030400720c */ /* 0x000fda0003f06270 */
[----:B------:R-:W-:Y:S05]  /*e470*/  @P0 BRA `(.L_x_216) ;  /* 0x0000000000c80947 */ /* 0x000fea0003800000 */
[----:B------:R-:W-:Y:S01]  /*e480*/  ISETP.NE.AND P0, PT, R9, 0x1, PT ;  /* 0x000000010900780c */ /* 0x000fe20003f05270 */
[----:B------:R-:W-:Y:S01]  /*e490*/  UMOV UR19, 0x9b8 ;  /* 0x000009b800137882 */ /* 0x000fe20000000000 */
[----:B------:R-:W-:Y:S01]  /*e4a0*/  R2UR UR11, R22 ;  /* 0x00000000160b72ca */ /* 0x000fe200000e0000 */
[----:B------:R-:W-:Y:S01]  /*e4b0*/  IMAD.MOV.U32 R5, RZ, RZ, R4 ;  /* 0x000000ffff057224 */ /* 0x000fe200078e0004 */
[----:B------:R-:W-:Y:S01]  /*e4c0*/  R2UR UR10, R23 ;  /* 0x00000000170a72ca */ /* 0x000fe200000e0000 */
[----:B------:R-:W-:Y:S01]  /*e4d0*/  ULDC.64 UR24, c[0x0][0x208] ;  /* 0x0000820000187ab9 */ /* 0x000fe20000000a00 */
[----:B------:R-:W-:-:S07]  /*e4e0*/  R2UR UR20, R228 ;  /* 0x00000000e41472ca */ /* 0x000fce00000e0000 */
[----:B------:R-:W0:Y:S02]  /*e4f0*/  @P0 LDC R3, c[0x0][0xbec] ;  /* 0x0002fb00ff030b82 */ /* 0x000e240000000800 */
[----:B------:R-:W-:-:S04]  /*e500*/  UISETP.GT.AND UP0, UPT, UR11, 0x1, UPT ;  /* 0x000000010b00788c */ /* 0x000fc8000bf04270 */
[----:B------:R-:W-:Y:S02]  /*e510*/  USEL UR19, UR19, 0x978, UP0 ;  /* 0x0000097813137887 */ /* 0x000fe40008000000 */
[----:B------:R-:W1:Y:S01]  /*e520*/  @P0 LDC R7, c[0x0][0xbf0] ;  /* 0x0002fc00ff070b82 */ /* 0x000e620000000800 */
[----:B------:R-:W-:-:S09]  /*e530*/  USEL UR18, UR10, URZ, UP0 ;  /* 0x0000003f0a127287 */ /* 0x000fd20008000000 */
[----:B------:R-:W-:Y:S01]  /*e540*/  ULDC.64 UR12, c[0x0][UR19+0x220] ;  /* 0x00008800130c7abb */ /* 0x000fe20008000a00 */
[----:B------:R-:W-:Y:S01]  /*e550*/  ULDC.64 UR10, c[0x0][UR19+0x218] ;  /* 0x00008600130a7abb */ /* 0x000fe20008000a00 */
[----:B------:R-:W-:Y:S01]  /*e560*/  ULDC.64 UR14, c[0x0][UR19+0x228] ;  /* 0x00008a00130e7abb */ /* 0x000fe20008000a00 */
[----:B------:R-:W-:Y:S02]  /*e570*/  UIMAD UR13, UR13, UR8, URZ ;  /* 0x000000080d0d72a4 */ /* 0x000fe4000f8e023f */
[----:B------:R-:W-:Y:S01]  /*e580*/  UIMAD.WIDE.U32 UR16, UR10, UR20, URZ ;  /* 0x000000140a1072a5 */ /* 0x000fe2000f8e003f */
[----:B0-----:R-:W-:Y:S01]  /*e590*/  @P0 IMAD.HI.U32 R2, R4, R3, RZ ;  /* 0x0000000304020227 */ /* 0x001fe200078e00ff */
[----:B------:R-:W-:Y:S02]  /*e5a0*/  UIMAD UR20, UR11, UR20, URZ ;  /* 0x000000140b1472a4 */ /* 0x000fe4000f8e023f */
[----:B------:R-:W-:Y:S02]  /*e5b0*/  UIMAD.WIDE.U32 UR22, UR14, UR18, URZ ;  /* 0x000000120e1672a5 */ /* 0x000fe4000f8e003f */
[----:B------:R-:W-:-:S02]  /*e5c0*/  UIMAD.WIDE.U32 UR10, UR12, UR8, URZ ;  /* 0x000000080c0a72a5 */ /* 0x000fc4000f8e003f */
[----:B------:R-:W-:Y:S01]  /*e5d0*/  UIMAD UR14, UR15, UR18, URZ ;  /* 0x000000120f0e72a4 */ /* 0x000fe2000f8e023f */
[----:B-1----:R-:W-:Y:S01]  /*e5e0*/  @P0 SHF.R.U32.HI R5, RZ, R7, R2 ;  /* 0x00000007ff050219 */ /* 0x002fe20000011602 */
[----:B------:R-:W-:Y:S01]  /*e5f0*/  UIMAD UR13, UR12, UR9, UR13 ;  /* 0x000000090c0d72a4 */ /* 0x000fe2000f8e020d */
[----:B------:R-:W-:Y:S01]  /*e600*/  IMAD.U32 R2, RZ, RZ, UR22 ;  /* 0x00000016ff027e24 */ /* 0x000fe2000f8e00ff */
[----:B------:R-:W-:Y:S01]  /*e610*/  UIADD3 UR16, UP1, UP2, UR10, UR16, UR4 ;  /* 0x000000100a107290 */ /* 0x000fe2000fa3e004 */
[----:B------:R-:W-:Y:S01]  /*e620*/  IMAD.U32 R3, RZ, RZ, UR23 ;  /* 0x00000017ff037e24 */ /* 0x000fe2000f8e00ff */
[----:B------:R-:W-:Y:S01]  /*e630*/  UIADD3 UR14, UR23, UR14, URZ ;  /* 0x0000000e170e7290 */ /* 0x000fe2000fffe03f */
[--C-:B------:R-:W-:Y:S01]  /*e640*/  IMAD.MOV R7, RZ, RZ, -R5.reuse ;  /* 0x000000ffff077224 */ /* 0x100fe200078e0a05 */
[----:B------:R-:W-:Y:S02]  /*e650*/  UIADD3 UR20, UR17, UR20, URZ ;  /* 0x0000001411147290 */ /* 0x000fe4000fffe03f */
[----:B------:R-:W-:Y:S01]  /*e660*/  UIADD3 UR12, UR11, UR13, URZ ;  /* 0x0000000d0b0c7290 */ /* 0x000fe2000fffe03f */
[----:B------:R-:W-:Y:S01]  /*e670*/  IMAD R7, R9, R7, R4 ;  /* 0x0000000709077224 */ /* 0x000fe200078e0204 */
[----:B------:R-:W-:Y:S01]  /*e680*/  IADD3 R2, P0, P1, R5, UR16, R2 ;  /* 0x0000001005027c10 */ /* 0x000fe2000f91e002 */
[----:B------:R-:W-:Y:S01]  /*e690*/  IMAD.U32 R6, RZ, RZ, UR14 ;  /* 0x0000000eff067e24 */ /* 0x000fe2000f8e00ff */
[----:B------:R-:W-:Y:S01]  /*e6a0*/  UIADD3.X UR12, UR12, UR20, UR21, UP1, UP2 ;  /* 0x000000140c0c7290 */ /* 0x000fe20008fe4415 */
[----:B------:R-:W-:Y:S01]  /*e6b0*/  SHF.R.S32.HI R5, RZ, 0x1f, R5 ;  /* 0x0000001fff057819 */ /* 0x000fe20000011405 */
[----:B------:R-:W-:Y:S01]  /*e6c0*/  ULDC.64 UR10, c[0x0][UR19+0x210] ;  /* 0x00008400130a7abb */ /* 0x000fe20008000a00 */
[----:B------:R-:W-:Y:S01]  /*e6d0*/  SHF.R.S32.HI R4, RZ, 0x1f, R7 ;  /* 0x0000001fff047819 */ /* 0x000fe20000011407 */
[----:B------:R-:W-:-:S02]  /*e6e0*/  IMAD R9, R7, UR11, RZ ;  /* 0x0000000b07097c24 */ /* 0x000fc4000f8e02ff */
        /* <DEDUP_REMOVED lines=9> */
[----:B------:R-:W-:-:S05]  /*e780*/  IMAD.MOV.U32 R3, RZ, RZ, -0x800000 ;  /* 0xff800000ff037424 */ /* 0x000fca00078e00ff */
[----:B------:R0:W-:Y:S03]  /*e790*/  STG.E desc[UR24][R4.64], R3 ;  /* 0x0000000304007986 */ /* 0x0001e6000c101918 */
.L_x_216:
[----:B------:R-:W-:Y:S05]  /*e7a0*/  BSYNC B1 ;  /* 0x0000000000017941 */ /* 0x000fea0003800000 */
.L_x_215:
[----:B------:R-:W-:-:S13]  /*e7b0*/  R2UR UR10, R22 ;  /* 0x00000000160a72ca */ /* 0x000fda00000e0000 */
[----:B------:R-:W-:-:S06]  /*e7c0*/  UISETP.GT.AND UP0, UPT, UR10, 0x1, UPT ;  /* 0x000000010a00788c */ /* 0x000fcc000bf04270 */
[----:B------:R-:W-:-:S13]  /*e7d0*/  PLOP3.LUT P0, PT, PT, PT, UP0, 0x80, 0x0 ;  /* 0x000000000000781c */ /* 0x000fda0003f0f008 */
[----:B------:R-:W-:Y:S05]  /*e7e0*/  @P0 BRA `(.L_x_211) ;  /* 0x00000008001c0947 */ /* 0x000fea0003800000 */
[----:B------:R-:W1:Y:S01]  /*e7f0*/  LDC R11, c[0x0][0xbe8] ;  /* 0x0002fa00ff0b7b82 */ /* 0x000e620000000800 */
[----:B------:R-:W-:Y:S01]  /*e800*/  ULDC.64 UR14, c[0x0][0xaa0] ;  /* 0x0002a800000e7ab9 */ /* 0x000fe20000000a00 */
[----:B------:R-:W-:Y:S01]  /*e810*/  R2UR UR16, R229 ;  /* 0x00000000e51072ca */ /* 0x000fe200000e0000 */
[----:B------:R-:W-:Y:S01]  /*e820*/  UIMAD UR12, UR21, UR14, URZ ;  /* 0x0000000e150c72a4 */ /* 0x000fe2000f8e023f */
[----:B------:R-:W-:Y:S01]  /*e830*/  R2UR UR17, R228 ;  /* 0x00000000e41172ca */ /* 0x000fe200000e0000 */
[----:B------:R-:W-:Y:S01]  /*e840*/  UIMAD.WIDE.U32 UR10, UR4, UR14, URZ ;  /* 0x0000000e040a72a5 */ /* 0x000fe2000f8e003f */
[----:B------:R-:W-:Y:S01]  /*e850*/  IMAD R2, R19, 0x20, R230 ;  /* 0x0000002013027824 */ /* 0x000fe200078e02e6 */
[----:B------:R-:W-:Y:S01]  /*e860*/  UIMAD UR12, UR4, UR15, UR12 ;  /* 0x0000000f040c72a4 */ /* 0x000fe2000f8e020c */
[----:B------:R-:W-:Y:S03]  /*e870*/  BSSY B1, `(.L_x_217) ;  /* 0x0000045000017945 */ /* 0x000fe60003800000 */
[----:B------:R-:W-:-:S03]  /*e880*/  UIADD3 UR11, UR11, UR12, URZ ;  /* 0x0000000c0b0b7290 */ /* 0x000fc6000fffe03f */
[----:B------:R-:W-:Y:S01]  /*e890*/  ULDC.64 UR12, c[0x0][0xae8] ;  /* 0x0002ba00000c7ab9 */ /* 0x000fe20000000a00 */
[----:B0-----:R-:W-:Y:S02]  /*e8a0*/  IMAD.U32 R5, RZ, RZ, UR16 ;  /* 0x00000010ff057e24 */ /* 0x001fe4000f8e00ff */
[----:B------:R-:W-:Y:S02]  /*e8b0*/  UIMAD.WIDE.U32 UR10, UR17, UR12, UR10 ;  /* 0x0000000c110a72a5 */ /* 0x000fe4000f8e000a */
[----:B------:R-:W-:Y:S02]  /*e8c0*/  IMAD R6, R5, 0x80, R2 ;  /* 0x0000008005067824 */ /* 0x000fe400078e0202 */
[----:B------:R-:W-:Y:S02]  /*e8d0*/  UIMAD UR11, UR17, UR13, UR11 ;  /* 0x0000000d110b72a4 */ /* 0x000fe4000f8e020b */
[----:B------:R-:W-:Y:S01]  /*e8e0*/  IMAD.MOV.U32 R5, RZ, RZ, R6 ;  /* 0x000000ffff057224 */ /* 0x000fe200078e0006 */
[----:B-1----:R-:W-:Y:S01]  /*e8f0*/  ISETP.NE.AND P0, PT, R11, 0x1, PT ;  /* 0x000000010b00780c */ /* 0x002fe20003f05270 */
[----:B------:R-:W-:-:S02]  /*e900*/  ULDC.64 UR12, c[0x0][0xaf0] ;  /* 0x0002bc00000c7ab9 */ /* 0x000fc40000000a00 */
[----:B------:R-:W-:-:S04]  /*e910*/  UIMAD UR9, UR9, UR12, URZ ;  /* 0x0000000c090972a4 */ /* 0x000fc8000f8e023f */
[----:B------:R-:W-:Y:S02]  /*e920*/  UIMAD UR4, UR8, UR13, UR9 ;  /* 0x0000000d080472a4 */ /* 0x000fe4000f8e0209 */
[----:B------:R-:W-:-:S03]  /*e930*/  UIMAD.WIDE.U32 UR8, UR8, UR12, UR10 ;  /* 0x0000000c080872a5 */ /* 0x000fc6000f8e000a */
[----:B------:R-:W-:Y:S01]  /*e940*/  ULDC.64 UR10, c[0x0][0xae0] ;  /* 0x0002b800000a7ab9 */ /* 0x000fe20000000a00 */
[----:B------:R-:W0:Y:S01]  /*e950*/  @P0 LDC R3, c[0x0][0xbec] ;  /* 0x0002fb00ff030b82 */ /* 0x000e220000000800 */
[----:B------:R-:W-:-:S07]  /*e960*/  UIADD3 UR4, UR9, UR4, URZ ;  /* 0x0000000409047290 */ /* 0x000fce000fffe03f */
[----:B------:R-:W1:Y:S01]  /*e970*/  @P0 LDC R7, c[0x0][0xbf0] ;  /* 0x0002fc00ff070b82 */ /* 0x000e620000000800 */
[----:B0-----:R-:W-:-:S04]  /*e980*/  @P0 IMAD.HI.U32 R2, R6, R3, RZ ;  /* 0x0000000306020227 */ /* 0x001fc800078e00ff */
[----:B------:R-:W-:Y:S02]  /*e990*/  IMAD.U32 R3, RZ, RZ, UR9 ;  /* 0x00000009ff037e24 */ /* 0x000fe4000f8e00ff */
[----:B------:R-:W-:Y:S01]  /*e9a0*/  IMAD.U32 R3, RZ, RZ, UR4 ;  /* 0x00000004ff037e24 */ /* 0x000fe2000f8e00ff */
[----:B-1----:R-:W-:-:S04]  /*e9b0*/  @P0 SHF.R.U32.HI R5, RZ, R7, R2 ;  /* 0x00000007ff050219 */ /* 0x002fc80000011602 */
[--C-:B------:R-:W-:Y:S01]  /*e9c0*/  SHF.R.S32.HI R2, RZ, 0x1f, R5.reuse ;  /* 0x0000001fff027819 */ /* 0x100fe20000011405 */
[----:B------:R-:W-:-:S04]  /*e9d0*/  IMAD.MOV R7, RZ, RZ, -R5 ;  /* 0x000000ffff077224 */ /* 0x000fc800078e0a05 */
[----:B------:R-:W-:Y:S02]  /*e9e0*/  IMAD R4, R2, UR10, RZ ;  /* 0x0000000a02047c24 */ /* 0x000fe4000f8e02ff */
[----:B------:R-:W-:Y:S01]  /*e9f0*/  IMAD.U32 R2, RZ, RZ, UR8 ;  /* 0x00000008ff027e24 */ /* 0x000fe2000f8e00ff */
[----:B------:R-:W-:Y:S01]  /*ea00*/  ULDC.64 UR8, c[0x0][0xad8] ;  /* 0x0002b60000087ab9 */ /* 0x000fe20000000a00 */
[----:B------:R-:W-:Y:S02]  /*ea10*/  IMAD R7, R11, R7, R6 ;  /* 0x000000070b077224 */ /* 0x000fe400078e0206 */
[C---:B------:R-:W-:Y:S02]  /*ea20*/  IMAD R9, R5.reuse, UR11, R4 ;  /* 0x0000000b05097c24 */ /* 0x040fe4000f8e0204 */
[----:B------:R-:W-:Y:S01]  /*ea30*/  IMAD.WIDE.U32 R2, R5, UR10, R2 ;  /* 0x0000000a05027c25 */ /* 0x000fe2000f8e0002 */
[----:B------:R-:W-:-:S03]  /*ea40*/  SHF.R.S32.HI R4, RZ, 0x1f, R7 ;  /* 0x0000001fff047819 */ /* 0x000fc60000011407 */
[----:B------:R-:W-:Y:S02]  /*ea50*/  IMAD.U32 R5, RZ, RZ, UR16 ;  /* 0x00000010ff057e24 */ /* 0x000fe4000f8e00ff */
[----:B------:R-:W-:Y:S02]  /*ea60*/  IMAD.IADD R3, R3, 0x1, R9 ;  /* 0x0000000103037824 */ /* 0x000fe400078e0209 */
[----:B------:R-:W-:Y:S02]  /*ea70*/  IMAD R8, R5, 0x80, R230 ;  /* 0x0000008005087824 */ /* 0x000fe400078e02e6 */
[----:B------:R-:W-:Y:S02]  /*ea80*/  IMAD R6, R4, UR8, RZ ;  /* 0x0000000804067c24 */ /* 0x000fe4000f8e02ff */
[----:B-----5:R-:W-:Y:S02]  /*ea90*/  IMAD R11, R0, R11, RZ ;  /* 0x0000000b000b7224 */ /* 0x020fe400078e02ff */
[----:B------:R-:W-:-:S02]  /*eaa0*/  VIADD R4, R8, 0x40 ;  /* 0x0000004008047836 */ /* 0x000fc40000000000 */
[C---:B------:R-:W-:Y:S01]  /*eab0*/  IMAD R5, R7.reuse, UR9, R6 ;  /* 0x0000000907057c24 */ /* 0x040fe2000f8e0206 */
[-C--:B------:R-:W-:Y:S01]  /*eac0*/  ISETP.GE.AND P2, PT, R8, R11.reuse, PT ;  /* 0x0000000b0800720c */ /* 0x080fe20003f46270 */
[----:B------:R-:W-:Y:S01]  /*ead0*/  IMAD.WIDE.U32 R2, R7, UR8, R2 ;  /* 0x0000000807027c25 */ /* 0x000fe2000f8e0002 */
[----:B------:R-:W-:Y:S01]  /*eae0*/  ULDC.64 UR8, c[0x0][0xa80] ;  /* 0x0002a00000087ab9 */ /* 0x000fe20000000a00 */
[----:B------:R-:W-:Y:S02]  /*eaf0*/  ISETP.GE.AND P1, PT, R4, R11, PT ;  /* 0x0000000b0400720c */ /* 0x000fe40003f26270 */
[----:B------:R-:W-:Y:S01]  /*eb00*/  IMAD.IADD R3, R3, 0x1, R5 ;  /* 0x0000000103037824 */ /* 0x000fe200078e0205 */
[----:B------:R-:W-:Y:S01]  /*eb10*/  LEA R4, P3, R2, UR8, 0x1 ;  /* 0x0000000802047c11 */ /* 0x000fe2000f8608ff */
[----:B------:R-:W-:Y:S02]  /*eb20*/  VIADD R0, R8, 0x20 ;  /* 0x0000002008007836 */ /* 0x000fe40000000000 */
[----:B------:R-:W-:Y:S01]  /*eb30*/  IMAD.SHL.U32 R7, R19, 0x8, RZ ;  /* 0x0000000813077824 */ /* 0x000fe200078e00ff */
[----:B------:R-:W-:-:S02]  /*eb40*/  LEA.HI.X R5, R2, UR9, R3, 0x1, P3 ;  /* 0x0000000902057c11 */ /* 0x000fc400098f0c03 */
[----:B------:R-:W-:Y:S01]  /*eb50*/  ISETP.GE.AND P0, PT, R0, R11, PT ;  /* 0x0000000b0000720c */ /* 0x000fe20003f06270 */
[C---:B------:R-:W-:Y:S01]  /*eb60*/  VIADD R9, R7.reuse, 0x80 ;  /* 0x0000008007097836 */ /* 0x040fe20000000000 */
[----:B------:R0:W1:Y:S01]  /*eb70*/  SHFL.IDX PT, R2, R4, RZ, 0x181f ;  /* 0x00181fff04027589 */ /* 0x00006200000e0000 */
[----:B------:R-:W-:Y:S01]  /*eb80*/  VIADD R13, R7, 0x40 ;  /* 0x00000040070d7836 */ /* 0x000fe20000000000 */
[----:B------:R-:W-:Y:S02]  /*eb90*/  SHF.R.S32.HI R12, RZ, 0x1f, R7 ;  /* 0x0000001fff0c7819 */ /* 0x000fe40000011407 */
[----:B------:R0:W2:Y:S01]  /*eba0*/  SHFL.IDX PT, R0, R5, RZ, 0x181f ;  /* 0x00181fff05007589 */ /* 0x0000a200000e0000 */
[----:B------:R-:W-:Y:S02]  /*ebb0*/  SHF.R.S32.HI R6, RZ, 0x1f, R9 ;  /* 0x0000001fff067819 */ /* 0x000fe40000011409 */
[----:B------:R-:W-:Y:S01]  /*ebc0*/  SHF.R.S32.HI R10, RZ, 0x1f, R13 ;  /* 0x0000001fff0a7819 */ /* 0x000fe2000001140d */
[----:B------:R-:W-:Y:S06]  /*ebd0*/  @P2 BRA `(.L_x_218) ;  /* 0x0000000000382947 */ /* 0x000fec0003800000 */
        /* <DEDUP_REMOVED lines=10> */
[----:B------:R3:W-:Y:S01]  /*ec80*/  @!P4 ST.E.128 desc[UR8][R14.64], RZ ;  /* 0x000000ff0e00c985 */ /* 0x0007e2000c101d08 */
[----:B------:R-:W-:-:S03]  /*ec90*/  @!P2 LEA.HI.X R3, R9, R0, R6, 0x1, P6 ;  /* 0x000000000903a211 */ /* 0x000fc600030f0c06 */
[----:B------:R3:W-:Y:S04]  /*eca0*/  @!P3 ST.E.128 desc[UR8][R20.64], RZ ;  /* 0x000000ff1400b985 */ /* 0x0007e8000c101d08 */
[----:B------:R3:W-:Y:S02]  /*ecb0*/  @!P2 ST.E.128 desc[UR8][R2.64], RZ ;  /* 0x000000ff0200a985 */ /* 0x0007e4000c101d08 */
.L_x_218:
[----:B------:R-:W-:Y:S05]  /*ecc0*/  BSYNC B1 ;  /* 0x0000000000017941 */ /* 0x000fea0003800000 */
.L_x_217:
[----:B--2---:R2:W4:Y:S01]  /*ecd0*/  SHFL.IDX PT, R0, R5, 0x1, 0x181f ;  /* 0x00381f0005007f89 */ /* 0x00452200000e0000 */
[----:B------:R-:W-:Y:S03]  /*ece0*/  BSSY B1, `(.L_x_219) ;  /* 0x0000011000017945 */ /* 0x000fe60003800000 */
[----:B-1-3--:R2:W1:Y:S01]  /*ecf0*/  SHFL.IDX PT, R2, R4, 0x1, 0x181f ;  /* 0x00381f0004027f89 */ /* 0x00a46200000e0000 */
[----:B------:R-:W-:Y:S05]  /*ed00*/  @P0 BRA `(.L_x_220) ;  /* 0x0000000000380947 */ /* 0x000fea0003800000 */
[----:B------:R-:W-:Y:S01]  /*ed10*/  ULDC UR4, c[0x0][0xac8] ;  /* 0x0002b20000047ab9 */ /* 0x000fe20000000800 */
[----:B------:R-:W-:Y:S01]  /*ed20*/  ULDC.64 UR8, c[0x0][0x208] ;  /* 0x0000820000087ab9 */ /* 0x000fe20000000a00 */
[----:B------:R-:W-:Y:S02]  /*ed30*/  ISETP.GE.AND P4, PT, R7, UR4, PT ;  /* 0x0000000407007c0c */ /* 0x000fe4000bf86270 */
[----:B------:R-:W-:Y:S02]  /*ed40*/  ISETP.GE.AND P5, PT, R13, UR4, PT ;  /* 0x000000040d007c0c */ /* 0x000fe4000bfa6270 */
[----:B------:R-:W-:-:S09]  /*ed50*/  ISETP.GE.AND P6, PT, R9, UR4, PT ;  /* 0x0000000409007c0c */ /* 0x000fd2000bfc6270 */
[-C--:B-1----:R-:W-:Y:S02]  /*ed60*/  @!P4 LEA R14, P0, R7, R2.reuse, 0x1 ;  /* 0x00000002070ec211 */ /* 0x082fe400078008ff */
[-C--:B------:R-:W-:Y:S02]  /*ed70*/  @!P5 LEA R20, P2, R13, R2.reuse, 0x1 ;  /* 0x000000020d14d211 */ /* 0x080fe400078408ff */
[----:B------:R-:W-:Y:S02]  /*ed80*/  @!P6 LEA R2, P3, R9, R2, 0x1 ;  /* 0x000000020902e211 */ /* 0x000fe400078608ff */
[-C--:B----4-:R-:W-:Y:S02]  /*ed90*/  @!P4 LEA.HI.X R15, R7, R0.reuse, R12, 0x1, P0 ;  /* 0x00000000070fc211 */ /* 0x090fe400000f0c0c */
[-C--:B------:R-:W-:Y:S02]  /*eda0*/  @!P5 LEA.HI.X R21, R13, R0.reuse, R10, 0x1, P2 ;  /* 0x000000000d15d211 */ /* 0x080fe400010f0c0a */
[----:B------:R-:W-:Y:S01]  /*edb0*/  @!P6 LEA.HI.X R3, R9, R0, R6, 0x1, P3 ;  /* 0x000000000903e211 */ /* 0x000fe200018f0c06 */
[----:B------:R3:W-:Y:S04]  /*edc0*/  @!P4 ST.E.128 desc[UR8][R14.64], RZ ;  /* 0x000000ff0e00c985 */ /* 0x0007e8000c101d08 */
[----:B------:R3:W-:Y:S04]  /*edd0*/  @!P5 ST.E.128 desc[UR8][R20.64], RZ ;  /* 0x000000ff1400d985 */ /* 0x0007e8000c101d08 */
[----:B------:R3:W-:Y:S02]  /*ede0*/  @!P6 ST.E.128 desc[UR8][R2.64], RZ ;  /* 0x000000ff0200e985 */ /* 0x0007e4000c101d08 */
.L_x_220:
[----:B------:R-:W-:Y:S05]  /*edf0*/  BSYNC B1 ;  /* 0x0000000000017941 */ /* 0x000fea0003800000 */
.L_x_219:
[----:B----4-:R4:W0:Y:S01]  /*ee00*/  SHFL.IDX PT, R0, R5, 0x2, 0x181f ;  /* 0x00581f0005007f89 */ /* 0x01082200000e0000 */
        /* <DEDUP_REMOVED lines=11> */
[-C--:B0-----:R-:W-:Y:S02]  /*eec0*/  @!P3 LEA.HI.X R15, R7, R0.reuse, R12, 0x1, P0 ;  /* 0x00000000070fb211 */ /* 0x081fe400000f0c0c */
[-C--:B------:R-:W-:Y:S02]  /*eed0*/  @!P4 LEA.HI.X R21, R13, R0.reuse, R10, 0x1, P1 ;  /* 0x000000000d15c211 */ /* 0x080fe400008f0c0a */
[----:B------:R-:W-:Y:S01]  /*eee0*/  @!P5 LEA.HI.X R3, R9, R0, R6, 0x1, P2 ;  /* 0x000000000903d211 */ /* 0x000fe200010f0c06 */
[----:B------:R3:W-:Y:S04]  /*eef0*/  @!P3 ST.E.128 desc[UR8][R14.64], RZ ;  /* 0x000000ff0e00b985 */ /* 0x0007e8000c101d08 */
[----:B------:R3:W-:Y:S04]  /*ef00*/  @!P4 ST.E.128 desc[UR8][R20.64], RZ ;  /* 0x000000ff1400c985 */ /* 0x0007e8000c101d08 */
[----:B------:R3:W-:Y:S02]  /*ef10*/  @!P5 ST.E.128 desc[UR8][R2.64], RZ ;  /* 0x000000ff0200d985 */ /* 0x0007e4000c101d08 */
.L_x_222:
[----:B------:R-:W-:Y:S05]  /*ef20*/  BSYNC B1 ;  /* 0x0000000000017941 */ /* 0x000fea0003800000 */
.L_x_221:
[----:B0-----:R-:W-:Y:S01]  /*ef30*/  VIADD R0, R8, 0x60 ;  /* 0x0000006008007836 */ /* 0x001fe20000000000 */
[----:B--2-4-:R-:W0:Y:S04]  /*ef40*/  SHFL.IDX PT, R5, R5, 0x3, 0x181f ;  /* 0x00781f0005057f89 */ /* 0x014e2800000e0000 */
[----:B------:R-:W-:Y:S01]  /*ef50*/  ISETP.GE.AND P0, PT, R0, R11, PT ;  /* 0x0000000b0000720c */ /* 0x000fe20003f06270 */
[----:B-1-3--:R1:W2:-:S12]  /*ef60*/  SHFL.IDX PT, R2, R4, 0x3, 0x181f ;  /* 0x00781f0004027f89 */ /* 0x00a29800000e0000 */
[----:B-1----:R-:W-:Y:S05]  /*ef70*/  @P0 BRA `(.L_x_211) ;  /* 0x0000000000380947 */ /* 0x002fea0003800000 */
[----:B------:R-:W-:Y:S01]  /*ef80*/  ULDC UR4, c[0x0][0xac8] ;  /* 0x0002b20000047ab9 */ /* 0x000fe20000000800 */
[----:B------:R-:W-:Y:S01]  /*ef90*/  ULDC.64 UR8, c[0x0][0x208] ;  /* 0x0000820000087ab9 */ /* 0x000fe20000000a00 */
[----:B------:R-:W-:Y:S02]  /*efa0*/  ISETP.GE.AND P3, PT, R7, UR4, PT ;  /* 0x0000000407007c0c */ /* 0x000fe4000bf66270 */
[----:B------:R-:W-:Y:S02]  /*efb0*/  ISETP.GE.AND P4, PT, R13, UR4, PT ;  /* 0x000000040d007c0c */ /* 0x000fe4000bf86270 */
[----:B------:R-:W-:-:S09]  /*efc0*/  ISETP.GE.AND P5, PT, R9, UR4, PT ;  /* 0x0000000409007c0c */ /* 0x000fd2000bfa6270 */
[-C--:B--2---:R-:W-:Y:S02]  /*efd0*/  @!P3 LEA R14, P0, R7, R2.reuse, 0x1 ;  /* 0x00000002070eb211 */ /* 0x084fe400078008ff */
        /* <DEDUP_REMOVED lines=8> */
.L_x_211:
[----:B------:R-:W-:Y:S05]  /*f060*/  BSYNC B0 ;  /* 0x0000000000007941 */ /* 0x000fea0003800000 */
.L_x_201:
[----:B------:R-:W-:Y:S02]  /*f070*/  ULDC UR4, c[0x0][0xc3c] ;  /* 0x00030f0000047ab9 */ /* 0x000fe40000000800 */
[----:B------:R-:W-:-:S06]  /*f080*/  UISETP.GE.AND UP0, UPT, UR7, UR4, UPT ;  /* 0x000000040700728c */ /* 0x000fcc000bf06270 */
[----:B------:R-:W-:-:S13]  /*f090*/  PLOP3.LUT P0, PT, PT, PT, UP0, 0x80, 0x0 ;  /* 0x000000000000781c */ /* 0x000fda0003f0f008 */
[----:B------:R-:W-:Y:S05]  /*f0a0*/  @!P0 BRA `(.L_x_223) ;  /* 0xffffff2000148947 */ /* 0x000fea000383ffff */
[----:B------:R-:W-:Y:S05]  /*f0b0*/  EXIT ;  /* 0x000000000000794d */ /* 0x000fea0003800000 */
.L_x_175:
[----:B------:R-:W-:-:S08]  /*f0c0*/  NOP ;  /* 0x0000000000007918 */ /* 0x000fd00000000000 */
[----:B0-----:R-:W0:-:S00]  /*f0d0*/  USETMAXREG.DEALLOC.CTAPOOL 0x18 ;  /* 0x00000018000079c8 */ /* 0x001e0000080e0500 */
[----:B0-----:R-:W2:Y:S01]  /*f0e0*/  LDL.LU R2, [R1+0x1c] ;  /* 0x00001c0001027983 */ /* 0x001ea20000300800 */
[----:B------:R-:W-:Y:S01]  /*f0f0*/  LOP3.LUT R0, R0, 0x3, RZ, 0xc0, !PT ;  /* 0x0000000300007812 */ /* 0x000fe200078ec0ff */
[----:B------:R-:W-:-:S05]  /*f100*/  IMAD.MOV.U32 R6, RZ, RZ, RZ ;  /* 0x000000ffff067224 */ /* 0x000fca00078e00ff */
[----:B------:R-:W0:Y:S02]  /*f110*/  SHFL.IDX PT, R0, R0, RZ, 0x1f ;  /* 0x00001fff00007589 */ /* 0x000e2400000e0000 */
[----:B0-----:R-:W-:Y:S02]  /*f120*/  ISETP.NE.AND P0, PT, R0, RZ, PT ;  /* 0x000000ff0000720c */ /* 0x001fe40003f05270 */
[----:B--2---:R-:W-:-:S11]  /*f130*/  LOP3.LUT R2, R2, 0xfffffffd, RZ, 0xc0, !PT ;  /* 0xfffffffd02027812 */ /* 0x004fd600078ec0ff */
[----:B------:R-:W-:-:S05]  /*f140*/  @P0 LOP3.LUT R2, R2, 0x2, RZ, 0xfc, !PT ;  /* 0x0000000202020812 */ /* 0x000fca00078efcff */
[----:B------:R0:W-:Y:S01]  /*f150*/  STL [R1+0x1c], R2 ;  /* 0x00001c0201007387 */ /* 0x0001e20000100800 */
[----:B------:R-:W-:Y:S05]  /*f160*/  @!P0 BRA `(.L_x_224) ;  /* 0x0000000000248947 */ /* 0x000fea0003800000 */
[----:B------:R-:W1:Y:S08]  /*f170*/  S2UR UR5, SR_CgaCtaId ;  /* 0x00000000000579c3 */ /* 0x000e700000008800 */
[----:B------:R-:W-:Y:S06]  /*f180*/  BAR.SYNC.DEFER_BLOCKING 0x5, 0x180 ;  /* 0x0146000000007b1d */ /* 0x000fec0000010000 */
[----:B------:R-:W-:-:S02]  /*f190*/  UMOV UR4, 0x400 ;  /* 0x0000040000047882 */ /* 0x000fc40000000000 */
[----:B-1----:R-:W-:-:S09]  /*f1a0*/  ULEA UR4, UR5, UR4, 0x18 ;  /* 0x0000000405047291 */ /* 0x002fd2000f8ec03f */
[----:B------:R-:W1:Y:S04]  /*f1b0*/  LDS.128 R4, [UR4+0x368d0] ;  /* 0x0368d004ff047984 */ /* 0x000e680008000c00 */
[----:B-1----:R2:W-:Y:S04]  /*f1c0*/  STL.64 [R1], R4 ;  /* 0x0000000401007387 */ /* 0x0025e80000100a00 */
[----:B------:R2:W-:Y:S01]  /*f1d0*/  STL.64 [R1+0x8], R6 ;  /* 0x0000080601007387 */ /* 0x0005e20000100a00 */
[----:B------:R-:W-:Y:S06]  /*f1e0*/  BAR.ARV 0x4, 0x180 ;  /* 0x0106000000007b1d */ /* 0x000fec0000002000 */
[----:B------:R-:W-:Y:S05]  /*f1f0*/  BRA `(.L_x_225) ;  /* 0x0000000800b07947 */ /* 0x000fea0003800000 */
.L_x_224:
[----:B------:R-:W1:Y:S01]  /*f200*/  S2R R0, SR_TID.X ;  /* 0x0000000000007919 */ /* 0x000e620000002100 */
[----:B------:R-:W-:Y:S01]  /*f210*/  ULDC UR4, c[0x0][0xc3c] ;  /* 0x00030f0000047ab9 */ /* 0x000fe20000000800 */
[----:B------:R-:W-:Y:S01]  /*f220*/  ULDC.64 UR6, c[0x0][0x208] ;  /* 0x0000820000067ab9 */ /* 0x000fe20000000a00 */
[----:B------:R-:W-:Y:S01]  /*f230*/  IMAD.MOV.U32 R9, RZ, RZ, RZ ;  /* 0x000000ffff097224 */ /* 0x000fe200078e00ff */
[----:B------:R-:W-:Y:S01]  /*f240*/  ULDC UR5, c[0x0][0xc38] ;  /* 0x00030e0000057ab9 */ /* 0x000fe20000000800 */
[----:B-1----:R-:W-:-:S04]  /*f250*/  LOP3.LUT R0, R0, 0x1f, RZ, 0xc0, !PT ;  /* 0x0000001f00007812 */ /* 0x002fc800078ec0ff */
[----:B------:R-:W-:-:S04]  /*f260*/  ISETP.NE.AND P0, PT, R0, 0x1f, PT ;  /* 0x0000001f0000780c */ /* 0x000fc80003f05270 */
[----:B------:R-:W-:-:S13]  /*f270*/  ISETP.GE.OR P1, PT, R0, UR4, !P0 ;  /* 0x0000000400007c0c */ /* 0x000fda000c726670 */
[----:B0-----:R-:W0:Y:S08]  /*f280*/  @!P1 LDC.64 R2, c[0x0][0xc80] ;  /* 0x00032000ff029b82 */ /* 0x001e300000000a00 */
[----:B------:R-:W1:Y:S01]  /*f290*/  @!P1 LDC.64 R4, c[0x0][0xc78] ;  /* 0x00031e00ff049b82 */ /* 0x000e620000000a00 */
[----:B0-----:R-:W-:-:S05]  /*f2a0*/  @!P1 IMAD.WIDE.U32 R2, R0, 0x4, R2 ;  /* 0x0000000400029825 */ /* 0x001fca00078e0002 */
[----:B------:R1:W2:Y:S02]  /*f2b0*/  @!P1 LDG.E R6, desc[UR6][R2.64] ;  /* 0x0000000602069981 */ /* 0x0002a4000c1e1900 */
[----:B-1----:R-:W-:-:S05]  /*f2c0*/  @!P1 IMAD.WIDE.U32 R2, R0, 0x4, R4 ;  /* 0x0000000400029825 */ /* 0x002fca00078e0004 */
[----:B------:R-:W2:Y:S01]  /*f2d0*/  @!P1 LDG.E R9, desc[UR6][R2.64] ;  /* 0x0000000602099981 */ /* 0x000ea2000c1e1900 */
[C---:B------:R-:W-:Y:S01]  /*f2e0*/  ISETP.NE.AND P1, PT, R0.reuse, RZ, PT ;  /* 0x000000ff0000720c */ /* 0x040fe20003f25270 */
[----:B------:R-:W0:Y:S01]  /*f2f0*/  S2UR UR6, SR_CTAID.X ;  /* 0x00000000000679c3 */ /* 0x000e220000002500 */
[C---:B------:R-:W-:Y:S01]  /*f300*/  ISETP.GE.U32.AND P2, PT, R0.reuse, 0x2, PT ;  /* 0x000000020000780c */ /* 0x040fe20003f46070 */
[----:B------:R-:W-:Y:S01]  /*f310*/  UMOV UR4, URZ ;  /* 0x0000003f00047c82 */ /* 0x000fe20008000000 */
[C---:B------:R-:W-:Y:S02]  /*f320*/  ISETP.GE.U32.AND P3, PT, R0.reuse, 0x4, PT ;  /* 0x000000040000780c */ /* 0x040fe40003f66070 */
[C---:B------:R-:W-:Y:S02]  /*f330*/  ISETP.GE.U32.AND P4, PT, R0.reuse, 0x8, PT ;  /* 0x000000080000780c */ /* 0x040fe40003f86070 */
[----:B------:R-:W-:Y:S01]  /*f340*/  ISETP.GE.U32.AND P5, PT, R0, 0x10, PT ;  /* 0x000000100000780c */ /* 0x000fe20003fa6070 */
[----:B--2---:R-:W-:-:S05]  /*f350*/  IMAD R4, R6, R9, RZ ;  /* 0x0000000906047224 */ /* 0x004fca00078e02ff */
[----:B------:R-:W1:Y:S02]  /*f360*/  SHFL.UP PT, R5, R4, 0x1, RZ ;  /* 0x0420000004057989 */ /* 0x000e6400000e00ff */
[----:B-1----:R-:W-:-:S05]  /*f370*/  SEL R5, R5, RZ, P1 ;  /* 0x000000ff05057207 */ /* 0x002fca0000800000 */
[----:B------:R-:W-:-:S05]  /*f380*/  IMAD.IADD R5, R4, 0x1, R5 ;  /* 0x0000000104057824 */ /* 0x000fca00078e0205 */
        /* <DEDUP_REMOVED lines=12> */
[----:B------:R-:W1:Y:S02]  /*f450*/  SHFL.IDX PT, R4, R2, 0x1f, 0x1f ;  /* 0x03e01f0002047f89 */ /* 0x000e6400000e0000 */
[----:B-1----:R-:W-:-:S04]  /*f460*/  IMAD R7, R4, UR5, RZ ;  /* 0x0000000504077c24 */ /* 0x002fc8000f8e02ff */
[----:B------:R-:W-:Y:S01]  /*f470*/  IMAD.MOV.U32 R4, RZ, RZ, R7 ;  /* 0x000000ffff047224 */ /* 0x000fe200078e0007 */
[----:B0-----:R-:W-:-:S13]  /*f480*/  ISETP.GT.AND P6, PT, R7, UR6, PT ;  /* 0x0000000607007c0c */ /* 0x001fda000bfc4270 */
[----:B------:R-:W-:Y:S05]  /*f490*/  @P6 BRA `(.L_x_226) ;  /* 0x0000000000a86947 */ /* 0x000fea0003800000 */
[----:B------:R-:W-:Y:S01]  /*f4a0*/  IMAD.MOV.U32 R7, RZ, RZ, R4 ;  /* 0x000000ffff077224 */ /* 0x000fe200078e0004 */
[----:B------:R-:W-:Y:S01]  /*f4b0*/  UMOV UR4, URZ ;  /* 0x0000003f00047c82 */ /* 0x000fe20008000000 */
[----:B------:R-:W-:-:S05]  /*f4c0*/  ULDC UR5, c[0x0][0xc38] ;  /* 0x00030e0000057ab9 */ /* 0x000fca0000000800 */
.L_x_228:
[----:B------:R-:W0:Y:S01]  /*f4d0*/  LDC R2, c[0x0][0xc3c] ;  /* 0x00030f00ff027b82 */ /* 0x000e220000000800 */
[----:B------:R-:W-:Y:S01]  /*f4e0*/  ULDC UR7, c[0x0][0xc3c] ;  /* 0x00030f0000077ab9 */ /* 0x000fe20000000800 */
[----:B------:R-:W-:Y:S01]  /*f4f0*/  UIADD3 UR4, UR4, 0x1f, URZ ;  /* 0x0000001f04047890 */ /* 0x000fe2000fffe03f */
[----:B------:R-:W-:-:S05]  /*f500*/  IMAD.U32 R3, RZ, RZ, UR7 ;  /* 0x00000007ff037e24 */ /* 0x000fca000f8e00ff */
[----:B------:R1:W-:Y:S01]  /*f510*/  STL [R1+0xc], R3 ;  /* 0x00000c0301007387 */ /* 0x0003e20000100800 */
[----:B0-----:R-:W-:-:S13]  /*f520*/  ISETP.LE.AND P6, PT, R2, UR4, PT ;  /* 0x0000000402007c0c */ /* 0x001fda000bfc3270 */
[----:B-1----:R-:W-:Y:S05]  /*f530*/  @P6 BRA `(.L_x_227) ;  /* 0x0000000400a86947 */ /* 0x002fea0003800000 */
[----:B------:R-:W-:Y:S01]  /*f540*/  VIADD R9, R0, UR4 ;  /* 0x0000000400097c36 */ /* 0x000fe20008000000 */
[----:B------:R-:W-:Y:S01]  /*f550*/  ULDC.64 UR8, c[0x0][0x208] ;  /* 0x0000820000087ab9 */ /* 0x000fe20000000a00 */
[----:B------:R-:W-:-:S03]  /*f560*/  IMAD.MOV.U32 R6, RZ, RZ, RZ ;  /* 0x000000ffff067224 */ /* 0x000fc600078e00ff */
[----:B------:R-:W-:-:S13]  /*f570*/  ISETP.GE.OR P6, PT, R9, R2, !P0 ;  /* 0x000000020900720c */ /* 0x000fda00047c6670 */
[----:B------:R-:W0:Y:S08]  /*f580*/  @!P6 LDC.64 R2, c[0x0][0xc80] ;  /* 0x00032000ff02eb82 */ /* 0x000e300000000a00 */
[----:B------:R-:W1:Y:S01]  /*f590*/  @!P6 LDC.64 R4, c[0x0][0xc78] ;  /* 0x00031e00ff04eb82 */ /* 0x000e620000000a00 */
[----:B0-----:R-:W-:-:S05]  /*f5a0*/  @!P6 IMAD.WIDE R2, R9, 0x4, R2 ;  /* 0x000000040902e825 */ /* 0x001fca00078e0202 */
[----:B------:R1:W2:Y:S02]  /*f5b0*/  @!P6 LDG.E R6, desc[UR8][R2.64] ;  /* 0x000000080206e981 */ /* 0x0002a4000c1e1900 */
[----:B-1----:R-:W-:-:S04]  /*f5c0*/  @!P6 IMAD.WIDE R2, R9, 0x4, R4 ;  /* 0x000000040902e825 */ /* 0x002fc800078e0204 */
[----:B------:R-:W-:-:S06]  /*f5d0*/  IMAD.MOV.U32 R9, RZ, RZ, RZ ;  /* 0x000000ffff097224 */ /* 0x000fcc00078e00ff */
[----:B------:R-:W2:Y:S02]  /*f5e0*/  @!P6 LDG.E R9, desc[UR8][R2.64] ;  /* 0x000000080209e981 */ /* 0x000ea4000c1e1900 */
[----:B--2---:R-:W-:-:S05]  /*f5f0*/  IMAD R11, R6, R9, RZ ;  /* 0x00000009060b7224 */ /* 0x004fca00078e02ff */
[----:B------:R-:W0:Y:S02]  /*f600*/  SHFL.UP PT, R4, R11, 0x1, RZ ;  /* 0x042000000b047989 */ /* 0x000e2400000e00ff */
[----:B0-----:R-:W-:-:S05]  /*f610*/  SEL R4, R4, RZ, P1 ;  /* 0x000000ff04047207 */ /* 0x001fca0000800000 */
[----:B------:R-:W-:-:S05]  /*f620*/  IMAD.IADD R4, R11, 0x1, R4 ;  /* 0x000000010b047824 */ /* 0x000fca00078e0204 */
        /* <DEDUP_REMOVED lines=12> */
[----:B------:R-:W0:Y:S02]  /*f6f0*/  SHFL.IDX PT, R4, R2, 0x1f, 0x1f ;  /* 0x03e01f0002047f89 */ /* 0x000e2400000e0000 */
[----:B0-----:R-:W-:-:S04]  /*f700*/  IMAD R4, R4, UR5, RZ ;  /* 0x0000000504047c24 */ /* 0x001fc8000f8e02ff */
[----:B------:R-:W-:-:S05]  /*f710*/  IMAD.IADD R7, R4, 0x1, R7 ;  /* 0x0000000104077824 */ /* 0x000fca00078e0207 */
[----:B------:R-:W-:-:S13]  /*f720*/  ISETP.GT.AND P6, PT, R7, UR6, PT ;  /* 0x0000000607007c0c */ /* 0x000fda000bfc4270 */
[----:B------:R-:W-:Y:S05]  /*f730*/  @!P6 BRA `(.L_x_228) ;  /* 0xfffffffc0064e947 */ /* 0x000fea000383ffff */
.L_x_226:
[----:B------:R-:W-:Y:S02]  /*f740*/  IMAD.IADD R11, R7, 0x1, -R4 ;  /* 0x00000001070b7824 */ /* 0x000fe400078e0a04 */
[----:B------:R-:W-:Y:S02]  /*f750*/  IMAD.MOV.U32 R12, RZ, RZ, RZ ;  /* 0x000000ffff0c7224 */ /* 0x000fe400078e00ff */
[----:B------:R-:W-:-:S05]  /*f760*/  IMAD R3, R2, UR5, R11 ;  /* 0x0000000502037c24 */ /* 0x000fca000f8e020b */
[----:B------:R-:W-:-:S13]  /*f770*/  ISETP.GT.AND P0, PT, R3, UR6, PT ;  /* 0x0000000603007c0c */ /* 0x000fda000bf04270 */
[----:B------:R-:W-:-:S04]  /*f780*/  VOTE.ANY R10, PT, !P0 ;  /* 0x00000000000a7806 */ /* 0x000fc800040e0100 */
[----:B------:R-:W0:Y:S01]  /*f790*/  POPC R5, R10 ;  /* 0x0000000a00057309 */ /* 0x000e220000000000 */
[----:B------:R-:W-:Y:S01]  /*f7a0*/  ISETP.NE.AND P0, PT, R10, RZ, PT ;  /* 0x000000ff0a00720c */ /* 0x000fe20003f05270 */
[----:B0-----:R-:W0:Y:S04]  /*f7b0*/  SHFL.IDX PT, R6, R6, R5, 0x1f ;  /* 0x00001f0506067589 */ /* 0x001e2800000e0000 */
[----:B------:R-:W1:Y:S01]  /*f7c0*/  SHFL.IDX PT, R8, R9, R5, 0x1f ;  /* 0x00001f0509087589 */ /* 0x000e6200000e0000 */
[----:B0-----:R-:W-:-:S04]  /*f7d0*/  IABS R4, R6 ;  /* 0x0000000600047213 */ /* 0x001fc80000000000 */
[----:B------:R-:W0:Y:S01]  /*f7e0*/  I2F.RP R13, R4 ;  /* 0x00000004000d7306 */ /* 0x000e220000209400 */
[----:B-1----:R-:W-:-:S07]  /*f7f0*/  IABS R7, R8 ;  /* 0x0000000800077213 */ /* 0x002fce0000000000 */
[----:B------:R-:W-:Y:S08]  /*f800*/  I2F.RP R10, R7 ;  /* 0x00000007000a7306 */ /* 0x000ff00000209400 */
[----:B0-----:R-:W0:Y:S02]  /*f810*/  MUFU.RCP R13, R13 ;  /* 0x0000000d000d7308 */ /* 0x001e240000001000 */
[----:B0-----:R-:W-:-:S06]  /*f820*/  VIADD R3, R13, 0xffffffe ;  /* 0x0ffffffe0d037836 */ /* 0x001fcc0000000000 */
[----:B------:R-:W0:Y:S02]  /*f830*/  F2I.FTZ.U32.TRUNC.NTZ R3, R3 ;  /* 0x0000000300037305 */ /* 0x000e24000021f000 */
[----:B0-----:R-:W-:Y:S01]  /*f840*/  IMAD.MOV R15, RZ, RZ, -R3 ;  /* 0x000000ffff0f7224 */ /* 0x001fe200078e0a03 */
[----:B------:R-:W-:Y:S06]  /*f850*/  @!P0 BRA `(.L_x_229) ;  /* 0x0000000000088947 */ /* 0x000fec0003800000 */
[----:B------:R-:W-:-:S05]  /*f860*/  VIADD R9, R5, 0xffffffff ;  /* 0xffffffff05097836 */ /* 0x000fca0000000000 */
[----:B------:R0:W1:Y:S02]  /*f870*/  SHFL.IDX PT, R12, R2, R9, 0x1f ;  /* 0x00001f09020c7589 */ /* 0x00006400000e0000 */
.L_x_229:
[----:B-1----:R-:W-:Y:S01]  /*f880*/  IMAD R11, R12, UR5, R11 ;  /* 0x000000050c0b7c24 */ /* 0x002fe2000f8e020b */
[----:B------:R-:W1:Y:S01]  /*f890*/  MUFU.RCP R10, R10 ;  /* 0x0000000a000a7308 */ /* 0x000e620000001000 */
[----:B0-----:R-:W-:Y:S02]  /*f8a0*/  IMAD R9, R15, R4, RZ ;  /* 0x000000040f097224 */ /* 0x001fe400078e02ff */
[----:B------:R-:W-:Y:S01]  /*f8b0*/  IMAD.MOV.U32 R2, RZ, RZ, RZ ;  /* 0x000000ffff027224 */ /* 0x000fe200078e00ff */
[----:B------:R0:W-:Y:S03]  /*f8c0*/  STL [R1], R11 ;  /* 0x0000000b01007387 */ /* 0x0001e60000100800 */
[----:B------:R-:W-:Y:S01]  /*f8d0*/  IMAD.HI.U32 R2, R3, R9, R2 ;  /* 0x0000000903027227 */ /* 0x000fe200078e0002 */
[----:B------:R-:W-:Y:S02]  /*f8e0*/  IADD3 R9, -R11, UR6, RZ ;  /* 0x000000060b097c10 */ /* 0x000fe4000fffe1ff */
[----:B------:R-:W-:-:S02]  /*f8f0*/  IABS R3, R6 ;  /* 0x0000000600037213 */ /* 0x000fc40000000000 */
[----:B------:R-:W-:-:S03]  /*f900*/  IABS R13, R9 ;  /* 0x00000009000d7213 */ /* 0x000fc60000000000 */
[----:B------:R-:W-:Y:S02]  /*f910*/  IMAD.MOV R12, RZ, RZ, -R3 ;  /* 0x000000ffff0c7224 */ /* 0x000fe400078e0a03 */
[----:B0-----:R-:W-:-:S04]  /*f920*/  IMAD.HI.U32 R11, R2, R13, RZ ;  /* 0x0000000d020b7227 */ /* 0x001fc800078e00ff */
[----:B-1----:R-:W-:Y:S02]  /*f930*/  VIADD R3, R10, 0xffffffe ;  /* 0x0ffffffe0a037836 */ /* 0x002fe40000000000 */
[----:B------:R-:W-:-:S04]  /*f940*/  IMAD R13, R11, R12, R13 ;  /* 0x0000000c0b0d7224 */ /* 0x000fc800078e020d */
[----:B------:R-:W0:Y:S01]  /*f950*/  F2I.FTZ.U32.TRUNC.NTZ R3, R3 ;  /* 0x0000000300037305 */ /* 0x000e22000021f000 */
[----:B------:R-:W-:-:S13]  /*f960*/  ISETP.GT.U32.AND P1, PT, R4, R13, PT ;  /* 0x0000000d0400720c */ /* 0x000fda0003f24070 */
[----:B------:R-:W-:Y:S02]  /*f970*/  @!P1 IMAD.IADD R13, R13, 0x1, -R4 ;  /* 0x000000010d0d9824 */ /* 0x000fe400078e0a04 */
[----:B0-----:R-:W-:Y:S02]  /*f980*/  IMAD.MOV R2, RZ, RZ, -R3 ;  /* 0x000000ffff027224 */ /* 0x001fe400078e0a03 */
[----:B------:R-:W-:Y:S01]  /*f990*/  @!P1 VIADD R11, R11, 0x1 ;  /* 0x000000010b0b9836 */ /* 0x000fe20000000000 */
[----:B------:R-:W-:Y:S01]  /*f9a0*/  ISETP.GE.U32.AND P0, PT, R13, R4, PT ;  /* 0x000000040d00720c */ /* 0x000fe20003f06070 */
[----:B------:R-:W-:Y:S01]  /*f9b0*/  IMAD R13, R2, R7, RZ ;  /* 0x00000007020d7224 */ /* 0x000fe200078e02ff */
[----:B------:R-:W-:Y:S01]  /*f9c0*/  ISETP.NE.AND P1, PT, R6, RZ, PT ;  /* 0x000000ff0600720c */ /* 0x000fe20003f25270 */
[----:B------:R-:W-:-:S04]  /*f9d0*/  IMAD.MOV.U32 R2, RZ, RZ, RZ ;  /* 0x000000ffff027224 */ /* 0x000fc800078e00ff */
[----:B------:R-:W-:Y:S01]  /*f9e0*/  IMAD.HI.U32 R4, R3, R13, R2 ;  /* 0x0000000d03047227 */ /* 0x000fe200078e0002 */
[----:B------:R-:W-:-:S04]  /*f9f0*/  LOP3.LUT R2, R9, R6, RZ, 0x3c, !PT ;  /* 0x0000000609027212 */ /* 0x000fc800078e3cff */
[----:B------:R-:W-:Y:S01]  /*fa00*/  ISETP.GE.AND P2, PT, R2, RZ, PT ;  /* 0x000000ff0200720c */ /* 0x000fe20003f46270 */
[----:B------:R-:W-:Y:S01]  /*fa10*/  @P0 VIADD R11, R11, 0x1 ;  /* 0x000000010b0b0836 */ /* 0x000fe20000000000 */
[----:B------:R-:W-:-:S05]  /*fa20*/  IABS R2, R8 ;  /* 0x0000000800027213 */ /* 0x000fca0000000000 */
[----:B------:R-:W-:-:S06]  /*fa30*/  IMAD.MOV R2, RZ, RZ, -R2 ;  /* 0x000000ffff027224 */ /* 0x000fcc00078e0a02 */
[----:B------:R-:W-:Y:S01]  /*fa40*/  @!P2 IMAD.MOV R11, RZ, RZ, -R11 ;  /* 0x000000ffff0ba224 */ /* 0x000fe200078e0a0b */
[----:B------:R-:W-:-:S04]  /*fa50*/  @!P1 LOP3.LUT R11, RZ, R6, RZ, 0x33, !PT ;  /* 0x00000006ff0b9212 */ /* 0x000fc800078e33ff */
[-C--:B------:R-:W-:Y:S01]  /*fa60*/  IABS R3, R11.reuse ;  /* 0x0000000b00037213 */ /* 0x080fe20000000000 */
[----:B------:R-:W-:-:S04]  /*fa70*/  IMAD R6, R6, R11, RZ ;  /* 0x0000000b06067224 */ /* 0x000fc800078e02ff */
[----:B------:R-:W-:-:S04]  /*fa80*/  IMAD.HI.U32 R4, R4, R3, RZ ;  /* 0x0000000304047227 */ /* 0x000fc800078e00ff */
[----:B------:R-:W-:Y:S02]  /*fa90*/  IMAD R2, R4, R2, R3 ;  /* 0x0000000204027224 */ /* 0x000fe400078e0203 */
[----:B------:R-:W-:-:S03]  /*faa0*/  IMAD.IADD R6, R9, 0x1, -R6 ;  /* 0x0000000109067824 */ /* 0x000fc600078e0a06 */
[----:B------:R-:W-:Y:S02]  /*fab0*/  ISETP.GT.U32.AND P1, PT, R7, R2, PT ;  /* 0x000000020700720c */ /* 0x000fe40003f24070 */
[----:B------:R1:W-:Y:S11]  /*fac0*/  STL [R1+0x4], R6 ;  /* 0x0000040601007387 */ /* 0x0003f60000100800 */
[----:B------:R-:W-:-:S02]  /*fad0*/  @!P1 IMAD.IADD R2, R2, 0x1, -R7 ;  /* 0x0000000102029824 */ /* 0x000fc400078e0a07 */
[----:B------:R-:W-:Y:S01]  /*fae0*/  @!P1 VIADD R4, R4, 0x1 ;  /* 0x0000000104049836 */ /* 0x000fe20000000000 */
[----:B------:R-:W-:Y:S02]  /*faf0*/  ISETP.NE.AND P1, PT, R8, RZ, PT ;  /* 0x000000ff0800720c */ /* 0x000fe40003f25270 */
[----:B------:R-:W-:Y:S02]  /*fb00*/  ISETP.GE.U32.AND P0, PT, R2, R7, PT ;  /* 0x000000070200720c */ /* 0x000fe40003f06070 */
[----:B------:R-:W-:-:S04]  /*fb10*/  LOP3.LUT R2, R11, R8, RZ, 0x3c, !PT ;  /* 0x000000080b027212 */ /* 0x000fc800078e3cff */
[----:B------:R-:W-:-:S07]  /*fb20*/  ISETP.GE.AND P2, PT, R2, RZ, PT ;  /* 0x000000ff0200720c */ /* 0x000fce0003f46270 */
[----:B------:R-:W-:-:S06]  /*fb30*/  @P0 VIADD R4, R4, 0x1 ;  /* 0x0000000104040836 */ /* 0x000fcc0000000000 */
[----:B------:R-:W-:Y:S01]  /*fb40*/  @!P2 IMAD.MOV R4, RZ, RZ, -R4 ;  /* 0x000000ffff04a224 */ /* 0x000fe200078e0a04 */
[----:B------:R-:W-:-:S05]  /*fb50*/  @!P1 LOP3.LUT R4, RZ, R8, RZ, 0x33, !PT ;  /* 0x00000008ff049212 */ /* 0x000fca00078e33ff */
[--C-:B------:R-:W-:Y:S02]  /*fb60*/  IMAD.MOV R2, RZ, RZ, -R4.reuse ;  /* 0x000000ffff027224 */ /* 0x100fe400078e0a04 */
[C---:B------:R-:W-:Y:S02]  /*fb70*/  IMAD R4, R8.reuse, 0x1000000, R4 ;  /* 0x0100000008047824 */ /* 0x040fe400078e0204 */
[----:B------:R-:W-:Y:S02]  /*fb80*/  IMAD R11, R8, R2, R11 ;  /* 0x00000002080b7224 */ /* 0x000fe400078e020b */
[----:B------:R-:W-:Y:S02]  /*fb90*/  VIADD R2, R5, UR4 ;  /* 0x0000000405027c36 */ /* 0x000fe40008000000 */
[----:B------:R-:W-:-:S03]  /*fba0*/  IMAD R3, R11, 0x10000, R4 ;  /* 0x000100000b037824 */ /* 0x000fc600078e0204 */
[----:B------:R1:W-:Y:S04]  /*fbb0*/  STL [R1+0xc], R2 ;  /* 0x00000c0201007387 */ /* 0x0003e80000100800 */
[----:B------:R1:W-:Y:S01]  /*fbc0*/  STL [R1+0x8], R3 ;  /* 0x0000080301007387 */ /* 0x0003e20000100800 */
[----:B------:R-:W-:Y:S05]  /*fbd0*/  BRA `(.L_x_230) ;  /* 0x0000000000107947 */ /* 0x000fea0003800000 */
.L_x_227:
[----:B------:R-:W-:Y:S01]  /*fbe0*/  IMAD.U32 R2, RZ, RZ, UR6 ;  /* 0x00000006ff027e24 */ /* 0x000fe2000f8e00ff */
[----:B------:R0:W-:Y:S04]  /*fbf0*/  STL [R1+0x4], RZ ;  /* 0x000004ff01007387 */ /* 0x0001e80000100800 */
[----:B------:R0:W-:Y:S04]  /*fc00*/  STL [R1+0x8], RZ ;  /* 0x000008ff01007387 */ /* 0x0001e80000100800 */
[----:B------:R0:W-:Y:S02]  /*fc10*/  STL [R1], R2 ;  /* 0x0000000201007387 */ /* 0x0001e40000100800 */
.L_x_230:
[----:B------:R-:W2:Y:S04]  /*fc20*/  LDL R4, [R1] ;  /* 0x0000000001047983 */ /* 0x000ea80000100800 */
[----:B------:R-:W2:Y:S04]  /*fc30*/  LDL R5, [R1+0x4] ;  /* 0x0000040001057983 */ /* 0x000ea80000100800 */
[----:B-1----:R-:W2:Y:S04]  /*fc40*/  LDL R6, [R1+0x8] ;  /* 0x0000080001067983 */ /* 0x002ea80000100800 */
[----:B------:R-:W2:Y:S01]  /*fc50*/  LDL R7, [R1+0xc] ;  /* 0x00000c0001077983 */ /* 0x000ea20000100800 */
[----:B------:R-:W-:-:S13]  /*fc60*/  ISETP.NE.AND P0, PT, R0, RZ, PT ;  /* 0x000000ff0000720c */ /* 0x000fda0003f05270 */
[----:B------:R-:W1:Y:S01]  /*fc70*/  @!P0 S2R R3, SR_CgaCtaId ;  /* 0x0000000000038919 */ /* 0x000e620000008800 */
[----:B------:R-:W-:-:S04]  /*fc80*/  @!P0 MOV R0, 0x400 ;  /* 0x0000040000008802 */ /* 0x000fc80000000f00 */
[----:B-1----:R-:W-:-:S05]  /*fc90*/  @!P0 LEA R0, R3, R0, 0x18 ;  /* 0x0000000003008211 */ /* 0x002fca00078ec0ff */
[----:B--2---:R1:W-:Y:S01]  /*fca0*/  @!P0 STS.128 [R0+0x368d0], R4 ;  /* 0x0368d00400008388 */ /* 0x0043e20000000c00 */
[----:B------:R-:W-:Y:S06]  /*fcb0*/  BAR.ARV 0x5, 0x180 ;  /* 0x0146000000007b1d */ /* 0x000fec0000002000 */
.L_x_225:
[----:B-1----:R-:W3:Y:S01]  /*fcc0*/  LDL R0, [R1+0xc] ;  /* 0x00000c0001007983 */ /* 0x002ee20000100800 */
[----:B------:R-:W-:Y:S01]  /*fcd0*/  ULDC UR4, c[0x0][0xc3c] ;  /* 0x00030f0000047ab9 */ /* 0x000fe20000000800 */
[----:B------:R-:W-:Y:S02]  /*fce0*/  IMAD.MOV.U32 R19, RZ, RZ, RZ ;  /* 0x000000ffff137224 */ /* 0x000fe400078e00ff */
[----:B------:R1:W-:Y:S01]  /*fcf0*/  STL [R1+0x48], RZ ;  /* 0x000048ff01007387 */ /* 0x0003e20000100800 */
[----:B---3--:R-:W-:Y:S01]  /*fd00*/  ISETP.GE.AND P0, PT, R0, UR4, PT ;  /* 0x0000000400007c0c */ /* 0x008fe2000bf06270 */
[----:B------:R-:W-:-:S05]  /*fd10*/  IMAD.MOV.U32 R0, RZ, RZ, 0x1 ;  /* 0x00000001ff007424 */ /* 0x000fca00078e00ff */
[----:B------:R1:W-:Y:S07]  /*fd20*/  STL [R1+0x14], R0 ;  /* 0x0000140001007387 */ /* 0x0003ee0000100800 */
[----:B------:R-:W-:Y:S05]  /*fd30*/  @P0 BRA `(.L_x_231) ;  /* 0x0000005c003c0947 */ /* 0x000fea0003800000 */
[----:B--2---:R-:W2:Y:S01]  /*fd40*/  S2R R5, SR_TID.X ;  /* 0x0000000000057919 */ /* 0x004ea20000002100 */
[----:B------:R-:W3:Y:S01]  /*fd50*/  S2UR UR5, SR_CgaCtaId ;  /* 0x00000000000579c3 */ /* 0x000ee20000008800 */
[----:B------:R-:W-:Y:S01]  /*fd60*/  UMOV UR4, 0x400 ;  /* 0x0000040000047882 */ /* 0x000fe20000000000 */
[----:B------:R-:W-:Y:S01]  /*fd70*/  BSSY B8, `(.L_x_231) ;  /* 0x00005cb000087945 */ /* 0x000fe20003800000 */
[----:B------:R-:W-:Y:S01]  /*fd80*/  IMAD.MOV.U32 R19, RZ, RZ, RZ ;  /* 0x000000ffff137224 */ /* 0x000fe200078e00ff */
[----:B------:R-:W-:Y:S01]  /*fd90*/  ULDC UR38, c[0x0][0xc] ;  /* 0x0000030000267ab9 */ /* 0x000fe20000000800 */
[----:B------:R-:W-:Y:S01]  /*fda0*/  ULDC.64 UR36, c[0x0][0x198] ;  /* 0x0000660000247ab9 */ /* 0x000fe20000000a00 */
[----:B---3--:R-:W-:-:S06]  /*fdb0*/  ULEA UR4, UR5, UR4, 0x18 ;  /* 0x0000000405047291 */ /* 0x008fcc000f8ec03f */
[----:B------:R-:W-:Y:S01]  /*fdc0*/  IMAD.U32 R18, RZ, RZ, UR4 ;  /* 0x00000004ff127e24 */ /* 0x000fe2000f8e00ff */
[C---:B--2---:R-:W-:Y:S01]  /*fdd0*/  LOP3.LUT R4, R5.reuse, 0x7f, RZ, 0xc0, !PT ;  /* 0x0000007f05047812 */ /* 0x044fe200078ec0ff */
[----:B-1----:R-:W-:-:S05]  /*fde0*/  IMAD.SHL.U32 R0, R5, 0x8, RZ ;  /* 0x0000000805007824 */ /* 0x002fca00078e00ff */
[C---:B0-----:R-:W-:Y:S02]  /*fdf0*/  LOP3.LUT R2, R0.reuse, 0x1f8, RZ, 0xc0, !PT ;  /* 0x000001f800027812 */ /* 0x041fe400078ec0ff */
[----:B------:R-:W-:Y:S02]  /*fe00*/  LOP3.LUT R0, R0, 0x38, RZ, 0xc0, !PT ;  /* 0x0000003800007812 */ /* 0x000fe400078ec0ff */
[----:B------:R-:W-:Y:S01]  /*fe10*/  LOP3.LUT R3, R2, 0x38, R5, 0x78, !PT ;  /* 0x0000003802037812 */ /* 0x000fe200078e7805 */
[----:B------:R-:W-:Y:S01]  /*fe20*/  IMAD.SHL.U32 R2, R4, 0x8, RZ ;  /* 0x0000000804027824 */ /* 0x000fe200078e00ff */
[----:B------:R-:W-:-:S04]  /*fe30*/  SHF.R.U32.HI R4, RZ, 0x3, R4 ;  /* 0x00000003ff047819 */ /* 0x000fc80000011604 */
[----:B------:R-:W-:Y:S01]  /*fe40*/  LOP3.LUT R3, R3, 0x200, R2, 0xf8, !PT ;  /* 0x0000020003037812 */ /* 0x000fe200078ef802 */
[----:B------:R-:W-:-:S04]  /*fe50*/  IMAD.SHL.U32 R2, R5, 0x10, RZ ;  /* 0x0000001005027824 */ /* 0x000fc800078e00ff */
[----:B------:R-:W-:Y:S01]  /*fe60*/  IMAD R3, R3, 0x2, R18 ;  /* 0x0000000203037824 */ /* 0x000fe200078e0212 */
[----:B------:R-:W-:Y:S01]  /*fe70*/  LOP3.LUT R4, R4, 0x70, R2, 0xf8, !PT ;  /* 0x0000007004047812 */ /* 0x000fe200078ef802 */
[----:B------:R-:W-:-:S03]  /*fe80*/  IMAD.MOV.U32 R2, RZ, RZ, 0x1 ;  /* 0x00000001ff027424 */ /* 0x000fc600078e00ff */
[----:B------:R-:W-:Y:S04]  /*fe90*/  STL [R1+0x24], R3 ;  /* 0x0000240301007387 */ /* 0x000fe80000100800 */
[----:B------:R0:W-:Y:S04]  /*fea0*/  STL [R1+0x14], R2 ;  /* 0x0000140201007387 */ /* 0x0001e80000100800 */
[----:B------:R1:W-:Y:S01]  /*feb0*/  STL [R1+0x48], RZ ;  /* 0x000048ff01007387 */ /* 0x0003e20000100800 */
[C---:B0-----:R-:W-:Y:S02]  /*fec0*/  LOP3.LUT R2, R0.reuse, 0x40, RZ, 0xfc, !PT ;  /* 0x0000004000027812 */ /* 0x041fe400078efcff */
[----:B-1----:R-:W-:-:S07]  /*fed0*/  LOP3.LUT R0, R0, 0x80, RZ, 0xfc, !PT ;  /* 0x0000008000007812 */ /* 0x002fce00078efcff */
.L_x_337:
[----:B------:R-:W2:Y:S01]  /*fee0*/  LDL R0, [R1+0xc] ;  /* 0x00000c0001007983 */ /* 0x000ea20000100800 */
[----:B------:R-:W2:Y:S01]  /*fef0*/  LDC.64 R2, c[0x0][0xc88] ;  /* 0x00032200ff027b82 */ /* 0x000ea20000000a00 */
[----:B------:R-:W-:Y:S01]  /*ff00*/  ULDC.64 UR4, c[0x0][0x208] ;  /* 0x0000820000047ab9 */ /* 0x000fe20000000a00 */
[----:B--2---:R-:W-:-:S05]  /*ff10*/  IMAD.WIDE R2, R0, 0x4, R2 ;  /* 0x0000000400027825 */ /* 0x004fca00078e0202 */
[----:B------:R-:W2:Y:S01]  /*ff20*/  LDG.E R11, desc[UR4][R2.64] ;  /* 0x00000004020b7981 */ /* 0x000ea2000c1e1900 */
[----:B------:R-:W-:Y:S05]  /*ff30*/  YIELD ;  /* 0x0000000000007946 */ /* 0x000fea0003800000 */
[----:B------:R-:W-:Y:S01]  /*ff40*/  ULDC.64 UR4, c[0x0][0xa28] ;  /* 0x00028a0000047ab9 */ /* 0x000fe20000000a00 */
[----:B------:R-:W-:Y:S01]  /*ff50*/  IMAD.MOV.U32 R0, RZ, RZ, RZ ;  /* 0x000000ffff007224 */ /* 0x000fe200078e00ff */
[----:B------:R-:W-:Y:S01]  /*ff60*/  ISETP.NE.U32.AND P0, PT, RZ, UR4, PT ;  /* 0x00000004ff007c0c */ /* 0x000fe2000bf05070 */
[----:B------:R-:W-:Y:S01]  /*ff70*/  ULDC.64 UR10, c[0x0][0x208] ;  /* 0x00008200000a7ab9 */ /* 0x000fe20000000a00 */
[----:B01----:R-:W-:Y:S01]  /*ff80*/  IMAD.MOV.U32 R6, RZ, RZ, RZ ;  /* 0x000000ffff067224 */ /* 0x003fe200078e00ff */
[----:B------:R-:W-:Y:S01]  /*ff90*/  ULDC.64 UR6, c[0x0][0xa18] ;  /* 0x0002860000067ab9 */ /* 0x000fe20000000a00 */
[----:B------:R-:W-:Y:S01]  /*ffa0*/  ISETP.NE.AND.EX P0, PT, RZ, UR5, PT, P0 ;  /* 0x00000005ff007c0c */ /* 0x000fe2000bf05300 */
[----:B------:R-:W-:Y:S01]  /*ffb0*/  ULDC.64 UR8, c[0x0][0xa08] ;  /* 0x0002820000087ab9 */ /* 0x000fe20000000a00 */
[----:B--2---:R-:W-:Y:S01]  /*ffc0*/  SHF.R.S32.HI R4, RZ, 0x1f, R11 ;  /* 0x0000001fff047819 */ /* 0x004fe2000001140b */
[----:B------:R-:W-:-:S10]  /*ffd0*/  IMAD.SHL.U32 R17, R11, 0x4, RZ ;  /* 0x000000040b117824 */ /* 0x000fd400078e00ff */
[C---:B------:R-:W-:Y:S01]  /*ffe0*/  @P0 LEA R2, P1, R11.reuse, UR4, 0x2 ;  /* 0x000000040b020c11 */ /* 0x040fe2000f8210ff */
[----:B------:R-:W-:Y:S03]  /*fff0*/  STL [R1+0x2c], R11 ;  /* 0x00002c0b01007387 */ /* 0x000fe60000100800 */
[C-C-:B------:R-:W-:Y:S01]  /*10000*/  @P0 LEA.HI.X R3, R11.reuse, UR5, R4.reuse, 0x2, P1 ;  /* 0x000000050b030c11 */ /* 0x140fe200088f1404 */
[----:B------:R-:W-:Y:S01]  /*10010*/  ULDC.64 UR4, c[0x0][0xa00] ;  /* 0x0002800000047ab9 */ /* 0x000fe20000000a00 */
[----:B------:R-:W-:Y:S01]  /*10020*/  SHF.L.U64.HI R10, R11, 0x2, R4 ;  /* 0x000000020b0a7819 */ /* 0x000fe20000010204 */
[----:B------:R0:W-:Y:S01]  /*10030*/  STL [R1+0x3c], R4 ;  /* 0x00003c0401007387 */ /* 0x0001e20000100800 */
[----:B------:R-:W-:-:S03]  /*10040*/  ISETP.NE.U32.AND P1, PT, RZ, UR4, PT ;  /* 0x00000004ff007c0c */ /* 0x000fc6000bf25070 */
[----:B------:R1:W5:Y:S01]  /*10050*/  @P0 LDG.E R0, desc[UR10][R2.64] ;  /* 0x0000000a02000981 */ /* 0x000362000c1e1900 */
[----:B------:R-:W-:Y:S01]  /*10060*/  ISETP.NE.AND.EX P1, PT, RZ, UR5, PT, P1 ;  /* 0x00000005ff007c0c */ /* 0x000fe2000bf25310 */
[----:B------:R-:W-:Y:S01]  /*10070*/  IMAD.MOV.U32 R8, RZ, RZ, RZ ;  /* 0x000000ffff087224 */ /* 0x000fe200078e00ff */
[----:B------:R-:W-:Y:S01]  /*10080*/  ISETP.NE.U32.AND P2, PT, RZ, UR6, PT ;  /* 0x00000006ff007c0c */ /* 0x000fe2000bf45070 */
[----:B------:R-:W-:Y:S01]  /*10090*/  STL [R1+0x20], R10 ;  /* 0x0000200a01007387 */ /* 0x000fe20000100800 */
[----:B------:R-:W-:Y:S02]  /*100a0*/  ISETP.NE.U32.AND P0, PT, RZ, UR8, PT ;  /* 0x00000008ff007c0c */ /* 0x000fe4000bf05070 */
[C---:B0-----:R-:W-:Y:S02]  /*100b0*/  IADD3 R4, P4, R17.reuse, UR8, RZ ;  /* 0x0000000811047c10 */ /* 0x041fe4000ff9e0ff */
[----:B-1----:R-:W-:Y:S02]  /*100c0*/  IADD3 R2, P3, R17, UR4, RZ ;  /* 0x0000000411027c10 */ /* 0x002fe4000ff7e0ff */
[----:B------:R-:W-:-:S02]  /*100d0*/  ISETP.NE.AND.EX P2, PT, RZ, UR7, PT, P2 ;  /* 0x00000007ff007c0c */ /* 0x000fc4000bf45320 */
[C---:B------:R-:W-:Y:S02]  /*100e0*/  IADD3.X R3, R10.reuse, UR5, RZ, P3, !PT ;  /* 0x000000050a037c10 */ /* 0x040fe40009ffe4ff */
[----:B------:R-:W-:Y:S02]  /*100f0*/  ISETP.NE.AND.EX P0, PT, RZ, UR9, PT, P0 ;  /* 0x00000009ff007c0c */ /* 0x000fe4000bf05300 */
[----:B------:R-:W-:Y:S01]  /*10100*/  IADD3.X R5, R10, UR9, RZ, P4, !PT ;  /* 0x000000090a057c10 */ /* 0x000fe2000a7fe4ff */
[----:B------:R-:W2:Y:S01]  /*10110*/  @P1 LDG.E R6, desc[UR10][R2.64] ;  /* 0x0000000a02061981 */ /* 0x000ea2000c1e1900 */
[----:B------:R-:W-:Y:S02]  /*10120*/  ULDC UR4, c[0x0][0x288] ;  /* 0x0000a20000047ab9 */ /* 0x000fe40000000800 */
[----:B------:R-:W-:Y:S01]  /*10130*/  IMAD.U32 R9, RZ, RZ, UR4 ;  /* 0x00000004ff097e24 */ /* 0x000fe2000f8e00ff */
[----:B------:R-:W-:-:S06]  /*10140*/  ULDC.64 UR4, c[0x0][0x418] ;  /* 0x0001060000047ab9 */ /* 0x000fcc0000000a00 */
[----:B------:R-:W5:Y:S04]  /*10150*/  @P0 LDG.E R8, desc[UR10][R4.64] ;  /* 0x0000000a04080981 */ /* 0x000f68000c1e1900 */
[----:B--2---:R0:W-:Y:S02]  /*10160*/  STL [R1+0x30], R6 ;  /* 0x0000300601007387 */ /* 0x0041e40000100800 */
[----:B0-----:R-:W-:-:S04]  /*10170*/  @P2 IADD3 R6, P3, R17, UR6, RZ ;  /* 0x0000000611062c10 */ /* 0x001fc8000ff7e0ff */
[----:B------:R-:W-:-:S05]  /*10180*/  @P2 IADD3.X R7, R10, UR7, RZ, P3, !PT ;  /* 0x000000070a072c10 */ /* 0x000fca0009ffe4ff */
[----:B------:R0:W2:Y:S01]  /*10190*/  @P2 LDG.E R9, desc[UR10][R6.64] ;  /* 0x0000000a06092981 */ /* 0x0000a2000c1e1900 */
[----:B------:R-:W-:-:S03]  /*101a0*/  UISETP.NE.U32.AND UP0, UPT, UR4, URZ, UPT ;  /* 0x0000003f0400728c */ /* 0x000fc6000bf05070 */
[----:B------:R-:W-:Y:S01]  /*101b0*/  ULDC UR4, c[0x0][0x424] ;  /* 0x0001090000047ab9 */ /* 0x000fe20000000800 */
[----:B------:R-:W-:-:S03]  /*101c0*/  UISETP.NE.AND.EX UP0, UPT, UR5, URZ, UPT, UP0 ;  /* 0x0000003f0500728c */ /* 0x000fc6000bf05300 */
[----:B------:R-:W-:Y:S01]  /*101d0*/  ULDC UR5, c[0x0][0x2f0] ;  /* 0x0000bc0000057ab9 */ /* 0x000fe20000000800 */
[----:B------:R-:W-:-:S04]  /*101e0*/  USEL UR4, UR4, 0x1, UP0 ;  /* 0x0000000104047887 */ /* 0x000fc80008000000 */
[----:B------:R-:W-:-:S06]  /*101f0*/  UIMAD UR4, UR4, UR5, URZ ;  /* 0x00000005040472a4 */ /* 0x000fcc000f8e023f */
[----:B0-----:R-:W-:Y:S01]  /*10200*/  IMAD.U32 R6, RZ, RZ, UR4 ;  /* 0x00000004ff067e24 */ /* 0x001fe2000f8e00ff */
[----:B--2---:R0:W-:Y:S01]  /*10210*/  STL [R1+0x44], R9 ;  /* 0x0000440901007387 */ /* 0x0041e20000100800 */
[----:B------:R-:W-:Y:S05]  /*10220*/  @P2 BRA `(.L_x_232) ;  /* 0x0000000000182947 */ /* 0x000fea0003800000 */
[----:B------:R-:W-:Y:S05]  /*10230*/  @!P1 BRA `(.L_x_232) ;  /* 0x0000000000149947 */ /* 0x000fea0003800000 */
[----:B------:R-:W-:Y:S02]  /*10240*/  ULDC.64 UR4, c[0x0][0x208] ;  /* 0x0000820000047ab9 */ /* 0x000fe40000000a00 */
[----:B------:R-:W2:Y:S04]  /*10250*/  LDG.E R7, desc[UR4][R2.64] ;  /* 0x0000000402077981 */ /* 0x000ea8000c1e1900 */
[----:B------:R-:W2:Y:S02]  /*10260*/  LDG.E R2, desc[UR4][R2.64+0x4] ;  /* 0x0000040402027981 */ /* 0x000ea4000c1e1900 */
[----:B--2---:R-:W-:-:S05]  /*10270*/  IMAD.IADD R2, R2, 0x1, -R7 ;  /* 0x0000000102027824 */ /* 0x004fca00078e0a07 */
[----:B------:R1:W-:Y:S02]  /*10280*/  STL [R1+0x44], R2 ;  /* 0x0000440201007387 */ /* 0x0003e40000100800 */
.L_x_232:
[----:B------:R-:W0:Y:S01]  /*10290*/  LDL.LU R3, [R1+0x8] ;  /* 0x0000080001037983 */ /* 0x000e220000300800 */
[----:B------:R-:W-:Y:S02]  /*102a0*/  ULDC.64 UR4, c[0x0][0xa20] ;  /* 0x0002880000047ab9 */ /* 0x000fe40000000a00 */
[----:B------:R-:W-:-:S04]  /*102b0*/  ISETP.NE.U32.AND P1, PT, RZ, UR4, PT ;  /* 0x00000004ff007c0c */ /* 0x000fc8000bf25070 */
[----:B------:R-:W-:Y:S02]  /*102c0*/  ISETP.NE.AND.EX P1, PT, RZ, UR5, PT, P1 ;  /* 0x00000005ff007c0c */ /* 0x000fe4000bf25310 */
[C---:B0-----:R-:W-:Y:S02]  /*102d0*/  LOP3.LUT R9, R3.reuse, 0xff000000, RZ, 0xc0, !PT ;  /* 0xff00000003097812 */ /* 0x041fe400078ec0ff */
[C---:B-1----:R-:W-:Y:S02]  /*102e0*/  LOP3.LUT R2, R3.reuse, 0xff0000, RZ, 0xc0, !PT ;  /* 0x00ff000003027812 */ /* 0x042fe400078ec0ff */
[----:B------:R-:W-:Y:S02]  /*102f0*/  SHF.R.U32.HI R9, RZ, 0x8, R9 ;  /* 0x00000008ff097819 */ /* 0x000fe40000011609 */
[----:B------:R-:W-:Y:S01]  /*10300*/  LOP3.LUT R16, R3, 0xffff, RZ, 0xc0, !PT ;  /* 0x0000ffff03107812 */ /* 0x000fe200078ec0ff */
[----:B-----5:R-:W-:Y:S01]  /*10310*/  IMAD.IADD R3, R8, 0x1, R0 ;  /* 0x0000000108037824 */ /* 0x020fe200078e0200 */
[----:B------:R-:W-:Y:S01]  /*10320*/  LEA.HI R9, R2, R9, RZ, 0x10 ;  /* 0x0000000902097211 */ /* 0x000fe200078f80ff */
[----:B------:R-:W-:-:S05]  /*10330*/  IMAD.MOV.U32 R2, RZ, RZ, R11 ;  /* 0x000000ffff027224 */ /* 0x000fca00078e000b */
[----:B------:R0:W-:Y:S04]  /*10340*/  STL [R1+0x10], R2 ;  /* 0x0000100201007387 */ /* 0x0001e80000100800 */
[----:B------:R0:W-:Y:S01]  /*10350*/  STL [R1+0x18], R3 ;  /* 0x0000180301007387 */ /* 0x0001e20000100800 */
[----:B------:R-:W-:Y:S05]  /*10360*/  @!P1 BRA `(.L_x_233) ;  /* 0x0000000000149947 */ /* 0x000fea0003800000 */
[----:B------:R-:W-:Y:S01]  /*10370*/  IADD3 R6, P0, R17, UR4, RZ ;  /* 0x0000000411067c10 */ /* 0x000fe2000ff1e0ff */
[----:B------:R-:W-:-:S03]  /*10380*/  ULDC.64 UR6, c[0x0][0x208] ;  /* 0x0000820000067ab9 */ /* 0x000fc60000000a00 */
[----:B------:R-:W-:-:S05]  /*10390*/  IADD3.X R7, R10, UR5, RZ, P0, !PT ;  /* 0x000000050a077c10 */ /* 0x000fca00087fe4ff */
[----:B------:R1:W5:Y:S01]  /*103a0*/  LDG.E R6, desc[UR6][R6.64] ;  /* 0x0000000606067981 */ /* 0x000362000c1e1900 */
[----:B------:R-:W-:Y:S05]  /*103b0*/  BRA `(.L_x_234) ;  /* 0x0000000000147947 */ /* 0x000fea0003800000 */
.L_x_233:
[----:B------:R-:W-:Y:S05]  /*103c0*/  @!P0 BRA `(.L_x_234) ;  /* 0x0000000000108947 */ /* 0x000fea0003800000 */
[----:B------:R-:W-:Y:S02]  /*103d0*/  ULDC.64 UR4, c[0x0][0x208] ;  /* 0x0000820000047ab9 */ /* 0x000fe40000000a00 */
[----:B------:R-:W2:Y:S04]  /*103e0*/  LDG.E R6, desc[UR4][R4.64] ;  /* 0x0000000404067981 */ /* 0x000ea8000c1e1900 */
[----:B------:R-:W2:Y:S02]  /*103f0*/  LDG.E R4, desc[UR4][R4.64+0x4] ;  /* 0x0000040404047981 */ /* 0x000ea4000c1e1900 */
[----:B--2---:R-:W-:-:S07]  /*10400*/  IMAD.IADD R6, R4, 0x1, -R6 ;  /* 0x0000000104067824 */ /* 0x004fce00078e0a06 */
.L_x_234:
[----:B-----5:R-:W-:Y:S01]  /*10410*/  IMAD.IADD R6, R6, 0x1, -R0 ;  /* 0x0000000106067824 */ /* 0x020fe200078e0a00 */
[----:B------:R-:W-:Y:S01]  /*10420*/  LOP3.LUT R10, R9, 0xff, RZ, 0xc0, !PT ;  /* 0x000000ff090a7812 */ /* 0x000fe200078ec0ff */
[----:B0-----:R-:W-:Y:S01]  /*10430*/  IMAD.MOV.U32 R2, RZ, RZ, RZ ;  /* 0x000000ffff027224 */ /* 0x001fe200078e00ff */
[----:B------:R-:W-:Y:S01]  /*10440*/  BSSY B0, `(.L_x_235) ;  /* 0x000002b000007945 */ /* 0x000fe20003800000 */
[C---:B------:R-:W-:Y:S01]  /*10450*/  VIADD R3, R6.reuse, 0x6f ;  /* 0x0000006f06037836 */ /* 0x040fe20000000000 */
[----:B------:R-:W-:Y:S01]  /*10460*/  ISETP.GE.AND P0, PT, R6, 0x1, PT ;  /* 0x000000010600780c */ /* 0x000fe20003f06270 */
[----:B------:R-:W-:Y:S02]  /*10470*/  IMAD.MOV.U32 R4, RZ, RZ, RZ ;  /* 0x000000ffff047224 */ /* 0x000fe400078e00ff */
[----:B------:R-:W-:-:S03]  /*10480*/  IMAD.HI R2, R3, -0x6db6db6d, R2 ;  /* 0x9249249303027827 */ /* 0x000fc600078e0202 */
[----:B------:R0:W-:Y:S01]  /*10490*/  STL [R1+0x34], R4 ;  /* 0x0000340401007387 */ /* 0x0001e20000100800 */
[----:B------:R-:W-:Y:S01]  /*104a0*/  IMAD.MOV.U32 R11, RZ, RZ, R4 ;  /* 0x000000ffff0b7224 */ /* 0x000fe200078e0004 */
[----:B------:R-:W-:-:S04]  /*104b0*/  SHF.R.U32.HI R0, RZ, 0x1f, R2 ;  /* 0x0000001fff007819 */ /* 0x000fc80000011602 */
[----:B------:R-:W-:-:S05]  /*104c0*/  LEA.HI.SX32 R8, R2, R0, 0x1a ;  /* 0x0000000002087211 */ /* 0x000fca00078fd2ff */
[----:B------:R0:W-:Y:S04]  /*104d0*/  STL [R1+0x40], R8 ;  /* 0x0000400801007387 */ /* 0x0001e80000100800 */
[----:B------:R0:W-:Y:S01]  /*104e0*/  STL [R1+0x58], R10 ;  /* 0x0000580a01007387 */ /* 0x0001e20000100800 */
[----:B------:R-:W-:Y:S05]  /*104f0*/  @!P0 BRA `(.L_x_236) ;  /* 0x00000000007c8947 */ /* 0x000fea0003800000 */
[----:B------:R-:W-:-:S04]  /*10500*/  SHF.R.U32.HI R0, RZ, 0x10, R9 ;  /* 0x00000010ff007819 */ /* 0x000fc80000011609 */
[----:B------:R-:W-:-:S13]  /*10510*/  ISETP.NE.AND P0, PT, R0, RZ, PT ;  /* 0x000000ff0000720c */ /* 0x000fda0003f05270 */
[----:B------:R-:W0:Y:S02]  /*10520*/  @!P0 LDC R0, c[0x0][0x9f0] ;  /* 0x00027c00ff008b82 */ /* 0x000e240000000800 */
[----:B0-----:R-:W-:-:S04]  /*10530*/  IABS R4, R0 ;  /* 0x0000000000047213 */ /* 0x001fc80000000000 */
[----:B------:R-:W0:Y:S08]  /*10540*/  I2F.RP R2, R4 ;  /* 0x0000000400027306 */ /* 0x000e300000209400 */
[----:B0-----:R-:W0:Y:S02]  /*10550*/  MUFU.RCP R2, R2 ;  /* 0x0000000200027308 */ /* 0x001e240000001000 */
[----:B0-----:R-:W-:-:S06]  /*10560*/  VIADD R2, R2, 0xffffffe ;  /* 0x0ffffffe02027836 */ /* 0x001fcc0000000000 */
[----:B------:R-:W0:Y:S02]  /*10570*/  F2I.FTZ.U32.TRUNC.NTZ R3, R2 ;  /* 0x0000000200037305 */ /* 0x000e24000021f000 */
[----:B0-----:R-:W-:-:S04]  /*10580*/  IMAD.MOV R2, RZ, RZ, -R3 ;  /* 0x000000ffff027224 */ /* 0x001fc800078e0a03 */
[----:B------:R-:W-:Y:S02]  /*10590*/  IMAD R5, R2, R4, RZ ;  /* 0x0000000402057224 */ /* 0x000fe400078e02ff */
[----:B------:R-:W-:-:S04]  /*105a0*/  IMAD.MOV.U32 R2, RZ, RZ, RZ ;  /* 0x000000ffff027224 */ /* 0x000fc800078e00ff */
[----:B-1----:R-:W-:Y:S01]  /*105b0*/  IMAD.HI.U32 R7, R3, R5, R2 ;  /* 0x0000000503077227 */ /* 0x002fe200078e0002 */
[----:B------:R-:W-:Y:S02]  /*105c0*/  IABS R2, R0 ;  /* 0x0000000000027213 */ /* 0x000fe40000000000 */
[----:B------:R-:W-:-:S03]  /*105d0*/  IADD3 R5, R0, -0x1, R8 ;  /* 0xffffffff00057810 */ /* 0x000fc60007ffe008 */
[----:B------:R-:W-:Y:S01]  /*105e0*/  IMAD.MOV R2, RZ, RZ, -R2 ;  /* 0x000000ffff027224 */ /* 0x000fe200078e0a02 */
[----:B------:R-:W-:Y:S02]  /*105f0*/  IABS R3, R5 ;  /* 0x0000000500037213 */ /* 0x000fe40000000000 */
[----:B------:R-:W-:Y:S01]  /*10600*/  LOP3.LUT R5, R5, R0, RZ, 0x3c, !PT ;  /* 0x0000000005057212 */ /* 0x000fe200078e3cff */
[----:B------:R-:W-:Y:S02]  /*10610*/  IMAD.MOV.U32 R6, RZ, RZ, R2 ;  /* 0x000000ffff067224 */ /* 0x000fe400078e0002 */
[----:B------:R-:W-:Y:S01]  /*10620*/  IMAD.HI.U32 R2, R7, R3, RZ ;  /* 0x0000000307027227 */ /* 0x000fe200078e00ff */
[----:B------:R-:W-:-:S03]  /*10630*/  ISETP.GE.AND P2, PT, R5, RZ, PT ;  /* 0x000000ff0500720c */ /* 0x000fc60003f46270 */
[----:B------:R-:W-:-:S05]  /*10640*/  IMAD R3, R2, R6, R3 ;  /* 0x0000000602037224 */ /* 0x000fca00078e0203 */
[----:B------:R-:W-:-:S13]  /*10650*/  ISETP.GT.U32.AND P1, PT, R4, R3, PT ;  /* 0x000000030400720c */ /* 0x000fda0003f24070 */
[----:B------:R-:W-:Y:S02]  /*10660*/  @!P1 IMAD.IADD R3, R3, 0x1, -R4 ;  /* 0x0000000103039824 */ /* 0x000fe400078e0a04 */
[----:B------:R-:W-:Y:S01]  /*10670*/  @!P1 VIADD R2, R2, 0x1 ;  /* 0x0000000102029836 */ /* 0x000fe20000000000 */
[----:B------:R-:W-:Y:S02]  /*10680*/  ISETP.NE.AND P1, PT, R0, RZ, PT ;  /* 0x000000ff0000720c */ /* 0x000fe40003f25270 */
[----:B------:R-:W-:-:S13]  /*10690*/  ISETP.GE.U32.AND P0, PT, R3, R4, PT ;  /* 0x000000040300720c */ /* 0x000fda0003f06070 */
[----:B------:R-:W-:-:S04]  /*106a0*/  @P0 VIADD R2, R2, 0x1 ;  /* 0x0000000102020836 */ /* 0x000fc80000000000 */
[----:B------:R-:W-:Y:S01]  /*106b0*/  @!P2 IMAD.MOV R2, RZ, RZ, -R2 ;  /* 0x000000ffff02a224 */ /* 0x000fe200078e0a02 */
[----:B------:R-:W-:-:S05]  /*106c0*/  @!P1 LOP3.LUT R2, RZ, R0, RZ, 0x33, !PT ;  /* 0x00000000ff029212 */ /* 0x000fca00078e33ff */
[----:B------:R-:W-:-:S05]  /*106d0*/  IMAD.MOV.U32 R11, RZ, RZ, R2 ;  /* 0x000000ffff0b7224 */ /* 0x000fca00078e0002 */
[----:B------:R2:W-:Y:S02]  /*106e0*/  STL [R1+0x34], R11 ;  /* 0x0000340b01007387 */ /* 0x0005e40000100800 */
.L_x_236:
[----:B------:R-:W-:Y:S05]  /*106f0*/  BSYNC B0 ;  /* 0x0000000000007941 */ /* 0x000fea0003800000 */
.L_x_235:
[----:B------:R-:W-:Y:S01]  /*10700*/  IMAD.MOV.U32 R0, RZ, RZ, R11 ;  /* 0x000000ffff007224 */ /* 0x000fe200078e000b */
[----:B------:R-:W-:Y:S03]  /*10710*/  BSSY B7, `(.L_x_237) ;  /* 0x0000455000077945 */ /* 0x000fe60003800000 */
[----:B------:R-:W-:-:S05]  /*10720*/  IMAD R2, R10, R0, RZ ;  /* 0x000000000a027224 */ /* 0x000fca00078e02ff */
[----:B------:R-:W-:Y:S01]  /*10730*/  VIADDMNMX R0, R2, R0, R8, PT ;  /* 0x0000000002007246 */ /* 0x000fe20003800108 */
[----:B------:R3:W-:Y:S03]  /*10740*/  STL [R1+0x28], R2 ;  /* 0x0000280201007387 */ /* 0x0007e60000100800 */
[----:B------:R-:W-:Y:S01]  /*10750*/  ISETP.GT.AND P0, PT, R0, R2, PT ;  /* 0x000000020000720c */ /* 0x000fe20003f04270 */
[----:B------:R3:W-:-:S12]  /*10760*/  STL [R1+0x38], R0 ;  /* 0x0000380001007387 */ /* 0x0007d80000100800 */
[----:B---3--:R-:W-:Y:S05]  /*10770*/  @P0 BRA `(.L_x_238) ;  /* 0x00000000004c0947 */ /* 0x008fea0003800000 */
[----:B------:R-:W3:Y:S02]  /*10780*/  S2R R0, SR_TID.X ;  /* 0x0000000000007919 */ /* 0x000ee40000002100 */
[----:B---3--:R-:W-:-:S04]  /*10790*/  LOP3.LUT R0, R0, 0x7f, RZ, 0xc0, !PT ;  /* 0x0000007f00007812 */ /* 0x008fc800078ec0ff */
[----:B------:R-:W-:-:S13]  /*107a0*/  ISETP.NE.AND P0, PT, R0, RZ, PT ;  /* 0x000000ff0000720c */ /* 0x000fda0003f05270 */
[----:B------:R-:W-:Y:S05]  /*107b0*/  @P0 BRA `(.L_x_239) ;  /* 0x0000004400280947 */ /* 0x000fea0003800000 */
[----:B------:R-:W3:Y:S01]  /*107c0*/  S2R R5, SR_LANEID ;  /* 0x0000000000057919 */ /* 0x000ee20000000000 */
[----:B------:R-:W-:Y:S01]  /*107d0*/  VOTEU.ANY UR4, UPT, PT ;  /* 0x0000000000047886 */ /* 0x000fe200038e0100 */
[----:B------:R-:W4:Y:S01]  /*107e0*/  LDC.64 R2, c[0x0][0xc60] ;  /* 0x00031800ff027b82 */ /* 0x000f220000000a00 */
[----:B------:R-:W3:Y:S01]  /*107f0*/  FLO.U32 R0, UR4 ;  /* 0x0000000400007d00 */ /* 0x000ee200080e0000 */
[----:B------:R-:W-:Y:S01]  /*10800*/  ULDC.64 UR6, c[0x0][0x208] ;  /* 0x0000820000067ab9 */ /* 0x000fe20000000a00 */
[----:B---3--:R-:W-:-:S06]  /*10810*/  ISETP.EQ.U32.AND P0, PT, R0, R5, PT ;  /* 0x000000050000720c */ /* 0x008fcc0003f02070 */
[----:B------:R-:W4:Y:S07]  /*10820*/  POPC R5, UR4 ;  /* 0x0000000400057d09 */ /* 0x000f2e0008000000 */
[----:B----4-:R-:W3:Y:S01]  /*10830*/  @P0 ATOMG.E.ADD.STRONG.GPU PT, R3, desc[UR6][R2.64], R5 ;  /* 0x00000005020309a8 */ /* 0x010ee200081ee1c6 */
[----:B0-----:R-:W0:Y:S02]  /*10840*/  S2R R4, SR_LTMASK ;  /* 0x0000000000047919 */ /* 0x001e240000003900 */
[----:B0-----:R-:W-:-:S04]  /*10850*/  LOP3.LUT R4, R4, UR4, RZ, 0xc0, !PT ;  /* 0x0000000404047c12 */ /* 0x001fc8000f8ec0ff */
[----:B-1----:R-:W0:Y:S01]  /*10860*/  POPC R7, R4 ;  /* 0x0000000400077309 */ /* 0x002e220000000000 */
[----:B---3--:R-:W0:Y:S02]  /*10870*/  SHFL.IDX PT, R0, R3, R0, 0x1f ;  /* 0x00001f0003007589 */ /* 0x008e2400000e0000 */
[----:B0-----:R-:W-:-:S05]  /*10880*/  IADD3 R0, R0, UR38, R7 ;  /* 0x0000002600007c10 */ /* 0x001fca000fffe007 */
[----:B------:R3:W-:Y:S01]  /*10890*/  STL [R1], R0 ;  /* 0x0000000001007387 */ /* 0x0007e20000100800 */
[----:B------:R-:W-:Y:S05]  /*108a0*/  BRA `(.L_x_239) ;  /* 0x0000004000ec7947 */ /* 0x000fea0003800000 */
.L_x_238:
[----:B------:R-:W-:Y:S01]  /*108b0*/  VIADD R0, R18, 0x21400 ;  /* 0x0002140012007836 */ /* 0x000fe20000000000 */
[----:B------:R-:W-:Y:S04]  /*108c0*/  BSSY B6, `(.L_x_240) ;  /* 0x0000013000067945 */ /* 0x000fe80003800000 */
[----:B------:R-:W-:-:S13]  /*108d0*/  LOP3.LUT P0, RZ, R0, 0x3ff, RZ, 0xc0, !PT ;  /* 0x000003ff00ff7812 */ /* 0x000fda000780c0ff */
[----:B------:R-:W-:Y:S05]  /*108e0*/  @!P0 BRA `(.L_x_241) ;  /* 0x0000000000408947 */ /* 0x000fea0003800000 */
[----:B------:R-:W-:Y:S01]  /*108f0*/  MOV R2, 0x0 ;  /* 0x0000000000027802 */ /* 0x000fe20000000f00 */
[----:B------:R-:W-:Y:S01]  /*10900*/  ULDC.64 UR6, c[0x4][0xa8] ;  /* 0x01002a0000067ab9 */ /* 0x000fe20000000a00 */
[----:B------:R-:W-:Y:S01]  /*10910*/  ULDC.64 UR8, c[0x4][0xb0] ;  /* 0x01002c0000087ab9 */ /* 0x000fe20000000a00 */
[----:B------:R-:W-:Y:S01]  /*10920*/  ULDC.64 UR4, c[0x4][0x8] ;  /* 0x0100020000047ab9 */ /* 0x000fe20000000a00 */
[----:B0-----:R-:W-:Y:S02]  /*10930*/  IMAD.U32 R4, RZ, RZ, UR6 ;  /* 0x00000006ff047e24 */ /* 0x001fe4000f8e00ff */
[----:B------:R-:W0:Y:S01]  /*10940*/  LDC.64 R2, c[0x4][R2] ;  /* 0x0100000002027b82 */ /* 0x000e220000000a00 */
[----:B------:R-:W-:Y:S02]  /*10950*/  IMAD.U32 R5, RZ, RZ, UR7 ;  /* 0x00000007ff057e24 */ /* 0x000fe4000f8e00ff */
[----:B------:R-:W-:Y:S02]  /*10960*/  IMAD.U32 R6, RZ, RZ, UR8 ;  /* 0x00000008ff067e24 */ /* 0x000fe4000f8e00ff */
[----:B-1----:R-:W-:-:S02]  /*10970*/  IMAD.U32 R7, RZ, RZ, UR9 ;  /* 0x00000009ff077e24 */ /* 0x002fc4000f8e00ff */
[----:B------:R-:W-:Y:S02]  /*10980*/  IMAD.U32 R10, RZ, RZ, UR4 ;  /* 0x00000004ff0a7e24 */ /* 0x000fe4000f8e00ff */
[----:B--2---:R-:W-:Y:S02]  /*10990*/  IMAD.U32 R11, RZ, RZ, UR5 ;  /* 0x00000005ff0b7e24 */ /* 0x004fe4000f8e00ff */
[----:B------:R-:W-:Y:S02]  /*109a0*/  IMAD.MOV.U32 R8, RZ, RZ, 0x70 ;  /* 0x00000070ff087424 */ /* 0x000fe400078e00ff */
[----:B------:R-:W-:Y:S02]  /*109b0*/  IMAD.MOV.U32 R12, RZ, RZ, 0x1 ;  /* 0x00000001ff0c7424 */ /* 0x000fe400078e00ff */
[----:B------:R-:W-:-:S07]  /*109c0*/  IMAD.MOV.U32 R13, RZ, RZ, RZ ;  /* 0x000000ffff0d7224 */ /* 0x000fce00078e00ff */
[----:B------:R-:W-:-:S07]  /*109d0*/  LEPC R20, `(.L_x_241) ;  /* 0x000000001014794e */ /* 0x000fce0000000000 */
[----:B0-----:R-:W-:Y:S05]  /*109e0*/  CALL.ABS.NOINC R2 ;  /* 0x0000000002007343 */ /* 0x001fea0003c00000 */
.L_x_241:
[----:B------:R-:W-:Y:S05]  /*109f0*/  BSYNC B6 ;  /* 0x0000000000067941 */ /* 0x000fea0003800000 */
.L_x_240:
        /* <DEDUP_REMOVED lines=8> */
[----:B------:R3:W4:Y:S01]  /*10a80*/  LDC.64 R2, c[0x4][R0] ;  /* 0x0100000000027b82 */ /* 0x0007220000000a00 */
[----:B0-----:R-:W-:Y:S02]  /*10a90*/  IMAD.U32 R4, RZ, RZ, UR6 ;  /* 0x00000006ff047e24 */ /* 0x001fe4000f8e00ff */
[----:B------:R-:W-:Y:S02]  /*10aa0*/  IMAD.U32 R5, RZ, RZ, UR7 ;  /* 0x00000007ff057e24 */ /* 0x000fe4000f8e00ff */
[----:B------:R-:W-:Y:S02]  /*10ab0*/  IMAD.U32 R6, RZ, RZ, UR8 ;  /* 0x00000008ff067e24 */ /* 0x000fe4000f8e00ff */
[----:B-1----:R-:W-:-:S02]  /*10ac0*/  IMAD.U32 R7, RZ, RZ, UR9 ;  /* 0x00000009ff077e24 */ /* 0x002fc4000f8e00ff */
[----:B------:R-:W-:Y:S02]  /*10ad0*/  IMAD.U32 R10, RZ, RZ, UR4 ;  /* 0x00000004ff0a7e24 */ /* 0x000fe4000f8e00ff */
[----:B--2---:R-:W-:Y:S02]  /*10ae0*/  IMAD.U32 R11, RZ, RZ, UR5 ;  /* 0x00000005ff0b7e24 */ /* 0x004fe4000f8e00ff */
[----:B------:R-:W-:Y:S02]  /*10af0*/  IMAD.MOV.U32 R8, RZ, RZ, 0x70 ;  /* 0x00000070ff087424 */ /* 0x000fe400078e00ff */
[----:B------:R-:W-:Y:S02]  /*10b00*/  IMAD.MOV.U32 R12, RZ, RZ, 0x1 ;  /* 0x00000001ff0c7424 */ /* 0x000fe400078e00ff */
[----:B---3--:R-:W-:-:S07]  /*10b10*/  IMAD.MOV.U32 R13, RZ, RZ, RZ ;  /* 0x000000ffff0d7224 */ /* 0x008fce00078e00ff */
[----:B------:R-:W-:-:S07]  /*10b20*/  LEPC R20, `(.L_x_244) ;  /* 0x000000001014794e */ /* 0x000fce0000000000 */
[----:B----4-:R-:W-:Y:S05]  /*10b30*/  CALL.ABS.NOINC R2 ;  /* 0x0000000002007343 */ /* 0x010fea0003c00000 */
.L_x_244:
[----:B------:R-:W-:Y:S01]  /*10b40*/  MOV R2, 0x0 ;  /* 0x0000000000027802 */ /* 0x000fe20000000f00 */
[----:B------:R-:W-:Y:S01]  /*10b50*/  ULDC.64 UR6, c[0x4][0xa8] ;  /* 0x01002a0000067ab9 */ /* 0x000fe20000000a00 */
[----:B------:R-:W-:Y:S01]  /*10b60*/  ULDC.64 UR8, c[0x4][0xb0] ;  /* 0x01002c0000087ab9 */ /* 0x000fe20000000a00 */
[----:B------:R-:W-:Y:S01]  /*10b70*/  ULDC.64 UR4, c[0x4][0x18] ;  /* 0x0100060000047ab9 */ /* 0x000fe20000000a00 */
[----:B------:R-:W-:Y:S02]  /*10b80*/  IMAD.U32 R4, RZ, RZ, UR6 ;  /* 0x00000006ff047e24 */ /* 0x000fe4000f8e00ff */
[----:B------:R-:W0:Y:S01]  /*10b90*/  LDC.64 R2, c[0x4][R2] ;  /* 0x0100000002027b82 */ /* 0x000e220000000a00 */
[----:B------:R-:W-:Y:S02]  /*10ba0*/  IMAD.U32 R5, RZ, RZ, UR7 ;  /* 0x00000007ff057e24 */ /* 0x000fe4000f8e00ff */
[----:B------:R-:W-:Y:S02]  /*10bb0*/  IMAD.U32 R6, RZ, RZ, UR8 ;  /* 0x00000008ff067e24 */ /* 0x000fe4000f8e00ff */
[----:B------:R-:W-:-:S02]  /*10bc0*/  IMAD.U32 R7, RZ, RZ, UR9 ;  /* 0x00000009ff077e24 */ /* 0x000fc4000f8e00ff */
[----:B------:R-:W-:Y:S02]  /*10bd0*/  IMAD.U32 R10, RZ, RZ, UR4 ;  /* 0x00000004ff0a7e24 */ /* 0x000fe4000f8e00ff */
[----:B------:R-:W-:Y:S02]  /*10be0*/  IMAD.U32 R11, RZ, RZ, UR5 ;  /* 0x00000005ff0b7e24 */ /* 0x000fe4000f8e00ff */
[----:B------:R-:W-:Y:S02]  /*10bf0*/  IMAD.MOV.U32 R8, RZ, RZ, 0x70 ;  /* 0x00000070ff087424 */ /* 0x000fe400078e00ff */
[----:B------:R-:W-:Y:S02]  /*10c00*/  IMAD.MOV.U32 R12, RZ, RZ, 0x1 ;  /* 0x00000001ff0c7424 */ /* 0x000fe400078e00ff */
[----:B------:R-:W-:-:S07]  /*10c10*/  IMAD.MOV.U32 R13, RZ, RZ, RZ ;  /* 0x000000ffff0d7224 */ /* 0x000fce00078e00ff */
[----:B------:R-:W-:-:S07]  /*10c20*/  LEPC R20, `(.L_x_243) ;  /* 0x000000001014794e */ /* 0x000fce0000000000 */
[----:B0-----:R-:W-:Y:S05]  /*10c30*/  CALL.ABS.NOINC R2 ;  /* 0x0000000002007343 */ /* 0x001fea0003c00000 */
.L_x_243:
[----:B------:R-:W-:Y:S05]  /*10c40*/  BSYNC B6 ;  /* 0x0000000000067941 */ /* 0x000fea0003800000 */
.L_x_242:
[----:B0-----:R-:W3:Y:S01]  /*10c50*/  LDL.LU R4, [R1+0x20] ;  /* 0x0000200001047983 */ /* 0x001ee20000300800 */
[----:B------:R-:W-:-:S03]  /*10c60*/  ULDC.64 UR4, c[0x0][0x9f8] ;  /* 0x00027e0000047ab9 */ /* 0x000fc60000000a00 */
[----:B-1----:R-:W4:Y:S01]  /*10c70*/  LDL R7, [R1+0x10] ;  /* 0x0000100001077983 */ /* 0x002f220000100800 */
[----:B------:R-:W-:Y:S01]  /*10c80*/  ISETP.NE.U32.AND P0, PT, RZ, UR4, PT ;  /* 0x00000004ff007c0c */ /* 0x000fe2000bf05070 */
[----:B------:R-:W-:Y:S02]  /*10c90*/  ULDC.64 UR6, c[0x0][0x208] ;  /* 0x0000820000067ab9 */ /* 0x000fe40000000a00 */
[----:B------:R-:W5:Y:S01]  /*10ca0*/  LDL R0, [R1+0x38] ;  /* 0x0000380001007983 */ /* 0x000f620000100800 */
[----:B------:R-:W-:-:S13]  /*10cb0*/  ISETP.NE.AND.EX P0, PT, RZ, UR5, PT, P0 ;  /* 0x00000005ff007c0c */ /* 0x000fda000bf05300 */
[----:B------:R-:W-:-:S04]  /*10cc0*/  @P0 IADD3 R2, P1, R17, UR4, RZ ;  /* 0x0000000411020c10 */ /* 0x000fc8000ff3e0ff */
[----:B---3--:R-:W-:Y:S01]  /*10cd0*/  @P0 IADD3.X R3, R4, UR5, RZ, P1, !PT ;  /* 0x0000000504030c10 */ /* 0x008fe20008ffe4ff */
[----:B------:R-:W-:-:S04]  /*10ce0*/  ULDC.64 UR4, c[0x0][0xa08] ;  /* 0x0002820000047ab9 */ /* 0x000fc80000000a00 */
[----:B----4-:R0:W3:Y:S02]  /*10cf0*/  @P0 LDG.E R7, desc[UR6][R2.64] ;  /* 0x0000000602070981 */ /* 0x0100e4000c1e1900 */
[----:B0-----:R-:W0:Y:S01]  /*10d00*/  LDC.64 R2, c[0x0][0x418] ;  /* 0x00010600ff027b82 */ /* 0x001e220000000a00 */
[----:B-----5:R-:W-:Y:S01]  /*10d10*/  VIADD R0, R0, 0xffffffff ;  /* 0xffffffff00007836 */ /* 0x020fe20000000000 */
[----:B---3--:R-:W-:Y:S01]  /*10d20*/  SHF.R.S32.HI R8, RZ, 0x1f, R7 ;  /* 0x0000001fff087819 */ /* 0x008fe20000011407 */
[----:B------:R1:W-:Y:S04]  /*10d30*/  @P0 STL [R1+0x10], R7 ;  /* 0x0000100701000387 */ /* 0x0003e80000100800 */
[----:B------:R1:W-:Y:S01]  /*10d40*/  STL [R1+0x20], R8 ;  /* 0x0000200801007387 */ /* 0x0003e20000100800 */
[----:B0-----:R-:W-:Y:S01]  /*10d50*/  LOP3.LUT P0, RZ, R2, UR4, RZ, 0xfc, !PT ;  /* 0x0000000402ff7c12 */ /* 0x001fe2000f80fcff */
[----:B------:R-:W-:-:S03]  /*10d60*/  UMOV UR4, 0xffffffff ;  /* 0xffffffff00047882 */ /* 0x000fc60000000000 */
[----:B------:R-:W-:-:S04]  /*10d70*/  LOP3.LUT P0, RZ, R3, UR5, RZ, 0xfc, P0 ;  /* 0x0000000503ff7c12 */ /* 0x000fc8000800fcff */
[----:B------:R-:W-:Y:S01]  /*10d80*/  SEL R17, R7, RZ, !P0 ;  /* 0x000000ff07117207 */ /* 0x000fe20004000000 */
[----:B-1----:R-:W-:Y:S08]  /*10d90*/  BRA.DIV UR4, `(.L_x_245) ;  /* 0x0000005204847947 */ /* 0x002ff0000b800000 */
[----:B------:R-:W0:Y:S02]  /*10da0*/  S2R R4, SR_TID.X ;  /* 0x0000000000047919 */ /* 0x000e240000002100 */
[----:B0-----:R-:W-:-:S04]  /*10db0*/  SHF.R.U32.HI R4, RZ, 0x5, R4 ;  /* 0x00000005ff047819 */ /* 0x001fc80000011604 */
[----:B------:R-:W-:-:S05]  /*10dc0*/  LOP3.LUT R4, R4, 0x3, RZ, 0xc0, !PT ;  /* 0x0000000304047812 */ /* 0x000fca00078ec0ff */
[----:B------:R0:W1:Y:S02]  /*10dd0*/  SHFL.IDX PT, R14, R4, RZ, 0x1f ;  /* 0x00001fff040e7589 */ /* 0x00006400000e0000 */
.L_x_353:
[----:B0-----:R-:W3:Y:S01]  /*10de0*/  LDL.LU R4, [R1+0x1c] ;  /* 0x00001c0001047983 */ /* 0x001ee20000300800 */
[----:B------:R-:W-:Y:S02]  /*10df0*/  PLOP3.LUT P1, PT, PT, PT, PT, 0x8, 0x0 ;  /* 0x000000000000781c */ /* 0x000fe40003f2e170 */
[----:B-1----:R-:W-:Y:S01]  /*10e00*/  ISETP.NE.AND P0, PT, R14, RZ, PT ;  /* 0x000000ff0e00720c */ /* 0x002fe20003f05270 */
[----:B------:R0:W-:Y:S01]  /*10e10*/  STL [R1+0x8], R0 ;  /* 0x0000080001007387 */ /* 0x0001e20000100800 */
[----:B---3--:R-:W-:-:S09]  /*10e20*/  LOP3.LUT R4, R4, 0xfffffffe, RZ, 0xc0, !PT ;  /* 0xfffffffe04047812 */ /* 0x008fd200078ec0ff */
[----:B------:R-:W-:-:S05]  /*10e30*/  @P1 LOP3.LUT R4, R4, 0x1, RZ, 0xfc, !PT ;  /* 0x0000000104041812 */ /* 0x000fca00078efcff */
[----:B------:R0:W-:Y:S01]  /*10e40*/  STL [R1+0x1c], R4 ;  /* 0x00001c0401007387 */ /* 0x0001e20000100800 */
[----:B------:R-:W-:Y:S05]  /*10e50*/  @P0 BRA `(.L_x_246) ;  /* 0x00000004003c0947 */ /* 0x000fea0003800000 */
[----:B------:R-:W-:-:S03]  /*10e60*/  UMOV UR4, 0xffffffff ;  /* 0xffffffff00047882 */ /* 0x000fc60000000000 */
[----:B------:R-:W-:Y:S05]  /*10e70*/  BRA.DIV UR4, `(.L_x_247) ;  /* 0x0000005204807947 */ /* 0x000fea000b800000 */
[----:B------:R-:W-:-:S13]  /*10e80*/  ELECT P6, URZ, PT ;  /* 0x00000000003f782f */ /* 0x000fda00038c0000 */
.L_x_356:
[----:B------:R-:W-:Y:S05]  /*10e90*/  @!P6 BRA `(.L_x_246) ;  /* 0x00000004002ce947 */ /* 0x000fea0003800000 */
[----:B------:R-:W-:-:S04]  /*10ea0*/  ISETP.NE.U32.AND P0, PT, R2, RZ, PT ;  /* 0x000000ff0200720c */ /* 0x000fc80003f05070 */
[----:B------:R-:W-:-:S13]  /*10eb0*/  ISETP.NE.AND.EX P0, PT, R3, RZ, PT, P0 ;  /* 0x000000ff0300720c */ /* 0x000fda0003f05300 */
[----:B------:R-:W-:Y:S05]  /*10ec0*/  @!P0 BRA `(.L_x_248) ;  /* 0x0000000000548947 */ /* 0x000fea0003800000 */
[----:B------:R-:W1:Y:S01]  /*10ed0*/  LDC R6, c[0x0][0x43c] ;  /* 0x00010f00ff067b82 */ /* 0x000e620000000800 */
[----:B------:R-:W-:Y:S01]  /*10ee0*/  IMAD.MOV.U32 R9, RZ, RZ, R0 ;  /* 0x000000ffff097224 */ /* 0x000fe200078e0000 */
[----:B------:R-:W-:Y:S01]  /*10ef0*/  ULDC.64 UR4, c[0x0][0x428] ;  /* 0x00010a0000047ab9 */ /* 0x000fe20000000a00 */
[----:B------:R-:W-:Y:S02]  /*10f00*/  ULDC.64 UR6, c[0x0][0x208] ;  /* 0x0000820000067ab9 */ /* 0x000fe40000000a00 */
[----:B0-----:R-:W-:Y:S01]  /*10f10*/  IMAD.MOV.U32 R0, RZ, RZ, R9 ;  /* 0x000000ffff007224 */ /* 0x001fe200078e0009 */
[----:B-1----:R-:W-:-:S13]  /*10f20*/  ISETP.NE.AND P0, PT, R6, 0x1, PT ;  /* 0x000000010600780c */ /* 0x002fda0003f05270 */
[----:B------:R-:W0:Y:S02]  /*10f30*/  @P0 LDC.64 R4, c[0x0][0x440] ;  /* 0x00011000ff040b82 */ /* 0x000e240000000a00 */
[----:B0-----:R-:W-:-:S05]  /*10f40*/  @P0 IMAD.HI.U32 R4, R9, R4, RZ ;  /* 0x0000000409040227 */ /* 0x001fca00078e00ff */
[----:B------:R-:W-:-:S04]  /*10f50*/  @P0 SHF.R.U32.HI R0, RZ, R5, R4 ;  /* 0x00000005ff000219 */ /* 0x000fc80000011604 */
[--C-:B------:R-:W-:Y:S01]  /*10f60*/  SHF.R.S32.HI R5, RZ, 0x1f, R0.reuse ;  /* 0x0000001fff057819 */ /* 0x100fe20000011400 */
[----:B------:R-:W-:-:S04]  /*10f70*/  IMAD.MOV R4, RZ, RZ, -R0 ;  /* 0x000000ffff047224 */ /* 0x000fc800078e0a00 */
[----:B------:R-:W-:Y:S02]  /*10f80*/  IMAD R9, R6, R4, R9 ;  /* 0x0000000406097224 */ /* 0x000fe400078e0209 */
[----:B------:R-:W-:Y:S02]  /*10f90*/  IMAD R6, R8, UR4, RZ ;  /* 0x0000000408067c24 */ /* 0x000fe4000f8e02ff */
[----:B------:R-:W-:Y:S01]  /*10fa0*/  IMAD.MOV.U32 R4, RZ, RZ, R0 ;  /* 0x000000ffff047224 */ /* 0x000fe200078e0000 */
[----:B------:R1:W-:Y:S01]  /*10fb0*/  STL [R1+0x8], R9 ;  /* 0x0000080901007387 */ /* 0x0003e20000100800 */
[C---:B------:R-:W-:Y:S02]  /*10fc0*/  IMAD R0, R7.reuse, UR5, R6 ;  /* 0x0000000507007c24 */ /* 0x040fe4000f8e0206 */
[----:B------:R-:W-:-:S04]  /*10fd0*/  IMAD.WIDE.U32 R4, R7, UR4, R4 ;  /* 0x0000000407047c25 */ /* 0x000fc8000f8e0004 */
[----:B------:R-:W-:Y:S01]  /*10fe0*/  IMAD.IADD R0, R5, 0x1, R0 ;  /* 0x0000000105007824 */ /* 0x000fe200078e0200 */
[----:B------:R-:W-:-:S04]  /*10ff0*/  LEA R2, P0, R4, R2, 0x2 ;  /* 0x0000000204027211 */ /* 0x000fc800078010ff */
[----:B------:R-:W-:-:S05]  /*11000*/  LEA.HI.X R3, R4, R3, R0, 0x2, P0 ;  /* 0x0000000304037211 */ /* 0x000fca00000f1400 */
[----:B------:R1:W5:Y:S04]  /*11010*/  LDG.E R17, desc[UR6][R2.64] ;  /* 0x0000000602117981 */ /* 0x000368000c1e1900 */
.L_x_248:
[----:B-1----:R-:W3:Y:S01]  /*11020*/  LDL R2, [R1+0x14] ;  /* 0x0000140001027983 */ /* 0x002ee20000100800 */
[----:B0-----:R-:W-:Y:S01]  /*11030*/  IMAD R0, R19, 0x8, R18 ;  /* 0x0000000813007824 */ /* 0x001fe200078e0212 */
[----:B---3--:R-:W-:-:S04]  /*11040*/  SHF.L.U32 R2, R2, 0x1f, RZ ;  /* 0x0000001f02027819 */ /* 0x008fc800000006ff */
[----:B------:R-:W0:Y:S02]  /*11050*/  SYNCS.PHASECHK.TRANS64.TRYWAIT P0, [R0+URZ+0x36840], R2 ;  /* 0x03684002000075a7 */ /* 0x000e24000800017f */
[----:B0-----:R-:W-:Y:S05]  /*11060*/  @!P0 BRA `(.L_x_249) ;  /* 0x0000005000248947 */ /* 0x001fea0003800000 */
.L_x_357:
[----:B------:R-:W1:Y:S02]  /*11070*/  S2R R3, SR_TID.X ;  /* 0x0000000000037919 */ /* 0x000e640000002100 */
[----:B-1----:R-:W-:-:S04]  /*11080*/  LOP3.LUT R3, R3, 0x7f, RZ, 0xc0, !PT ;  /* 0x0000007f03037812 */ /* 0x002fc800078ec0ff */
[----:B------:R-:W-:-:S13]  /*11090*/  ISETP.NE.AND P0, PT, R3, RZ, PT ;  /* 0x000000ff0300720c */ /* 0x000fda0003f05270 */
[----:B------:R-:W-:Y:S05]  /*110a0*/  @P0 BRA `(.L_x_250) ;  /* 0x00000000001c0947 */ /* 0x000fea0003800000 */
[----:B------:R-:W1:Y:S01]  /*110b0*/  S2R R3, SR_TID.X ;  /* 0x0000000000037919 */ /* 0x000e620000002100 */
[----:B0-----:R-:W-:-:S04]  /*110c0*/  IMAD.MOV.U32 R2, RZ, RZ, 0xa800 ;  /* 0x0000a800ff027424 */ /* 0x001fc800078e00ff */
[----:B------:R3:W-:Y:S01]  /*110d0*/  SYNCS.ARRIVE.TRANS64 RZ, [R0+URZ+0x36830], R2 ;  /* 0x0368300200ff79a7 */ /* 0x0007e2000800003f */
[----:B-1----:R-:W-:-:S04]  /*110e0*/  LOP3.LUT R3, R3, 0x1f, RZ, 0xc0, !PT ;  /* 0x0000001f03037812 */ /* 0x002fc800078ec0ff */
[----:B------:R-:W-:-:S13]  /*110f0*/  ISETP.NE.AND P0, PT, R3, RZ, PT ;  /* 0x000000ff0300720c */ /* 0x000fda0003f05270 */
[----:B---3--:R-:W-:Y:S05]  /*11100*/  @!P0 BRA `(.L_x_250) ;  /* 0x0000000000048947 */ /* 0x008fea0003800000 */
[----:B------:R-:W-:Y:S01]  /*11110*/  BPT.TRAP 0x1 ;  /* 0x000000040000795c */ /* 0x000fe20000300000 */
.L_x_250:
[----:B------:R-:W3:Y:S04]  /*11120*/  LDL R4, [R1+0x8] ;  /* 0x0000080001047983 */ /* 0x000ee80000100800 */
[----:B------:R-:W4:Y:S04]  /*11130*/  LDL R3, [R1+0x18] ;  /* 0x0000180001037983 */ /* 0x000f280000100800 */
[----:B0-----:R-:W2:Y:S01]  /*11140*/  LDL.LU R2, [R1+0x1c] ;  /* 0x00001c0001027983 */ /* 0x001ea20000300800 */
[----:B------:R-:W-:Y:S01]  /*11150*/  R2UR UR9, R0 ;  /* 0x00000000000972ca */ /* 0x000fe200000e0000 */
[----:B------:R-:W-:Y:S01]  /*11160*/  IMAD R0, R19, 0xa800, R18 ;  /* 0x0000a80013007824 */ /* 0x000fe200078e0212 */
[----:B------:R-:W-:Y:S01]  /*11170*/  UIADD3 UR4, UP0, UR36, 0x370, URZ ;  /* 0x0000037024047890 */ /* 0x000fe2000ff1e03f */
[----:B------:R-:W-:Y:S01]  /*11180*/  R2UR UR12, R16 ;  /* 0x00000000100c72ca */ /* 0x000fe200000e0000 */
[----:B------:R-:W-:Y:S01]  /*11190*/  UMOV UR10, URZ ;  /* 0x0000003f000a7c82 */ /* 0x000fe20008000000 */
[----:B-----5:R-:W-:Y:S01]  /*111a0*/  R2UR UR13, R17 ;  /* 0x00000000110d72ca */ /* 0x020fe200000e0000 */
[----:B------:R-:W-:Y:S01]  /*111b0*/  UMOV UR6, 0x0 ;  /* 0x0000000000067882 */ /* 0x000fe20000000000 */
[----:B------:R-:W-:Y:S01]  /*111c0*/  R2UR UR8, R0 ;  /* 0x00000000000872ca */ /* 0x000fe200000e0000 */
[----:B------:R-:W-:Y:S01]  /*111d0*/  UMOV UR7, 0x14f00000 ;  /* 0x14f0000000077882 */ /* 0x000fe20000000000 */
[----:B------:R-:W-:Y:S01]  /*111e0*/  PLOP3.LUT P0, PT, PT, PT, PT, 0x80, 0x0 ;  /* 0x000000000000781c */ /* 0x000fe20003f0f070 */
[----:B------:R-:W-:-:S03]  /*111f0*/  UMOV UR16, 0x40 ;  /* 0x0000004000107882 */ /* 0x000fc60000000000 */
[----:B------:R-:W-:-:S07]  /*11200*/  UIADD3 UR9, UR9, 0x36830, URZ ;  /* 0x0003683009097890 */ /* 0x000fce000fffe03f */
[----:B------:R-:W-:Y:S02]  /*11210*/  UIADD3 UR14, UR8, 0x21400, URZ ;  /* 0x00021400080e7890 */ /* 0x000fe4000fffe03f */
[----:B------:R-:W-:Y:S02]  /*11220*/  UIADD3 UR15, UR8, 0x24c00, URZ ;  /* 0x00024c00080f7890 */ /* 0x000fe4000fffe03f */
[----:B------:R-:W-:-:S03]  /*11230*/  UIADD3 UR17, UR8, 0x28400, URZ ;  /* 0x0002840008117890 */ /* 0x000fc6000fffe03f */
[----:B------:R-:W-:Y:S01]  /*11240*/  UMOV UR8, UR14 ;  /* 0x0000000e00087c82 */ /* 0x000fe20008000000 */
[----:B------:R-:W-:Y:S01]  /*11250*/  UMOV UR14, 0x80 ;  /* 0x00000080000e7882 */ /* 0x000fe20000000000 */
[----:B---3--:R-:W-:Y:S02]  /*11260*/  R2UR UR11, R4 ;  /* 0x00000000040b72ca */ /* 0x008fe400000e0000 */
[----:B----4-:R-:W-:Y:S02]  /*11270*/  R2UR UR5, R3 ;  /* 0x00000000030572ca */ /* 0x010fe400000e0000 */
[----:B--2---:R-:W-:-:S04]  /*11280*/  LOP3.LUT R2, R2, 0xfffffffe, RZ, 0xc0, !PT ;  /* 0xfffffffe02027812 */ /* 0x004fc800078ec0ff */
[----:B------:R-:W-:-:S07]  /*11290*/  @P0 LOP3.LUT R2, R2, 0x1, RZ, 0xfc, !PT ;  /* 0x0000000102020812 */ /* 0x000fce00078efcff */
[----:B------:R-:W-:Y:S01]  /*112a0*/  UIMAD UR11, UR11, 0x70, UR5 ;  /* 0x000000700b0b78a4 */ /* 0x000fe2000f8e0205 */
[----:B------:R1:W-:Y:S01]  /*112b0*/  STL [R1+0x1c], R2 ;  /* 0x00001c0201007387 */ /* 0x0003e20000100800 */
[----:B------:R-:W-:-:S09]  /*112c0*/  UIADD3.X UR5, URZ, UR37, URZ, UP0, !UPT ;  /* 0x000000253f057290 */ /* 0x000fd200087fe43f */
[----:B------:R0:W-:Y:S02]  /*112d0*/  UTMALDG.4D [UR8], [UR4], desc[UR6] ;  /* 0x00000608040075b4 */ /* 0x0001e40008019000 */
[----:B0-----:R-:W-:Y:S01]  /*112e0*/  UMOV UR8, UR15 ;  /* 0x0000000f00087c82 */ /* 0x001fe20008000000 */
[----:B------:R-:W-:Y:S02]  /*112f0*/  UMOV UR10, UR16 ;  /* 0x00000010000a7c82 */ /* 0x000fe40008000000 */
[----:B------:R0:W-:Y:S02]  /*11300*/  UTMALDG.4D [UR8], [UR4], desc[UR6] ;  /* 0x00000608040075b4 */ /* 0x0001e40008019000 */
[----:B0-----:R-:W-:Y:S01]  /*11310*/  UMOV UR8, UR17 ;  /* 0x0000001100087c82 */ /* 0x001fe20008000000 */
[----:B------:R-:W-:Y:S02]  /*11320*/  UMOV UR10, UR14 ;  /* 0x0000000e000a7c82 */ /* 0x000fe40008000000 */
[----:B------:R1:W-:Y:S02]  /*11330*/  UTMALDG.4D [UR8], [UR4], desc[UR6] ;  /* 0x00000608040075b4 */ /* 0x0003e40008019000 */
[----:B-1----:R-:W-:Y:S01]  /*11340*/  NOP ;  /* 0x0000000000007918 */ /* 0x002fe20000000000 */
.L_x_246:
[----:B------:R-:W3:Y:S04]  /*11350*/  LDL.LU R3, [R1+0x30] ;  /* 0x0000300001037983 */ /* 0x000ee80000300800 */
[----:B------:R-:W4:Y:S04]  /*11360*/  LDL.LU R5, [R1+0x2c] ;  /* 0x00002c0001057983 */ /* 0x000f280000300800 */
[----:B0-----:R-:W5:Y:S01]  /*11370*/  LDL.LU R4, [R1+0x3c] ;  /* 0x00003c0001047983 */ /* 0x001f620000300800 */
[----:B------:R-:W-:Y:S05]  /*11380*/  WARPSYNC.ALL ;  /* 0x0000000000007948 */ /* 0x000fea0003800000 */
[----:B------:R-:W-:Y:S01]  /*11390*/  ULDC.64 UR6, c[0x0][0xa00] ;  /* 0x0002800000067ab9 */ /* 0x000fe20000000a00 */
[----:B------:R-:W-:Y:S01]  /*113a0*/  ULDC.64 UR4, c[0x0][0x298] ;  /* 0x0000a60000047ab9 */ /* 0x000fe20000000a00 */
[----:B------:R-:W-:Y:S01]  /*113b0*/  BAR.SYNC.DEFER_BLOCKING 0x8, 0x180 ;  /* 0x0206000000007b1d */ /* 0x000fe20000010000 */
[----:B------:R-:W-:Y:S01]  /*113c0*/  ISETP.NE.U32.AND P0, PT, RZ, UR6, PT ;  /* 0x00000006ff007c0c */ /* 0x000fe2000bf05070 */
[----:B------:R-:W-:-:S03]  /*113d0*/  VIADD R2, R18, 0x15400 ;  /* 0x0001540012027836 */ /* 0x000fc60000000000 */
[----:B------:R-:W-:Y:S01]  /*113e0*/  ISETP.NE.AND.EX P0, PT, RZ, UR7, PT, P0 ;  /* 0x00000007ff007c0c */ /* 0x000fe2000bf05300 */
[----:B------:R-:W-:Y:S01]  /*113f0*/  BSSY B6, `(.L_x_251) ;  /* 0x000001e000067945 */ /* 0x000fe20003800000 */
[----:B------:R-:W-:Y:S02]  /*11400*/  LOP3.LUT P1, RZ, R2, 0x3ff, RZ, 0xc0, !PT ;  /* 0x000003ff02ff7812 */ /* 0x000fe4000782c0ff */
[----:B---3--:R-:W-:Y:S02]  /*11410*/  SHF.R.S32.HI R0, RZ, 0x1f, R3 ;  /* 0x0000001fff007819 */ /* 0x008fe40000011403 */
[----:B----4-:R-:W-:-:S03]  /*11420*/  SEL R5, R5, RZ, !P0 ;  /* 0x000000ff05057207 */ /* 0x010fc60004000000 */
[----:B------:R-:W-:Y:S01]  /*11430*/  IMAD R0, R0, UR4, RZ ;  /* 0x0000000400007c24 */ /* 0x000fe2000f8e02ff */
[----:B-----5:R-:W-:-:S03]  /*11440*/  SEL R4, R4, RZ, !P0 ;  /* 0x000000ff04047207 */ /* 0x020fc60004000000 */
[C---:B------:R-:W-:Y:S02]  /*11450*/  IMAD R0, R3.reuse, UR5, R0 ;  /* 0x0000000503007c24 */ /* 0x040fe4000f8e0200 */
[----:B------:R-:W-:-:S04]  /*11460*/  IMAD.WIDE.U32 R2, R3, UR4, RZ ;  /* 0x0000000403027c25 */ /* 0x000fc8000f8e00ff */
[----:B------:R-:W-:Y:S01]  /*11470*/  IMAD.IADD R0, R3, 0x1, R0 ;  /* 0x0000000103007824 */ /* 0x000fe200078e0200 */
[----:B------:R0:W-:Y:S04]  /*11480*/  STL.64 [R1+0x50], R2 ;  /* 0x0000500201007387 */ /* 0x0001e80000100a00 */
[----:B------:R0:W-:Y:S04]  /*11490*/  STL [R1+0x2c], R5 ;  /* 0x00002c0501007387 */ /* 0x0001e80000100800 */
[----:B------:R0:W-:Y:S04]  /*114a0*/  STL [R1+0x3c], R4 ;  /* 0x00003c0401007387 */ /* 0x0001e80000100800 */
[----:B------:R0:W-:Y:S01]  /*114b0*/  STL [R1+0x30], R0 ;  /* 0x0000300001007387 */ /* 0x0001e20000100800 */
[----:B------:R-:W-:Y:S05]  /*114c0*/  @!P1 BRA `(.L_x_252) ;  /* 0x0000000000409947 */ /* 0x000fea0003800000 */
[----:B0-----:R-:W-:Y:S01]  /*114d0*/  MOV R2, 0x0 ;  /* 0x0000000000027802 */ /* 0x001fe20000000f00 */
        /* <DEDUP_REMOVED lines=9> */
[----:B--2---:R-:W-:Y:S02]  /*11570*/  IMAD.U32 R11, RZ, RZ, UR5 ;  /* 0x00000005ff0b7e24 */ /* 0x004fe4000f8e00ff */
[----:B------:R-:W-:Y:S02]  /*11580*/  IMAD.MOV.U32 R8, RZ, RZ, 0x70 ;  /* 0x00000070ff087424 */ /* 0x000fe400078e00ff */
[----:B------:R-:W-:Y:S02]  /*11590*/  IMAD.MOV.U32 R12, RZ, RZ, 0x1 ;  /* 0x00000001ff0c7424 */ /* 0x000fe400078e00ff */
[----:B------:R-:W-:-:S07]  /*115a0*/  IMAD.MOV.U32 R13, RZ, RZ, RZ ;  /* 0x000000ffff0d7224 */ /* 0x000fce00078e00ff */
[----:B------:R-:W-:-:S07]  /*115b0*/  LEPC R20, `(.L_x_252) ;  /* 0x000000001014794e */ /* 0x000fce0000000000 */
[----:B0-----:R-:W-:Y:S05]  /*115c0*/  CALL.ABS.NOINC R2 ;  /* 0x0000000002007343 */ /* 0x001fea0003c00000 */
.L_x_252:
[----:B------:R-:W-:Y:S05]  /*115d0*/  BSYNC B6 ;  /* 0x0000000000067941 */ /* 0x000fea0003800000 */
.L_x_251:
[----:B0-----:R-:W3:Y:S01]  /*115e0*/  LDL.LU R0, [R1+0x3c] ;  /* 0x00003c0001007983 */ /* 0x001ee20000300800 */
[----:B------:R-:W0:Y:S01]  /*115f0*/  LDC R8, c[0x0][0x448] ;  /* 0x00011200ff087b82 */ /* 0x000e220000000800 */
[----:B------:R-:W-:Y:S01]  /*11600*/  ULDC.64 UR4, c[0x0][0x2d8] ;  /* 0x0000b60000047ab9 */ /* 0x000fe20000000a00 */
[----:B------:R-:W-:Y:S01]  /*11610*/  ULDC.64 UR6, c[0x0][0x280] ;  /* 0x0000a00000067ab9 */ /* 0x000fe20000000a00 */
[----:B------:R-:W4:Y:S04]  /*11620*/  LDL.LU R4, [R1+0x30] ;  /* 0x0000300001047983 */ /* 0x000f280000300800 */
[----:B------:R-:W4:Y:S04]  /*11630*/  LDL.LU.64 R2, [R1+0x50] ;  /* 0x0000500001027983 */ /* 0x000f280000300a00 */
[----:B------:R-:W3:Y:S04]  /*11640*/  LDL.LU R6, [R1+0x2c] ;  /* 0x00002c0001067983 */ /* 0x000ee80000300800 */
[----:B------:R-:W3:Y:S01]  /*11650*/  LDL.LU R5, [R1+0x4] ;  /* 0x0000040001057983 */ /* 0x000ee20000300800 */
[----:B0-----:R-:W-:Y:S01]  /*11660*/  ISETP.NE.AND P0, PT, R8, 0x1, PT ;  /* 0x000000010800780c */ /* 0x001fe20003f05270 */
[----:B------:R-:W2:-:S12]  /*11670*/  S2R R9, SR_TID.X ;  /* 0x0000000000097919 */ /* 0x000e980000002100 */
[----:B------:R-:W0:Y:S01]  /*11680*/  @P0 LDC R7, c[0x0][0x450] ;  /* 0x00011400ff070b82 */ /* 0x000e220000000800 */
[----:B--2---:R-:W-:-:S05]  /*11690*/  IMAD.SHL.U32 R11, R9, 0x8, RZ ;  /* 0x00000008090b7824 */ /* 0x004fca00078e00ff */
[----:B------:R-:W-:-:S04]  /*116a0*/  LOP3.LUT R11, R11, 0x38, RZ, 0xc0, !PT ;  /* 0x000000380b0b7812 */ /* 0x000fc800078ec0ff */
[----:B------:R-:W-:Y:S01]  /*116b0*/  LOP3.LUT R10, R11, 0x40, RZ, 0xfc, !PT ;  /* 0x000000400b0a7812 */ /* 0x000fe200078efcff */
[----:B----4-:R-:W-:Y:S02]  /*116c0*/  IMAD.MOV.U32 R3, RZ, RZ, R4 ;  /* 0x000000ffff037224 */ /* 0x010fe400078e0004 */
[----:B------:R-:W1:Y:S01]  /*116d0*/  S2R R4, SR_TID.X ;  /* 0x0000000000047919 */ /* 0x000e620000002100 */
[----:B------:R-:W-:-:S04]  /*116e0*/  IMAD.WIDE.U32 R2, R16, UR4, R2 ;  /* 0x0000000410027c25 */ /* 0x000fc8000f8e0002 */
[----:B------:R-:W-:Y:S01]  /*116f0*/  IMAD R3, R16, UR5, R3 ;  /* 0x0000000510037c24 */ /* 0x000fe2000f8e0203 */
[----:B------:R-:W-:Y:S02]  /*11700*/  ULDC.64 UR4, c[0x0][0x2e0] ;  /* 0x0000b80000047ab9 */ /* 0x000fe40000000a00 */
[----:B---3--:R-:W-:Y:S02]  /*11710*/  IMAD R0, R0, UR4, RZ ;  /* 0x0000000400007c24 */ /* 0x008fe4000f8e02ff */
[----:B------:R-:W-:-:S04]  /*11720*/  IMAD.WIDE.U32 R2, R6, UR4, R2 ;  /* 0x0000000406027c25 */ /* 0x000fc8000f8e0002 */
[----:B------:R-:W-:Y:S01]  /*11730*/  IMAD R0, R6, UR5, R0 ;  /* 0x0000000506007c24 */ /* 0x000fe2000f8e0200 */
[----:B------:R-:W-:Y:S01]  /*11740*/  ULDC.64 UR4, c[0x0][0x2d0] ;  /* 0x0000b40000047ab9 */ /* 0x000fe20000000a00 */
[C---:B-1----:R-:W-:Y:S01]  /*11750*/  LOP3.LUT R6, R4.reuse, 0x7f, RZ, 0xc0, !PT ;  /* 0x0000007f04067812 */ /* 0x042fe200078ec0ff */
[----:B------:R-:W-:-:S03]  /*11760*/  IMAD.SHL.U32 R4, R4, 0x10, RZ ;  /* 0x0000001004047824 */ /* 0x000fc600078e00ff */
[----:B------:R-:W-:-:S04]  /*11770*/  SHF.R.U32.HI R6, RZ, 0x3, R6 ;  /* 0x00000003ff067819 */ /* 0x000fc80000011606 */
[----:B------:R-:W-:Y:S02]  /*11780*/  LOP3.LUT R4, R6, 0x70, R4, 0xf8, !PT ;  /* 0x0000007006047812 */ /* 0x000fe400078ef804 */
[----:B------:R-:W1:Y:S01]  /*11790*/  @P0 LDC R6, c[0x0][0x44c] ;  /* 0x00011300ff060b82 */ /* 0x000e620000000800 */
[----:B------:R-:W-:Y:S02]  /*117a0*/  IMAD.SHL.U32 R5, R5, 0x80, RZ ;  /* 0x0000008005057824 */ /* 0x000fe400078e00ff */
[----:B------:R-:W-:-:S03]  /*117b0*/  IMAD.IADD R3, R3, 0x1, R0 ;  /* 0x0000000103037824 */ /* 0x000fc600078e0200 */
[----:B------:R-:W-:-:S05]  /*117c0*/  LOP3.LUT R0, R4, R5, RZ, 0xfc, !PT ;  /* 0x0000000504007212 */ /* 0x000fca00078efcff */
[----:B------:R-:W-:Y:S02]  /*117d0*/  IMAD.MOV.U32 R4, RZ, RZ, R0 ;  /* 0x000000ffff047224 */ /* 0x000fe400078e0000 */
[----:B-1----:R-:W-:-:S05]  /*117e0*/  @P0 IMAD.HI.U32 R6, R0, R6, RZ ;  /* 0x0000000600060227 */ /* 0x002fca00078e00ff */
[----:B0-----:R-:W-:-:S05]  /*117f0*/  @P0 SHF.R.U32.HI R4, RZ, R7, R6 ;  /* 0x00000007ff040219 */ /* 0x001fca0000011606 */
[----:B------:R-:W-:-:S04]  /*11800*/  IMAD.MOV R6, RZ, RZ, -R4 ;  /* 0x000000ffff067224 */ /* 0x000fc800078e0a04 */
[----:B------:R-:W-:Y:S01]  /*11810*/  IMAD R0, R8, R6, R0 ;  /* 0x0000000608007224 */ /* 0x000fe200078e0200 */
[----:B------:R-:W-:Y:S01]  /*11820*/  SHF.R.S32.HI R6, RZ, 0x1f, R4 ;  /* 0x0000001fff067819 */ /* 0x000fe20000011404 */
[----:B------:R-:W-:-:S04]  /*11830*/  IMAD.WIDE.U32 R2, R4, UR4, R2 ;  /* 0x0000000404027c25 */ /* 0x000fc8000f8e0002 */
[----:B------:R-:W-:-:S04]  /*11840*/  IMAD R6, R6, UR4, RZ ;  /* 0x0000000406067c24 */ /* 0x000fc8000f8e02ff */
[----:B------:R-:W-:Y:S01]  /*11850*/  IMAD R4, R4, UR5, R6 ;  /* 0x0000000504047c24 */ /* 0x000fe2000f8e0206 */
[----:B------:R-:W-:-:S03]  /*11860*/  ULDC.64 UR4, c[0x0][0x2c8] ;  /* 0x0000b20000047ab9 */ /* 0x000fc60000000a00 */
[----:B------:R-:W-:Y:S01]  /*11870*/  IMAD.IADD R3, R3, 0x1, R4 ;  /* 0x0000000103037824 */ /* 0x000fe200078e0204 */
[----:B------:R-:W-:Y:S01]  /*11880*/  SHF.R.S32.HI R4, RZ, 0x1f, R0 ;  /* 0x0000001fff047819 */ /* 0x000fe20000011400 */
[----:B------:R-:W-:-:S04]  /*11890*/  IMAD.WIDE.U32 R2, R0, UR4, R2 ;  /* 0x0000000400027c25 */ /* 0x000fc8000f8e0002 */
[----:B------:R-:W-:Y:S01]  /*118a0*/  IMAD R4, R4, UR4, RZ ;  /* 0x0000000404047c24 */ /* 0x000fe2000f8e02ff */
[----:B------:R-:W-:Y:S02]  /*118b0*/  ULDC UR4, c[0x0][0x2b8] ;  /* 0x0000ae0000047ab9 */ /* 0x000fe40000000800 */
[----:B------:R-:W-:Y:S02]  /*118c0*/  ISETP.GE.AND P1, PT, R10, UR4, PT ;  /* 0x000000040a007c0c */ /* 0x000fe4000bf26270 */
[----:B------:R0:W5:Y:S01]  /*118d0*/  LDL R10, [R1+0x24] ;  /* 0x00002400010a7983 */ /* 0x0001620000100800 */
[----:B------:R-:W-:Y:S01]  /*118e0*/  IMAD R0, R0, UR5, R4 ;  /* 0x0000000500007c24 */ /* 0x000fe2000f8e0204 */
[----:B------:R-:W-:Y:S02]  /*118f0*/  LOP3.LUT R9, R11, 0x80, RZ, 0xfc, !PT ;  /* 0x000000800b097812 */ /* 0x000fe400078efcff */
[----:B------:R-:W-:Y:S01]  /*11900*/  LEA R4, P3, R2, UR6, 0x1 ;  /* 0x0000000602047c11 */ /* 0x000fe2000f8608ff */
[----:B------:R-:W-:Y:S01]  /*11910*/  IMAD.IADD R0, R3, 0x1, R0 ;  /* 0x0000000103007824 */ /* 0x000fe200078e0200 */
[----:B------:R-:W-:-:S02]  /*11920*/  ISETP.GE.AND P2, PT, R11, UR4, PT ;  /* 0x000000040b007c0c */ /* 0x000fc4000bf46270 */
[----:B------:R-:W-:Y:S01]  /*11930*/  ISETP.GE.AND P0, PT, R9, UR4, PT ;  /* 0x0000000409007c0c */ /* 0x000fe2000bf06270 */
[----:B------:R-:W-:Y:S01]  /*11940*/  UMOV UR4, 0xffffffff ;  /* 0xffffffff00047882 */ /* 0x000fe20000000000 */
[----:B------:R-:W-:Y:S02]  /*11950*/  LEA.HI.X R3, R2, UR7, R0, 0x1, P3 ;  /* 0x0000000702037c11 */ /* 0x000fe400098f0c00 */
[----:B0-----:R-:W-:Y:S09]  /*11960*/  BRA.DIV UR4, `(.L_x_253) ;  /* 0x0000004604f87947 */ /* 0x001ff2000b800000 */
[----:B------:R-:W2:Y:S01]  /*11970*/  LDL.LU R7, [R1+0x44] ;  /* 0x0000440001077983 */ /* 0x000ea20000300800 */
[----:B------:R-:W0:Y:S02]  /*11980*/  S2R R6, SR_TID.X ;  /* 0x0000000000067919 */ /* 0x000e240000002100 */
[----:B0-----:R-:W-:-:S04]  /*11990*/  LOP3.LUT R6, R6, 0x7f, RZ, 0xc0, !PT ;  /* 0x0000007f06067812 */ /* 0x001fc800078ec0ff */
[----:B------:R-:W-:-:S05]  /*119a0*/  SHF.R.U32.HI R6, RZ, 0x3, R6 ;  /* 0x00000003ff067819 */ /* 0x000fca0000011606 */
[----:B------:R-:W-:Y:S02]  /*119b0*/  IMAD.IADD R0, R6, 0x1, R5 ;  /* 0x0000000106007824 */ /* 0x000fe400078e0205 */
[----:B------:R-:W0:Y:S02]  /*119c0*/  S2R R6, SR_TID.X ;  /* 0x0000000000067919 */ /* 0x000e240000002100 */
[----:B------:R-:W-:Y:S01]  /*119d0*/  VIADD R5, R0, 0x10 ;  /* 0x0000001000057836 */ /* 0x000fe20000000000 */
[----:B------:R-:W-:Y:S01]  /*119e0*/  SHFL.IDX PT, R9, R3, 0x1, 0x181f ;  /* 0x00381f0003097f89 */ /* 0x000fe200000e0000 */
[----:B0-----:R-:W-:-:S03]  /*119f0*/  IMAD.SHL.U32 R11, R6, 0x8, RZ ;  /* 0x00000008060b7824 */ /* 0x001fc600078e00ff */
[----:B------:R-:W-:Y:S02]  /*11a00*/  SHFL.IDX PT, R6, R3, RZ, 0x181f ;  /* 0x00181fff03067589 */ /* 0x000fe400000e0000 */
[----:B------:R-:W-:Y:S01]  /*11a10*/  LOP3.LUT R11, R11, 0x38, RZ, 0xc0, !PT ;  /* 0x000000380b0b7812 */ /* 0x000fe200078ec0ff */
[----:B------:R-:W-:Y:S01]  /*11a20*/  ULDC.64 UR4, c[0x0][0x208] ;  /* 0x0000820000047ab9 */ /* 0x000fe20000000a00 */
[----:B--2---:R-:W-:Y:S02]  /*11a30*/  IMAD R2, R7, R8, RZ ;  /* 0x0000000807027224 */ /* 0x004fe400078e02ff */
[----:B------:R-:W0:Y:S03]  /*11a40*/  SHFL.IDX PT, R7, R4, RZ, 0x181f ;  /* 0x00181fff04077589 */ /* 0x000e2600000e0000 */
[-C--:B------:R-:W-:Y:S02]  /*11a50*/  ISETP.GE.AND P4, PT, R0, R2.reuse, PT ;  /* 0x000000020000720c */ /* 0x080fe40003f86270 */
[----:B------:R-:W-:-:S02]  /*11a60*/  ISETP.GE.AND P3, PT, R5, R2, PT ;  /* 0x000000020500720c */ /* 0x000fc40003f66270 */
[----:B------:R-:W1:Y:S09]  /*11a70*/  SHFL.IDX PT, R5, R4, 0x1, 0x181f ;  /* 0x00381f0004057f89 */ /* 0x000e7200000e0000 */
[----:B0-----:R-:W-:-:S05]  /*11a80*/  @!P4 LEA R7, P5, R11, R7, 0x1 ;  /* 0x000000070b07c211 */ /* 0x001fca00078a08ff */
[----:B------:R-:W-:-:S05]  /*11a90*/  @!P4 IMAD.X R6, RZ, RZ, R6, P5 ;  /* 0x000000ffff06c224 */ /* 0x000fca00028e0606 */
[----:B------:R-:W-:-:S04]  /*11aa0*/  @!P4 LOP3.LUT R7, R7, R6, RZ, 0x3c, !PT ;  /* 0x000000060707c212 */ /* 0x000fc800078e3cff */
[----:B------:R-:W-:Y:S02]  /*11ab0*/  @!P4 LOP3.LUT R6, R7, R6, RZ, 0x3c, !PT ;  /* 0x000000060706c212 */ /* 0x000fe400078e3cff */
[----:B-1----:R-:W-:Y:S02]  /*11ac0*/  @!P3 LEA R8, P5, R11, R5, 0x1 ;  /* 0x000000050b08b211 */ /* 0x002fe400078a08ff */
[----:B------:R-:W-:-:S03]  /*11ad0*/  @!P4 LOP3.LUT R7, R7, R6, RZ, 0x3c, !PT ;  /* 0x000000060707c212 */ /* 0x000fc600078e3cff */
[----:B------:R-:W-:Y:S02]  /*11ae0*/  @!P3 IMAD.X R5, RZ, RZ, R9, P5 ;  /* 0x000000ffff05b224 */ /* 0x000fe400028e0609 */
[----:B-----5:R-:W-:Y:S04]  /*11af0*/  @!P4 LDGSTS.E.BYPASS.LTC128B.128 [R10+0x15400], desc[UR4][R6.64], !P2 ;  /* 0x15400000060acfae */ /* 0x020fe8000d101d44 */
[----:B------:R-:W-:Y:S04]  /*11b00*/  @!P4 LDGSTS.E.BYPASS.LTC128B.128 [R10+0x19400], desc[UR4][R6.64+0x80], !P1 ;  /* 0x19400080060acfae */ /* 0x000fe8000c901d44 */
[----:B------:R0:W-:Y:S02]  /*11b10*/  @!P4 LDGSTS.E.BYPASS.LTC128B.128 [R10+0x1d400], desc[UR4][R6.64+0x100], !P0 ;  /* 0x1d400100060acfae */ /* 0x0001e4000c101d44 */
[----:B0-----:R-:W-:-:S02]  /*11b20*/  @!P3 IMAD.MOV.U32 R6, RZ, RZ, R8 ;  /* 0x000000ffff06b224 */ /* 0x001fc400078e0008 */
[----:B------:R-:W-:Y:S02]  /*11b30*/  @!P3 IMAD.MOV.U32 R7, RZ, RZ, R5 ;  /* 0x000000ffff07b224 */ /* 0x000fe400078e0005 */
[----:B------:R-:W-:-:S03]  /*11b40*/  VIADD R5, R0, 0x20 ;  /* 0x0000002000057836 */ /* 0x000fc60000000000 */
[----:B------:R-:W-:Y:S04]  /*11b50*/  @!P3 LDGSTS.E.BYPASS.LTC128B.128 [R10+0x15c00], desc[UR4][R6.64], !P2 ;  /* 0x15c00000060abfae */ /* 0x000fe8000d101d44 */
[----:B------:R-:W-:Y:S04]  /*11b60*/  @!P3 LDGSTS.E.BYPASS.LTC128B.128 [R10+0x19c00], desc[UR4][R6.64+0x80], !P1 ;  /* 0x19c00080060abfae */ /* 0x000fe8000c901d44 */
[----:B------:R0:W-:Y:S01]  /*11b70*/  @!P3 LDGSTS.E.BYPASS.LTC128B.128 [R10+0x1dc00], desc[UR4][R6.64+0x100], !P0 ;  /* 0x1dc00100060abfae */ /* 0x0001e2000c101d44 */
[----:B------:R-:W-:-:S03]  /*11b80*/  ISETP.GE.AND P3, PT, R5, R2, PT ;  /* 0x000000020500720c */ /* 0x000fc60003f66270 */
[----:B------:R-:W1:Y:S04]  /*11b90*/  SHFL.IDX PT, R5, R4, 0x2, 0x181f ;  /* 0x00581f0004057f89 */ /* 0x000e6800000e0000 */
[----:B------:R-:W0:Y:S06]  /*11ba0*/  SHFL.IDX PT, R8, R3, 0x2, 0x181f ;  /* 0x00581f0003087f89 */ /* 0x000e2c00000e0000 */
[----:B-1----:R-:W-:-:S05]  /*11bb0*/  @!P3 LEA R5, P4, R11, R5, 0x1 ;  /* 0x000000050b05b211 */ /* 0x002fca00078808ff */
[----:B0-----:R-:W-:-:S04]  /*11bc0*/  @!P3 IMAD.X R6, RZ, RZ, R8, P4 ;  /* 0x000000ffff06b224 */ /* 0x001fc800020e0608 */
[----:B------:R-:W-:Y:S02]  /*11bd0*/  @!P3 IMAD.MOV.U32 R7, RZ, RZ, R6 ;  /* 0x000000ffff07b224 */ /* 0x000fe400078e0006 */
[----:B------:R-:W-:Y:S02]  /*11be0*/  @!P3 IMAD.MOV.U32 R6, RZ, RZ, R5 ;  /* 0x000000ffff06b224 */ /* 0x000fe400078e0005 */
[----:B------:R-:W-:-:S03]  /*11bf0*/  VIADD R5, R0, 0x30 ;  /* 0x0000003000057836 */ /* 0x000fc60000000000 */
[----:B------:R-:W-:Y:S04]  /*11c00*/  @!P3 LDGSTS.E.BYPASS.LTC128B.128 [R10+0x16400], desc[UR4][R6.64], !P2 ;  /* 0x16400000060abfae */ /* 0x000fe8000d101d44 */
[----:B------:R-:W-:Y:S04]  /*11c10*/  @!P3 LDGSTS.E.BYPASS.LTC128B.128 [R10+0x1a400], desc[UR4][R6.64+0x80], !P1 ;  /* 0x1a400080060abfae */ /* 0x000fe8000c901d44 */
[----:B------:R0:W-:Y:S01]  /*11c20*/  @!P3 LDGSTS.E.BYPASS.LTC128B.128 [R10+0x1e400], desc[UR4][R6.64+0x100], !P0 ;  /* 0x1e400100060abfae */ /* 0x0001e2000c101d44 */
[----:B------:R-:W-:-:S03]  /*11c30*/  ISETP.GE.AND P3, PT, R5, R2, PT ;  /* 0x000000020500720c */ /* 0x000fc60003f66270 */
[----:B------:R-:W1:Y:S04]  /*11c40*/  SHFL.IDX PT, R5, R4, 0x3, 0x181f ;  /* 0x00781f0004057f89 */ /* 0x000e6800000e0000 */
[----:B0-----:R-:W0:Y:S06]  /*11c50*/  SHFL.IDX PT, R6, R3, 0x3, 0x181f ;  /* 0x00781f0003067f89 */ /* 0x001e2c00000e0000 */
        /* <DEDUP_REMOVED lines=27> */
[----:B------:R-:W-:Y:S02]  /*11e10*/  @!P3 LDGSTS.E.BYPASS.LTC128B.128 [R10+0x17c00], desc[UR4][R6.64], !P2 ;  /* 0x17c00000060abfae */ /* 0x000fe4000d101d44 */
[----:B------:R-:W-:Y:S02]  /*11e20*/  ISETP.GE.AND P4, PT, R5, R2, PT ;  /* 0x000000020500720c */ /* 0x000fe40003f86270 */
[----:B------:R-:W0:Y:S04]  /*11e30*/  SHFL.IDX PT, R5, R4, 0x6, 0x181f ;  /* 0x00d81f0004057f89 */ /* 0x000e2800000e0000 */
[----:B------:R-:W-:Y:S04]  /*11e40*/  @!P3 LDGSTS.E.BYPASS.LTC128B.128 [R10+0x1bc00], desc[UR4][R6.64+0x80], !P1 ;  /* 0x1bc00080060abfae */ /* 0x000fe8000c901d44 */
[----:B------:R1:W-:Y:S04]  /*11e50*/  @!P3 LDGSTS.E.BYPASS.LTC128B.128 [R10+0x1fc00], desc[UR4][R6.64+0x100], !P0 ;  /* 0x1fc00100060abfae */ /* 0x0003e8000c101d44 */
[----:B-1----:R-:W1:Y:S01]  /*11e60*/  SHFL.IDX PT, R6, R3, 0x6, 0x181f ;  /* 0x00d81f0003067f89 */ /* 0x002e6200000e0000 */
[----:B0-----:R-:W-:-:S05]  /*11e70*/  @!P4 LEA R5, P3, R11, R5, 0x1 ;  /* 0x000000050b05c211 */ /* 0x001fca00078608ff */
[----:B-1----:R-:W-:-:S04]  /*11e80*/  @!P4 IMAD.X R6, RZ, RZ, R6, P3 ;  /* 0x000000ffff06c224 */ /* 0x002fc800018e0606 */
[----:B------:R-:W-:Y:S02]  /*11e90*/  @!P4 IMAD.MOV.U32 R7, RZ, RZ, R6 ;  /* 0x000000ffff07c224 */ /* 0x000fe400078e0006 */
[----:B------:R-:W-:Y:S02]  /*11ea0*/  @!P4 IMAD.MOV.U32 R6, RZ, RZ, R5 ;  /* 0x000000ffff06c224 */ /* 0x000fe400078e0005 */
[----:B------:R0:W1:Y:S04]  /*11eb0*/  SHFL.IDX PT, R5, R3, 0x7, 0x181f ;  /* 0x00f81f0003057f89 */ /* 0x00006800000e0000 */
[----:B------:R0:W-:Y:S04]  /*11ec0*/  @!P4 LDGSTS.E.BYPASS.LTC128B.128 [R10+0x18400], desc[UR4][R6.64], !P2 ;  /* 0x18400000060acfae */ /* 0x0001e8000d101d44 */
[----:B------:R0:W-:Y:S04]  /*11ed0*/  @!P4 LDGSTS.E.BYPASS.LTC128B.128 [R10+0x1c400], desc[UR4][R6.64+0x80], !P1 ;  /* 0x1c400080060acfae */ /* 0x0001e8000c901d44 */
[----:B------:R0:W-:Y:S04]  /*11ee0*/  @!P4 LDGSTS.E.BYPASS.LTC128B.128 [R10+0x20400], desc[UR4][R6.64+0x100], !P0 ;  /* 0x20400100060acfae */ /* 0x0001e8000c101d44 */
[----:B------:R0:W2:Y:S02]  /*11ef0*/  SHFL.IDX PT, R3, R4, 0x7, 0x181f ;  /* 0x00f81f0004037f89 */ /* 0x0000a400000e0000 */
.L_x_374:
[----:B------:R-:W-:Y:S01]  /*11f00*/  VIADD R0, R0, 0x70 ;  /* 0x0000007000007836 */ /* 0x000fe20000000000 */
[----:B------:R-:W-:Y:S04]  /*11f10*/  BSSY B0, `(.L_x_254) ;  /* 0x000000f000007945 */ /* 0x000fe80003800000 */
[----:B------:R-:W-:-:S13]  /*11f20*/  ISETP.GE.AND P3, PT, R0, R2, PT ;  /* 0x000000020000720c */ /* 0x000fda0003f66270 */
[----:B------:R-:W-:Y:S05]  /*11f30*/  @P3 BRA `(.L_x_255) ;  /* 0x0000000000303947 */ /* 0x000fea0003800000 */
[----:B0-----:R-:W0:Y:S01]  /*11f40*/  S2R R4, SR_TID.X ;  /* 0x0000000000047919 */ /* 0x001e220000002100 */
[----:B------:R-:W-:Y:S01]  /*11f50*/  ULDC.64 UR4, c[0x0][0x208] ;  /* 0x0000820000047ab9 */ /* 0x000fe20000000a00 */
[----:B0-----:R-:W-:-:S05]  /*11f60*/  IMAD.SHL.U32 R4, R4, 0x8, RZ ;  /* 0x0000000804047824 */ /* 0x001fca00078e00ff */
[----:B------:R-:W-:-:S04]  /*11f70*/  LOP3.LUT R4, R4, 0x38, RZ, 0xc0, !PT ;  /* 0x0000003804047812 */ /* 0x000fc800078ec0ff */
[----:B--2---:R-:W-:-:S05]  /*11f80*/  LEA R2, P3, R4, R3, 0x1 ;  /* 0x0000000304027211 */ /* 0x004fca00078608ff */
[----:B-1----:R-:W-:-:S05]  /*11f90*/  IMAD.X R3, RZ, RZ, R5, P3 ;  /* 0x000000ffff037224 */ /* 0x002fca00018e0605 */
[----:B------:R-:W-:Y:S01]  /*11fa0*/  @!PT LDS RZ, [RZ] ;  /* 0x00000000fffff984 */ /* 0x000fe20000000800 */
[----:B------:R-:W-:Y:S01]  /*11fb0*/  @!PT LDS RZ, [RZ] ;  /* 0x00000000fffff984 */ /* 0x000fe20000000800 */
[----:B------:R-:W-:Y:S01]  /*11fc0*/  @!PT LDS RZ, [RZ] ;  /* 0x00000000fffff984 */ /* 0x000fe20000000800 */
[----:B------:R3:W-:Y:S04]  /*11fd0*/  LDGSTS.E.BYPASS.LTC128B.128 [R10+0x18c00], desc[UR4][R2.64], !P2 ;  /* 0x18c00000020a7fae */ /* 0x0007e8000d101d44 */
[----:B------:R3:W-:Y:S04]  /*11fe0*/  LDGSTS.E.BYPASS.LTC128B.128 [R10+0x1cc00], desc[UR4][R2.64+0x80], !P1 ;  /* 0x1cc00080020a7fae */ /* 0x0007e8000c901d44 */
[----:B------:R3:W-:Y:S02]  /*11ff0*/  LDGSTS.E.BYPASS.LTC128B.128 [R10+0x20c00], desc[UR4][R2.64+0x100], !P0 ;  /* 0x20c00100020a7fae */ /* 0x0007e4000c101d44 */
.L_x_255:
[----:B------:R-:W-:Y:S05]  /*12000*/  BSYNC B0 ;  /* 0x0000000000007941 */ /* 0x000fea0003800000 */
.L_x_254:
[----:B------:R-:W-:Y:S01]  /*12010*/  NOP ;  /* 0x0000000000007918 */ /* 0x000fe20000000000 */
[----:B------:R-:W-:Y:S01]  /*12020*/  PLOP3.LUT P0, PT, PT, PT, PT, 0x80, 0x0 ;  /* 0x000000000000781c */ /* 0x000fe20003f0f070 */
[----:B0-----:R-:W-:-:S12]  /*12030*/  VIADD R6, R18, 0x36800 ;  /* 0x0003680012067836 */ /* 0x001fd80000000000 */
.L_x_256:
[----:B------:R-:W-:Y:S02]  /*12040*/  PLOP3.LUT P1, PT, P1, P0, PT, 0xa2, 0x0 ;  /* 0x000000000000781c */ /* 0x000fe40000f21472 */
[----:B------:R-:W-:-:S08]  /*12050*/  @P0 R2UR P1, UR4, R18 ;  /* 0x00000000120402ca */ /* 0x000fd00000020000 */
[----:B------:R-:W-:-:S05]  /*12060*/  @P0 PLOP3.LUT P0, PT, P1, PT, PT, 0x80, 0x0 ;  /* 0x000000000000081c */ /* 0x000fca0000f0f070 */
[----:B------:R-:W-:Y:S01]  /*12070*/  @!P1 SYNCS.ARRIVE.TRANS64.RED.A0T1 RZ, [UR4+0x36800], RZ ;  /* 0x036800ffffff99a7 */ /* 0x000fe20008200404 */
[----:B------:R-:W-:Y:S07]  /*12080*/  @!P1 ARRIVES.LDGSTSBAR.64.TRANSCNT [UR4+0x36800] ;  /* 0x03680000ff0099b0 */ /* 0x000fee0008000a84 */
[----:B------:R-:W-:Y:S05]  /*12090*/  @P0 BRA.U.ANY `(.L_x_256) ;  /* 0xfffffffd00e80947 */ /* 0x000fea000393ffff */
[----:B---3--:R-:W3:Y:S02]  /*120a0*/  LDL.LU R2, [R1+0x48] ;  /* 0x0000480001027983 */ /* 0x008ee40000300800 */
[----:B---3--:R-:W-:-:S05]  /*120b0*/  VIADD R2, R2, 0x1 ;  /* 0x0000000102027836 */ /* 0x008fca0000000000 */
[----:B------:R0:W-:Y:S01]  /*120c0*/  STL [R1+0x48], R2 ;  /* 0x0000480201007387 */ /* 0x0001e20000100800 */
[----:B------:R-:W-:-:S04]  /*120d0*/  LEA.HI R0, R2, R2, RZ, 0x1 ;  /* 0x0000000202007211 */ /* 0x000fc800078f08ff */
[----:B------:R-:W-:-:S05]  /*120e0*/  LOP3.LUT R0, R0, 0xfffffffe, RZ, 0xc0, !PT ;  /* 0xfffffffe00007812 */ /* 0x000fca00078ec0ff */
[----:B------:R-:W-:-:S05]  /*120f0*/  IMAD.IADD R0, R2, 0x1, -R0 ;  /* 0x0000000102007824 */ /* 0x000fca00078e0a00 */
[----:B------:R-:W-:Y:S01]  /*12100*/  SHF.L.U32 R0, R0, 0x1f, RZ ;  /* 0x0000001f00007819 */ /* 0x000fe200000006ff */
[----:B------:R-:W-:Y:S01]  /*12110*/  NOP ;  /* 0x0000000000007918 */ /* 0x000fe20000000000 */
[----:B------:R0:W-:Y:S01]  /*12120*/  SYNCS.ARRIVE.TRANS64.A1T0 RZ, [R18+URZ+0x36800], RZ ;  /* 0x036800ff12ff79a7 */ /* 0x0001e2000810003f */
[----:B------:R-:W-:Y:S01]  /*12130*/  BSSY B0, `(.L_x_257) ;  /* 0x0000003000007945 */ /* 0x000fe20003800000 */
[----:B------:R-:W3:Y:S03]  /*12140*/  SYNCS.PHASECHK.TRANS64.TRYWAIT P0, [R18+URZ+0x36820], R0 ;  /* 0x03682000120075a7 */ /* 0x000ee6000800017f */
[----:B0--3--:R-:W-:Y:S05]  /*12150*/  @!P0 BRA `(.L_x_258) ;  /* 0x0000004c00048947 */ /* 0x009fea0003800000 */
.L_x_375:
[----:B------:R-:W-:Y:S05]  /*12160*/  BSYNC B0 ;  /* 0x0000000000007941 */ /* 0x000fea0003800000 */
.L_x_257:
[----:B------:R-:W0:Y:S04]  /*12170*/  LDL R2, [R1+0x38] ;  /* 0x0000380001027983 */ /* 0x000e280000100800 */
[----:B--2---:R-:W2:Y:S01]  /*12180*/  LDL R3, [R1+0x28] ;  /* 0x0000280001037983 */ /* 0x004ea20000100800 */
[----:B------:R-:W-:Y:S01]  /*12190*/  BSSY B0, `(.L_x_259) ;  /* 0x0000246000007945 */ /* 0x000fe20003800000 */
[----:B0-----:R-:W-:-:S05]  /*121a0*/  VIADD R0, R2, 0xfffffffe ;  /* 0xfffffffe02007836 */ /* 0x001fca0000000000 */
[----:B--2---:R-:W-:-:S13]  /*121b0*/  ISETP.GE.AND P0, PT, R0, R3, PT ;  /* 0x000000030000720c */ /* 0x004fda0003f06270 */
[----:B------:R-:W-:Y:S05]  /*121c0*/  @!P0 BRA `(.L_x_260) ;  /* 0x0000002400088947 */ /* 0x000fea0003800000 */
[----:B------:R-:W2:Y:S04]  /*121d0*/  LDL.LU R2, [R1+0x58] ;  /* 0x0000580001027983 */ /* 0x000ea80000300800 */
[----:B-1----:R-:W3:Y:S04]  /*121e0*/  LDL.LU R5, [R1+0x34] ;  /* 0x0000340001057983 */ /* 0x002ee80000300800 */
[----:B------:R-:W4:Y:S01]  /*121f0*/  LDL.LU R4, [R1+0x40] ;  /* 0x0000400001047983 */ /* 0x000f220000300800 */
[----:B------:R-:W-:Y:S01]  /*12200*/  LOP3.LUT R12, RZ, R3, RZ, 0x33, !PT ;  /* 0x00000003ff0c7212 */ /* 0x000fe200078e33ff */
[----:B------:R-:W-:Y:S01]  /*12210*/  BSSY B2, `(.L_x_261) ;  /* 0x00000c6000027945 */ /* 0x000fe20003800000 */
[----:B--2---:R-:W-:-:S04]  /*12220*/  VIADD R2, R2, 0x1 ;  /* 0x0000000102027836 */ /* 0x004fc80000000000 */
[----:B---3--:R-:W-:-:S05]  /*12230*/  IMAD R2, R2, R5, RZ ;  /* 0x0000000502027224 */ /* 0x008fca00078e02ff */
[----:B----4-:R-:W-:-:S05]  /*12240*/  VIMNMX R4, R4, R2, PT ;  /* 0x0000000204047248 */ /* 0x010fca0003fe0100 */
[----:B------:R-:W-:-:S05]  /*12250*/  IMAD.MOV R2, RZ, RZ, -R4 ;  /* 0x000000ffff027224 */ /* 0x000fca00078e0a04 */
[----:B------:R-:W-:-:S05]  /*12260*/  VIADDMNMX R12, R2, 0x1, R12, !PT ;  /* 0x00000001020c7846 */ /* 0x000fca000780010c */
[----:B------:R-:W-:-:S05]  /*12270*/  IMAD.IADD R2, R4, 0x1, R12 ;  /* 0x0000000104027824 */ /* 0x000fca00078e020c */
[----:B------:R-:W-:-:S04]  /*12280*/  LOP3.LUT R2, R2, 0x1, RZ, 0xc0, !PT ;  /* 0x0000000102027812 */ /* 0x000fc800078ec0ff */
[----:B------:R-:W-:-:S13]  /*12290*/  ISETP.NE.U32.AND P0, PT, R2, 0x1, PT ;  /* 0x000000010200780c */ /* 0x000fda0003f05070 */
[----:B------:R-:W-:Y:S05]  /*122a0*/  @P0 BRA `(.L_x_262) ;  /* 0x0000000800f00947 */ /* 0x000fea0003800000 */
[----:B------:R-:W2:Y:S04]  /*122b0*/  LDL R5, [R1+0x1c] ;  /* 0x00001c0001057983 */ /* 0x000ea80000100800 */
[----:B------:R-:W3:Y:S01]  /*122c0*/  LDL R3, [R1+0x14] ;  /* 0x0000140001037983 */ /* 0x000ee20000100800 */
[----:B------:R-:W-:Y:S01]  /*122d0*/  VIADD R9, R19, 0x1 ;  /* 0x0000000113097836 */ /* 0x000fe20000000000 */
[----:B------:R-:W-:Y:S04]  /*122e0*/  BSSY B1, `(.L_x_263) ;  /* 0x00000b4000017945 */ /* 0x000fe80003800000 */
[----:B------:R-:W-:-:S04]  /*122f0*/  ISETP.NE.AND P0, PT, R9, 0x2, PT ;  /* 0x000000020900780c */ /* 0x000fc80003f05270 */
[----:B------:R-:W-:Y:S02]  /*12300*/  SEL R13, RZ, 0x1, P0 ;  /* 0x00000001ff0d7807 */ /* 0x000fe40000000000 */
[----:B------:R-:W-:Y:S02]  /*12310*/  SEL R9, R9, RZ, P0 ;  /* 0x000000ff09097207 */ /* 0x000fe40000000000 */
[----:B--2---:R-:W-:Y:S02]  /*12320*/  LOP3.LUT P1, RZ, R5, 0x1, RZ, 0xc0, !PT ;  /* 0x0000000105ff7812 */ /* 0x004fe4000782c0ff */
[----:B---3--:R-:W-:-:S11]  /*12330*/  LOP3.LUT R13, R3, R13, RZ, 0x3c, !PT ;  /* 0x0000000d030d7212 */ /* 0x008fd600078e3cff */
[----:B------:R-:W-:Y:S05]  /*12340*/  @!P1 BRA `(.L_x_264) ;  /* 0x0000000800b49947 */ /* 0x000fea0003800000 */
[----:B------:R-:W-:Y:S01]  /*12350*/  ULDC.64 UR4, c[0x0][0x418] ;  /* 0x0001060000047ab9 */ /* 0x000fe20000000a00 */
[----:B------:R-:W-:Y:S01]  /*12360*/  IMAD.MOV.U32 R5, RZ, RZ, R17 ;  /* 0x000000ffff057224 */ /* 0x000fe200078e0011 */
[----:B------:R-:W-:-:S04]  /*12370*/  ISETP.NE.U32.AND P0, PT, RZ, UR4, PT ;  /* 0x00000004ff007c0c */ /* 0x000fc8000bf05070 */
[----:B------:R-:W-:-:S13]  /*12380*/  ISETP.NE.AND.EX P0, PT, RZ, UR5, PT, P0 ;  /* 0x00000005ff007c0c */ /* 0x000fda000bf05300 */
[----:B------:R-:W-:Y:S05]  /*12390*/  @!P0 BRA `(.L_x_265) ;  /* 0x0000000000508947 */ /* 0x000fea0003800000 */
[----:B------:R-:W2:Y:S01]  /*123a0*/  LDL R10, [R1+0x20] ;  /* 0x00002000010a7983 */ /* 0x000ea20000100800 */
[----:B------:R-:W0:Y:S01]  /*123b0*/  LDC R7, c[0x0][0x43c] ;  /* 0x00010f00ff077b82 */ /* 0x000e220000000800 */
[----:B------:R-:W-:Y:S02]  /*123c0*/  ULDC.64 UR6, c[0x0][0x428] ;  /* 0x00010a0000067ab9 */ /* 0x000fe40000000a00 */
[----:B------:R-:W3:Y:S01]  /*123d0*/  LDL R8, [R1+0x10] ;  /* 0x0000100001087983 */ /* 0x000ee20000100800 */
        /* <DEDUP_REMOVED lines=8> */
[----:B------:R-:W-:Y:S01]  /*12460*/  SHF.R.S32.HI R3, RZ, 0x1f, R2 ;  /* 0x0000001fff037819 */ /* 0x000fe20000011402 */
[----:B--2---:R-:W-:-:S04]  /*12470*/  IMAD R5, R10, UR6, RZ ;  /* 0x000000060a057c24 */ /* 0x004fc8000f8e02ff */
[C---:B---3--:R-:W-:Y:S02]  /*12480*/  IMAD R5, R8.reuse, UR7, R5 ;  /* 0x0000000708057c24 */ /* 0x048fe4000f8e0205 */
[----:B------:R-:W-:-:S04]  /*12490*/  IMAD.WIDE.U32 R2, R8, UR6, R2 ;  /* 0x0000000608027c25 */ /* 0x000fc8000f8e0002 */
[----:B------:R-:W-:Y:S01]  /*124a0*/  IMAD.IADD R3, R5, 0x1, R3 ;  /* 0x0000000105037824 */ /* 0x000fe200078e0203 */
[----:B------:R-:W-:-:S04]  /*124b0*/  LEA R10, P0, R2, UR4, 0x2 ;  /* 0x00000004020a7c11 */ /* 0x000fc8000f8010ff */
[----:B------:R-:W-:-:S05]  /*124c0*/  LEA.HI.X R11, R2, UR5, R3, 0x2, P0 ;  /* 0x00000005020b7c11 */ /* 0x000fca00080f1403 */
[----:B------:R0:W5:Y:S04]  /*124d0*/  LDG.E R5, desc[UR8][R10.64] ;  /* 0x000000080a057981 */ /* 0x000168000c1e1900 */
.L_x_265:
[----:B------:R-:W-:Y:S01]  /*124e0*/  IMAD R3, R9, 0x8, R18 ;  /* 0x0000000809037824 */ /* 0x000fe200078e0212 */
[----:B------:R-:W-:Y:S01]  /*124f0*/  SHF.L.U32 R2, R13, 0x1f, RZ ;  /* 0x0000001f0d027819 */ /* 0x000fe200000006ff */
[----:B------:R-:W-:Y:S03]  /*12500*/  BSSY B3, `(.L_x_266) ;  /* 0x0000003000037945 */ /* 0x000fe60003800000 */
[----:B------:R-:W1:Y:S02]  /*12510*/  SYNCS.PHASECHK.TRANS64.TRYWAIT P0, [R3+URZ+0x36840], R2 ;  /* 0x03684002030075a7 */ /* 0x000e64000800017f */
[----:B-1----:R-:W-:Y:S05]  /*12520*/  @!P0 BRA `(.L_x_267) ;  /* 0x0000004800248947 */ /* 0x002fea0003800000 */
.L_x_376:
[----:B------:R-:W-:Y:S05]  /*12530*/  BSYNC B3 ;  /* 0x0000000000037941 */ /* 0x000fea0003800000 */
.L_x_266:
[----:B------:R-:W2:Y:S01]  /*12540*/  S2R R7, SR_TID.X ;  /* 0x0000000000077919 */ /* 0x000ea20000002100 */
[----:B------:R-:W-:Y:S01]  /*12550*/  BSSY B3, `(.L_x_268) ;  /* 0x000000b000037945 */ /* 0x000fe20003800000 */
[----:B--2---:R-:W-:-:S04]  /*12560*/  LOP3.LUT R7, R7, 0x7f, RZ, 0xc0, !PT ;  /* 0x0000007f07077812 */ /* 0x004fc800078ec0ff */
[----:B------:R-:W-:-:S13]  /*12570*/  ISETP.NE.AND P1, PT, R7, RZ, PT ;  /* 0x000000ff0700720c */ /* 0x000fda0003f25270 */
[----:B------:R-:W-:Y:S05]  /*12580*/  @P1 BRA `(.L_x_269) ;  /* 0x00000000001c1947 */ /* 0x000fea0003800000 */
[----:B------:R-:W2:Y:S01]  /*12590*/  S2R R7, SR_TID.X ;  /* 0x0000000000077919 */ /* 0x000ea20000002100 */
[----:B-1----:R-:W-:-:S04]  /*125a0*/  IMAD.MOV.U32 R2, RZ, RZ, 0xa800 ;  /* 0x0000a800ff027424 */ /* 0x002fc800078e00ff */
[----:B------:R3:W-:Y:S01]  /*125b0*/  SYNCS.ARRIVE.TRANS64 RZ, [R3+URZ+0x36830], R2 ;  /* 0x0368300203ff79a7 */ /* 0x0007e2000800003f */
[----:B--2---:R-:W-:-:S04]  /*125c0*/  LOP3.LUT R7, R7, 0x1f, RZ, 0xc0, !PT ;  /* 0x0000001f07077812 */ /* 0x004fc800078ec0ff */
[----:B------:R-:W-:-:S13]  /*125d0*/  ISETP.NE.AND P0, PT, R7, RZ, PT ;  /* 0x000000ff0700720c */ /* 0x000fda0003f05270 */
[----:B---3--:R-:W-:Y:S05]  /*125e0*/  @!P0 BRA `(.L_x_269) ;  /* 0x0000000000048947 */ /* 0x008fea0003800000 */
[----:B------:R-:W-:Y:S01]  /*125f0*/  BPT.TRAP 0x1 ;  /* 0x000000040000795c */ /* 0x000fe20000300000 */
.L_x_269:
[----:B------:R-:W-:Y:S05]  /*12600*/  BSYNC B3 ;  /* 0x0000000000037941 */ /* 0x000fea0003800000 */
.L_x_268:
[----:B-1----:R-:W2:Y:S01]  /*12610*/  LDL R2, [R1+0x18] ;  /* 0x0000180001027983 */ /* 0x002ea20000100800 */
[----:B------:R-:W-:Y:S01]  /*12620*/  IMAD.MOV.U32 R14, RZ, RZ, RZ ;  /* 0x000000ffff0e7224 */ /* 0x000fe200078e00ff */
[----:B------:R-:W-:Y:S01]  /*12630*/  UIADD3 UR4, UP0, UR36, 0x370, URZ ;  /* 0x0000037024047890 */ /* 0x000fe2000ff1e03f */
[----:B------:R-:W-:Y:S01]  /*12640*/  IMAD R8, R9, 0xa800, R18 ;  /* 0x0000a80009087824 */ /* 0x000fe200078e0212 */
[----:B------:R-:W-:Y:S01]  /*12650*/  PLOP3.LUT P0, PT, PT, PT, PT, 0x80, 0x0 ;  /* 0x000000000000781c */ /* 0x000fe20003f0f070 */
[----:B------:R-:W-:Y:S01]  /*12660*/  VIADD R3, R3, 0x36830 ;  /* 0x0003683003037836 */ /* 0x000fe20000000000 */
[----:B------:R-:W-:Y:S01]  /*12670*/  R2UR UR10, R14 ;  /* 0x000000000e0a72ca */ /* 0x000fe200000e0000 */
[----:B------:R-:W-:Y:S01]  /*12680*/  VIADD R7, R8, 0x21400 ;  /* 0x0002140008077836 */ /* 0x000fe20000000000 */
[----:B------:R-:W-:Y:S01]  /*12690*/  UIADD3.X UR5, URZ, UR37, URZ, UP0, !UPT ;  /* 0x000000253f057290 */ /* 0x000fe200087fe43f */
[----:B------:R-:W-:Y:S01]  /*126a0*/  UMOV UR6, 0x0 ;  /* 0x0000000000067882 */ /* 0x000fe20000000000 */
[----:B------:R-:W-:Y:S01]  /*126b0*/  UMOV UR7, 0x14f00000 ;  /* 0x14f0000000077882 */ /* 0x000fe20000000000 */
[----:B--2---:R-:W-:-:S10]  /*126c0*/  IMAD R2, R0, 0x70, R2 ;  /* 0x0000007000027824 */ /* 0x004fd400078e0202 */
.L_x_270:
[----:B------:R-:W-:-:S13]  /*126d0*/  @P0 ELECT P2, URZ, PT ;  /* 0x00000000003f082f */ /* 0x000fda0003840000 */
[----:B-----5:R-:W-:Y:S02]  /*126e0*/  @P2 R2UR UR13, R5 ;  /* 0x00000000050d22ca */ /* 0x020fe400000e0000 */
[----:B------:R-:W-:Y:S02]  /*126f0*/  @P2 R2UR UR12, R16 ;  /* 0x00000000100c22ca */ /* 0x000fe400000e0000 */
[----:B------:R-:W-:Y:S02]  /*12700*/  @P2 R2UR UR11, R2 ;  /* 0x00000000020b22ca */ /* 0x000fe400000e0000 */
[----:B------:R-:W-:Y:S02]  /*12710*/  @P2 R2UR UR9, R3 ;  /* 0x00000000030922ca */ /* 0x000fe400000e0000 */
[----:B------:R-:W-:Y:S02]  /*12720*/  @P2 R2UR UR8, R7 ;  /* 0x00000000070822ca */ /* 0x000fe400000e0000 */
[----:B------:R-:W-:-:S02]  /*12730*/  @P2 PLOP3.LUT P0, PT, P2, PT, PT, 0x8, 0x0 ;  /* 0x000000000000281c */ /* 0x000fc4000170e170 */
[----:B------:R-:W-:-:S09]  /*12740*/  PLOP3.LUT P2, PT, PT, PT, PT, 0x8, 0x0 ;  /* 0x000000000000781c */ /* 0x000fd20003f4e170 */
[----:B------:R1:W-:Y:S02]  /*12750*/  UTMALDG.4D [UR8], [UR4], desc[UR6] ;  /* 0x00000608040075b4 */ /* 0x0003e40008019000 */
[----:B-1----:R-:W-:Y:S05]  /*12760*/  @P0 BRA.U.ANY `(.L_x_270) ;  /* 0xfffffffd00d80947 */ /* 0x002fea000393ffff */
[----:B------:R-:W-:Y:S01]  /*12770*/  IMAD.MOV.U32 R20, RZ, RZ, 0x40 ;  /* 0x00000040ff147424 */ /* 0x000fe200078e00ff */
[----:B------:R-:W-:Y:S01]  /*12780*/  PLOP3.LUT P0, PT, PT, PT, PT, 0x80, 0x0 ;  /* 0x000000000000781c */ /* 0x000fe20003f0f070 */
[----:B------:R-:W-:Y:S01]  /*12790*/  VIADD R7, R8, 0x24c00 ;  /* 0x00024c0008077836 */ /* 0x000fe20000000000 */
[----:B------:R-:W-:Y:S01]  /*127a0*/  UMOV UR6, 0x0 ;  /* 0x0000000000067882 */ /* 0x000fe20000000000 */
[----:B------:R-:W-:Y:S01]  /*127b0*/  UMOV UR7, 0x14f00000 ;  /* 0x14f0000000077882 */ /* 0x000fe20000000000 */
[----:B------:R-:W-:-:S15]  /*127c0*/  R2UR UR10, R20 ;  /* 0x00000000140a72ca */ /* 0x000fde00000e0000 */
.L_x_271:
[----:B------:R-:W-:-:S13]  /*127d0*/  @P0 ELECT P2, URZ, PT ;  /* 0x00000000003f082f */ /* 0x000fda0003840000 */
[----:B------:R-:W-:Y:S02]  /*127e0*/  @P2 R2UR UR13, R5 ;  /* 0x00000000050d22ca */ /* 0x000fe400000e0000 */
        /* <DEDUP_REMOVED lines=14> */
.L_x_272:
        /* <DEDUP_REMOVED lines=10> */
[----:B------:R-:W2:Y:S01]  /*12970*/  LDL.LU R7, [R1+0x14] ;  /* 0x0000140001077983 */ /* 0x000ea20000300800 */
[----:B------:R-:W-:Y:S01]  /*12980*/  IMAD R3, R19, 0x8, R6 ;  /* 0x0000000813037824 */ /* 0x000fe200078e0206 */
[----:B------:R-:W-:Y:S01]  /*12990*/  BSSY B3, `(.L_x_273) ;  /* 0x0000004000037945 */ /* 0x000fe20003800000 */
[----:B--2---:R-:W-:-:S04]  /*129a0*/  SHF.L.U32 R2, R7, 0x1f, RZ ;  /* 0x0000001f07027819 */ /* 0x004fc800000006ff */
[----:B------:R-:W1:Y:S02]  /*129b0*/  SYNCS.PHASECHK.TRANS64.TRYWAIT P0, [R3+URZ+0x60], R2 ;  /* 0x00006002030075a7 */ /* 0x000e64000800017f */
[----:B-1----:R-:W-:Y:S05]  /*129c0*/  @!P0 BRA `(.L_x_274) ;  /* 0x0000004400108947 */ /* 0x002fea0003800000 */
.L_x_377:
[----:B------:R-:W-:Y:S05]  /*129d0*/  BSYNC B3 ;  /* 0x0000000000037941 */ /* 0x000fea0003800000 */
.L_x_273:
[----:B------:R-:W-:Y:S01]  /*129e0*/  BSSY B3, `(.L_x_275) ;  /* 0x000000c000037945 */ /* 0x000fe20003800000 */
[----:B0-----:R-:W-:Y:S02]  /*129f0*/  IMAD.MOV.U32 R10, RZ, RZ, 0x0 ;  /* 0x00000000ff0a7424 */ /* 0x001fe400078e00ff */
[----:B------:R-:W-:Y:S01]  /*12a00*/  IMAD.MOV.U32 R11, RZ, RZ, 0x14f00000 ;  /* 0x14f00000ff0b7424 */ /* 0x000fe200078e00ff */
[----:B------:R-:W-:Y:S06]  /*12a10*/  @P1 BRA `(.L_x_276) ;  /* 0x0000000000201947 */ /* 0x000fec0003800000 */
[----:B------:R-:W0:Y:S01]  /*12a20*/  S2R R7, SR_TID.X ;  /* 0x0000000000077919 */ /* 0x000e220000002100 */
[----:B-1----:R-:W-:Y:S02]  /*12a30*/  IMAD R2, R19, 0x8, R18 ;  /* 0x0000000813027824 */ /* 0x002fe400078e0212 */
[----:B------:R-:W-:-:S04]  /*12a40*/  IMAD.MOV.U32 R3, RZ, RZ, 0xa800 ;  /* 0x0000a800ff037424 */ /* 0x000fc800078e00ff */
[----:B------:R2:W-:Y:S01]  /*12a50*/  SYNCS.ARRIVE.TRANS64 RZ, [R2+URZ+0x36850], R3 ;  /* 0x0368500302ff79a7 */ /* 0x0005e2000800003f */
[----:B0-----:R-:W-:-:S04]  /*12a60*/  LOP3.LUT R7, R7, 0x1f, RZ, 0xc0, !PT ;  /* 0x0000001f07077812 */ /* 0x001fc800078ec0ff */
[----:B------:R-:W-:-:S13]  /*12a70*/  ISETP.NE.AND P0, PT, R7, RZ, PT ;  /* 0x000000ff0700720c */ /* 0x000fda0003f05270 */
[----:B--2---:R-:W-:Y:S05]  /*12a80*/  @!P0 BRA `(.L_x_276) ;  /* 0x0000000000048947 */ /* 0x004fea0003800000 */
[----:B------:R-:W-:Y:S01]  /*12a90*/  BPT.TRAP 0x1 ;  /* 0x000000040000795c */ /* 0x000fe20000300000 */
.L_x_276:
[----:B------:R-:W-:Y:S05]  /*12aa0*/  BSYNC B3 ;  /* 0x0000000000037941 */ /* 0x000fea0003800000 */
.L_x_275:
[----:B------:R-:W2:Y:S04]  /*12ab0*/  LDL R8, [R1+0x18] ;  /* 0x0000180001087983 */ /* 0x000ea80000100800 */
[----:B------:R-:W2:Y:S01]  /*12ac0*/  LDL.LU R7, [R1+0x8] ;  /* 0x0000080001077983 */ /* 0x000ea20000300800 */
[----:B------:R-:W-:Y:S01]  /*12ad0*/  R2UR UR10, R14 ;  /* 0x000000000e0a72ca */ /* 0x000fe200000e0000 */
[C-C-:B-1----:R-:W-:Y:S01]  /*12ae0*/  IMAD R3, R19.reuse, 0x8, R18.reuse ;  /* 0x0000000813037824 */ /* 0x142fe200078e0212 */
[----:B------:R-:W-:Y:S01]  /*12af0*/  R2UR UR6, R10 ;  /* 0x000000000a0672ca */ /* 0x000fe200000e0000 */
[----:B------:R-:W-:Y:S01]  /*12b00*/  IMAD R2, R19, 0xa800, R18 ;  /* 0x0000a80013027824 */ /* 0x000fe200078e0212 */
[----:B------:R-:W-:Y:S01]  /*12b10*/  R2UR UR7, R11 ;  /* 0x000000000b0772ca */ /* 0x000fe200000e0000 */
[----:B------:R-:W-:Y:S01]  /*12b20*/  UIADD3 UR4, UP0, UR36, 0x470, URZ ;  /* 0x0000047024047890 */ /* 0x000fe2000ff1e03f */
[----:B------:R-:W-:Y:S01]  /*12b30*/  PLOP3.LUT P0, PT, PT, PT, PT, 0x80, 0x0 ;  /* 0x000000000000781c */ /* 0x000fe20003f0f070 */
[----:B------:R-:W-:-:S02]  /*12b40*/  VIADD R3, R3, 0x36850 ;  /* 0x0003685003037836 */ /* 0x000fc40000000000 */
[----:B------:R-:W-:Y:S01]  /*12b50*/  UIADD3.X UR5, URZ, UR37, URZ, UP0, !UPT ;  /* 0x000000253f057290 */ /* 0x000fe200087fe43f */
[----:B--2---:R-:W-:Y:S02]  /*12b60*/  IMAD R7, R7, 0x70, R8 ;  /* 0x0000007007077824 */ /* 0x004fe400078e0208 */
[----:B------:R-:W-:-:S09]  /*12b70*/  VIADD R8, R2, 0x400 ;  /* 0x0000040002087836 */ /* 0x000fd20000000000 */
.L_x_277:
        /* <DEDUP_REMOVED lines=9> */
[----:B0-----:R-:W-:Y:S05]  /*12c10*/  @P0 BRA.U.ANY `(.L_x_277) ;  /* 0xfffffffd00d80947 */ /* 0x001fea000393ffff */
[----:B------:R-:W-:Y:S01]  /*12c20*/  R2UR UR10, R20 ;  /* 0x00000000140a72ca */ /* 0x000fe200000e0000 */
[----:B------:R-:W-:Y:S01]  /*12c30*/  VIADD R8, R2, 0x3c00 ;  /* 0x00003c0002087836 */ /* 0x000fe20000000000 */
[----:B------:R-:W-:Y:S02]  /*12c40*/  R2UR UR6, R10 ;  /* 0x000000000a0672ca */ /* 0x000fe400000e0000 */
[----:B------:R-:W-:Y:S02]  /*12c50*/  R2UR UR7, R11 ;  /* 0x000000000b0772ca */ /* 0x000fe400000e0000 */
[----:B------:R-:W-:-:S13]  /*12c60*/  PLOP3.LUT P0, PT, PT, PT, PT, 0x80, 0x0 ;  /* 0x000000000000781c */ /* 0x000fda0003f0f070 */
.L_x_278:
        /* <DEDUP_REMOVED lines=15> */
.L_x_279:
        /* <DEDUP_REMOVED lines=10> */
[----:B------:R0:W-:Y:S01]  /*12e00*/  STL [R1+0x8], R0 ;  /* 0x0000080001007387 */ /* 0x0001e20000100800 */
[----:B------:R-:W-:-:S07]  /*12e10*/  IMAD.MOV.U32 R17, RZ, RZ, R5 ;  /* 0x000000ffff117224 */ /* 0x000fce00078e0005 */
.L_x_264:
[----:B------:R-:W-:Y:S05]  /*12e20*/  BSYNC B1 ;  /* 0x0000000000017941 */ /* 0x000fea0003800000 */
.L_x_263:
[----:B0-----:R-:W2:Y:S01]  /*12e30*/  LDL.LU R0, [R1+0x38] ;  /* 0x0000380001007983 */ /* 0x001ea20000300800 */
[----:B------:R-:W-:-:S03]  /*12e40*/  IMAD.MOV.U32 R19, RZ, RZ, R9 ;  /* 0x000000ffff137224 */ /* 0x000fc600078e0009 */
[----:B------:R0:W-:Y:S02]  /*12e50*/  STL [R1+0x14], R13 ;  /* 0x0000140d01007387 */ /* 0x0001e40000100800 */
[----:B0-2---:R-:W-:-:S07]  /*12e60*/  VIADD R0, R0, 0xfffffffd ;  /* 0xfffffffd00007836 */ /* 0x005fce0000000000 */
.L_x_262:
[----:B------:R-:W-:Y:S05]  /*12e70*/  BSYNC B2 ;  /* 0x0000000000027941 */ /* 0x000fea0003800000 */
.L_x_261:
[----:B------:R-:W-:Y:S01]  /*12e80*/  VIADD R12, R12, 0xfffffffe ;  /* 0xfffffffe0c0c7836 */ /* 0x000fe20000000000 */
[----:B------:R-:W-:-:S04]  /*12e90*/  LOP3.LUT R4, RZ, R4, RZ, 0x33, !PT ;  /* 0x00000004ff047212 */ /* 0x000fc800078e33ff */
[----:B------:R-:W-:-:S13]  /*12ea0*/  ISETP.NE.AND P0, PT, R12, R4, PT ;  /* 0x000000040c00720c */ /* 0x000fda0003f05270 */
[----:B------:R-:W-:Y:S05]  /*12eb0*/  @!P0 BRA `(.L_x_260) ;  /* 0x0000001400cc8947 */ /* 0x000fea0003800000 */
[----:B------:R-:W-:-:S07]  /*12ec0*/  IMAD.MOV.U32 R9, RZ, RZ, R17 ;  /* 0x000000ffff097224 */ /* 0x000fce00078e0011 */
.L_x_314:
[----:B------:R-:W2:Y:S04]  /*12ed0*/  LDL R3, [R1+0x1c] ;  /* 0x00001c0001037983 */ /* 0x000ea80000100800 */
[----:B------:R-:W3:Y:S01]  /*12ee0*/  LDL R2, [R1+0x14] ;  /* 0x0000140001027983 */ /* 0x000ee20000100800 */
[----:B------:R-:W-:Y:S01]  /*12ef0*/  VIADD R4, R19, 0x1 ;  /* 0x0000000113047836 */ /* 0x000fe20000000000 */
[----:B------:R-:W-:Y:S05]  /*12f00*/  YIELD ;  /* 0x0000000000007946 */ /* 0x000fea0003800000 */
[----:B------:R-:W-:Y:S01]  /*12f10*/  ISETP.NE.AND P0, PT, R4, 0x2, PT ;  /* 0x000000020400780c */ /* 0x000fe20003f05270 */
[----:B------:R-:W-:Y:S03]  /*12f20*/  BSSY B1, `(.L_x_280) ;  /* 0x00000b1000017945 */ /* 0x000fe60003800000 */
[----:B------:R-:W-:-:S02]  /*12f30*/  SEL R5, RZ, 0x1, P0 ;  /* 0x00000001ff057807 */ /* 0x000fc40000000000 */
[----:B------:R-:W-:Y:S02]  /*12f40*/  SEL R4, R4, RZ, P0 ;  /* 0x000000ff04047207 */ /* 0x000fe40000000000 */
[----:B--2---:R-:W-:Y:S02]  /*12f50*/  LOP3.LUT P1, RZ, R3, 0x1, RZ, 0xc0, !PT ;  /* 0x0000000103ff7812 */ /* 0x004fe4000782c0ff */
[----:B---3--:R-:W-:-:S11]  /*12f60*/  LOP3.LUT R5, R2, R5, RZ, 0x3c, !PT ;  /* 0x0000000502057212 */ /* 0x008fd600078e3cff */
[----:B01----:R-:W-:Y:S05]  /*12f70*/  @!P1 BRA `(.L_x_281) ;  /* 0x0000000800ac9947 */ /* 0x003fea0003800000 */
        /* <DEDUP_REMOVED lines=14> */
[----:B------:R-:W-:-:S04]  /*13060*/  @P0 SHF.R.U32.HI R2, RZ, R3, R7 ;  /* 0x00000003ff020219 */ /* 0x000fc80000011607 */
[--C-:B------:R-:W-:Y:S01]  /*13070*/  SHF.R.S32.HI R3, RZ, 0x1f, R2.reuse ;  /* 0x0000001fff037819 */ /* 0x100fe20000011402 */
[----:B------:R-:W-:-:S04]  /*13080*/  IMAD.MOV R7, RZ, RZ, -R2 ;  /* 0x000000ffff077224 */ /* 0x000fc800078e0a02 */
[----:B------:R-:W-:Y:S02]  /*13090*/  IMAD R7, R8, R7, R0 ;  /* 0x0000000708077224 */ /* 0x000fe400078e0200 */
[----:B--2---:R-:W-:-:S04]  /*130a0*/  IMAD R8, R11, UR6, RZ ;  /* 0x000000060b087c24 */ /* 0x004fc8000f8e02ff */
[C---:B---3--:R-:W-:Y:S02]  /*130b0*/  IMAD R8, R10.reuse, UR7, R8 ;  /* 0x000000070a087c24 */ /* 0x048fe4000f8e0208 */
[----:B------:R-:W-:-:S04]  /*130c0*/  IMAD.WIDE.U32 R2, R10, UR6, R2 ;  /* 0x000000060a027c25 */ /* 0x000fc8000f8e0002 */
[----:B------:R-:W-:Y:S01]  /*130d0*/  IMAD.IADD R3, R8, 0x1, R3 ;  /* 0x0000000108037824 */ /* 0x000fe200078e0203 */
[----:B------:R-:W-:-:S04]  /*130e0*/  LEA R8, P0, R2, UR4, 0x2 ;  /* 0x0000000402087c11 */ /* 0x000fc8000f8010ff */
[----:B------:R-:W-:-:S06]  /*130f0*/  LEA.HI.X R9, R2, UR5, R3, 0x2, P0 ;  /* 0x0000000502097c11 */ /* 0x000fcc00080f1403 */
[----:B------:R0:W5:Y:S03]  /*13100*/  LDG.E R9, desc[UR8][R8.64] ;  /* 0x0000000808097981 */ /* 0x000166000c1e1900 */
.L_x_282:
[----:B------:R-:W-:Y:S01]  /*13110*/  IMAD R3, R4, 0x8, R18 ;  /* 0x0000000804037824 */ /* 0x000fe200078e0212 */
[----:B------:R-:W-:Y:S01]  /*13120*/  SHF.L.U32 R2, R5, 0x1f, RZ ;  /* 0x0000001f05027819 */ /* 0x000fe200000006ff */
[----:B------:R-:W-:Y:S03]  /*13130*/  BSSY B2, `(.L_x_283) ;  /* 0x0000003000027945 */ /* 0x000fe60003800000 */
[----:B------:R-:W1:Y:S02]  /*13140*/  SYNCS.PHASECHK.TRANS64.TRYWAIT P0, [R3+URZ+0x36840], R2 ;  /* 0x03684002030075a7 */ /* 0x000e64000800017f */
[----:B-1----:R-:W-:Y:S05]  /*13150*/  @!P0 BRA `(.L_x_284) ;  /* 0x0000003c00408947 */ /* 0x002fea0003800000 */
.L_x_378:
[----:B------:R-:W-:Y:S05]  /*13160*/  BSYNC B2 ;  /* 0x0000000000027941 */ /* 0x000fea0003800000 */
.L_x_283:
[----:B0-----:R-:W0:Y:S01]  /*13170*/  S2R R8, SR_TID.X ;  /* 0x0000000000087919 */ /* 0x001e220000002100 */
[----:B------:R-:W-:Y:S01]  /*13180*/  BSSY B2, `(.L_x_285) ;  /* 0x000000b000027945 */ /* 0x000fe20003800000 */
[----:B0-----:R-:W-:-:S04]  /*13190*/  LOP3.LUT R8, R8, 0x7f, RZ, 0xc0, !PT ;  /* 0x0000007f08087812 */ /* 0x001fc800078ec0ff */
[----:B------:R-:W-:-:S13]  /*131a0*/  ISETP.NE.AND P1, PT, R8, RZ, PT ;  /* 0x000000ff0800720c */ /* 0x000fda0003f25270 */
[----:B------:R-:W-:Y:S05]  /*131b0*/  @P1 BRA `(.L_x_286) ;  /* 0x00000000001c1947 */ /* 0x000fea0003800000 */
[----:B------:R-:W0:Y:S01]  /*131c0*/  S2R R8, SR_TID.X ;  /* 0x0000000000087919 */ /* 0x000e220000002100 */
[----:B-1----:R-:W-:-:S04]  /*131d0*/  IMAD.MOV.U32 R2, RZ, RZ, 0xa800 ;  /* 0x0000a800ff027424 */ /* 0x002fc800078e00ff */
[----:B------:R2:W-:Y:S01]  /*131e0*/  SYNCS.ARRIVE.TRANS64 RZ, [R3+URZ+0x36830], R2 ;  /* 0x0368300203ff79a7 */ /* 0x0005e2000800003f */
[----:B0-----:R-:W-:-:S04]  /*131f0*/  LOP3.LUT R8, R8, 0x1f, RZ, 0xc0, !PT ;  /* 0x0000001f08087812 */ /* 0x001fc800078ec0ff */
[----:B------:R-:W-:-:S13]  /*13200*/  ISETP.NE.AND P0, PT, R8, RZ, PT ;  /* 0x000000ff0800720c */ /* 0x000fda0003f05270 */
[----:B--2---:R-:W-:Y:S05]  /*13210*/  @!P0 BRA `(.L_x_286) ;  /* 0x0000000000048947 */ /* 0x004fea0003800000 */
[----:B------:R-:W-:Y:S01]  /*13220*/  BPT.TRAP 0x1 ;  /* 0x000000040000795c */ /* 0x000fe20000300000 */
.L_x_286:
[----:B------:R-:W-:Y:S05]  /*13230*/  BSYNC B2 ;  /* 0x0000000000027941 */ /* 0x000fea0003800000 */
.L_x_285:
        /* <DEDUP_REMOVED lines=12> */
.L_x_287:
        /* <DEDUP_REMOVED lines=10> */
[----:B------:R-:W-:Y:S01]  /*133a0*/  IMAD.MOV.U32 R14, RZ, RZ, 0x40 ;  /* 0x00000040ff0e7424 */ /* 0x000fe200078e00ff */
[----:B------:R-:W-:Y:S01]  /*133b0*/  PLOP3.LUT P0, PT, PT, PT, PT, 0x80, 0x0 ;  /* 0x000000000000781c */ /* 0x000fe20003f0f070 */
[----:B------:R-:W-:Y:S01]  /*133c0*/  VIADD R10, R8, 0x24c00 ;  /* 0x00024c00080a7836 */ /* 0x000fe20000000000 */
[----:B------:R-:W-:Y:S01]  /*133d0*/  UMOV UR6, 0x0 ;  /* 0x0000000000067882 */ /* 0x000fe20000000000 */
[----:B------:R-:W-:Y:S01]  /*133e0*/  UMOV UR7, 0x14f00000 ;  /* 0x14f0000000077882 */ /* 0x000fe20000000000 */
[----:B------:R-:W-:-:S15]  /*133f0*/  R2UR UR10, R14 ;  /* 0x000000000e0a72ca */ /* 0x000fde00000e0000 */
.L_x_288:
        /* <DEDUP_REMOVED lines=16> */
.L_x_289:
        /* <DEDUP_REMOVED lines=10> */
[----:B------:R-:W2:Y:S01]  /*135a0*/  LDL.LU R10, [R1+0x14] ;  /* 0x00001400010a7983 */ /* 0x000ea20000300800 */
[----:B------:R-:W-:Y:S01]  /*135b0*/  IMAD R2, R19, 0x8, R6 ;  /* 0x0000000813027824 */ /* 0x000fe200078e0206 */
[----:B------:R-:W-:Y:S01]  /*135c0*/  BSSY B2, `(.L_x_290) ;  /* 0x0000004000027945 */ /* 0x000fe20003800000 */
[----:B--2---:R-:W-:-:S04]  /*135d0*/  SHF.L.U32 R3, R10, 0x1f, RZ ;  /* 0x0000001f0a037819 */ /* 0x004fc800000006ff */
[----:B------:R-:W0:Y:S02]  /*135e0*/  SYNCS.PHASECHK.TRANS64.TRYWAIT P0, [R2+URZ+0x60], R3 ;  /* 0x00006003020075a7 */ /* 0x000e24000800017f */
[----:B0-----:R-:W-:Y:S05]  /*135f0*/  @!P0 BRA `(.L_x_291) ;  /* 0x00000038002c8947 */ /* 0x001fea0003800000 */
.L_x_379:
[----:B------:R-:W-:Y:S05]  /*13600*/  BSYNC B2 ;  /* 0x0000000000027941 */ /* 0x000fea0003800000 */
.L_x_290:
[----:B------:R-:W-:Y:S01]  /*13610*/  BSSY B2, `(.L_x_292) ;  /* 0x000000b000027945 */ /* 0x000fe20003800000 */
[----:B------:R-:W-:Y:S02]  /*13620*/  IMAD.MOV.U32 R10, RZ, RZ, 0x0 ;  /* 0x00000000ff0a7424 */ /* 0x000fe400078e00ff */
[----:B------:R-:W-:Y:S01]  /*13630*/  IMAD.MOV.U32 R11, RZ, RZ, 0x14f00000 ;  /* 0x14f00000ff0b7424 */ /* 0x000fe200078e00ff */
[----:B------:R-:W-:Y:S06]  /*13640*/  @P1 BRA `(.L_x_293) ;  /* 0x00000000001c1947 */ /* 0x000fec0003800000 */
[----:B------:R-:W1:Y:S01]  /*13650*/  S2R R8, SR_TID.X ;  /* 0x0000000000087919 */ /* 0x000e620000002100 */
[----:B0-----:R-:W-:-:S04]  /*13660*/  IMAD.MOV.U32 R3, RZ, RZ, 0xa800 ;  /* 0x0000a800ff037424 */ /* 0x001fc800078e00ff */
[----:B------:R2:W-:Y:S01]  /*13670*/  SYNCS.ARRIVE.TRANS64 RZ, [R2+URZ+0x50], R3 ;  /* 0x0000500302ff79a7 */ /* 0x0005e2000800003f */
[----:B-1----:R-:W-:-:S04]  /*13680*/  LOP3.LUT R8, R8, 0x1f, RZ, 0xc0, !PT ;  /* 0x0000001f08087812 */ /* 0x002fc800078ec0ff */
[----:B------:R-:W-:-:S13]  /*13690*/  ISETP.NE.AND P0, PT, R8, RZ, PT ;  /* 0x000000ff0800720c */ /* 0x000fda0003f05270 */
[----:B--2---:R-:W-:Y:S05]  /*136a0*/  @!P0 BRA `(.L_x_293) ;  /* 0x0000000000048947 */ /* 0x004fea0003800000 */
[----:B------:R-:W-:Y:S01]  /*136b0*/  BPT.TRAP 0x1 ;  /* 0x000000040000795c */ /* 0x000fe20000300000 */
.L_x_293:
[----:B------:R-:W-:Y:S05]  /*136c0*/  BSYNC B2 ;  /* 0x0000000000027941 */ /* 0x000fea0003800000 */
.L_x_292:
[----:B------:R-:W2:Y:S04]  /*136d0*/  LDL R8, [R1+0x18] ;  /* 0x0000180001087983 */ /* 0x000ea80000100800 */
[----:B0-----:R-:W2:Y:S01]  /*136e0*/  LDL.LU R3, [R1+0x8] ;  /* 0x0000080001037983 */ /* 0x001ea20000300800 */
[----:B------:R-:W-:Y:S01]  /*136f0*/  R2UR UR10, R12 ;  /* 0x000000000c0a72ca */ /* 0x000fe200000e0000 */
[----:B------:R-:W-:Y:S01]  /*13700*/  IMAD R19, R19, 0xa800, R18 ;  /* 0x0000a80013137824 */ /* 0x000fe200078e0212 */
[----:B------:R-:W-:Y:S01]  /*13710*/  R2UR UR6, R10 ;  /* 0x000000000a0672ca */ /* 0x000fe200000e0000 */
[----:B------:R-:W-:Y:S01]  /*13720*/  UIADD3 UR4, UP0, UR36, 0x470, URZ ;  /* 0x0000047024047890 */ /* 0x000fe2000ff1e03f */
[----:B------:R-:W-:Y:S01]  /*13730*/  R2UR UR7, R11 ;  /* 0x000000000b0772ca */ /* 0x000fe200000e0000 */
[----:B------:R-:W-:Y:S01]  /*13740*/  VIADD R2, R2, 0x50 ;  /* 0x0000005002027836 */ /* 0x000fe20000000000 */
[----:B------:R-:W-:Y:S01]  /*13750*/  PLOP3.LUT P0, PT, PT, PT, PT, 0x80, 0x0 ;  /* 0x000000000000781c */ /* 0x000fe20003f0f070 */
[----:B------:R-:W-:Y:S01]  /*13760*/  UIADD3.X UR5, URZ, UR37, URZ, UP0, !UPT ;  /* 0x000000253f057290 */ /* 0x000fe200087fe43f */
[----:B--2---:R-:W-:-:S02]  /*13770*/  IMAD R3, R3, 0x70, R8 ;  /* 0x0000007003037824 */ /* 0x004fc400078e0208 */
[----:B------:R-:W-:-:S09]  /*13780*/  VIADD R8, R19, 0x400 ;  /* 0x0000040013087836 */ /* 0x000fd20000000000 */
.L_x_294:
        /* <DEDUP_REMOVED lines=15> */
.L_x_295:
        /* <DEDUP_REMOVED lines=15> */
.L_x_296:
        /* <DEDUP_REMOVED lines=12> */
.L_x_281:
[----:B------:R-:W-:Y:S05]  /*13a30*/  BSYNC B1 ;  /* 0x0000000000017941 */ /* 0x000fea0003800000 */
.L_x_280:
[----:B------:R-:W2:Y:S01]  /*13a40*/  LDL R2, [R1+0x1c] ;  /* 0x00001c0001027983 */ /* 0x000ea20000100800 */
[----:B------:R-:W-:Y:S01]  /*13a50*/  VIADD R19, R4, 0x1 ;  /* 0x0000000104137836 */ /* 0x000fe20000000000 */
[----:B------:R-:W-:Y:S01]  /*13a60*/  BSSY B1, `(.L_x_297) ;  /* 0x00000b4000017945 */ /* 0x000fe20003800000 */
[----:B0-----:R-:W-:-:S03]  /*13a70*/  VIADD R7, R0, 0xffffffff ;  /* 0xffffffff00077836 */ /* 0x001fc60000000000 */
[----:B------:R-:W-:-:S04]  /*13a80*/  ISETP.NE.AND P0, PT, R19, 0x2, PT ;  /* 0x000000021300780c */ /* 0x000fc80003f05270 */
[----:B------:R-:W-:Y:S02]  /*13a90*/  SEL R19, R19, RZ, P0 ;  /* 0x000000ff13137207 */ /* 0x000fe40000000000 */
[----:B--2---:R-:W-:Y:S02]  /*13aa0*/  LOP3.LUT P1, RZ, R2, 0x1, RZ, 0xc0, !PT ;  /* 0x0000000102ff7812 */ /* 0x004fe4000782c0ff */
[----:B------:R-:W-:-:S04]  /*13ab0*/  SEL R2, RZ, 0x1, P0 ;  /* 0x00000001ff027807 */ /* 0x000fc80000000000 */
[----:B------:R-:W-:-:S05]  /*13ac0*/  LOP3.LUT R12, R5, R2, RZ, 0x3c, !PT ;  /* 0x00000002050c7212 */ /* 0x000fca00078e3cff */
[----:B------:R0:W-:Y:S02]  /*13ad0*/  STL [R1+0x14], R12 ;  /* 0x0000140c01007387 */ /* 0x0001e40000100800 */
[----:B------:R-:W-:Y:S05]  /*13ae0*/  @!P1 BRA `(.L_x_298) ;  /* 0x0000000800ac9947 */ /* 0x000fea0003800000 */
[----:B------:R-:W-:Y:S01]  /*13af0*/  ULDC.64 UR4, c[0x0][0x418] ;  /* 0x0001060000047ab9 */ /* 0x000fe20000000a00 */
[----:B------:R-:W-:Y:S01]  /*13b00*/  IMAD.MOV.U32 R8, RZ, RZ, R7 ;  /* 0x000000ffff087224 */ /* 0x000fe200078e0007 */
[----:B------:R-:W-:-:S04]  /*13b10*/  ISETP.NE.U32.AND P0, PT, RZ, UR4, PT ;  /* 0x00000004ff007c0c */ /* 0x000fc8000bf05070 */
[----:B------:R-:W-:-:S13]  /*13b20*/  ISETP.NE.AND.EX P0, PT, RZ, UR5, PT, P0 ;  /* 0x00000005ff007c0c */ /* 0x000fda000bf05300 */
[----:B------:R-:W-:Y:S05]  /*13b30*/  @!P0 BRA `(.L_x_299) ;  /* 0x0000000000508947 */ /* 0x000fea0003800000 */
[----:B------:R-:W2:Y:S01]  /*13b40*/  LDL R11, [R1+0x20] ;  /* 0x00002000010b7983 */ /* 0x000ea20000100800 */
[----:B------:R-:W1:Y:S01]  /*13b50*/  LDC R9, c[0x0][0x43c] ;  /* 0x00010f00ff097b82 */ /* 0x000e620000000800 */
[----:B------:R-:W-:Y:S02]  /*13b60*/  ULDC.64 UR6, c[0x0][0x428] ;  /* 0x00010a0000067ab9 */ /* 0x000fe40000000a00 */
[----:B------:R-:W3:Y:S01]  /*13b70*/  LDL R10, [R1+0x10] ;  /* 0x00001000010a7983 */ /* 0x000ee20000100800 */
[----:B------:R-:W-:Y:S01]  /*13b80*/  ULDC.64 UR8, c[0x0][0x208] ;  /* 0x0000820000087ab9 */ /* 0x000fe20000000a00 */
[----:B-1----:R-:W-:-:S13]  /*13b90*/  ISETP.NE.AND P0, PT, R9, 0x1, PT ;  /* 0x000000010900780c */ /* 0x002fda0003f05270 */
[----:B------:R-:W1:Y:S02]  /*13ba0*/  @P0 LDC.64 R2, c[0x0][0x440] ;  /* 0x00011000ff020b82 */ /* 0x000e640000000a00 */
[----:B-1----:R-:W-:-:S04]  /*13bb0*/  @P0 IMAD.HI.U32 R8, R7, R2, RZ ;  /* 0x0000000207080227 */ /* 0x002fc800078e00ff */
        /* <DEDUP_REMOVED lines=10> */
[----:B------:R-:W-:-:S05]  /*13c60*/  LEA.HI.X R11, R2, UR5, R3, 0x2, P0 ;  /* 0x00000005020b7c11 */ /* 0x000fca00080f1403 */
[----:B------:R1:W5:Y:S04]  /*13c70*/  LDG.E R9, desc[UR8][R10.64] ;  /* 0x000000080a097981 */ /* 0x000368000c1e1900 */
.L_x_299:
[----:B------:R-:W-:Y:S01]  /*13c80*/  IMAD R2, R19, 0x8, R18 ;  /* 0x0000000813027824 */ /* 0x000fe200078e0212 */
[----:B------:R-:W-:Y:S01]  /*13c90*/  SHF.L.U32 R3, R12, 0x1f, RZ ;  /* 0x0000001f0c037819 */ /* 0x000fe200000006ff */
[----:B------:R-:W-:Y:S03]  /*13ca0*/  BSSY B2, `(.L_x_300) ;  /* 0x0000003000027945 */ /* 0x000fe60003800000 */
[----:B------:R-:W2:Y:S02]  /*13cb0*/  SYNCS.PHASECHK.TRANS64.TRYWAIT P0, [R2+URZ+0x36840], R3 ;  /* 0x03684003020075a7 */ /* 0x000ea4000800017f */
[----:B--2---:R-:W-:Y:S05]  /*13cc0*/  @!P0 BRA `(.L_x_301) ;  /* 0x00000030008c8947 */ /* 0x004fea0003800000 */
.L_x_380:
[----:B------:R-:W-:Y:S05]  /*13cd0*/  BSYNC B2 ;  /* 0x0000000000027941 */ /* 0x000fea0003800000 */
.L_x_300:
[----:B-1----:R-:W1:Y:S01]  /*13ce0*/  S2R R10, SR_TID.X ;  /* 0x00000000000a7919 */ /* 0x002e620000002100 */
[----:B------:R-:W-:Y:S01]  /*13cf0*/  BSSY B2, `(.L_x_302) ;  /* 0x000000b000027945 */ /* 0x000fe20003800000 */
[----:B-1----:R-:W-:-:S04]  /*13d00*/  LOP3.LUT R10, R10, 0x7f, RZ, 0xc0, !PT ;  /* 0x0000007f0a0a7812 */ /* 0x002fc800078ec0ff */
[----:B------:R-:W-:-:S13]  /*13d10*/  ISETP.NE.AND P1, PT, R10, RZ, PT ;  /* 0x000000ff0a00720c */ /* 0x000fda0003f25270 */
[----:B------:R-:W-:Y:S05]  /*13d20*/  @P1 BRA `(.L_x_303) ;  /* 0x00000000001c1947 */ /* 0x000fea0003800000 */
[----:B------:R-:W1:Y:S01]  /*13d30*/  S2R R10, SR_TID.X ;  /* 0x00000000000a7919 */ /* 0x000e620000002100 */
[----:B--2---:R-:W-:-:S04]  /*13d40*/  IMAD.MOV.U32 R3, RZ, RZ, 0xa800 ;  /* 0x0000a800ff037424 */ /* 0x004fc800078e00ff */
[----:B------:R3:W-:Y:S01]  /*13d50*/  SYNCS.ARRIVE.TRANS64 RZ, [R2+URZ+0x36830], R3 ;  /* 0x0368300302ff79a7 */ /* 0x0007e2000800003f */
[----:B-1----:R-:W-:-:S04]  /*13d60*/  LOP3.LUT R10, R10, 0x1f, RZ, 0xc0, !PT ;  /* 0x0000001f0a0a7812 */ /* 0x002fc800078ec0ff */
[----:B------:R-:W-:-:S13]  /*13d70*/  ISETP.NE.AND P0, PT, R10, RZ, PT ;  /* 0x000000ff0a00720c */ /* 0x000fda0003f05270 */
[----:B---3--:R-:W-:Y:S05]  /*13d80*/  @!P0 BRA `(.L_x_303) ;  /* 0x0000000000048947 */ /* 0x008fea0003800000 */
[----:B------:R-:W-:Y:S01]  /*13d90*/  BPT.TRAP 0x1 ;  /* 0x000000040000795c */ /* 0x000fe20000300000 */
.L_x_303:
[----:B------:R-:W-:Y:S05]  /*13da0*/  BSYNC B2 ;  /* 0x0000000000027941 */ /* 0x000fea0003800000 */
.L_x_302:
[----:B--2---:R-:W2:Y:S01]  /*13db0*/  LDL R2, [R1+0x18] ;  /* 0x0000180001027983 */ /* 0x004ea20000100800 */
[----:B0-----:R-:W-:Y:S01]  /*13dc0*/  IMAD.MOV.U32 R12, RZ, RZ, RZ ;  /* 0x000000ffff0c7224 */ /* 0x001fe200078e00ff */
[----:B------:R-:W-:Y:S01]  /*13dd0*/  UIADD3 UR4, UP0, UR36, 0x370, URZ ;  /* 0x0000037024047890 */ /* 0x000fe2000ff1e03f */
[C---:B------:R-:W-:Y:S01]  /*13de0*/  IMAD R3, R19.reuse, 0x8, R6 ;  /* 0x0000000813037824 */ /* 0x040fe200078e0206 */
[----:B------:R-:W-:Y:S01]  /*13df0*/  PLOP3.LUT P0, PT, PT, PT, PT, 0x80, 0x0 ;  /* 0x000000000000781c */ /* 0x000fe20003f0f070 */
[----:B------:R-:W-:Y:S01]  /*13e00*/  IMAD R10, R19, 0xa800, R18 ;  /* 0x0000a800130a7824 */ /* 0x000fe200078e0212 */
[----:B------:R-:W-:Y:S01]  /*13e10*/  R2UR UR10, R12 ;  /* 0x000000000c0a72ca */ /* 0x000fe200000e0000 */
[----:B------:R-:W-:Y:S01]  /*13e20*/  VIADD R3, R3, 0x30 ;  /* 0x0000003003037836 */ /* 0x000fe20000000000 */
[----:B------:R-:W-:Y:S01]  /*13e30*/  UIADD3.X UR5, URZ, UR37, URZ, UP0, !UPT ;  /* 0x000000253f057290 */ /* 0x000fe200087fe43f */
[----:B------:R-:W-:Y:S01]  /*13e40*/  VIADD R11, R10, 0x21400 ;  /* 0x000214000a0b7836 */ /* 0x000fe20000000000 */
[----:B------:R-:W-:Y:S01]  /*13e50*/  UMOV UR6, 0x0 ;  /* 0x0000000000067882 */ /* 0x000fe20000000000 */
[----:B------:R-:W-:Y:S01]  /*13e60*/  UMOV UR7, 0x14f00000 ;  /* 0x14f0000000077882 */ /* 0x000fe20000000000 */
[----:B--2---:R-:W-:-:S09]  /*13e70*/  IMAD R2, R8, 0x70, R2 ;  /* 0x0000007008027824 */ /* 0x004fd200078e0202 */
.L_x_304:
        /* <DEDUP_REMOVED lines=16> */
.L_x_305:
        /* <DEDUP_REMOVED lines=16> */
.L_x_306:
        /* <DEDUP_REMOVED lines=10> */
[----:B------:R-:W-:Y:S01]  /*14120*/  SHF.L.U32 R5, R5, 0x1f, RZ ;  /* 0x0000001f05057819 */ /* 0x000fe200000006ff */
[----:B------:R-:W-:Y:S01]  /*14130*/  IMAD R2, R4, 0x8, R6 ;  /* 0x0000000804027824 */ /* 0x000fe200078e0206 */
[----:B------:R-:W-:Y:S03]  /*14140*/  BSSY B2, `(.L_x_307) ;  /* 0x0000003000027945 */ /* 0x000fe60003800000 */
[----:B------:R-:W0:Y:S02]  /*14150*/  SYNCS.PHASECHK.TRANS64.TRYWAIT P0, [R2+URZ+0x60], R5 ;  /* 0x00006005020075a7 */ /* 0x000e24000800017f */
[----:B0-----:R-:W-:Y:S05]  /*14160*/  @!P0 BRA `(.L_x_308) ;  /* 0x0000002c00788947 */ /* 0x001fea0003800000 */
.L_x_381:
[----:B------:R-:W-:Y:S05]  /*14170*/  BSYNC B2 ;  /* 0x0000000000027941 */ /* 0x000fea0003800000 */
.L_x_307:
[----:B------:R-:W-:Y:S01]  /*14180*/  BSSY B2, `(.L_x_309) ;  /* 0x000000b000027945 */ /* 0x000fe20003800000 */
[----:B------:R-:W-:Y:S02]  /*14190*/  IMAD.MOV.U32 R10, RZ, RZ, 0x0 ;  /* 0x00000000ff0a7424 */ /* 0x000fe400078e00ff */
[----:B------:R-:W-:Y:S01]  /*141a0*/  IMAD.MOV.U32 R11, RZ, RZ, 0x14f00000 ;  /* 0x14f00000ff0b7424 */ /* 0x000fe200078e00ff */
[----:B------:R-:W-:Y:S06]  /*141b0*/  @P1 BRA `(.L_x_310) ;  /* 0x00000000001c1947 */ /* 0x000fec0003800000 */
[----:B------:R-:W1:Y:S02]  /*141c0*/  S2R R3, SR_TID.X ;  /* 0x0000000000037919 */ /* 0x000e640000002100 */
[----:B-1----:R-:W-:Y:S01]  /*141d0*/  LOP3.LUT R15, R3, 0x1f, RZ, 0xc0, !PT ;  /* 0x0000001f030f7812 */ /* 0x002fe200078ec0ff */
[----:B------:R-:W-:-:S03]  /*141e0*/  IMAD.MOV.U32 R3, RZ, RZ, 0xa800 ;  /* 0x0000a800ff037424 */ /* 0x000fc600078e00ff */
[----:B------:R-:W-:Y:S01]  /*141f0*/  ISETP.NE.AND P0, PT, R15, RZ, PT ;  /* 0x000000ff0f00720c */ /* 0x000fe20003f05270 */
[----:B------:R1:W-:-:S12]  /*14200*/  SYNCS.ARRIVE.TRANS64 RZ, [R2+URZ+0x50], R3 ;  /* 0x0000500302ff79a7 */ /* 0x0003d8000800003f */
[----:B-1----:R-:W-:Y:S05]  /*14210*/  @!P0 BRA `(.L_x_310) ;  /* 0x0000000000048947 */ /* 0x002fea0003800000 */
[----:B------:R-:W-:Y:S01]  /*14220*/  BPT.TRAP 0x1 ;  /* 0x000000040000795c */ /* 0x000fe20000300000 */
.L_x_310:
[----:B------:R-:W-:Y:S05]  /*14230*/  BSYNC B2 ;  /* 0x0000000000027941 */ /* 0x000fea0003800000 */
.L_x_309:
[----:B0-----:R-:W2:Y:S04]  /*14240*/  LDL R5, [R1+0x18] ;  /* 0x0000180001057983 */ /* 0x001ea80000100800 */
[----:B------:R-:W2:Y:S01]  /*14250*/  LDL.LU R3, [R1+0x8] ;  /* 0x0000080001037983 */ /* 0x000ea20000300800 */
        /* <DEDUP_REMOVED lines=10> */
.L_x_311:
        /* <DEDUP_REMOVED lines=15> */
.L_x_312:
        /* <DEDUP_REMOVED lines=15> */
.L_x_313:
        /* <DEDUP_REMOVED lines=12> */
.L_x_298:
[----:B------:R-:W-:Y:S05]  /*145a0*/  BSYNC B1 ;  /* 0x0000000000017941 */ /* 0x000fea0003800000 */
.L_x_297:
[----:B------:R-:W2:Y:S01]  /*145b0*/  LDL R2, [R1+0x28] ;  /* 0x0000280001027983 */ /* 0x000ea20000100800 */
[----:B------:R-:W-:Y:S01]  /*145c0*/  VIADD R0, R0, 0xfffffffe ;  /* 0xfffffffe00007836 */ /* 0x000fe20000000000 */
[----:B--2---:R-:W-:-:S13]  /*145d0*/  ISETP.GT.AND P0, PT, R7, R2, PT ;  /* 0x000000020700720c */ /* 0x004fda0003f04270 */
[----:B------:R-:W-:Y:S05]  /*145e0*/  @P0 BRA `(.L_x_314) ;  /* 0xffffffe800380947 */ /* 0x000fea000383ffff */
.L_x_260:
[----:B------:R-:W-:Y:S05]  /*145f0*/  BSYNC B0 ;  /* 0x0000000000007941 */ /* 0x000fea0003800000 */
.L_x_259:
[----:B------:R-:W2:Y:S01]  /*14600*/  S2R R2, SR_TID.X ;  /* 0x0000000000027919 */ /* 0x000ea20000002100 */
[----:B------:R-:W-:Y:S01]  /*14610*/  BSSY B0, `(.L_x_315) ;  /* 0x0000012000007945 */ /* 0x000fe20003800000 */
[----:B--2---:R-:W-:-:S04]  /*14620*/  LOP3.LUT R3, R2, 0x7f, RZ, 0xc0, !PT ;  /* 0x0000007f02037812 */ /* 0x004fc800078ec0ff */
[----:B------:R-:W-:-:S13]  /*14630*/  ISETP.NE.AND P0, PT, R3, RZ, PT ;  /* 0x000000ff0300720c */ /* 0x000fda0003f05270 */
[----:B------:R-:W-:Y:S05]  /*14640*/  @P0 BRA `(.L_x_316) ;  /* 0x0000000000380947 */ /* 0x000fea0003800000 */
[----:B------:R-:W2:Y:S01]  /*14650*/  S2R R2, SR_LANEID ;  /* 0x0000000000027919 */ /* 0x000ea20000000000 */
[----:B------:R-:W-:Y:S01]  /*14660*/  VOTEU.ANY UR4, UPT, PT ;  /* 0x0000000000047886 */ /* 0x000fe200038e0100 */
[----:B-1----:R-:W1:Y:S01]  /*14670*/  LDC.64 R4, c[0x0][0xc60] ;  /* 0x00031800ff047b82 */ /* 0x002e620000000a00 */
[----:B------:R-:W2:Y:S01]  /*14680*/  FLO.U32 R0, UR4 ;  /* 0x0000000400007d00 */ /* 0x000ea200080e0000 */
[----:B------:R-:W-:Y:S01]  /*14690*/  ULDC.64 UR6, c[0x0][0x208] ;  /* 0x0000820000067ab9 */ /* 0x000fe20000000a00 */
[----:B--2---:R-:W-:-:S06]  /*146a0*/  ISETP.EQ.U32.AND P0, PT, R0, R2, PT ;  /* 0x000000020000720c */ /* 0x004fcc0003f02070 */
[----:B------:R-:W1:Y:S07]  /*146b0*/  POPC R2, UR4 ;  /* 0x0000000400027d09 */ /* 0x000e6e0008000000 */
[----:B-1----:R-:W2:Y:S04]  /*146c0*/  @P0 ATOMG.E.ADD.STRONG.GPU PT, R2, desc[UR6][R4.64], R2 ;  /* 0x00000002040209a8 */ /* 0x002ea800081ee1c6 */
[----:B--2---:R1:W2:Y:S02]  /*146d0*/  SHFL.IDX PT, R2, R2, R0, 0x1f ;  /* 0x00001f0002027589 */ /* 0x0042a400000e0000 */
[----:B-1----:R-:W1:Y:S02]  /*146e0*/  S2R R0, SR_LTMASK ;  /* 0x0000000000007919 */ /* 0x002e640000003900 */
[----:B-1----:R-:W-:-:S06]  /*146f0*/  LOP3.LUT R0, R0, UR4, RZ, 0xc0, !PT ;  /* 0x0000000400007c12 */ /* 0x002fcc000f8ec0ff */
[----:B------:R-:W2:Y:S02]  /*14700*/  POPC R0, R0 ;  /* 0x0000000000007309 */ /* 0x000ea40000000000 */
[----:B--2---:R-:W-:-:S05]  /*14710*/  IADD3 R0, R2, UR38, R0 ;  /* 0x0000002602007c10 */ /* 0x004fca000fffe000 */
[----:B------:R2:W-:Y:S02]  /*14720*/  STL [R1], R0 ;  /* 0x0000000001007387 */ /* 0x0005e40000100800 */
.L_x_316:
[----:B------:R-:W-:Y:S05]  /*14730*/  BSYNC B0 ;  /* 0x0000000000007941 */ /* 0x000fea0003800000 */
.L_x_315:
[----:B--2---:R-:W2:Y:S01]  /*14740*/  LDL R0, [R1+0x1c] ;  /* 0x00001c0001007983 */ /* 0x004ea20000100800 */
[----:B------:R-:W-:Y:S01]  /*14750*/  BSSY B0, `(.L_x_317) ;  /* 0x0000049000007945 */ /* 0x000fe20003800000 */
[----:B--2---:R-:W-:-:S13]  /*14760*/  LOP3.LUT P0, RZ, R0, 0x1, RZ, 0xc0, !PT ;  /* 0x0000000100ff7812 */ /* 0x004fda000780c0ff */
[----:B------:R-:W-:Y:S05]  /*14770*/  @!P0 BRA `(.L_x_318) ;  /* 0x0000000400188947 */ /* 0x000fea0003800000 */
[----:B------:R-:W2:Y:S01]  /*14780*/  LDL R2, [R1+0x14] ;  /* 0x0000140001027983 */ /* 0x000ea20000100800 */
[----:B------:R-:W-:Y:S01]  /*14790*/  IMAD R0, R19, 0x8, R18 ;  /* 0x0000000813007824 */ /* 0x000fe200078e0212 */
[----:B------:R-:W-:Y:S01]  /*147a0*/  BSSY B1, `(.L_x_319) ;  /* 0x0000005000017945 */ /* 0x000fe20003800000 */
[----:B------:R-:W-:Y:S02]  /*147b0*/  ISETP.NE.AND P1, PT, R3, RZ, PT ;  /* 0x000000ff0300720c */ /* 0x000fe40003f25270 */
[----:B--2---:R-:W-:-:S04]  /*147c0*/  SHF.L.U32 R2, R2, 0x1f, RZ ;  /* 0x0000001f02027819 */ /* 0x004fc800000006ff */
[----:B------:R-:W2:Y:S02]  /*147d0*/  SYNCS.PHASECHK.TRANS64.TRYWAIT P0, [R0+URZ+0x36860], R2 ;  /* 0x03686002000075a7 */ /* 0x000ea4000800017f */
[----:B--2---:R-:W-:Y:S05]  /*147e0*/  @!P0 BRA `(.L_x_320) ;  /* 0x0000002400ec8947 */ /* 0x004fea0003800000 */
.L_x_382:
[----:B------:R-:W-:Y:S05]  /*147f0*/  BSYNC B1 ;  /* 0x0000000000017941 */ /* 0x000fea0003800000 */
.L_x_319:
[----:B------:R-:W-:Y:S04]  /*14800*/  BSSY B1, `(.L_x_321) ;  /* 0x0000009000017945 */ /* 0x000fe80003800000 */
[----:B------:R-:W-:Y:S05]  /*14810*/  @P1 BRA `(.L_x_322) ;  /* 0x00000000001c1947 */ /* 0x000fea0003800000 */
[----:B------:R-:W3:Y:S01]  /*14820*/  S2R R3, SR_TID.X ;  /* 0x0000000000037919 */ /* 0x000ee20000002100 */
[----:B--2---:R-:W-:-:S04]  /*14830*/  IMAD.MOV.U32 R2, RZ, RZ, 0xa800 ;  /* 0x0000a800ff027424 */ /* 0x004fc800078e00ff */
[----:B------:R4:W-:Y:S01]  /*14840*/  SYNCS.ARRIVE.TRANS64 RZ, [R0+URZ+0x36850], R2 ;  /* 0x0368500200ff79a7 */ /* 0x0009e2000800003f */
[----:B---3--:R-:W-:-:S04]  /*14850*/  LOP3.LUT R3, R3, 0x1f, RZ, 0xc0, !PT ;  /* 0x0000001f03037812 */ /* 0x008fc800078ec0ff */
[----:B------:R-:W-:-:S13]  /*14860*/  ISETP.NE.AND P0, PT, R3, RZ, PT ;  /* 0x000000ff0300720c */ /* 0x000fda0003f05270 */
[----:B----4-:R-:W-:Y:S05]  /*14870*/  @!P0 BRA `(.L_x_322) ;  /* 0x0000000000048947 */ /* 0x010fea0003800000 */
[----:B------:R-:W-:Y:S01]  /*14880*/  BPT.TRAP 0x1 ;  /* 0x000000040000795c */ /* 0x000fe20000300000 */
.L_x_322:
[----:B------:R-:W-:Y:S05]  /*14890*/  BSYNC B1 ;  /* 0x0000000000017941 */ /* 0x000fea0003800000 */
.L_x_321:
[----:B------:R-:W3:Y:S04]  /*148a0*/  LDL.LU R3, [R1+0x18] ;  /* 0x0000180001037983 */ /* 0x000ee80000300800 */
[----:B--2---:R-:W3:Y:S01]  /*148b0*/  LDL.LU R2, [R1+0x8] ;  /* 0x0000080001027983 */ /* 0x004ee20000300800 */
[----:B------:R-:W-:Y:S01]  /*148c0*/  UIADD3 UR4, UP0, UR36, 0x470, URZ ;  /* 0x0000047024047890 */ /* 0x000fe2000ff1e03f */
[----:B------:R-:W-:Y:S01]  /*148d0*/  PLOP3.LUT P0, PT, PT, PT, PT, 0x80, 0x0 ;  /* 0x000000000000781c */ /* 0x000fe20003f0f070 */
[----:B------:R-:W-:Y:S01]  /*148e0*/  VIADD R0, R0, 0x36850 ;  /* 0x0003685000007836 */ /* 0x000fe20000000000 */
[----:B------:R-:W-:Y:S01]  /*148f0*/  UMOV UR6, 0x0 ;  /* 0x0000000000067882 */ /* 0x000fe20000000000 */
[----:B------:R-:W-:Y:S01]  /*14900*/  UIADD3.X UR5, URZ, UR37, URZ, UP0, !UPT ;  /* 0x000000253f057290 */ /* 0x000fe200087fe43f */
[----:B------:R-:W-:Y:S01]  /*14910*/  UMOV UR7, 0x14f00000 ;  /* 0x14f0000000077882 */ /* 0x000fe20000000000 */
[----:B------:R-:W-:Y:S01]  /*14920*/  UMOV UR10, URZ ;  /* 0x0000003f000a7c82 */ /* 0x000fe20008000000 */
[----:B---3--:R-:W-:-:S02]  /*14930*/  IMAD R3, R2, 0x70, R3 ;  /* 0x0000007002037824 */ /* 0x008fc400078e0203 */
[----:B------:R-:W-:-:S04]  /*14940*/  IMAD R2, R19, 0xa800, R18 ;  /* 0x0000a80013027824 */ /* 0x000fc800078e0212 */
[----:B------:R-:W-:-:S07]  /*14950*/  VIADD R4, R2, 0x400 ;  /* 0x0000040002047836 */ /* 0x000fce0000000000 */
.L_x_323:
        /* <DEDUP_REMOVED lines=9> */
[----:B--2---:R-:W-:Y:S05]  /*149f0*/  @P0 BRA.U.ANY `(.L_x_323) ;  /* 0xfffffffd00d80947 */ /* 0x004fea000393ffff */
[----:B------:R-:W-:Y:S01]  /*14a00*/  PLOP3.LUT P0, PT, PT, PT, PT, 0x80, 0x0 ;  /* 0x000000000000781c */ /* 0x000fe20003f0f070 */
[----:B------:R-:W-:Y:S01]  /*14a10*/  VIADD R4, R2, 0x3c00 ;  /* 0x00003c0002047836 */ /* 0x000fe20000000000 */
[----:B------:R-:W-:Y:S01]  /*14a20*/  UMOV UR6, 0x0 ;  /* 0x0000000000067882 */ /* 0x000fe20000000000 */
[----:B------:R-:W-:Y:S01]  /*14a30*/  UMOV UR7, 0x14f00000 ;  /* 0x14f0000000077882 */ /* 0x000fe20000000000 */
[----:B------:R-:W-:-:S09]  /*14a40*/  UMOV UR10, 0x40 ;  /* 0x00000040000a7882 */ /* 0x000fd20000000000 */
.L_x_324:
        /* <DEDUP_REMOVED lines=15> */
.L_x_325:
        /* <DEDUP_REMOVED lines=10> */
.L_x_318:
[----:B------:R-:W-:Y:S05]  /*14be0*/  BSYNC B0 ;  /* 0x0000000000007941 */ /* 0x000fea0003800000 */
.L_x_317:
[----:B------:R-:W2:Y:S01]  /*14bf0*/  LDL.LU R4, [R1+0x14] ;  /* 0x0000140001047983 */ /* 0x000ea20000300800 */
[----:B------:R-:W-:-:S05]  /*14c00*/  VIADD R19, R19, 0x1 ;  /* 0x0000000113137836 */ /* 0x000fca0000000000 */
[----:B------:R-:W-:-:S04]  /*14c10*/  ISETP.NE.AND P0, PT, R19, 0x2, PT ;  /* 0x000000021300780c */ /* 0x000fc80003f05270 */
[----:B------:R-:W-:Y:S02]  /*14c20*/  SEL R0, RZ, 0x1, P0 ;  /* 0x00000001ff007807 */ /* 0x000fe40000000000 */
[----:B------:R-:W-:Y:S02]  /*14c30*/  SEL R19, R19, RZ, P0 ;  /* 0x000000ff13137207 */ /* 0x000fe40000000000 */
[----:B--2---:R-:W-:-:S05]  /*14c40*/  LOP3.LUT R4, R4, R0, RZ, 0x3c, !PT ;  /* 0x0000000004047212 */ /* 0x004fca00078e3cff */
[----:B------:R2:W-:Y:S02]  /*14c50*/  STL [R1+0x14], R4 ;  /* 0x0000140401007387 */ /* 0x0005e40000100800 */
.L_x_239:
[----:B------:R-:W-:Y:S05]  /*14c60*/  BSYNC B7 ;  /* 0x0000000000077941 */ /* 0x000fea0003800000 */
.L_x_237:
[----:B---3--:R-:W3:Y:S02]  /*14c70*/  LDL R0, [R1+0x1c] ;  /* 0x00001c0001007983 */ /* 0x008ee40000100800 */
[----:B---3--:R-:W-:-:S13]  /*14c80*/  LOP3.LUT P0, RZ, R0, 0x2, RZ, 0xc0, !PT ;  /* 0x0000000200ff7812 */ /* 0x008fda000780c0ff */
[----:B------:R-:W-:Y:S05]  /*14c90*/  @!P0 BRA `(.L_x_326) ;  /* 0x00000000002c8947 */ /* 0x000fea0003800000 */
[----:B------:R-:W-:Y:S05]  /*14ca0*/  WARPSYNC.ALL ;  /* 0x0000000000007948 */ /* 0x000fea0003800000 */
[----:B------:R-:W3:Y:S08]  /*14cb0*/  S2UR UR5, SR_CgaCtaId ;  /* 0x00000000000579c3 */ /* 0x000ef00000008800 */
[----:B------:R-:W-:Y:S06]  /*14cc0*/  BAR.SYNC.DEFER_BLOCKING 0x5, 0x180 ;  /* 0x0146000000007b1d */ /* 0x000fec0000010000 */
[----:B------:R-:W-:-:S02]  /*14cd0*/  UMOV UR4, 0x400 ;  /* 0x0000040000047882 */ /* 0x000fc40000000000 */
[----:B---3--:R-:W-:-:S06]  /*14ce0*/  ULEA UR4, UR5, UR4, 0x18 ;  /* 0x0000000405047291 */ /* 0x008fcc000f8ec03f */
[----:B------:R-:W-:-:S05]  /*14cf0*/  IMAD.U32 R18, RZ, RZ, UR4 ;  /* 0x00000004ff127e24 */ /* 0x000fca000f8e00ff */
[----:B012---:R-:W0:Y:S04]  /*14d00*/  LDS.128 R4, [R18+0x368d0] ;  /* 0x0368d00012047984 */ /* 0x007e280000000c00 */
[----:B0-----:R1:W-:Y:S04]  /*14d10*/  STL.64 [R1], R4 ;  /* 0x0000000401007387 */ /* 0x0013e80000100a00 */
[----:B------:R1:W-:Y:S01]  /*14d20*/  STL.64 [R1+0x8], R6 ;  /* 0x0000080601007387 */ /* 0x0003e20000100a00 */
[----:B------:R-:W-:Y:S06]  /*14d30*/  BAR.ARV 0x4, 0x180 ;  /* 0x0106000000007b1d */ /* 0x000fec0000002000 */
[----:B------:R-:W-:Y:S05]  /*14d40*/  BRA `(.L_x_327) ;  /* 0x0000000c00247947 */ /* 0x000fea0003800000 */
.L_x_326:
[----:B------:R-:W3:Y:S01]  /*14d50*/  S2R R0, SR_TID.X ;  /* 0x0000000000007919 */ /* 0x000ee20000002100 */
[----:B------:R-:W-:Y:S01]  /*14d60*/  UMOV UR4, 0xffffffff ;  /* 0xffffffff00047882 */ /* 0x000fe20000000000 */
[----:B---3--:R-:W-:-:S04]  /*14d70*/  LOP3.LUT R16, R0, 0x1f, RZ, 0xc0, !PT ;  /* 0x0000001f00107812 */ /* 0x008fc800078ec0ff */
[----:B------:R-:W-:Y:S01]  /*14d80*/  ISETP.NE.AND P0, PT, R16, 0x1f, PT ;  /* 0x0000001f1000780c */ /* 0x000fe20003f05270 */
[----:B------:R-:W-:-:S12]  /*14d90*/  BRA.DIV UR4, `(.L_x_328) ;  /* 0x0000002204947947 */ /* 0x000fd8000b800000 */
[----:B------:R-:W3:Y:S01]  /*14da0*/  LDL.LU R3, [R1] ;  /* 0x0000000001037983 */ /* 0x000ee20000300800 */
[----:B------:R-:W-:-:S03]  /*14db0*/  ULDC UR4, c[0x0][0xc3c] ;  /* 0x00030f0000047ab9 */ /* 0x000fc60000000800 */
[----:B0-2---:R-:W2:Y:S01]  /*14dc0*/  LDL R4, [R1+0xc] ;  /* 0x00000c0001047983 */ /* 0x005ea20000100800 */
[----:B------:R-:W-:Y:S01]  /*14dd0*/  ULDC.64 UR6, c[0x0][0x208] ;  /* 0x0000820000067ab9 */ /* 0x000fe20000000a00 */
[----:B---3--:R-:W-:Y:S02]  /*14de0*/  IMAD.MOV.U32 R10, RZ, RZ, R3 ;  /* 0x000000ffff0a7224 */ /* 0x008fe400078e0003 */
[----:B--2---:R-:W-:-:S05]  /*14df0*/  IMAD.IADD R0, R4, 0x1, R16 ;  /* 0x0000000104007824 */ /* 0x004fca00078e0210 */
[----:B------:R-:W-:-:S13]  /*14e00*/  ISETP.GE.OR P1, PT, R0, UR4, !P0 ;  /* 0x0000000400007c0c */ /* 0x000fda000c726670 */
[----:B------:R-:W0:Y:S08]  /*14e10*/  @!P1 LDC.64 R2, c[0x0][0xc80] ;  /* 0x00032000ff029b82 */ /* 0x000e300000000a00 */
[----:B-1----:R-:W1:Y:S01]  /*14e20*/  @!P1 LDC.64 R4, c[0x0][0xc78] ;  /* 0x00031e00ff049b82 */ /* 0x002e620000000a00 */
[----:B0-----:R-:W-:-:S05]  /*14e30*/  @!P1 IMAD.WIDE R2, R0, 0x4, R2 ;  /* 0x0000000400029825 */ /* 0x001fca00078e0202 */
[----:B------:R1:W2:Y:S02]  /*14e40*/  @!P1 LDG.E R6, desc[UR6][R2.64] ;  /* 0x0000000602069981 */ /* 0x0002a4000c1e1900 */
[----:B-1----:R-:W-:-:S06]  /*14e50*/  @!P1 IMAD.WIDE R2, R0, 0x4, R4 ;  /* 0x0000000400029825 */ /* 0x002fcc00078e0204 */
[----:B------:R-:W3:Y:S01]  /*14e60*/  @!P1 LDG.E R2, desc[UR6][R2.64] ;  /* 0x0000000602029981 */ /* 0x000ee2000c1e1900 */
[----:B------:R-:W-:Y:S01]  /*14e70*/  IMAD.MOV.U32 R5, RZ, RZ, RZ ;  /* 0x000000ffff057224 */ /* 0x000fe200078e00ff */
[C---:B------:R-:W-:Y:S02]  /*14e80*/  ISETP.GE.U32.AND P2, PT, R16.reuse, 0x2, PT ;  /* 0x000000021000780c */ /* 0x040fe40003f46070 */
[C---:B------:R-:W-:Y:S01]  /*14e90*/  ISETP.GE.U32.AND P3, PT, R16.reuse, 0x4, PT ;  /* 0x000000041000780c */ /* 0x040fe20003f66070 */
[----:B------:R-:W-:Y:S01]  /*14ea0*/  SHFL.IDX PT, R0, R10, RZ, 0x1f ;  /* 0x00001fff0a007589 */ /* 0x000fe200000e0000 */
[C---:B------:R-:W-:Y:S02]  /*14eb0*/  ISETP.GE.U32.AND P4, PT, R16.reuse, 0x8, PT ;  /* 0x000000081000780c */ /* 0x040fe40003f86070 */
[----:B------:R-:W-:Y:S01]  /*14ec0*/  ISETP.GE.U32.AND P5, PT, R16, 0x10, PT ;  /* 0x000000101000780c */ /* 0x000fe20003fa6070 */
[----:B------:R-:W-:Y:S01]  /*14ed0*/  SHFL.IDX PT, R8, R10, 0x1, 0x1f ;  /* 0x00201f000a087f89 */ /* 0x000fe200000e0000 */
[----:B--2---:R-:W-:Y:S01]  /*14ee0*/  @!P1 IMAD.MOV.U32 R5, RZ, RZ, R6 ;  /* 0x000000ffff059224 */ /* 0x004fe200078e0006 */
[----:B------:R-:W-:-:S02]  /*14ef0*/  CS2R R6, SRZ ;  /* 0x0000000000067805 */ /* 0x000fc4000001ff00 */
[----:B---3--:R-:W-:Y:S01]  /*14f00*/  @!P1 IMAD.MOV.U32 R7, RZ, RZ, R2 ;  /* 0x000000ffff079224 */ /* 0x008fe200078e0002 */
[----:B------:R-:W-:-:S03]  /*14f10*/  ISETP.NE.AND P1, PT, R16, RZ, PT ;  /* 0x000000ff1000720c */ /* 0x000fc60003f25270 */
[----:B------:R-:W-:-:S05]  /*14f20*/  IMAD R2, R7, R5, RZ ;  /* 0x0000000507027224 */ /* 0x000fca00078e02ff */
        /* <DEDUP_REMOVED lines=15> */
[----:B------:R0:W1:Y:S02]  /*15020*/  SHFL.IDX PT, R9, R2, 0x1f, 0x1f ;  /* 0x03e01f0002097f89 */ /* 0x00006400000e0000 */
.L_x_392:
[----:B------:R-:W-:Y:S02]  /*15030*/  ULDC UR4, c[0x0][0xc38] ;  /* 0x00030e0000047ab9 */ /* 0x000fe40000000800 */
[----:B------:R-:W-:-:S04]  /*15040*/  IMAD.U32 R3, RZ, RZ, UR4 ;  /* 0x00000004ff037e24 */ /* 0x000fc8000f8e00ff */
[----:B-1----:R-:W-:-:S04]  /*15050*/  IMAD R9, R9, R3, RZ ;  /* 0x0000000309097224 */ /* 0x002fc800078e02ff */
[----:B------:R-:W-:-:S05]  /*15060*/  IMAD.IADD R4, R8, 0x1, R9 ;  /* 0x0000000108047824 */ /* 0x000fca00078e0209 */
[----:B------:R-:W-:-:S13]  /*15070*/  ISETP.GT.AND P6, PT, R4, R0, PT ;  /* 0x000000000400720c */ /* 0x000fda0003fc4270 */
[----:B------:R-:W-:Y:S05]  /*15080*/  @P6 BRA `(.L_x_329) ;  /* 0x0000000000b06947 */ /* 0x000fea0003800000 */
.L_x_332:
[----:B------:R-:W2:Y:S01]  /*15090*/  LDL.LU R3, [R1+0xc] ;  /* 0x00000c0001037983 */ /* 0x000ea20000300800 */
[----:B0-----:R-:W0:Y:S01]  /*150a0*/  LDC R2, c[0x0][0xc3c] ;  /* 0x00030f00ff027b82 */ /* 0x001e220000000800 */
[----:B--2---:R-:W-:-:S05]  /*150b0*/  VIADD R3, R3, 0x1f ;  /* 0x0000001f03037836 */ /* 0x004fca0000000000 */
[----:B0-----:R-:W-:-:S13]  /*150c0*/  ISETP.GE.AND P6, PT, R3, R2, PT ;  /* 0x000000020300720c */ /* 0x001fda0003fc6270 */
[----:B------:R-:W-:Y:S05]  /*150d0*/  @P6 BRA `(.L_x_330) ;  /* 0x0000000400d86947 */ /* 0x000fea0003800000 */
[----:B------:R-:W0:Y:S01]  /*150e0*/  S2R R5, SR_TID.X ;  /* 0x0000000000057919 */ /* 0x000e220000002100 */
[----:B------:R-:W-:Y:S01]  /*150f0*/  ULDC.64 UR4, c[0x0][0x208] ;  /* 0x0000820000047ab9 */ /* 0x000fe20000000a00 */
[----:B------:R1:W-:Y:S01]  /*15100*/  STL [R1+0xc], R3 ;  /* 0x00000c0301007387 */ /* 0x0003e20000100800 */
[----:B0-----:R-:W-:-:S05]  /*15110*/  LOP3.LUT R5, R5, 0x1f, RZ, 0xc0, !PT ;  /* 0x0000001f05057812 */ /* 0x001fca00078ec0ff */
[----:B------:R-:W-:Y:S02]  /*15120*/  IMAD.IADD R7, R3, 0x1, R5 ;  /* 0x0000000103077824 */ /* 0x000fe400078e0205 */
[----:B------:R-:W-:-:S03]  /*15130*/  IMAD.MOV.U32 R5, RZ, RZ, RZ ;  /* 0x000000ffff057224 */ /* 0x000fc600078e00ff */
[----:B------:R-:W-:-:S13]  /*15140*/  ISETP.GE.OR P6, PT, R7, R2, !P0 ;  /* 0x000000020700720c */ /* 0x000fda00047c6670 */
[----:B-1----:R-:W0:Y:S02]  /*15150*/  @!P6 LDC.64 R2, c[0x0][0xc80] ;  /* 0x00032000ff02eb82 */ /* 0x002e240000000a00 */
[----:B0-----:R-:W-:-:S05]  /*15160*/  @!P6 IMAD.WIDE R2, R7, 0x4, R2 ;  /* 0x000000040702e825 */ /* 0x001fca00078e0202 */
[----:B------:R0:W2:Y:S02]  /*15170*/  @!P6 LDG.E R5, desc[UR4][R2.64] ;  /* 0x000000040205e981 */ /* 0x0000a4000c1e1900 */
[----:B0-----:R-:W0:Y:S02]  /*15180*/  @!P6 LDC.64 R2, c[0x0][0xc78] ;  /* 0x00031e00ff02eb82 */ /* 0x001e240000000a00 */
[----:B0-----:R-:W-:-:S04]  /*15190*/  @!P6 IMAD.WIDE R2, R7, 0x4, R2 ;  /* 0x000000040702e825 */ /* 0x001fc800078e0202 */
[----:B------:R-:W-:-:S06]  /*151a0*/  IMAD.MOV.U32 R7, RZ, RZ, RZ ;  /* 0x000000ffff077224 */ /* 0x000fcc00078e00ff */
[----:B------:R-:W2:Y:S01]  /*151b0*/  @!P6 LDG.E R7, desc[UR4][R2.64] ;  /* 0x000000040207e981 */ /* 0x000ea2000c1e1900 */
[----:B------:R-:W-:Y:S01]  /*151c0*/  UMOV UR4, 0xffffffff ;  /* 0xffffffff00047882 */ /* 0x000fe20000000000 */
[----:B--2---:R-:W-:Y:S02]  /*151d0*/  IMAD R2, R7, R5, RZ ;  /* 0x0000000507027224 */ /* 0x004fe400078e02ff */
[----:B------:R-:W-:Y:S05]  /*151e0*/  BRA.DIV UR4, `(.L_x_331) ;  /* 0x0000002204e07947 */ /* 0x000fea000b800000 */
        /* <DEDUP_REMOVED lines=16> */
.L_x_400:
[----:B------:R-:W-:Y:S02]  /*152f0*/  ULDC UR4, c[0x0][0xc38] ;  /* 0x00030e0000047ab9 */ /* 0x000fe40000000800 */
[----:B------:R-:W-:-:S04]  /*15300*/  IMAD.U32 R3, RZ, RZ, UR4 ;  /* 0x00000004ff037e24 */ /* 0x000fc8000f8e00ff */
[----:B-1----:R-:W-:-:S04]  /*15310*/  IMAD R9, R9, R3, RZ ;  /* 0x0000000309097224 */ /* 0x002fc800078e02ff */
[----:B------:R-:W-:-:S05]  /*15320*/  IMAD.IADD R4, R9, 0x1, R4 ;  /* 0x0000000109047824 */ /* 0x000fca00078e0204 */
[----:B------:R-:W-:-:S13]  /*15330*/  ISETP.GT.AND P6, PT, R4, R0, PT ;  /* 0x000000000400720c */ /* 0x000fda0003fc4270 */
[----:B------:R-:W-:Y:S05]  /*15340*/  @!P6 BRA `(.L_x_332) ;  /* 0xfffffffc0050e947 */ /* 0x000fea000383ffff */
.L_x_329:
[----:B------:R-:W-:Y:S01]  /*15350*/  IMAD.IADD R9, R4, 0x1, -R9 ;  /* 0x0000000104097824 */ /* 0x000fe200078e0a09 */
[----:B------:R-:W-:-:S03]  /*15360*/  UMOV UR4, 0xffffffff ;  /* 0xffffffff00047882 */ /* 0x000fc60000000000 */
[----:B------:R-:W-:-:S05]  /*15370*/  IMAD R4, R2, R3, R9 ;  /* 0x0000000302047224 */ /* 0x000fca00078e0209 */
[----:B------:R-:W-:Y:S01]  /*15380*/  ISETP.GT.AND P6, PT, R4, R0, PT ;  /* 0x000000000400720c */ /* 0x000fe20003fc4270 */
[----:B------:R-:W-:-:S12]  /*15390*/  BRA.DIV UR4, `(.L_x_333) ;  /* 0x00000026044c7947 */ /* 0x000fd8000b800000 */
[----:B------:R-:W-:-:S04]  /*153a0*/  VOTE.ANY R8, PT, !P6 ;  /* 0x0000000000087806 */ /* 0x000fc800070e0100 */
[----:B------:R-:W1:Y:S02]  /*153b0*/  POPC R4, R8 ;  /* 0x0000000800047309 */ /* 0x000e640000000000 */
[----:B-1----:R1:W2:Y:S04]  /*153c0*/  SHFL.IDX PT, R5, R5, R4, 0x1f ;  /* 0x00001f0405057589 */ /* 0x0022a800000e0000 */
[----:B------:R1:W3:Y:S02]  /*153d0*/  SHFL.IDX PT, R7, R7, R4, 0x1f ;  /* 0x00001f0407077589 */ /* 0x0002e400000e0000 */
.L_x_405:
[----:B------:R-:W-:-:S13]  /*153e0*/  ISETP.NE.AND P0, PT, R8, RZ, PT ;  /* 0x000000ff0800720c */ /* 0x000fda0003f05270 */
[----:B------:R-:W-:Y:S05]  /*153f0*/  @!P0 BRA `(.L_x_334) ;  /* 0x0000000000148947 */ /* 0x000fea0003800000 */
[----:B------:R-:W-:Y:S01]  /*15400*/  UMOV UR4, 0xffffffff ;  /* 0xffffffff00047882 */ /* 0x000fe20000000000 */
[----:B------:R-:W-:Y:S02]  /*15410*/  VIADD R12, R4, 0xffffffff ;  /* 0xffffffff040c7836 */ /* 0x000fe40000000000 */
[----:B------:R-:W-:Y:S05]  /*15420*/  BRA.DIV UR4, `(.L_x_335) ;  /* 0x0000002604847947 */ /* 0x000fea000b800000 */
[----:B0-----:R0:W4:Y:S02]  /*15430*/  SHFL.IDX PT, R2, R2, R12, 0x1f ;  /* 0x00001f0c02027589 */ /* 0x00112400000e0000 */
.L_x_408:
[----:B----4-:R-:W-:-:S07]  /*15440*/  IMAD.MOV.U32 R6, RZ, RZ, R2 ;  /* 0x000000ffff067224 */ /* 0x010fce00078e0002 */
.L_x_334:
[----:B------:R-:W4:Y:S01]  /*15450*/  LDL.LU R10, [R1+0xc] ;  /* 0x00000c00010a7983 */ /* 0x000f220000300800 */
[----:B------:R-:W-:Y:S01]  /*15460*/  IMAD R9, R6, R3, R9 ;  /* 0x0000000306097224 */ /* 0x000fe200078e0209 */
[----:B--2---:R-:W-:-:S03]  /*15470*/  IABS R6, R5 ;  /* 0x0000000500067213 */ /* 0x004fc60000000000 */
[----:B------:R-:W-:Y:S01]  /*15480*/  IMAD.IADD R0, R0, 0x1, -R9 ;  /* 0x0000000100007824 */ /* 0x000fe200078e0a09 */
[----:B0-----:R-:W0:Y:S01]  /*15490*/  I2F.RP R2, R6 ;  /* 0x0000000600027306 */ /* 0x001e220000209400 */
[----:B------:R2:W-:Y:S02]  /*154a0*/  STL [R1], R9 ;  /* 0x0000000901007387 */ /* 0x0005e40000100800 */
[----:B--2---:R-:W-:-:S05]  /*154b0*/  IABS R9, R5 ;  /* 0x0000000500097213 */ /* 0x004fca0000000000 */
[----:B0-----:R-:W0:Y:S01]  /*154c0*/  MUFU.RCP R2, R2 ;  /* 0x0000000200027308 */ /* 0x001e220000001000 */
[----:B------:R-:W-:Y:S02]  /*154d0*/  IMAD.MOV R9, RZ, RZ, -R9 ;  /* 0x000000ffff097224 */ /* 0x000fe400078e0a09 */
[----:B0-----:R-:W-:-:S05]  /*154e0*/  VIADD R2, R2, 0xffffffe ;  /* 0x0ffffffe02027836 */ /* 0x001fca0000000000 */
[----:B------:R-:W0:Y:S02]  /*154f0*/  F2I.FTZ.U32.TRUNC.NTZ R3, R2 ;  /* 0x0000000200037305 */ /* 0x000e24000021f000 */
[----:B0-----:R-:W-:-:S04]  /*15500*/  IMAD.MOV R2, RZ, RZ, -R3 ;  /* 0x000000ffff027224 */ /* 0x001fc800078e0a03 */
[----:B------:R-:W-:Y:S02]  /*15510*/  IMAD R8, R2, R6, RZ ;  /* 0x0000000602087224 */ /* 0x000fe400078e02ff */
[----:B------:R-:W-:-:S04]  /*15520*/  IMAD.MOV.U32 R2, RZ, RZ, RZ ;  /* 0x000000ffff027224 */ /* 0x000fc800078e00ff */
[----:B------:R-:W-:Y:S01]  /*15530*/  IMAD.HI.U32 R2, R3, R8, R2 ;  /* 0x0000000803027227 */ /* 0x000fe200078e0002 */
[----:B------:R-:W-:-:S05]  /*15540*/  IABS R3, R0 ;  /* 0x0000000000037213 */ /* 0x000fca0000000000 */
[----:B------:R-:W-:-:S04]  /*15550*/  IMAD.HI.U32 R8, R2, R3, RZ ;  /* 0x0000000302087227 */ /* 0x000fc800078e00ff */
[----:B------:R-:W-:-:S05]  /*15560*/  IMAD R3, R8, R9, R3 ;  /* 0x0000000908037224 */ /* 0x000fca00078e0203 */
[----:B------:R-:W-:-:S13]  /*15570*/  ISETP.GT.U32.AND P1, PT, R6, R3, PT ;  /* 0x000000030600720c */ /* 0x000fda0003f24070 */
[----:B------:R-:W-:Y:S02]  /*15580*/  @!P1 IMAD.IADD R3, R3, 0x1, -R6 ;  /* 0x0000000103039824 */ /* 0x000fe400078e0a06 */
[----:B------:R-:W-:Y:S01]  /*15590*/  @!P1 VIADD R8, R8, 0x1 ;  /* 0x0000000108089836 */ /* 0x000fe20000000000 */
[----:B------:R-:W-:Y:S02]  /*155a0*/  ISETP.NE.AND P1, PT, R5, RZ, PT ;  /* 0x000000ff0500720c */ /* 0x000fe40003f25270 */
[----:B------:R-:W-:Y:S02]  /*155b0*/  ISETP.GE.U32.AND P0, PT, R3, R6, PT ;  /* 0x000000060300720c */ /* 0x000fe40003f06070 */
[----:B---3--:R-:W-:-:S04]  /*155c0*/  IABS R6, R7 ;  /* 0x0000000700067213 */ /* 0x008fc80000000000 */
[----:B------:R-:W0:Y:S07]  /*155d0*/  I2F.RP R2, R6 ;  /* 0x0000000600027306 */ /* 0x000e2e0000209400 */
[----:B------:R-:W-:Y:S01]  /*155e0*/  @P0 VIADD R8, R8, 0x1 ;  /* 0x0000000108080836 */ /* 0x000fe20000000000 */
[----:B0-----:R-:W0:Y:S02]  /*155f0*/  MUFU.RCP R2, R2 ;  /* 0x0000000200027308 */ /* 0x001e240000001000 */
[----:B0-----:R-:W-:-:S06]  /*15600*/  VIADD R2, R2, 0xffffffe ;  /* 0x0ffffffe02027836 */ /* 0x001fcc0000000000 */
[----:B------:R-:W0:Y:S02]  /*15610*/  F2I.FTZ.U32.TRUNC.NTZ R3, R2 ;  /* 0x0000000200037305 */ /* 0x000e24000021f000 */
[----:B0-----:R-:W-:-:S04]  /*15620*/  IMAD.MOV R2, RZ, RZ, -R3 ;  /* 0x000000ffff027224 */ /* 0x001fc800078e0a03 */
[----:B------:R-:W-:Y:S02]  /*15630*/  IMAD R9, R2, R6, RZ ;  /* 0x0000000602097224 */ /* 0x000fe400078e02ff */
[----:B------:R-:W-:-:S04]  /*15640*/  IMAD.MOV.U32 R2, RZ, RZ, RZ ;  /* 0x000000ffff027224 */ /* 0x000fc800078e00ff */
[----:B------:R-:W-:Y:S01]  /*15650*/  IMAD.HI.U32 R2, R3, R9, R2 ;  /* 0x0000000903027227 */ /* 0x000fe200078e0002 */
[----:B------:R-:W-:Y:S02]  /*15660*/  LOP3.LUT R3, R0, R5, RZ, 0x3c, !PT ;  /* 0x0000000500037212 */ /* 0x000fe400078e3cff */
[----:B------:R-:W-:Y:S02]  /*15670*/  IABS R9, R7 ;  /* 0x0000000700097213 */ /* 0x000fe40000000000 */
[----:B------:R-:W-:-:S03]  /*15680*/  ISETP.GE.AND P2, PT, R3, RZ, PT ;  /* 0x000000ff0300720c */ /* 0x000fc60003f46270 */
[----:B------:R-:W-:-:S10]  /*15690*/  IMAD.MOV R9, RZ, RZ, -R9 ;  /* 0x000000ffff097224 */ /* 0x000fd400078e0a09 */
[----:B------:R-:W-:Y:S01]  /*156a0*/  @!P2 IMAD.MOV R8, RZ, RZ, -R8 ;  /* 0x000000ffff08a224 */ /* 0x000fe200078e0a08 */
[----:B------:R-:W-:-:S04]  /*156b0*/  @!P1 LOP3.LUT R8, RZ, R5, RZ, 0x33, !PT ;  /* 0x00000005ff089212 */ /* 0x000fc800078e33ff */
[-C--:B------:R-:W-:Y:S01]  /*156c0*/  IABS R3, R8.reuse ;  /* 0x0000000800037213 */ /* 0x080fe20000000000 */
[----:B------:R-:W-:-:S04]  /*156d0*/  IMAD R5, R5, R8, RZ ;  /* 0x0000000805057224 */ /* 0x000fc800078e02ff */
[----:B------:R-:W-:-:S04]  /*156e0*/  IMAD.HI.U32 R2, R2, R3, RZ ;  /* 0x0000000302027227 */ /* 0x000fc800078e00ff */
[----:B------:R-:W-:-:S05]  /*156f0*/  IMAD R3, R2, R9, R3 ;  /* 0x0000000902037224 */ /* 0x000fca00078e0203 */
[----:B------:R-:W-:-:S13]  /*15700*/  ISETP.GT.U32.AND P1, PT, R6, R3, PT ;  /* 0x000000030600720c */ /* 0x000fda0003f24070 */
[----:B------:R-:W-:Y:S02]  /*15710*/  @!P1 IMAD.IADD R3, R3, 0x1, -R6 ;  /* 0x0000000103039824 */ /* 0x000fe400078e0a06 */
        /* <DEDUP_REMOVED lines=11> */
[----:B----4-:R-:W-:Y:S02]  /*157d0*/  IMAD.IADD R10, R4, 0x1, R10 ;  /* 0x00000001040a7824 */ /* 0x010fe400078e020a */
[----:B-1----:R-:W-:Y:S02]  /*157e0*/  IMAD.IADD R4, R0, 0x1, -R5 ;  /* 0x0000000100047824 */ /* 0x002fe400078e0a05 */
[----:B------:R-:W-:-:S05]  /*157f0*/  IMAD R0, R3, 0x10000, R2 ;  /* 0x0001000003007824 */ /* 0x000fca00078e0202 */
[----:B------:R0:W-:Y:S04]  /*15800*/  STL [R1+0x8], R0 ;  /* 0x0000080001007387 */ /* 0x0001e80000100800 */
[----:B------:R0:W-:Y:S04]  /*15810*/  STL [R1+0xc], R10 ;  /* 0x00000c0a01007387 */ /* 0x0001e80000100800 */
[----:B------:R0:W-:Y:S01]  /*15820*/  STL [R1+0x4], R4 ;  /* 0x0000040401007387 */ /* 0x0001e20000100800 */
[----:B------:R-:W-:Y:S05]  /*15830*/  BRA `(.L_x_336) ;  /* 0x0000000000287947 */ /* 0x000fea0003800000 */
.L_x_330:
[----:B------:R-:W-:Y:S01]  /*15840*/  UMOV UR4, URZ ;  /* 0x0000003f00047c82 */ /* 0x000fe20008000000 */
[----:B------:R-:W-:Y:S01]  /*15850*/  ULDC UR6, c[0x0][0xc3c] ;  /* 0x00030f0000067ab9 */ /* 0x000fe20000000800 */
[----:B------:R-:W-:Y:S01]  /*15860*/  UMOV UR5, URZ ;  /* 0x0000003f00057c82 */ /* 0x000fe20008000000 */
[----:B------:R0:W-:Y:S01]  /*15870*/  STL [R1], R0 ;  /* 0x0000000001007387 */ /* 0x0001e20000100800 */
[----:B------:R-:W-:Y:S02]  /*15880*/  IMAD.U32 R3, RZ, RZ, UR4 ;  /* 0x00000004ff037e24 */ /* 0x000fe4000f8e00ff */
[----:B------:R-:W-:-:S03]  /*15890*/  IMAD.U32 R2, RZ, RZ, UR5 ;  /* 0x00000005ff027e24 */ /* 0x000fc6000f8e00ff */
[----:B------:R1:W-:Y:S01]  /*158a0*/  STL [R1+0x4], R3 ;  /* 0x0000040301007387 */ /* 0x0003e20000100800 */
[----:B0-----:R-:W-:-:S05]  /*158b0*/  IMAD.U32 R0, RZ, RZ, UR6 ;  /* 0x00000006ff007e24 */ /* 0x001fca000f8e00ff */
[----:B------:R1:W-:Y:S04]  /*158c0*/  STL [R1+0xc], R0 ;  /* 0x00000c0001007387 */ /* 0x0003e80000100800 */
[----:B------:R1:W-:Y:S02]  /*158d0*/  STL [R1+0x8], R2 ;  /* 0x0000080201007387 */ /* 0x0003e40000100800 */
.L_x_336:
[----:B-1----:R-:W2:Y:S04]  /*158e0*/  LDL R3, [R1+0x8] ;  /* 0x0000080001037983 */ /* 0x002ea80000100800 */
[----:B------:R-:W3:Y:S04]  /*158f0*/  LDL R2, [R1+0xc] ;  /* 0x00000c0001027983 */ /* 0x000ee80000100800 */
[----:B0-----:R-:W4:Y:S04]  /*15900*/  LDL R4, [R1] ;  /* 0x0000000001047983 */ /* 0x001f280000100800 */
[----:B------:R-:W4:Y:S01]  /*15910*/  LDL R5, [R1+0x4] ;  /* 0x0000040001057983 */ /* 0x000f220000100800 */
[----:B------:R-:W-:Y:S05]  /*15920*/  WARPSYNC.ALL ;  /* 0x0000000000007948 */ /* 0x000fea0003800000 */
[----:B------:R-:W0:Y:S02]  /*15930*/  S2R R0, SR_TID.X ;  /* 0x0000000000007919 */ /* 0x000e240000002100 */
[----:B0-----:R-:W-:Y:S01]  /*15940*/  LOP3.LUT R0, R0, 0x1f, RZ, 0xc0, !PT ;  /* 0x0000001f00007812 */ /* 0x001fe200078ec0ff */
[----:B------:R-:W-:Y:S03]  /*15950*/  BAR.SYNC.DEFER_BLOCKING 0x4, 0x180 ;  /* 0x0106000000007b1d */ /* 0x000fe60000010000 */
[----:B------:R-:W-:-:S13]  /*15960*/  ISETP.NE.AND P0, PT, R0, RZ, PT ;  /* 0x000000ff0000720c */ /* 0x000fda0003f05270 */
[----:B------:R-:W-:Y:S01]  /*15970*/  @!P0 MOV R0, 0x400 ;  /* 0x0000040000008802 */ /* 0x000fe20000000f00 */
[----:B--2---:R-:W-:Y:S02]  /*15980*/  IMAD.MOV.U32 R6, RZ, RZ, R3 ;  /* 0x000000ffff067224 */ /* 0x004fe400078e0003 */
[----:B------:R-:W0:Y:S01]  /*15990*/  @!P0 S2R R3, SR_CgaCtaId ;  /* 0x0000000000038919 */ /* 0x000e220000008800 */
[----:B---3--:R-:W-:Y:S01]  /*159a0*/  IMAD.MOV.U32 R7, RZ, RZ, R2 ;  /* 0x000000ffff077224 */ /* 0x008fe200078e0002 */
[----:B0-----:R-:W-:-:S05]  /*159b0*/  @!P0 LEA R18, R3, R0, 0x18 ;  /* 0x0000000003128211 */ /* 0x001fca00078ec0ff */
[----:B----4-:R0:W-:Y:S01]  /*159c0*/  @!P0 STS.128 [R18+0x368d0], R4 ;  /* 0x0368d00412008388 */ /* 0x0101e20000000c00 */
[----:B------:R-:W-:Y:S06]  /*159d0*/  BAR.ARV 0x5, 0x180 ;  /* 0x0146000000007b1d */ /* 0x000fec0000002000 */
.L_x_327:
[----:B------:R-:W2:Y:S01]  /*159e0*/  LDL R0, [R1+0xc] ;  /* 0x00000c0001007983 */ /* 0x000ea20000100800 */
[----:B------:R-:W-:Y:S02]  /*159f0*/  ULDC UR4, c[0x0][0xc3c] ;  /* 0x00030f0000047ab9 */ /* 0x000fe40000000800 */
[----:B--2---:R-:W-:-:S13]  /*15a00*/  ISETP.GE.AND P0, PT, R0, UR4, PT ;  /* 0x0000000400007c0c */ /* 0x004fda000bf06270 */
[----:B------:R-:W-:Y:S05]  /*15a10*/  @!P0 BRA `(.L_x_337) ;  /* 0xffffffa400308947 */ /* 0x000fea000383ffff */
[----:B------:R-:W-:Y:S05]  /*15a20*/  BSYNC B8 ;  /* 0x0000000000087941 */ /* 0x000fea0003800000 */
.L_x_231:
[----:B-1----:R-:W3:Y:S01]  /*15a30*/  LDL.LU R0, [R1+0x48] ;  /* 0x0000480001007983 */ /* 0x002ee20000300800 */
[----:B------:R-:W-:Y:S01]  /*15a40*/  BSSY B0, `(.L_x_338) ;  /* 0x000000b000007945 */ /* 0x000fe20003800000 */
[----:B0-2---:R-:W0:Y:S01]  /*15a50*/  S2R R5, SR_CgaCtaId ;  /* 0x0000000000057919 */ /* 0x005e220000008800 */
[----:B---3--:R-:W-:-:S05]  /*15a60*/  VIADD R0, R0, 0x1 ;  /* 0x0000000100007836 */ /* 0x008fca0000000000 */
[----:B------:R-:W-:-:S04]  /*15a70*/  LEA.HI R2, R0, R0, RZ, 0x1 ;  /* 0x0000000000027211 */ /* 0x000fc800078f08ff */
[----:B------:R-:W-:-:S05]  /*15a80*/  LOP3.LUT R3, R2, 0xfffffffe, RZ, 0xc0, !PT ;  /* 0xfffffffe02037812 */ /* 0x000fca00078ec0ff */
[----:B------:R-:W-:Y:S01]  /*15a90*/  IMAD.IADD R3, R0, 0x1, -R3 ;  /* 0x0000000100037824 */ /* 0x000fe200078e0a03 */
[----:B------:R-:W-:-:S04]  /*15aa0*/  MOV R0, 0x400 ;  /* 0x0000040000007802 */ /* 0x000fc80000000f00 */
[----:B0-----:R-:W-:Y:S02]  /*15ab0*/  LEA R0, R5, R0, 0x18 ;  /* 0x0000000005007211 */ /* 0x001fe400078ec0ff */
[----:B------:R-:W-:-:S04]  /*15ac0*/  SHF.L.U32 R3, R3, 0x1f, RZ ;  /* 0x0000001f03037819 */ /* 0x000fc800000006ff */
[----:B------:R-:W0:Y:S02]  /*15ad0*/  SYNCS.PHASECHK.TRANS64.TRYWAIT P0, [R0+URZ+0x36820], R3 ;  /* 0x03682003000075a7 */ /* 0x000e24000800017f */
[----:B0-----:R-:W-:Y:S05]  /*15ae0*/  @!P0 BRA `(.L_x_339) ;  /* 0x0000001c00fc8947 */ /* 0x001fea0003800000 */
.L_x_409:
[----:B------:R-:W-:Y:S05]  /*15af0*/  BSYNC B0 ;  /* 0x0000000000007941 */ /* 0x000fea0003800000 */
.L_x_338:
[----:B------:R-:W-:-:S03]  /*15b00*/  UMOV UR4, 0xffffffff ;  /* 0xffffffff00047882 */ /* 0x000fc60000000000 */
[----:B------:R-:W-:Y:S05]  /*15b10*/  BRA.DIV UR4, `(.L_x_340) ;  /* 0x0000002204047947 */ /* 0x000fea000b800000 */
[----:B------:R-:W1:Y:S02]  /*15b20*/  S2R R2, SR_TID.X ;  /* 0x0000000000027919 */ /* 0x000e640000002100 */
[----:B-1----:R-:W-:-:S04]  /*15b30*/  SHF.R.U32.HI R2, RZ, 0x5, R2 ;  /* 0x00000005ff027819 */ /* 0x002fc80000011602 */
[----:B------:R-:W-:-:S05]  /*15b40*/  LOP3.LUT R2, R2, 0x3, RZ, 0xc0, !PT ;  /* 0x0000000302027812 */ /* 0x000fca00078ec0ff */
[----:B------:R1:W2:Y:S02]  /*15b50*/  SHFL.IDX PT, R14, R2, RZ, 0x1f ;  /* 0x00001fff020e7589 */ /* 0x0002a400000e0000 */
.L_x_412:
[----:B--2---:R-:W-:Y:S01]  /*15b60*/  ISETP.NE.AND P0, PT, R14, RZ, PT ;  /* 0x000000ff0e00720c */ /* 0x004fe20003f05270 */
[----:B------:R-:W-:-:S12]  /*15b70*/  BSSY B0, `(.L_x_341) ;  /* 0x0000027000007945 */ /* 0x000fd80003800000 */
[----:B------:R-:W-:Y:S05]  /*15b80*/  @P0 BRA `(.L_x_342) ;  /* 0x0000000000940947 */ /* 0x000fea0003800000 */
[----:B------:R-:W-:-:S03]  /*15b90*/  UMOV UR4, 0xffffffff ;  /* 0xffffffff00047882 */ /* 0x000fc60000000000 */
[----:B------:R-:W-:Y:S05]  /*15ba0*/  BRA.DIV UR4, `(.L_x_343) ;  /* 0x0000002204147947 */ /* 0x000fea000b800000 */
[----:B------:R-:W-:-:S13]  /*15bb0*/  ELECT P6, URZ, PT ;  /* 0x00000000003f782f */ /* 0x000fda00038c0000 */
.L_x_415:
[----:B------:R-:W-:Y:S05]  /*15bc0*/  @!P6 BRA `(.L_x_342) ;  /* 0x000000000084e947 */ /* 0x000fea0003800000 */
[----:B-1----:R-:W2:Y:S02]  /*15bd0*/  LDL R2, [R1+0x64] ;  /* 0x0000640001027983 */ /* 0x002ea40000100800 */
[----:B--2---:R-:W-:-:S13]  /*15be0*/  R2UR UR4, R2 ;  /* 0x00000000020472ca */ /* 0x004fda00000e0000 */
[----:B------:R-:W-:-:S06]  /*15bf0*/  ULOP3.LUT UR4, UR4, 0x2, URZ, 0xfc, !UPT ;  /* 0x0000000204047892 */ /* 0x000fcc000f8efc3f */
[----:B------:R-:W-:-:S05]  /*15c00*/  IMAD.U32 R2, RZ, RZ, UR4 ;  /* 0x00000004ff027e24 */ /* 0x000fca000f8e00ff */
[----:B------:R-:W-:-:S13]  /*15c10*/  ISETP.NE.AND P2, PT, R2, 0x3, PT ;  /* 0x000000030200780c */ /* 0x000fda0003f45270 */
[----:B------:R-:W-:Y:S05]  /*15c20*/  @!P2 BRA `(.L_x_344) ;  /* 0x000000000004a947 */ /* 0x000fea0003800000 */
[----:B------:R-:W-:Y:S01]  /*15c30*/  BPT.TRAP 0x1 ;  /* 0x000000040000795c */ /* 0x000fe20000300000 */
.L_x_344:
[----:B------:R-:W2:Y:S01]  /*15c40*/  LDL.LU R7, [R1+0x14] ;  /* 0x0000140001077983 */ /* 0x000ea20000300800 */
[----:B------:R-:W-:Y:S02]  /*15c50*/  VIADD R2, R0, 0x36840 ;  /* 0x0003684000027836 */ /* 0x000fe40000000000 */
[C---:B0-----:R-:W-:Y:S02]  /*15c60*/  VIADD R3, R19.reuse, 0x1 ;  /* 0x0000000113037836 */ /* 0x041fe40000000000 */
[----:B------:R-:W-:-:S03]  /*15c70*/  IMAD R6, R19, 0x8, R2 ;  /* 0x0000000813067824 */ /* 0x000fc600078e0202 */
[----:B------:R-:W-:-:S04]  /*15c80*/  ISETP.NE.AND P1, PT, R3, 0x2, PT ;  /* 0x000000020300780c */ /* 0x000fc80003f25270 */
[----:B------:R-:W-:Y:S02]  /*15c90*/  SEL R4, RZ, 0x1, P1 ;  /* 0x00000001ff047807 */ /* 0x000fe40000800000 */
[----:B------:R-:W-:Y:S02]  /*15ca0*/  SEL R3, R3, RZ, P1 ;  /* 0x000000ff03037207 */ /* 0x000fe40000800000 */
[C---:B--2---:R-:W-:Y:S02]  /*15cb0*/  SHF.L.U32 R5, R7.reuse, 0x1f, RZ ;  /* 0x0000001f07057819 */ /* 0x044fe400000006ff */
[----:B------:R-:W-:Y:S01]  /*15cc0*/  LOP3.LUT R4, R7, R4, RZ, 0x3c, !PT ;  /* 0x0000000407047212 */ /* 0x000fe200078e3cff */
[----:B------:R-:W-:Y:S01]  /*15cd0*/  IMAD R7, R3, 0x8, R2 ;  /* 0x0000000803077824 */ /* 0x000fe200078e0202 */
[----:B------:R-:W0:Y:S02]  /*15ce0*/  SYNCS.PHASECHK.TRANS64.TRYWAIT P0, [R6+URZ], R5 ;  /* 0x00000005060075a7 */ /* 0x000e24000800017f */
[----:B------:R-:W-:Y:S01]  /*15cf0*/  SHF.L.U32 R2, R4, 0x1f, RZ ;  /* 0x0000001f04027819 */ /* 0x000fe200000006ff */
[----:B0-----:R-:W-:Y:S06]  /*15d00*/  @!P0 BRA `(.L_x_345) ;  /* 0x0000001c00dc8947 */ /* 0x001fec0003800000 */
.L_x_416:
[----:B------:R-:W1:Y:S02]  /*15d10*/  SYNCS.PHASECHK.TRANS64.TRYWAIT P0, [R7+URZ], R2 ;  /* 0x00000002070075a7 */ /* 0x000e64000800017f */
[----:B-1----:R-:W-:Y:S05]  /*15d20*/  @!P0 BRA `(.L_x_346) ;  /* 0x0000001c00e88947 */ /* 0x002fea0003800000 */
.L_x_417:
[----:B------:R-:W-:Y:S05]  /*15d30*/  @!P2 BRA `(.L_x_347) ;  /* 0x000000000004a947 */ /* 0x000fea0003800000 */
[----:B------:R-:W-:Y:S01]  /*15d40*/  BPT.TRAP 0x1 ;  /* 0x000000040000795c */ /* 0x000fe20000300000 */
.L_x_347:
[----:B------:R-:W-:-:S04]  /*15d50*/  VIADD R0, R0, 0x36860 ;  /* 0x0003686000007836 */ /* 0x000fc80000000000 */
[----:B------:R-:W-:-:S04]  /*15d60*/  IMAD R4, R19, 0x8, R0 ;  /* 0x0000000813047824 */ /* 0x000fc800078e0200 */
[----:B------:R-:W2:Y:S02]  /*15d70*/  SYNCS.PHASECHK.TRANS64.TRYWAIT P0, [R4+URZ], R5 ;  /* 0x00000005040075a7 */ /* 0x000ea4000800017f */
[----:B--2---:R-:W-:Y:S05]  /*15d80*/  @!P0 BRA `(.L_x_348) ;  /* 0x0000001c00e48947 */ /* 0x004fea0003800000 */
.L_x_418:
[----:B------:R-:W-:-:S07]  /*15d90*/  IMAD R3, R3, 0x8, R0 ;  /* 0x0000000803037824 */ /* 0x000fce00078e0200 */
.L_x_349:
[----:B---3--:R3:W4:Y:S02]  /*15da0*/  SYNCS.PHASECHK.TRANS64.TRYWAIT P0, [R3+URZ], R2 ;  /* 0x00000002030075a7 */ /* 0x008724000800017f */
[----:B----4-:R-:W-:Y:S05]  /*15db0*/  @!P0 NANOSLEEP.SYNCS 0x989680 ;  /* 0x009896800000895d */ /* 0x010fea0003900000 */
[----:B------:R-:W4:Y:S02]  /*15dc0*/  @!P0 SYNCS.PHASECHK.TRANS64 P0, [R3+URZ], R2 ;  /* 0x00000002030085a7 */ /* 0x000f24000800007f */
[----:B----4-:R-:W-:Y:S05]  /*15dd0*/  @!P0 BRA `(.L_x_349) ;  /* 0xfffffffc00f08947 */ /* 0x010fea000383ffff */
.L_x_342:
[----:B------:R-:W-:Y:S05]  /*15de0*/  BSYNC B0 ;  /* 0x0000000000007941 */ /* 0x000fea0003800000 */
.L_x_341:
[----:B------:R-:W-:Y:S05]  /*15df0*/  EXIT ;  /* 0x000000000000794d */ /* 0x000fea0003800000 */
.L_x_182:
[----:B0-----:R0:W1:Y:S02]  /*15e00*/  SYNCS.PHASECHK.TRANS64.TRYWAIT P1, [R4+URZ+0x36800], R3 ;  /* 0x03680003040075a7 */ /* 0x001064000802017f */
[----:B-1----:R-:W-:Y:S05]  /*15e10*/  @!P1 NANOSLEEP.SYNCS 0x989680 ;  /* 0x009896800000995d */ /* 0x002fea0003900000 */
[----:B------:R-:W1:Y:S02]  /*15e20*/  @!P1 SYNCS.PHASECHK.TRANS64 P1, [R4+URZ+0x36800], R3 ;  /* 0x03680003040095a7 */ /* 0x000e64000802007f */
[----:B-1----:R-:W-:Y:S05]  /*15e30*/  @!P1 BRA `(.L_x_182) ;  /* 0xfffffffc00f09947 */ /* 0x002fea000383ffff */
[----:B------:R-:W-:Y:S05]  /*15e40*/  BRA `(.L_x_350) ;  /* 0xfffffec0002c7947 */ /* 0x000fea000383ffff */
.L_x_186:
[----:B-1----:R1:W2:Y:S02]  /*15e50*/  SYNCS.PHASECHK.TRANS64.TRYWAIT P2, [R0+URZ+0x36830], R3 ;  /* 0x03683003000075a7 */ /* 0x0022a4000804017f */
[----:B--2---:R-:W-:Y:S05]  /*15e60*/  @!P2 NANOSLEEP.SYNCS 0x989680 ;  /* 0x009896800000a95d */ /* 0x004fea0003900000 */
[----:B------:R-:W2:Y:S02]  /*15e70*/  @!P2 SYNCS.PHASECHK.TRANS64 P2, [R0+URZ+0x36830], R3 ;  /* 0x036830030000a5a7 */ /* 0x000ea4000804007f */
[----:B--2---:R-:W-:Y:S05]  /*15e80*/  @!P2 BRA `(.L_x_186) ;  /* 0xfffffffc00f0a947 */ /* 0x004fea000383ffff */
[----:B------:R-:W-:Y:S05]  /*15e90*/  BRA `(.L_x_185) ;  /* 0xfffffec000507947 */ /* 0x000fea000383ffff */
.L_x_191:
[----:B-1----:R-:W-:-:S04]  /*15ea0*/  IMAD.U32 R3, RZ, RZ, UR60 ;  /* 0x0000003cff037e24 */ /* 0x002fc8000f8e00ff */
[----:B------:R1:W2:Y:S03]  /*15eb0*/  SYNCS.PHASECHK.TRANS64.TRYWAIT P2, [R3+URZ+0x36830], R2 ;  /* 0x03683002030075a7 */ /* 0x0002a6000804017f */
[----:B--2---:R-:W-:Y:S05]  /*15ec0*/  @!P2 NANOSLEEP.SYNCS 0x989680 ;  /* 0x009896800000a95d */ /* 0x004fea0003900000 */
[----:B------:R-:W2:Y:S02]  /*15ed0*/  @!P2 SYNCS.PHASECHK.TRANS64 P2, [R3+URZ+0x36830], R2 ;  /* 0x036830020300a5a7 */ /* 0x000ea4000804007f */
[----:B--2---:R-:W-:Y:S05]  /*15ee0*/  @!P2 BRA `(.L_x_191) ;  /* 0xfffffffc00eca947 */ /* 0x004fea000383ffff */
[----:B------:R-:W-:Y:S05]  /*15ef0*/  BRA `(.L_x_190) ;  /* 0xffffff0400307947 */ /* 0x000fea000383ffff */
.L_x_195:
[----:B-1----:R-:W-:-:S04]  /*15f00*/  IMAD.U32 R2, RZ, RZ, UR10 ;  /* 0x0000000aff027e24 */ /* 0x002fc8000f8e00ff */
[----:B------:R1:W2:Y:S03]  /*15f10*/  SYNCS.PHASECHK.TRANS64.TRYWAIT P2, [R2+URZ+0x36850], R0 ;  /* 0x03685000020075a7 */ /* 0x0002a6000804017f */
[----:B--2---:R-:W-:Y:S05]  /*15f20*/  @!P2 NANOSLEEP.SYNCS 0x989680 ;  /* 0x009896800000a95d */ /* 0x004fea0003900000 */
[----:B------:R-:W2:Y:S02]  /*15f30*/  @!P2 SYNCS.PHASECHK.TRANS64 P2, [R2+URZ+0x36850], R0 ;  /* 0x036850000200a5a7 */ /* 0x000ea4000804007f */
[----:B--2---:R-:W-:Y:S05]  /*15f40*/  @!P2 BRA `(.L_x_195) ;  /* 0xfffffffc00eca947 */ /* 0x004fea000383ffff */
[----:B------:R-:W-:Y:S05]  /*15f50*/  BRA `(.L_x_194) ;  /* 0xffffff2c00087947 */ /* 0x000fea000383ffff */
.L_x_200:
[----:B-1----:R1:W2:Y:S02]  /*15f60*/  SYNCS.PHASECHK.TRANS64.TRYWAIT P0, [R13+URZ+0x36850], R0 ;  /* 0x036850000d0075a7 */ /* 0x0022a4000800017f */
[----:B--2---:R-:W-:Y:S05]  /*15f70*/  @!P0 NANOSLEEP.SYNCS 0x989680 ;  /* 0x009896800000895d */ /* 0x004fea0003900000 */
[----:B------:R-:W2:Y:S02]  /*15f80*/  @!P0 SYNCS.PHASECHK.TRANS64 P0, [R13+URZ+0x36850], R0 ;  /* 0x036850000d0085a7 */ /* 0x000ea4000800007f */
[----:B--2---:R-:W-:Y:S05]  /*15f90*/  @!P0 BRA `(.L_x_200) ;  /* 0xfffffffc00f08947 */ /* 0x004fea000383ffff */
[----:B------:R-:W-:Y:S05]  /*15fa0*/  BRA `(.L_x_199) ;  /* 0xffffff4400b87947 */ /* 0x000fea000383ffff */
.L_x_245:
[----:B------:R-:W0:Y:S01]  /*15fb0*/  S2R R4, SR_TID.X ;  /* 0x0000000000047919 */ /* 0x000e220000002100 */
[----:B------:R-:W-:Y:S01]  /*15fc0*/  BSSY B0, `(.L_x_351) ;  /* 0x000000a000007945 */ /* 0x000fe20003800000 */
[----:B------:R-:W-:Y:S02]  /*15fd0*/  IMAD.MOV.U32 R12, RZ, RZ, RZ ;  /* 0x000000ffff0c7224 */ /* 0x000fe400078e00ff */
[----:B--2---:R-:W-:Y:S02]  /*15fe0*/  IMAD.MOV.U32 R11, RZ, RZ, 0x1f ;  /* 0x0000001fff0b7424 */ /* 0x004fe400078e00ff */
[----:B------:R-:W-:Y:S01]  /*15ff0*/  IMAD.MOV.U32 R15, RZ, RZ, -0x1 ;  /* 0xffffffffff0f7424 */ /* 0x000fe200078e00ff */
[----:B0-----:R-:W-:-:S04]  /*16000*/  SHF.R.U32.HI R4, RZ, 0x5, R4 ;  /* 0x00000005ff047819 */ /* 0x001fc80000011604 */
[----:B------:R-:W-:-:S05]  /*16010*/  LOP3.LUT R4, R4, 0x3, RZ, 0xc0, !PT ;  /* 0x0000000304047812 */ /* 0x000fca00078ec0ff */
[----:B------:R-:W-:-:S07]  /*16020*/  IMAD.MOV.U32 R13, RZ, RZ, R4 ;  /* 0x000000ffff0d7224 */ /* 0x000fce00078e0004 */
[----:B------:R-:W-:Y:S05]  /*16030*/  WARPSYNC.COLLECTIVE R15, `(.L_x_352) ;  /* 0x000000000f087348 */ /* 0x000fea0003c00000 */
[----:B------:R0:W1:Y:S02]  /*16040*/  SHFL.IDX P6, R14, R13, R12, R11 ;  /* 0x0000000c0d0e7389 */ /* 0x00006400000c000b */
[----:B01----:R-:W-:Y:S01]  /*16050*/  ENDCOLLECTIVE ;  /* 0x000000000000791b */ /* 0x003fe20003800000 */
.L_x_352:
[----:B------:R-:W-:Y:S05]  /*16060*/  BSYNC B0 ;  /* 0x0000000000007941 */ /* 0x000fea0003800000 */
.L_x_351:
[----:B------:R-:W-:Y:S05]  /*16070*/  BRA `(.L_x_353) ;  /* 0xffffffac00587947 */ /* 0x000fea000383ffff */
.L_x_247:
[----:B------:R-:W-:Y:S01]  /*16080*/  BSSY B0, `(.L_x_354) ;  /* 0x0000006000007945 */ /* 0x000fe20003800000 */
[----:B------:R-:W-:-:S07]  /*16090*/  IMAD.MOV.U32 R15, RZ, RZ, -0x1 ;  /* 0xffffffffff0f7424 */ /* 0x000fce00078e00ff */
[----:B0-2---:R-:W-:Y:S05]  /*160a0*/  WARPSYNC.COLLECTIVE R15, `(.L_x_355) ;  /* 0x000000000f0c7348 */ /* 0x005fea0003c00000 */
[----:B------:R-:W-:Y:S02]  /*160b0*/  ELECT P6, UR62, PT ;  /* 0x00000000003e782f */ /* 0x000fe400038c0000 */
[----:B------:R-:W-:Y:S01]  /*160c0*/  MOV R14, UR62 ;  /* 0x0000003e000e7c02 */ /* 0x000fe20008000f00 */
[----:B0-2---:R-:W-:Y:S10]  /*160d0*/  ENDCOLLECTIVE ;  /* 0x000000000000791b */ /* 0x005ff40003800000 */
.L_x_355:
[----:B------:R-:W-:Y:S05]  /*160e0*/  BSYNC B0 ;  /* 0x0000000000007941 */ /* 0x000fea0003800000 */
.L_x_354:
[----:B------:R-:W-:Y:S05]  /*160f0*/  BRA `(.L_x_356) ;  /* 0xffffffac00647947 */ /* 0x000fea000383ffff */
.L_x_249:
[----:B0-----:R0:W1:Y:S02]  /*16100*/  SYNCS.PHASECHK.TRANS64.TRYWAIT P0, [R0+URZ+0x36840], R2 ;  /* 0x03684002000075a7 */ /* 0x001064000800017f */
[----:B-1----:R-:W-:Y:S05]  /*16110*/  @!P0 NANOSLEEP.SYNCS 0x989680 ;  /* 0x009896800000895d */ /* 0x002fea0003900000 */
[----:B------:R-:W1:Y:S02]  /*16120*/  @!P0 SYNCS.PHASECHK.TRANS64 P0, [R0+URZ+0x36840], R2 ;  /* 0x03684002000085a7 */ /* 0x000e64000800007f */
[----:B-1----:R-:W-:Y:S05]  /*16130*/  @!P0 BRA `(.L_x_249) ;  /* 0xfffffffc00f08947 */ /* 0x002fea000383ffff */
[----:B------:R-:W-:Y:S05]  /*16140*/  BRA `(.L_x_357) ;  /* 0xffffffac00c87947 */ /* 0x000fea000383ffff */
.L_x_253:
[----:B------:R0:W5:Y:S01]  /*16150*/  LDL.LU R9, [R1+0x44] ;  /* 0x0000440001097983 */ /* 0x0001620000300800 */
[----:B------:R-:W-:Y:S02]  /*16160*/  IMAD.MOV.U32 R13, RZ, RZ, R3 ;  /* 0x000000ffff0d7224 */ /* 0x000fe400078e0003 */
[----:B------:R-:W-:Y:S01]  /*16170*/  IMAD.MOV.U32 R12, RZ, RZ, RZ ;  /* 0x000000ffff0c7224 */ /* 0x000fe200078e00ff */
[----:B------:R-:W1:Y:S01]  /*16180*/  S2R R0, SR_TID.X ;  /* 0x0000000000007919 */ /* 0x000e620000002100 */
[----:B------:R-:W-:Y:S02]  /*16190*/  IMAD.MOV.U32 R11, RZ, RZ, 0x181f ;  /* 0x0000181fff0b7424 */ /* 0x000fe400078e00ff */
[----:B------:R-:W-:-:S07]  /*161a0*/  IMAD.MOV.U32 R15, RZ, RZ, -0x1 ;  /* 0xffffffffff0f7424 */ /* 0x000fce00078e00ff */
[----:B01---5:R-:W-:Y:S05]  /*161b0*/  WARPSYNC.COLLECTIVE R15, `(.L_x_358) ;  /* 0x000000000f087348 */ /* 0x023fea0003c00000 */
[----:B------:R2:W3:Y:S02]  /*161c0*/  SHFL.IDX P6, R14, R13, R12, R11 ;  /* 0x0000000c0d0e7389 */ /* 0x0004e400000c000b */
[----:B0123-5:R-:W-:Y:S01]  /*161d0*/  ENDCOLLECTIVE ;  /* 0x000000000000791b */ /* 0x02ffe20003800000 */
.L_x_358:
[----:B------:R-:W-:Y:S02]  /*161e0*/  IMAD.MOV.U32 R13, RZ, RZ, R4 ;  /* 0x000000ffff0d7224 */ /* 0x000fe400078e0004 */
[----:B------:R-:W-:-:S07]  /*161f0*/  IMAD.MOV.U32 R6, RZ, RZ, R14 ;  /* 0x000000ffff067224 */ /* 0x000fce00078e000e */
[----:B------:R-:W-:Y:S05]  /*16200*/  WARPSYNC.COLLECTIVE R15, `(.L_x_359) ;  /* 0x000000000f087348 */ /* 0x000fea0003c00000 */
[----:B------:R0:W1:Y:S02]  /*16210*/  SHFL.IDX P6, R14, R13, R12, R11 ;  /* 0x0000000c0d0e7389 */ /* 0x00006400000c000b */
[----:B01----:R-:W-:Y:S01]  /*16220*/  ENDCOLLECTIVE ;  /* 0x000000000000791b */ /* 0x003fe20003800000 */
.L_x_359:
[----:B------:R-:W-:Y:S01]  /*16230*/  ULDC.64 UR4, c[0x0][0x208] ;  /* 0x0000820000047ab9 */ /* 0x000fe20000000a00 */
[----:B------:R-:W-:Y:S02]  /*16240*/  IMAD.MOV.U32 R13, RZ, RZ, R3 ;  /* 0x000000ffff0d7224 */ /* 0x000fe400078e0003 */
[----:B------:R-:W-:Y:S02]  /*16250*/  IMAD.MOV.U32 R12, RZ, RZ, 0x1 ;  /* 0x00000001ff0c7424 */ /* 0x000fe400078e00ff */
[----:B------:R-:W-:Y:S02]  /*16260*/  IMAD.MOV.U32 R7, RZ, RZ, R14 ;  /* 0x000000ffff077224 */ /* 0x000fe400078e000e */
[----:B------:R-:W-:Y:S02]  /*16270*/  IMAD R2, R9, R8, RZ ;  /* 0x0000000809027224 */ /* 0x000fe400078e02ff */
[----:B------:R-:W0:Y:S01]  /*16280*/  S2R R9, SR_TID.X ;  /* 0x0000000000097919 */ /* 0x000e220000002100 */
[----:B------:R-:W-:-:S05]  /*16290*/  IMAD.SHL.U32 R8, R0, 0x8, RZ ;  /* 0x0000000800087824 */ /* 0x000fca00078e00ff */
[----:B------:R-:W-:Y:S02]  /*162a0*/  LOP3.LUT R8, R8, 0x38, RZ, 0xc0, !PT ;  /* 0x0000003808087812 */ /* 0x000fe400078ec0ff */
[----:B0-----:R-:W-:-:S04]  /*162b0*/  LOP3.LUT R9, R9, 0x7f, RZ, 0xc0, !PT ;  /* 0x0000007f09097812 */ /* 0x001fc800078ec0ff */
[----:B------:R-:W-:-:S05]  /*162c0*/  SHF.R.U32.HI R9, RZ, 0x3, R9 ;  /* 0x00000003ff097819 */ /* 0x000fca0000011609 */
[----:B------:R-:W-:-:S04]  /*162d0*/  IMAD.IADD R0, R9, 0x1, R5 ;  /* 0x0000000109007824 */ /* 0x000fc800078e0205 */
[C---:B------:R-:W-:Y:S01]  /*162e0*/  VIADD R5, R0.reuse, 0x10 ;  /* 0x0000001000057836 */ /* 0x040fe20000000000 */
[----:B------:R-:W-:-:S13]  /*162f0*/  ISETP.GE.AND P3, PT, R0, R2, PT ;  /* 0x000000020000720c */ /* 0x000fda0003f66270 */
[----:B------:R-:W-:-:S05]  /*16300*/  @!P3 LEA R7, P5, R8, R7, 0x1 ;  /* 0x000000070807b211 */ /* 0x000fca00078a08ff */
[----:B------:R-:W-:-:S05]  /*16310*/  @!P3 IMAD.X R6, RZ, RZ, R6, P5 ;  /* 0x000000ffff06b224 */ /* 0x000fca00028e0606 */
[----:B------:R-:W-:-:S04]  /*16320*/  @!P3 LOP3.LUT R7, R7, R6, RZ, 0x3c, !PT ;  /* 0x000000060707b212 */ /* 0x000fc800078e3cff */
[----:B------:R-:W-:-:S04]  /*16330*/  @!P3 LOP3.LUT R6, R7, R6, RZ, 0x3c, !PT ;  /* 0x000000060706b212 */ /* 0x000fc800078e3cff */
[----:B------:R-:W-:-:S05]  /*16340*/  @!P3 LOP3.LUT R7, R7, R6, RZ, 0x3c, !PT ;  /* 0x000000060707b212 */ /* 0x000fca00078e3cff */
        /* <DEDUP_REMOVED lines=10> */
.L_x_360:
[----:B------:R-:W-:Y:S02]  /*163f0*/  IMAD.MOV.U32 R13, RZ, RZ, R4 ;  /* 0x000000ffff0d7224 */ /* 0x000fe400078e0004 */
[----:B------:R-:W-:-:S07]  /*16400*/  IMAD.MOV.U32 R9, RZ, RZ, R14 ;  /* 0x000000ffff097224 */ /* 0x000fce00078e000e */
[----:B------:R-:W-:Y:S05]  /*16410*/  WARPSYNC.COLLECTIVE R15, `(.L_x_361) ;  /* 0x000000000f087348 */ /* 0x000fea0003c00000 */
[----:B------:R0:W1:Y:S02]  /*16420*/  SHFL.IDX P6, R14, R13, R12, R11 ;  /* 0x0000000c0d0e7389 */ /* 0x00006400000c000b */
[----:B01----:R-:W-:Y:S01]  /*16430*/  ENDCOLLECTIVE ;  /* 0x000000000000791b */ /* 0x003fe20003800000 */
.L_x_361:
[----:B------:R-:W-:Y:S01]  /*16440*/  ULDC.64 UR4, c[0x0][0x208] ;  /* 0x0000820000047ab9 */ /* 0x000fe20000000a00 */
[----:B------:R-:W-:Y:S02]  /*16450*/  IMAD.MOV.U32 R13, RZ, RZ, R3 ;  /* 0x000000ffff0d7224 */ /* 0x000fe400078e0003 */
[----:B------:R-:W-:Y:S02]  /*16460*/  IMAD.MOV.U32 R12, RZ, RZ, 0x2 ;  /* 0x00000002ff0c7424 */ /* 0x000fe400078e00ff */
[----:B------:R-:W-:-:S05]  /*16470*/  IMAD.MOV.U32 R5, RZ, RZ, R14 ;  /* 0x000000ffff057224 */ /* 0x000fca00078e000e */
[----:B------:R-:W-:-:S05]  /*16480*/  @!P3 LEA R8, P5, R8, R5, 0x1 ;  /* 0x000000050808b211 */ /* 0x000fca00078a08ff */
[----:B------:R-:W-:Y:S02]  /*16490*/  @!P3 IMAD.X R5, RZ, RZ, R9, P5 ;  /* 0x000000ffff05b224 */ /* 0x000fe400028e0609 */
[----:B------:R-:W-:Y:S01]  /*164a0*/  @!P3 IMAD.MOV.U32 R6, RZ, RZ, R8 ;  /* 0x000000ffff06b224 */ /* 0x000fe200078e0008 */
[----:B------:R-:W0:Y:S01]  /*164b0*/  S2R R9, SR_TID.X ;  /* 0x0000000000097919 */ /* 0x000e220000002100 */
[----:B------:R-:W-:Y:S02]  /*164c0*/  @!P3 IMAD.MOV.U32 R7, RZ, RZ, R5 ;  /* 0x000000ffff07b224 */ /* 0x000fe400078e0005 */
[----:B------:R-:W-:-:S03]  /*164d0*/  VIADD R5, R0, 0x20 ;  /* 0x0000002000057836 */ /* 0x000fc60000000000 */
[----:B------:R-:W-:Y:S01]  /*164e0*/  @!PT LDS RZ, [RZ] ;  /* 0x00000000fffff984 */ /* 0x000fe20000000800 */
[----:B------:R-:W-:Y:S01]  /*164f0*/  @!PT LDS RZ, [RZ] ;  /* 0x00000000fffff984 */ /* 0x000fe20000000800 */
[----:B------:R-:W-:Y:S01]  /*16500*/  @!PT LDS RZ, [RZ] ;  /* 0x00000000fffff984 */ /* 0x000fe20000000800 */
[----:B------:R1:W-:Y:S04]  /*16510*/  @!P3 LDGSTS.E.BYPASS.LTC128B.128 [R10+0x15c00], desc[UR4][R6.64], !P2 ;  /* 0x15c00000060abfae */ /* 0x0003e8000d101d44 */
[----:B------:R1:W-:Y:S04]  /*16520*/  @!P3 LDGSTS.E.BYPASS.LTC128B.128 [R10+0x19c00], desc[UR4][R6.64+0x80], !P1 ;  /* 0x19c00080060abfae */ /* 0x0003e8000c901d44 */
[----:B------:R1:W-:Y:S01]  /*16530*/  @!P3 LDGSTS.E.BYPASS.LTC128B.128 [R10+0x1dc00], desc[UR4][R6.64+0x100], !P0 ;  /* 0x1dc00100060abfae */ /* 0x0003e2000c101d44 */
[----:B------:R-:W-:-:S13]  /*16540*/  ISETP.GE.AND P3, PT, R5, R2, PT ;  /* 0x000000020500720c */ /* 0x000fda0003f66270 */
[----:B01----:R-:W-:Y:S05]  /*16550*/  WARPSYNC.COLLECTIVE R15, `(.L_x_362) ;  /* 0x000000000f087348 */ /* 0x003fea0003c00000 */
[----:B------:R2:W3:Y:S02]  /*16560*/  SHFL.IDX P6, R14, R13, R12, R11 ;  /* 0x0000000c0d0e7389 */ /* 0x0004e400000c000b */
[----:B0123--:R-:W-:Y:S01]  /*16570*/  ENDCOLLECTIVE ;  /* 0x000000000000791b */ /* 0x00ffe20003800000 */
.L_x_362:
[----:B------:R-:W-:Y:S02]  /*16580*/  IMAD.MOV.U32 R13, RZ, RZ, R4 ;  /* 0x000000ffff0d7224 */ /* 0x000fe400078e0004 */
[----:B------:R-:W-:-:S05]  /*16590*/  IMAD.SHL.U32 R9, R9, 0x8, RZ ;  /* 0x0000000809097824 */ /* 0x000fca00078e00ff */
[----:B------:R-:W-:Y:S01]  /*165a0*/  LOP3.LUT R9, R9, 0x38, RZ, 0xc0, !PT ;  /* 0x0000003809097812 */ /* 0x000fe200078ec0ff */
[----:B------:R-:W-:-:S07]  /*165b0*/  IMAD.MOV.U32 R8, RZ, RZ, R14 ;  /* 0x000000ffff087224 */ /* 0x000fce00078e000e */
[----:B------:R-:W-:Y:S05]  /*165c0*/  WARPSYNC.COLLECTIVE R15, `(.L_x_363) ;  /* 0x000000000f087348 */ /* 0x000fea0003c00000 */
[----:B------:R0:W1:Y:S02]  /*165d0*/  SHFL.IDX P6, R14, R13, R12, R11 ;  /* 0x0000000c0d0e7389 */ /* 0x00006400000c000b */
[----:B01----:R-:W-:Y:S01]  /*165e0*/  ENDCOLLECTIVE ;  /* 0x000000000000791b */ /* 0x003fe20003800000 */
.L_x_363:
[----:B------:R-:W-:Y:S01]  /*165f0*/  ULDC.64 UR4, c[0x0][0x208] ;  /* 0x0000820000047ab9 */ /* 0x000fe20000000a00 */
[----:B------:R-:W-:Y:S02]  /*16600*/  IMAD.MOV.U32 R13, RZ, RZ, R3 ;  /* 0x000000ffff0d7224 */ /* 0x000fe400078e0003 */
[----:B------:R-:W-:Y:S02]  /*16610*/  IMAD.MOV.U32 R12, RZ, RZ, 0x3 ;  /* 0x00000003ff0c7424 */ /* 0x000fe400078e00ff */
[----:B------:R-:W-:-:S05]  /*16620*/  IMAD.MOV.U32 R5, RZ, RZ, R14 ;  /* 0x000000ffff057224 */ /* 0x000fca00078e000e */
[----:B------:R-:W-:-:S05]  /*16630*/  @!P3 LEA R5, P4, R9, R5, 0x1 ;  /* 0x000000050905b211 */ /* 0x000fca00078808ff */
[----:B------:R-:W-:-:S04]  /*16640*/  @!P3 IMAD.X R6, RZ, RZ, R8, P4 ;  /* 0x000000ffff06b224 */ /* 0x000fc800020e0608 */
[----:B------:R-:W-:Y:S02]  /*16650*/  @!P3 IMAD.MOV.U32 R7, RZ, RZ, R6 ;  /* 0x000000ffff07b224 */ /* 0x000fe400078e0006 */
        /* <DEDUP_REMOVED lines=12> */
.L_x_364:
[----:B------:R-:W-:Y:S02]  /*16720*/  IMAD.MOV.U32 R13, RZ, RZ, R4 ;  /* 0x000000ffff0d7224 */ /* 0x000fe400078e0004 */
[----:B------:R-:W-:-:S07]  /*16730*/  IMAD.MOV.U32 R6, RZ, RZ, R14 ;  /* 0x000000ffff067224 */ /* 0x000fce00078e000e */
[----:B------:R-:W-:Y:S05]  /*16740*/  WARPSYNC.COLLECTIVE R15, `(.L_x_365) ;  /* 0x000000000f087348 */ /* 0x000fea0003c00000 */
[----:B------:R0:W1:Y:S02]  /*16750*/  SHFL.IDX P6, R14, R13, R12, R11 ;  /* 0x0000000c0d0e7389 */ /* 0x00006400000c000b */
[----:B01----:R-:W-:Y:S01]  /*16760*/  ENDCOLLECTIVE ;  /* 0x000000000000791b */ /* 0x003fe20003800000 */
.L_x_365:
        /* <DEDUP_REMOVED lines=19> */
.L_x_366:
[----:B------:R-:W-:Y:S02]  /*168a0*/  IMAD.MOV.U32 R13, RZ, RZ, R4 ;  /* 0x000000ffff0d7224 */ /* 0x000fe400078e0004 */
[----:B------:R-:W-:-:S07]  /*168b0*/  IMAD.MOV.U32 R6, RZ, RZ, R14 ;  /* 0x000000ffff067224 */ /* 0x000fce00078e000e */
[----:B------:R-:W-:Y:S05]  /*168c0*/  WARPSYNC.COLLECTIVE R15, `(.L_x_367) ;  /* 0x000000000f087348 */ /* 0x000fea0003c00000 */
[----:B------:R0:W1:Y:S02]  /*168d0*/  SHFL.IDX P6, R14, R13, R12, R11 ;  /* 0x0000000c0d0e7389 */ /* 0x00006400000c000b */
[----:B01----:R-:W-:Y:S01]  /*168e0*/  ENDCOLLECTIVE ;  /* 0x000000000000791b */ /* 0x003fe20003800000 */
.L_x_367:
        /* <DEDUP_REMOVED lines=19> */
.L_x_368:
[----:B------:R-:W-:Y:S02]  /*16a20*/  IMAD.MOV.U32 R13, RZ, RZ, R4 ;  /* 0x000000ffff0d7224 */ /* 0x000fe400078e0004 */
[----:B------:R-:W-:-:S07]  /*16a30*/  IMAD.MOV.U32 R6, RZ, RZ, R14 ;  /* 0x000000ffff067224 */ /* 0x000fce00078e000e */
[----:B------:R-:W-:Y:S05]  /*16a40*/  WARPSYNC.COLLECTIVE R15, `(.L_x_369) ;  /* 0x000000000f087348 */ /* 0x000fea0003c00000 */
[----:B------:R0:W1:Y:S02]  /*16a50*/  SHFL.IDX P6, R14, R13, R12, R11 ;  /* 0x0000000c0d0e7389 */ /* 0x00006400000c000b */
[----:B01----:R-:W-:Y:S01]  /*16a60*/  ENDCOLLECTIVE ;  /* 0x000000000000791b */ /* 0x003fe20003800000 */
.L_x_369:
[----:B------:R-:W-:Y:S01]  /*16a70*/  ULDC.64 UR4, c[0x0][0x208] ;  /* 0x0000820000047ab9 */ /* 0x000fe20000000a00 */
[----:B------:R-:W-:Y:S02]  /*16a80*/  IMAD.MOV.U32 R13, RZ, RZ, R3 ;  /* 0x000000ffff0d7224 */ /* 0x000fe400078e0003 */
[----:B------:R-:W-:Y:S02]  /*16a90*/  IMAD.MOV.U32 R12, RZ, RZ, 0x6 ;  /* 0x00000006ff0c7424 */ /* 0x000fe400078e00ff */
[----:B------:R-:W-:-:S05]  /*16aa0*/  IMAD.MOV.U32 R5, RZ, RZ, R14 ;  /* 0x000000ffff057224 */ /* 0x000fca00078e000e */
[----:B------:R-:W-:-:S05]  /*16ab0*/  @!P3 LEA R5, P4, R9, R5, 0x1 ;  /* 0x000000050905b211 */ /* 0x000fca00078808ff */
[----:B------:R-:W-:-:S04]  /*16ac0*/  @!P3 IMAD.X R6, RZ, RZ, R6, P4 ;  /* 0x000000ffff06b224 */ /* 0x000fc800020e0606 */
[----:B------:R-:W-:Y:S02]  /*16ad0*/  @!P3 IMAD.MOV.U32 R7, RZ, RZ, R6 ;  /* 0x000000ffff07b224 */ /* 0x000fe400078e0006 */
[----:B------:R-:W-:-:S05]  /*16ae0*/  @!P3 IMAD.MOV.U32 R6, RZ, RZ, R5 ;  /* 0x000000ffff06b224 */ /* 0x000fca00078e0005 */
        /* <DEDUP_REMOVED lines=9> */
.L_x_370:
[----:B------:R-:W-:-:S05]  /*16b80*/  VIADD R7, R0, 0x60 ;  /* 0x0000006000077836 */ /* 0x000fca0000000000 */
[----:B------:R-:W-:Y:S01]  /*16b90*/  ISETP.GE.AND P4, PT, R7, R2, PT ;  /* 0x000000020700720c */ /* 0x000fe20003f86270 */
[----:B------:R-:W-:Y:S02]  /*16ba0*/  IMAD.MOV.U32 R13, RZ, RZ, R4 ;  /* 0x000000ffff0d7224 */ /* 0x000fe400078e0004 */
[----:B------:R-:W-:-:S10]  /*16bb0*/  IMAD.MOV.U32 R6, RZ, RZ, R14 ;  /* 0x000000ffff067224 */ /* 0x000fd400078e000e */
[----:B------:R-:W-:Y:S05]  /*16bc0*/  WARPSYNC.COLLECTIVE R15, `(.L_x_371) ;  /* 0x000000000f087348 */ /* 0x000fea0003c00000 */
[----:B------:R0:W1:Y:S02]  /*16bd0*/  SHFL.IDX P6, R14, R13, R12, R11 ;  /* 0x0000000c0d0e7389 */ /* 0x00006400000c000b */
[----:B01----:R-:W-:Y:S01]  /*16be0*/  ENDCOLLECTIVE ;  /* 0x000000000000791b */ /* 0x003fe20003800000 */
.L_x_371:
        /* <DEDUP_REMOVED lines=17> */
.L_x_372:
[----:B------:R-:W-:Y:S02]  /*16d00*/  IMAD.MOV.U32 R13, RZ, RZ, R4 ;  /* 0x000000ffff0d7224 */ /* 0x000fe400078e0004 */
[----:B------:R-:W-:-:S07]  /*16d10*/  IMAD.MOV.U32 R5, RZ, RZ, R14 ;  /* 0x000000ffff057224 */ /* 0x000fce00078e000e */
[----:B------:R-:W-:Y:S05]  /*16d20*/  WARPSYNC.COLLECTIVE R15, `(.L_x_373) ;  /* 0x000000000f087348 */ /* 0x000fea0003c00000 */
[----:B------:R0:W1:Y:S02]  /*16d30*/  SHFL.IDX P6, R14, R13, R12, R11 ;  /* 0x0000000c0d0e7389 */ /* 0x00006400000c000b */
[----:B01----:R-:W-:Y:S01]  /*16d40*/  ENDCOLLECTIVE ;  /* 0x000000000000791b */ /* 0x003fe20003800000 */
.L_x_373:
[----:B------:R-:W-:Y:S01]  /*16d50*/  IMAD.MOV.U32 R3, RZ, RZ, R14 ;  /* 0x000000ffff037224 */ /* 0x000fe200078e000e */
[----:B------:R-:W-:Y:S06]  /*16d60*/  BRA `(.L_x_374) ;  /* 0xffffffb000647947 */ /* 0x000fec000383ffff */
.L_x_258:
[----:B0-----:R0:W3:Y:S02]  /*16d70*/  SYNCS.PHASECHK.TRANS64.TRYWAIT P0, [R18+URZ+0x36820], R0 ;  /* 0x03682000120075a7 */ /* 0x0010e4000800017f */
[----:B---3--:R-:W-:Y:S05]  /*16d80*/  @!P0 NANOSLEEP.SYNCS 0x989680 ;  /* 0x009896800000895d */ /* 0x008fea0003900000 */
[----:B------:R-:W3:Y:S02]  /*16d90*/  @!P0 SYNCS.PHASECHK.TRANS64 P0, [R18+URZ+0x36820], R0 ;  /* 0x03682000120085a7 */ /* 0x000ee4000800007f */
[----:B---3--:R-:W-:Y:S05]  /*16da0*/  @!P0 BRA `(.L_x_258) ;  /* 0xfffffffc00f08947 */ /* 0x008fea000383ffff */
[----:B------:R-:W-:Y:S05]  /*16db0*/  BRA `(.L_x_375) ;  /* 0xffffffb000e87947 */ /* 0x000fea000383ffff */
.L_x_267:
[----:B-1----:R1:W2:Y:S02]  /*16dc0*/  SYNCS.PHASECHK.TRANS64.TRYWAIT P0, [R3+URZ+0x36840], R2 ;  /* 0x03684002030075a7 */ /* 0x0022a4000800017f */
[----:B--2---:R-:W-:Y:S05]  /*16dd0*/  @!P0 NANOSLEEP.SYNCS 0x989680 ;  /* 0x009896800000895d */ /* 0x004fea0003900000 */
[----:B------:R-:W2:Y:S02]  /*16de0*/  @!P0 SYNCS.PHASECHK.TRANS64 P0, [R3+URZ+0x36840], R2 ;  /* 0x03684002030085a7 */ /* 0x000ea4000800007f */
[----:B--2---:R-:W-:Y:S05]  /*16df0*/  @!P0 BRA `(.L_x_267) ;  /* 0xfffffffc00f08947 */ /* 0x004fea000383ffff */
[----:B------:R-:W-:Y:S05]  /*16e00*/  BRA `(.L_x_376) ;  /* 0xffffffb400c87947 */ /* 0x000fea000383ffff */
.L_x_274:
[----:B-1----:R1:W2:Y:S02]  /*16e10*/  SYNCS.PHASECHK.TRANS64.TRYWAIT P0, [R3+URZ+0x60], R2 ;  /* 0x00006002030075a7 */ /* 0x0022a4000800017f */
[----:B--2---:R-:W-:Y:S05]  /*16e20*/  @!P0 NANOSLEEP.SYNCS 0x989680 ;  /* 0x009896800000895d */ /* 0x004fea0003900000 */
[----:B------:R-:W2:Y:S02]  /*16e30*/  @!P0 SYNCS.PHASECHK.TRANS64 P0, [R3+URZ+0x60], R2 ;  /* 0x00006002030085a7 */ /* 0x000ea4000800007f */
[----:B--2---:R-:W-:Y:S05]  /*16e40*/  @!P0 BRA `(.L_x_274) ;  /* 0xfffffffc00f08947 */ /* 0x004fea000383ffff */
[----:B------:R-:W-:Y:S05]  /*16e50*/  BRA `(.L_x_377) ;  /* 0xffffffb800dc7947 */ /* 0x000fea000383ffff */
.L_x_284:
[----:B-1----:R1:W2:Y:S02]  /*16e60*/  SYNCS.PHASECHK.TRANS64.TRYWAIT P0, [R3+URZ+0x36840], R2 ;  /* 0x03684002030075a7 */ /* 0x0022a4000800017f */
[----:B--2---:R-:W-:Y:S05]  /*16e70*/  @!P0 NANOSLEEP.SYNCS 0x989680 ;  /* 0x009896800000895d */ /* 0x004fea0003900000 */
[----:B------:R-:W2:Y:S02]  /*16e80*/  @!P0 SYNCS.PHASECHK.TRANS64 P0, [R3+URZ+0x36840], R2 ;  /* 0x03684002030085a7 */ /* 0x000ea4000800007f */
[----:B--2---:R-:W-:Y:S05]  /*16e90*/  @!P0 BRA `(.L_x_284) ;  /* 0xfffffffc00f08947 */ /* 0x004fea000383ffff */
[----:B------:R-:W-:Y:S05]  /*16ea0*/  BRA `(.L_x_378) ;  /* 0xffffffc000ac7947 */ /* 0x000fea000383ffff */
.L_x_291:
[----:B0-----:R0:W1:Y:S02]  /*16eb0*/  SYNCS.PHASECHK.TRANS64.TRYWAIT P0, [R2+URZ+0x60], R3 ;  /* 0x00006003020075a7 */ /* 0x001064000800017f */
[----:B-1----:R-:W-:Y:S05]  /*16ec0*/  @!P0 NANOSLEEP.SYNCS 0x989680 ;  /* 0x009896800000895d */ /* 0x002fea0003900000 */
[----:B------:R-:W1:Y:S02]  /*16ed0*/  @!P0 SYNCS.PHASECHK.TRANS64 P0, [R2+URZ+0x60], R3 ;  /* 0x00006003020085a7 */ /* 0x000e64000800007f */
[----:B-1----:R-:W-:Y:S05]  /*16ee0*/  @!P0 BRA `(.L_x_291) ;  /* 0xfffffffc00f08947 */ /* 0x002fea000383ffff */
[----:B------:R-:W-:Y:S05]  /*16ef0*/  BRA `(.L_x_379) ;  /* 0xffffffc400c07947 */ /* 0x000fea000383ffff */
.L_x_301:
[----:B--2---:R2:W3:Y:S02]  /*16f00*/  SYNCS.PHASECHK.TRANS64.TRYWAIT P0, [R2+URZ+0x36840], R3 ;  /* 0x03684003020075a7 */ /* 0x0044e4000800017f */
[----:B---3--:R-:W-:Y:S05]  /*16f10*/  @!P0 NANOSLEEP.SYNCS 0x989680 ;  /* 0x009896800000895d */ /* 0x008fea0003900000 */
[----:B------:R-:W3:Y:S02]  /*16f20*/  @!P0 SYNCS.PHASECHK.TRANS64 P0, [R2+URZ+0x36840], R3 ;  /* 0x03684003020085a7 */ /* 0x000ee4000800007f */
[----:B---3--:R-:W-:Y:S05]  /*16f30*/  @!P0 BRA `(.L_x_301) ;  /* 0xfffffffc00f08947 */ /* 0x008fea000383ffff */
[----:B------:R-:W-:Y:S05]  /*16f40*/  BRA `(.L_x_380) ;  /* 0xffffffcc00607947 */ /* 0x000fea000383ffff */
.L_x_308:
[----:B0-----:R0:W1:Y:S02]  /*16f50*/  SYNCS.PHASECHK.TRANS64.TRYWAIT P0, [R2+URZ+0x60], R5 ;  /* 0x00006005020075a7 */ /* 0x001064000800017f */
[----:B-1----:R-:W-:Y:S05]  /*16f60*/  @!P0 NANOSLEEP.SYNCS 0x989680 ;  /* 0x009896800000895d */ /* 0x002fea0003900000 */
[----:B------:R-:W1:Y:S02]  /*16f70*/  @!P0 SYNCS.PHASECHK.TRANS64 P0, [R2+URZ+0x60], R5 ;  /* 0x00006005020085a7 */ /* 0x000e64000800007f */
[----:B-1----:R-:W-:Y:S05]  /*16f80*/  @!P0 BRA `(.L_x_308) ;  /* 0xfffffffc00f08947 */ /* 0x002fea000383ffff */
[----:B------:R-:W-:Y:S05]  /*16f90*/  BRA `(.L_x_381) ;  /* 0xffffffd000747947 */ /* 0x000fea000383ffff */
.L_x_320:
[----:B--2---:R2:W3:Y:S02]  /*16fa0*/  SYNCS.PHASECHK.TRANS64.TRYWAIT P0, [R0+URZ+0x36860], R2 ;  /* 0x03686002000075a7 */ /* 0x0044e4000800017f */
[----:B---3--:R-:W-:Y:S05]  /*16fb0*/  @!P0 NANOSLEEP.SYNCS 0x989680 ;  /* 0x009896800000895d */ /* 0x008fea0003900000 */
[----:B------:R-:W3:Y:S02]  /*16fc0*/  @!P0 SYNCS.PHASECHK.TRANS64 P0, [R0+URZ+0x36860], R2 ;  /* 0x03686002000085a7 */ /* 0x000ee4000800007f */
[----:B---3--:R-:W-:Y:S05]  /*16fd0*/  @!P0 BRA `(.L_x_320) ;  /* 0xfffffffc00f08947 */ /* 0x008fea000383ffff */
[----:B------:R-:W-:Y:S05]  /*16fe0*/  BRA `(.L_x_382) ;  /* 0xffffffd800007947 */ /* 0x000fea000383ffff */
.L_x_328:
[----:B------:R-:W3:Y:S01]  /*16ff0*/  LDL R3, [R1] ;  /* 0x0000000001037983 */ /* 0x000ee20000100800 */
[----:B------:R-:W-:Y:S01]  /*17000*/  BSSY B0, `(.L_x_383) ;  /* 0x0000008000007945 */ /* 0x000fe20003800000 */
[----:B0-----:R-:W-:Y:S02]  /*17010*/  IMAD.MOV.U32 R12, RZ, RZ, RZ ;  /* 0x000000ffff0c7224 */ /* 0x001fe400078e00ff */
[----:B--2---:R-:W-:Y:S02]  /*17020*/  IMAD.MOV.U32 R11, RZ, RZ, 0x1f ;  /* 0x0000001fff0b7424 */ /* 0x004fe400078e00ff */
[----:B------:R-:W-:Y:S02]  /*17030*/  IMAD.MOV.U32 R15, RZ, RZ, -0x1 ;  /* 0xffffffffff0f7424 */ /* 0x000fe400078e00ff */
[----:B---3--:R-:W-:-:S07]  /*17040*/  IMAD.MOV.U32 R13, RZ, RZ, R3 ;  /* 0x000000ffff0d7224 */ /* 0x008fce00078e0003 */
[----:B-1----:R-:W-:Y:S05]  /*17050*/  WARPSYNC.COLLECTIVE R15, `(.L_x_384) ;  /* 0x000000000f087348 */ /* 0x002fea0003c00000 */
[----:B------:R0:W2:Y:S02]  /*17060*/  SHFL.IDX P6, R14, R13, R12, R11 ;  /* 0x0000000c0d0e7389 */ /* 0x0000a400000c000b */
[----:B012---:R-:W-:Y:S01]  /*17070*/  ENDCOLLECTIVE ;  /* 0x000000000000791b */ /* 0x007fe20003800000 */
.L_x_384:
[----:B------:R-:W-:Y:S05]  /*17080*/  BSYNC B0 ;  /* 0x0000000000007941 */ /* 0x000fea0003800000 */
.L_x_383:
[----:B------:R0:W5:Y:S01]  /*17090*/  LDL R2, [R1+0xc] ;  /* 0x00000c0001027983 */ /* 0x0001620000100800 */
[----:B------:R-:W-:Y:S02]  /*170a0*/  IMAD.MOV.U32 R13, RZ, RZ, R3 ;  /* 0x000000ffff0d7224 */ /* 0x000fe400078e0003 */
[----:B------:R-:W-:Y:S02]  /*170b0*/  IMAD.MOV.U32 R12, RZ, RZ, 0x1 ;  /* 0x00000001ff0c7424 */ /* 0x000fe400078e00ff */
[----:B------:R-:W-:Y:S02]  /*170c0*/  IMAD.MOV.U32 R11, RZ, RZ, 0x1f ;  /* 0x0000001fff0b7424 */ /* 0x000fe400078e00ff */
[----:B------:R-:W-:Y:S02]  /*170d0*/  IMAD.MOV.U32 R15, RZ, RZ, -0x1 ;  /* 0xffffffffff0f7424 */ /* 0x000fe400078e00ff */
[----:B0-----:R-:W-:-:S07]  /*170e0*/  IMAD.MOV.U32 R0, RZ, RZ, R14 ;  /* 0x000000ffff007224 */ /* 0x001fce00078e000e */
[----:B-----5:R-:W-:Y:S05]  /*170f0*/  WARPSYNC.COLLECTIVE R15, `(.L_x_385) ;  /* 0x000000000f087348 */ /* 0x020fea0003c00000 */
[----:B------:R0:W1:Y:S02]  /*17100*/  SHFL.IDX P6, R14, R13, R12, R11 ;  /* 0x0000000c0d0e7389 */ /* 0x00006400000c000b */
[----:B01---5:R-:W-:Y:S01]  /*17110*/  ENDCOLLECTIVE ;  /* 0x000000000000791b */ /* 0x023fe20003800000 */
.L_x_385:
[----:B------:R-:W-:Y:S01]  /*17120*/  ULDC UR4, c[0x0][0xc3c] ;  /* 0x00030f0000047ab9 */ /* 0x000fe20000000800 */
[----:B------:R-:W-:Y:S01]  /*17130*/  ULDC.64 UR6, c[0x0][0x208] ;  /* 0x0000820000067ab9 */ /* 0x000fe20000000a00 */
[----:B------:R-:W-:Y:S02]  /*17140*/  IMAD.IADD R7, R2, 0x1, R16 ;  /* 0x0000000102077824 */ /* 0x000fe400078e0210 */
[----:B------:R-:W-:Y:S02]  /*17150*/  IMAD.MOV.U32 R11, RZ, RZ, RZ ;  /* 0x000000ffff0b7224 */ /* 0x000fe400078e00ff */
[----:B------:R-:W-:Y:S01]  /*17160*/  IMAD.MOV.U32 R8, RZ, RZ, R14 ;  /* 0x000000ffff087224 */ /* 0x000fe200078e000e */
[----:B------:R-:W-:-:S13]  /*17170*/  ISETP.GE.OR P1, PT, R7, UR4, !P0 ;  /* 0x0000000407007c0c */ /* 0x000fda000c726670 */
[----:B------:R-:W0:Y:S08]  /*17180*/  @!P1 LDC.64 R2, c[0x0][0xc80] ;  /* 0x00032000ff029b82 */ /* 0x000e300000000a00 */
[----:B------:R-:W1:Y:S01]  /*17190*/  @!P1 LDC.64 R4, c[0x0][0xc78] ;  /* 0x00031e00ff049b82 */ /* 0x000e620000000a00 */
[----:B0-----:R-:W-:-:S05]  /*171a0*/  @!P1 IMAD.WIDE R2, R7, 0x4, R2 ;  /* 0x0000000407029825 */ /* 0x001fca00078e0202 */
[----:B------:R1:W2:Y:S02]  /*171b0*/  @!P1 LDG.E R6, desc[UR6][R2.64] ;  /* 0x0000000602069981 */ /* 0x0002a4000c1e1900 */
[----:B-1----:R-:W-:-:S06]  /*171c0*/  @!P1 IMAD.WIDE R2, R7, 0x4, R4 ;  /* 0x0000000407029825 */ /* 0x002fcc00078e0204 */
[----:B------:R-:W3:Y:S01]  /*171d0*/  @!P1 LDG.E R2, desc[UR6][R2.64] ;  /* 0x0000000602029981 */ /* 0x000ee2000c1e1900 */
[----:B------:R-:W-:Y:S01]  /*171e0*/  IMAD.MOV.U32 R5, RZ, RZ, RZ ;  /* 0x000000ffff057224 */ /* 0x000fe200078e00ff */
[C---:B------:R-:W-:Y:S02]  /*171f0*/  ISETP.GE.U32.AND P2, PT, R16.reuse, 0x2, PT ;  /* 0x000000021000780c */ /* 0x040fe40003f46070 */
[C---:B------:R-:W-:Y:S02]  /*17200*/  ISETP.GE.U32.AND P3, PT, R16.reuse, 0x4, PT ;  /* 0x000000041000780c */ /* 0x040fe40003f66070 */
[C---:B------:R-:W-:Y:S02]  /*17210*/  ISETP.GE.U32.AND P4, PT, R16.reuse, 0x8, PT ;  /* 0x000000081000780c */ /* 0x040fe40003f86070 */
[----:B------:R-:W-:Y:S01]  /*17220*/  ISETP.GE.U32.AND P5, PT, R16, 0x10, PT ;  /* 0x000000101000780c */ /* 0x000fe20003fa6070 */
[----:B--2---:R-:W-:Y:S01]  /*17230*/  @!P1 IMAD.MOV.U32 R5, RZ, RZ, R6 ;  /* 0x000000ffff059224 */ /* 0x004fe200078e0006 */
[----:B------:R-:W-:-:S02]  /*17240*/  CS2R R6, SRZ ;  /* 0x0000000000067805 */ /* 0x000fc4000001ff00 */
[----:B---3--:R-:W-:Y:S01]  /*17250*/  @!P1 IMAD.MOV.U32 R7, RZ, RZ, R2 ;  /* 0x000000ffff079224 */ /* 0x008fe200078e0002 */
[----:B------:R-:W-:-:S03]  /*17260*/  ISETP.NE.AND P1, PT, R16, RZ, PT ;  /* 0x000000ff1000720c */ /* 0x000fc60003f25270 */
[----:B------:R-:W-:-:S04]  /*17270*/  IMAD R2, R7, R5, RZ ;  /* 0x0000000507027224 */ /* 0x000fc800078e02ff */
[----:B------:R-:W-:-:S07]  /*17280*/  IMAD.MOV.U32 R13, RZ, RZ, R2 ;  /* 0x000000ffff0d7224 */ /* 0x000fce00078e0002 */
[----:B------:R-:W-:Y:S05]  /*17290*/  WARPSYNC.COLLECTIVE R15, `(.L_x_386) ;  /* 0x000000000f087348 */ /* 0x000fea0003c00000 */
[----:B------:R0:W1:Y:S02]  /*172a0*/  SHFL.UP P6, R14, R13, R12, R11 ;  /* 0x0400000c0d0e7389 */ /* 0x00006400000c000b */
[----:B01----:R-:W-:Y:S01]  /*172b0*/  ENDCOLLECTIVE ;  /* 0x000000000000791b */ /* 0x003fe20003800000 */
.L_x_386:
[----:B------:R-:W-:Y:S02]  /*172c0*/  IMAD.MOV.U32 R12, RZ, RZ, 0x2 ;  /* 0x00000002ff0c7424 */ /* 0x000fe400078e00ff */
[----:B------:R-:W-:-:S05]  /*172d0*/  IMAD.MOV.U32 R3, RZ, RZ, R14 ;  /* 0x000000ffff037224 */ /* 0x000fca00078e000e */
[----:B------:R-:W-:-:S05]  /*172e0*/  SEL R3, R3, RZ, P1 ;  /* 0x000000ff03037207 */ /* 0x000fca0000800000 */
[----:B------:R-:W-:-:S04]  /*172f0*/  IMAD.IADD R2, R2, 0x1, R3 ;  /* 0x0000000102027824 */ /* 0x000fc800078e0203 */
[----:B------:R-:W-:-:S07]  /*17300*/  IMAD.MOV.U32 R13, RZ, RZ, R2 ;  /* 0x000000ffff0d7224 */ /* 0x000fce00078e0002 */
[----:B------:R-:W-:Y:S05]  /*17310*/  WARPSYNC.COLLECTIVE R15, `(.L_x_387) ;  /* 0x000000000f087348 */ /* 0x000fea0003c00000 */
[----:B------:R0:W1:Y:S02]  /*17320*/  SHFL.UP P6, R14, R13, R12, R11 ;  /* 0x0400000c0d0e7389 */ /* 0x00006400000c000b */
[----:B01----:R-:W-:Y:S01]  /*17330*/  ENDCOLLECTIVE ;  /* 0x000000000000791b */ /* 0x003fe20003800000 */
.L_x_387:
        /* <DEDUP_REMOVED lines=8> */
.L_x_388:
        /* <DEDUP_REMOVED lines=8> */
.L_x_389:
        /* <DEDUP_REMOVED lines=8> */
.L_x_390:
[----:B------:R-:W-:Y:S02]  /*174c0*/  IMAD.MOV.U32 R12, RZ, RZ, 0x1f ;  /* 0x0000001fff0c7424 */ /* 0x000fe400078e00ff */
[----:B------:R-:W-:Y:S02]  /*174d0*/  IMAD.MOV.U32 R11, RZ, RZ, 0x1f ;  /* 0x0000001fff0b7424 */ /* 0x000fe400078e00ff */
[----:B------:R-:W-:-:S05]  /*174e0*/  IMAD.MOV.U32 R3, RZ, RZ, R14 ;  /* 0x000000ffff037224 */ /* 0x000fca00078e000e */
[----:B------:R-:W-:-:S05]  /*174f0*/  SEL R3, R3, RZ, P5 ;  /* 0x000000ff03037207 */ /* 0x000fca0002800000 */
[----:B------:R-:W-:-:S04]  /*17500*/  IMAD.IADD R2, R2, 0x1, R3 ;  /* 0x0000000102027824 */ /* 0x000fc800078e0203 */
[----:B------:R-:W-:-:S07]  /*17510*/  IMAD.MOV.U32 R13, RZ, RZ, R2 ;  /* 0x000000ffff0d7224 */ /* 0x000fce00078e0002 */
[----:B------:R-:W-:Y:S05]  /*17520*/  WARPSYNC.COLLECTIVE R15, `(.L_x_391) ;  /* 0x000000000f087348 */ /* 0x000fea0003c00000 */
[----:B------:R0:W1:Y:S02]  /*17530*/  SHFL.IDX P6, R14, R13, R12, R11 ;  /* 0x0000000c0d0e7389 */ /* 0x00006400000c000b */
[----:B01----:R-:W-:Y:S01]  /*17540*/  ENDCOLLECTIVE ;  /* 0x000000000000791b */ /* 0x003fe20003800000 */
.L_x_391:
[----:B------:R-:W-:Y:S01]  /*17550*/  IMAD.MOV.U32 R9, RZ, RZ, R14 ;  /* 0x000000ffff097224 */ /* 0x000fe200078e000e */
[----:B------:R-:W-:Y:S06]  /*17560*/  BRA `(.L_x_392) ;  /* 0xffffffd800b07947 */ /* 0x000fec000383ffff */
.L_x_331:
[----:B------:R-:W-:Y:S01]  /*17570*/  BSSY B0, `(.L_x_393) ;  /* 0x0000008000007945 */ /* 0x000fe20003800000 */
[----:B------:R-:W-:Y:S02]  /*17580*/  IMAD.MOV.U32 R13, RZ, RZ, R2 ;  /* 0x000000ffff0d7224 */ /* 0x000fe400078e0002 */
[----:B------:R-:W-:Y:S02]  /*17590*/  IMAD.MOV.U32 R12, RZ, RZ, 0x1 ;  /* 0x00000001ff0c7424 */ /* 0x000fe400078e00ff */
[----:B------:R-:W-:Y:S02]  /*175a0*/  IMAD.MOV.U32 R11, RZ, RZ, RZ ;  /* 0x000000ffff0b7224 */ /* 0x000fe400078e00ff */
[----:B------:R-:W-:-:S07]  /*175b0*/  IMAD.MOV.U32 R15, RZ, RZ, -0x1 ;  /* 0xffffffffff0f7424 */ /* 0x000fce00078e00ff */
[----:B------:R-:W-:Y:S05]  /*175c0*/  WARPSYNC.COLLECTIVE R15, `(.L_x_394) ;  /* 0x000000000f087348 */ /* 0x000fea0003c00000 */
[----:B------:R0:W1:Y:S02]  /*175d0*/  SHFL.UP P6, R14, R13, R12, R11 ;  /* 0x0400000c0d0e7389 */ /* 0x00006400000c000b */
[----:B01----:R-:W-:Y:S01]  /*175e0*/  ENDCOLLECTIVE ;  /* 0x000000000000791b */ /* 0x003fe20003800000 */
.L_x_394:
[----:B------:R-:W-:Y:S05]  /*175f0*/  BSYNC B0 ;  /* 0x0000000000007941 */ /* 0x000fea0003800000 */
.L_x_393:
[----:B------:R-:W-:Y:S02]  /*17600*/  IMAD.MOV.U32 R3, RZ, RZ, R14 ;  /* 0x000000ffff037224 */ /* 0x000fe400078e000e */
[----:B------:R-:W-:Y:S02]  /*17610*/  IMAD.MOV.U32 R12, RZ, RZ, 0x2 ;  /* 0x00000002ff0c7424 */ /* 0x000fe400078e00ff */
[----:B------:R-:W-:Y:S01]  /*17620*/  IMAD.MOV.U32 R11, RZ, RZ, RZ ;  /* 0x000000ffff0b7224 */ /* 0x000fe200078e00ff */
[----:B------:R-:W-:Y:S01]  /*17630*/  SEL R3, R3, RZ, P1 ;  /* 0x000000ff03037207 */ /* 0x000fe20000800000 */
[----:B------:R-:W-:-:S04]  /*17640*/  IMAD.MOV.U32 R15, RZ, RZ, -0x1 ;  /* 0xffffffffff0f7424 */ /* 0x000fc800078e00ff */
[----:B------:R-:W-:-:S04]  /*17650*/  IMAD.IADD R2, R2, 0x1, R3 ;  /* 0x0000000102027824 */ /* 0x000fc800078e0203 */
[----:B------:R-:W-:-:S07]  /*17660*/  IMAD.MOV.U32 R13, RZ, RZ, R2 ;  /* 0x000000ffff0d7224 */ /* 0x000fce00078e0002 */
[----:B------:R-:W-:Y:S05]  /*17670*/  WARPSYNC.COLLECTIVE R15, `(.L_x_395) ;  /* 0x000000000f087348 */ /* 0x000fea0003c00000 */
[----:B------:R0:W1:Y:S02]  /*17680*/  SHFL.UP P6, R14, R13, R12, R11 ;  /* 0x0400000c0d0e7389 */ /* 0x00006400000c000b */
[----:B01----:R-:W-:Y:S01]  /*17690*/  ENDCOLLECTIVE ;  /* 0x000000000000791b */ /* 0x003fe20003800000 */
.L_x_395:
        /* <DEDUP_REMOVED lines=8> */
.L_x_396:
        /* <DEDUP_REMOVED lines=8> */
.L_x_397:
        /* <DEDUP_REMOVED lines=8> */
.L_x_398:
        /* <DEDUP_REMOVED lines=9> */
.L_x_399:
[----:B------:R-:W-:Y:S01]  /*178b0*/  IMAD.MOV.U32 R9, RZ, RZ, R14 ;  /* 0x000000ffff097224 */ /* 0x000fe200078e000e */
[----:B------:R-:W-:Y:S06]  /*178c0*/  BRA `(.L_x_400) ;  /* 0xffffffd800887947 */ /* 0x000fec000383ffff */
.L_x_333:
[----:B------:R-:W-:Y:S01]  /*178d0*/  BSSY B0, `(.L_x_401) ;  /* 0x0000006000007945 */ /* 0x000fe20003800000 */
[----:B------:R-:W-:Y:S01]  /*178e0*/  PLOP3.LUT P6, PT, P6, PT, PT, 0x8, 0x0 ;  /* 0x000000000000781c */ /* 0x000fe200037ce170 */
[----:B------:R-:W-:-:S12]  /*178f0*/  IMAD.MOV.U32 R15, RZ, RZ, -0x1 ;  /* 0xffffffffff0f7424 */ /* 0x000fd800078e00ff */
[----:B0-----:R-:W-:Y:S05]  /*17900*/  WARPSYNC.COLLECTIVE R15, `(.L_x_402) ;  /* 0x000000000f087348 */ /* 0x001fea0003c00000 */
[----:B------:R-:W-:Y:S01]  /*17910*/  VOTE.ANY R14, PT, P6 ;  /* 0x00000000000e7806 */ /* 0x000fe200030e0100 */
[----:B0-----:R-:W-:Y:S06]  /*17920*/  ENDCOLLECTIVE ;  /* 0x000000000000791b */ /* 0x001fec0003800000 */
.L_x_402:
[----:B------:R-:W-:Y:S05]  /*17930*/  BSYNC B0 ;  /* 0x0000000000007941 */ /* 0x000fea0003800000 */
.L_x_401:
[----:B------:R-:W-:Y:S02]  /*17940*/  IMAD.MOV.U32 R8, RZ, RZ, R14 ;  /* 0x000000ffff087224 */ /* 0x000fe400078e000e */
[----:B------:R-:W-:Y:S02]  /*17950*/  IMAD.MOV.U32 R13, RZ, RZ, R5 ;  /* 0x000000ffff0d7224 */ /* 0x000fe400078e0005 */
[----:B------:R-:W0:Y:S01]  /*17960*/  POPC R4, R8 ;  /* 0x0000000800047309 */ /* 0x000e220000000000 */
[----:B------:R-:W-:Y:S02]  /*17970*/  IMAD.MOV.U32 R11, RZ, RZ, 0x1f ;  /* 0x0000001fff0b7424 */ /* 0x000fe400078e00ff */
[----:B------:R-:W-:Y:S02]  /*17980*/  IMAD.MOV.U32 R15, RZ, RZ, -0x1 ;  /* 0xffffffffff0f7424 */ /* 0x000fe400078e00ff */
[----:B0-----:R-:W-:-:S07]  /*17990*/  IMAD.MOV.U32 R12, RZ, RZ, R4 ;  /* 0x000000ffff0c7224 */ /* 0x001fce00078e0004 */
[----:B------:R-:W-:Y:S05]  /*179a0*/  WARPSYNC.COLLECTIVE R15, `(.L_x_403) ;  /* 0x000000000f087348 */ /* 0x000fea0003c00000 */
[----:B------:R0:W1:Y:S02]  /*179b0*/  SHFL.IDX P6, R14, R13, R12, R11 ;  /* 0x0000000c0d0e7389 */ /* 0x00006400000c000b */
[----:B01----:R-:W-:Y:S01]  /*179c0*/  ENDCOLLECTIVE ;  /* 0x000000000000791b */ /* 0x003fe20003800000 */
.L_x_403:
[----:B------:R-:W-:Y:S02]  /*179d0*/  IMAD.MOV.U32 R13, RZ, RZ, R7 ;  /* 0x000000ffff0d7224 */ /* 0x000fe400078e0007 */
[----:B------:R-:W-:-:S07]  /*179e0*/  IMAD.MOV.U32 R5, RZ, RZ, R14 ;  /* 0x000000ffff057224 */ /* 0x000fce00078e000e */
[----:B------:R-:W-:Y:S05]  /*179f0*/  WARPSYNC.COLLECTIVE R15, `(.L_x_404) ;  /* 0x000000000f087348 */ /* 0x000fea0003c00000 */
[----:B------:R0:W1:Y:S02]  /*17a00*/  SHFL.IDX P6, R14, R13, R12, R11 ;  /* 0x0000000c0d0e7389 */ /* 0x00006400000c000b */
[----:B01----:R-:W-:Y:S01]  /*17a10*/  ENDCOLLECTIVE ;  /* 0x000000000000791b */ /* 0x003fe20003800000 */
.L_x_404:
[----:B------:R-:W-:Y:S01]  /*17a20*/  IMAD.MOV.U32 R7, RZ, RZ, R14 ;  /* 0x000000ffff077224 */ /* 0x000fe200078e000e */
[----:B------:R-:W-:Y:S06]  /*17a30*/  BRA `(.L_x_405) ;  /* 0xffffffd800687947 */ /* 0x000fec000383ffff */
.L_x_335:
[----:B------:R-:W-:Y:S01]  /*17a40*/  BSSY B0, `(.L_x_406) ;  /* 0x0000007000007945 */ /* 0x000fe20003800000 */
[----:B------:R-:W-:Y:S02]  /*17a50*/  IMAD.MOV.U32 R13, RZ, RZ, R2 ;  /* 0x000000ffff0d7224 */ /* 0x000fe400078e0002 */
[----:B------:R-:W-:Y:S02]  /*17a60*/  IMAD.MOV.U32 R11, RZ, RZ, 0x1f ;  /* 0x0000001fff0b7424 */ /* 0x000fe400078e00ff */
[----:B------:R-:W-:-:S07]  /*17a70*/  IMAD.MOV.U32 R15, RZ, RZ, -0x1 ;  /* 0xffffffffff0f7424 */ /* 0x000fce00078e00ff */
[----:B0123--:R-:W-:Y:S05]  /*17a80*/  WARPSYNC.COLLECTIVE R15, `(.L_x_407) ;  /* 0x000000000f087348 */ /* 0x00ffea0003c00000 */
[----:B------:R4:W0:Y:S02]  /*17a90*/  SHFL.IDX P6, R14, R13, R12, R11 ;  /* 0x0000000c0d0e7389 */ /* 0x00082400000c000b */
[----:B01234-:R-:W-:Y:S01]  /*17aa0*/  ENDCOLLECTIVE ;  /* 0x000000000000791b */ /* 0x01ffe20003800000 */
.L_x_407:
[----:B------:R-:W-:Y:S05]  /*17ab0*/  BSYNC B0 ;  /* 0x0000000000007941 */ /* 0x000fea0003800000 */
.L_x_406:
[----:B------:R-:W-:Y:S01]  /*17ac0*/  IMAD.MOV.U32 R2, RZ, RZ, R14 ;  /* 0x000000ffff027224 */ /* 0x000fe200078e000e */
[----:B------:R-:W-:Y:S06]  /*17ad0*/  BRA `(.L_x_408) ;  /* 0xffffffd800587947 */ /* 0x000fec000383ffff */
.L_x_339:
[----:B0-----:R0:W1:Y:S02]  /*17ae0*/  SYNCS.PHASECHK.TRANS64.TRYWAIT P0, [R0+URZ+0x36820], R3 ;  /* 0x03682003000075a7 */ /* 0x001064000800017f */
[----:B-1----:R-:W-:Y:S05]  /*17af0*/  @!P0 NANOSLEEP.SYNCS 0x989680 ;  /* 0x009896800000895d */ /* 0x002fea0003900000 */
[----:B------:R-:W1:Y:S02]  /*17b00*/  @!P0 SYNCS.PHASECHK.TRANS64 P0, [R0+URZ+0x36820], R3 ;  /* 0x03682003000085a7 */ /* 0x000e64000800007f */
[----:B-1----:R-:W-:Y:S05]  /*17b10*/  @!P0 BRA `(.L_x_339) ;  /* 0xfffffffc00f08947 */ /* 0x002fea000383ffff */
[----:B------:R-:W-:Y:S05]  /*17b20*/  BRA `(.L_x_409) ;  /* 0xffffffdc00f07947 */ /* 0x000fea000383ffff */
.L_x_340:
        /* <DEDUP_REMOVED lines=11> */
.L_x_411:
[----:B------:R-:W-:Y:S05]  /*17be0*/  BSYNC B0 ;  /* 0x0000000000007941 */ /* 0x000fea0003800000 */
.L_x_410:
[----:B------:R-:W-:Y:S05]  /*17bf0*/  BRA `(.L_x_412) ;  /* 0xffffffdc00d87947 */ /* 0x000fea000383ffff */
.L_x_343:
[----:B------:R-:W-:Y:S01]  /*17c00*/  BSSY B1, `(.L_x_413) ;  /* 0x0000006000017945 */ /* 0x000fe20003800000 */
[----:B------:R-:W-:-:S07]  /*17c10*/  IMAD.MOV.U32 R15, RZ, RZ, -0x1 ;  /* 0xffffffffff0f7424 */ /* 0x000fce00078e00ff */
[----:B01----:R-:W-:Y:S05]  /*17c20*/  WARPSYNC.COLLECTIVE R15, `(.L_x_414) ;  /* 0x000000000f0c7348 */ /* 0x003fea0003c00000 */
[----:B------:R-:W-:Y:S02]  /*17c30*/  ELECT P6, UR62, PT ;  /* 0x00000000003e782f */ /* 0x000fe400038c0000 */
[----:B------:R-:W-:Y:S01]  /*17c40*/  MOV R14, UR62 ;  /* 0x0000003e000e7c02 */ /* 0x000fe20008000f00 */
[----:B01----:R-:W-:Y:S10]  /*17c50*/  ENDCOLLECTIVE ;  /* 0x000000000000791b */ /* 0x003ff40003800000 */
.L_x_414:
[----:B------:R-:W-:Y:S05]  /*17c60*/  BSYNC B1 ;  /* 0x0000000000017941 */ /* 0x000fea0003800000 */
.L_x_413:
[----:B------:R-:W-:Y:S05]  /*17c70*/  BRA `(.L_x_415) ;  /* 0xffffffdc00d07947 */ /* 0x000fea000383ffff */
.L_x_345:
[----:B0-----:R0:W1:Y:S02]  /*17c80*/  SYNCS.PHASECHK.TRANS64.TRYWAIT P0, [R6+URZ], R5 ;  /* 0x00000005060075a7 */ /* 0x001064000800017f */
[----:B-1----:R-:W-:Y:S05]  /*17c90*/  @!P0 NANOSLEEP.SYNCS 0x989680 ;  /* 0x009896800000895d */ /* 0x002fea0003900000 */
[----:B------:R-:W1:Y:S02]  /*17ca0*/  @!P0 SYNCS.PHASECHK.TRANS64 P0, [R6+URZ], R5 ;  /* 0x00000005060085a7 */ /* 0x000e64000800007f */
[----:B-1----:R-:W-:Y:S05]  /*17cb0*/  @!P0 BRA `(.L_x_345) ;  /* 0xfffffffc00f08947 */ /* 0x002fea000383ffff */
[----:B------:R-:W-:Y:S05]  /*17cc0*/  BRA `(.L_x_416) ;  /* 0xffffffe000107947 */ /* 0x000fea000383ffff */
.L_x_346:
[----:B-1----:R1:W2:Y:S02]  /*17cd0*/  SYNCS.PHASECHK.TRANS64.TRYWAIT P0, [R7+URZ], R2 ;  /* 0x00000002070075a7 */ /* 0x0022a4000800017f */
[----:B--2---:R-:W-:Y:S05]  /*17ce0*/  @!P0 NANOSLEEP.SYNCS 0x989680 ;  /* 0x009896800000895d */ /* 0x004fea0003900000 */
[----:B------:R-:W2:Y:S02]  /*17cf0*/  @!P0 SYNCS.PHASECHK.TRANS64 P0, [R7+URZ], R2 ;  /* 0x00000002070085a7 */ /* 0x000ea4000800007f */
[----:B--2---:R-:W-:Y:S05]  /*17d00*/  @!P0 BRA `(.L_x_346) ;  /* 0xfffffffc00f08947 */ /* 0x004fea000383ffff */
[----:B------:R-:W-:Y:S05]  /*17d10*/  BRA `(.L_x_417) ;  /* 0xffffffe000047947 */ /* 0x000fea000383ffff */
.L_x_348:
[----:B--2---:R2:W3:Y:S02]  /*17d20*/  SYNCS.PHASECHK.TRANS64.TRYWAIT P0, [R4+URZ], R5 ;  /* 0x00000005040075a7 */ /* 0x0044e4000800017f */
[----:B---3--:R-:W-:Y:S05]  /*17d30*/  @!P0 NANOSLEEP.SYNCS 0x989680 ;  /* 0x009896800000895d */ /* 0x008fea0003900000 */
[----:B------:R-:W3:Y:S02]  /*17d40*/  @!P0 SYNCS.PHASECHK.TRANS64 P0, [R4+URZ], R5 ;  /* 0x00000005040085a7 */ /* 0x000ee4000800007f */
[----:B---3--:R-:W-:Y:S05]  /*17d50*/  @!P0 BRA `(.L_x_348) ;  /* 0xfffffffc00f08947 */ /* 0x008fea000383ffff */
[----:B------:R-:W-:Y:S05]  /*17d60*/  BRA `(.L_x_418) ;  /* 0xffffffe000087947 */ /* 0x000fea000383ffff */
.L_x_419:
        /* <DEDUP_REMOVED lines=9> */
.L_x_3023:


//--------------------- .text._ZN7cutlass13device_kernelIN5flash11enable_sm90INS1_16FlashAttnFwdSm90INS1_25CollectiveMainloopFwdSm90ILi2EN4cute5tupleIJNS5_1CILi1EEES8_S8_EEENS6_IJNS7_ILi128EEENS7_ILi112EEENS7_ILi192EEEEEELi192ENS_10bfloat16_tEfNS_4arch4Sm90ELb0ELb0ELb0ELb1ELb0ELb1ELb0ELb1ELb1ELb1ELb1ELb0EEENS1_21CollectiveEpilogueFwdINS6_IJSA_SC_SB_EEES9_SE_SG_Li256ELb1ELb1ELb1ELb0EEENS1_36VarlenDynamicPersistentTileSchedulerILi128ELi112ELi256ELi128ELb1ELb1ELb1ELb0ELb1ELb1EEEEEEEEEvNT_6ParamsE --------------------------
	.section	.text._ZN7cutlass13device_kernelIN5flash11enable_sm90INS1_16FlashAttnFwdSm90INS1_25CollectiveMainloopFwdSm90ILi2EN4cute5tupleIJNS5_1CILi1EEES8_S8_EEENS6_IJNS7_ILi128EEENS7_ILi112EEENS7_ILi192EEEEEELi192ENS_10bfloat16_tEfNS_4arch4Sm90ELb0ELb0ELb0ELb1ELb0ELb1ELb0ELb1ELb1ELb1ELb1ELb0EEENS1_21CollectiveEpilogueFwdINS6_IJSA_SC_SB_EEES9_SE_SG_Li256ELb1ELb1ELb1ELb0EEENS1_36VarlenDynamicPersistentTileSchedulerILi128ELi112ELi256ELi128ELb1ELb1ELb1ELb0ELb1ELb1EEEEEEEEEvNT_6ParamsE,"ax",@progbits
	.align	128
.text._ZN7cutlass13device_kernelIN5flash11enable_sm90INS1_16FlashAttnFwdSm90INS1_25CollectiveMainloopFwdSm90ILi2EN4cute5tupleIJNS5_1CILi1EEES8_S8_EEENS6_IJNS7_ILi128EEENS7_ILi112EEENS7_ILi192EEEEEELi192ENS_10bfloat16_tEfNS_4arch4Sm90ELb0ELb0ELb0ELb1ELb0ELb1ELb0ELb1ELb1ELb1ELb1ELb0EEENS1_21CollectiveEpilogueFwdINS6_IJSA_SC_SB_EEES9_SE_SG_Li256ELb1ELb1ELb1ELb0EEENS1_36VarlenDynamicPersistentTileSchedulerILi128ELi112ELi256ELi128ELb1ELb1ELb1ELb0ELb1ELb1EEEEEEEEEvNT_6ParamsE:
        .type           _ZN7cutlass13device_kernelIN5flash11enable_sm90INS1_16FlashAttnFwdSm90INS1_25CollectiveMainloopFwdSm90ILi2EN4cute5tupleIJNS5_1CILi1EEES8_S8_EEENS6_IJNS7_ILi128EEENS7_ILi112EEENS7_ILi192EEEEEELi192ENS_10bfloat16_tEfNS_4arch4Sm90ELb0ELb0ELb0ELb1ELb0ELb1ELb0ELb1ELb1ELb1ELb1ELb0EEENS1_21CollectiveEpilogueFwdINS6_IJSA_SC_SB_EEES9_SE_SG_Li256ELb1ELb1ELb1ELb0EEENS1_36VarlenDynamicPersistentTileSchedulerILi128ELi112ELi256ELi128ELb1ELb1ELb1ELb0ELb1ELb1EEEEEEEEEvNT_6ParamsE,@function
        .size           _ZN7cutlass13device_kernelIN5flash11enable_sm90INS1_16FlashAttnFwdSm90INS1_25CollectiveMainloopFwdSm90ILi2EN4cute5tupleIJNS5_1CILi1EEES8_S8_EEENS6_IJNS7_ILi128EEENS7_ILi112EEENS7_ILi192EEEEEELi192ENS_10bfloat16_tEfNS_4arch4Sm90ELb0ELb0ELb0ELb1ELb0ELb1ELb0ELb1ELb1ELb1ELb1ELb0EEENS1_21CollectiveEpilogueFwdINS6_IJSA_SC_SB_EEES9_SE_SG_Li256ELb1ELb1ELb1ELb0EEENS1_36VarlenDynamicPersistentTileSchedulerILi128ELi112ELi256ELi128ELb1ELb1ELb1ELb0ELb1ELb1EEEEEEEEEvNT_6ParamsE,(.L_x_3024 - _ZN7cutlass13device_kernelIN5flash11enable_sm90INS1_16FlashAttnFwdSm90INS1_25CollectiveMainloopFwdSm90ILi2EN4cute5tupleIJNS5_1CILi1EEES8_S8_EEENS6_IJNS7_ILi128EEENS7_ILi112EEENS7_ILi192EEEEEELi192ENS_10bfloat16_tEfNS_4arch4Sm90ELb0ELb0ELb0ELb1ELb0ELb1ELb0ELb1ELb1ELb1ELb1ELb0EEENS1_21CollectiveEpilogueFwdINS6_IJSA_SC_SB_EEES9_SE_SG_Li256ELb1ELb1ELb1ELb0EEENS1_36VarlenDynamicPersistentTileSchedulerILi128ELi112ELi256ELi128ELb1ELb1ELb1ELb0ELb1ELb1EEEEEEEEEvNT_6ParamsE)
        .other          _ZN7cutlass13device_kernelIN5flash11enable_sm90INS1_16FlashAttnFwdSm90INS1_25CollectiveMainloopFwdSm90ILi2EN4cute5tupleIJNS5_1CILi1EEES8_S8_EEENS6_IJNS7_ILi128EEENS7_ILi112EEENS7_ILi192EEEEEELi192ENS_10bfloat16_tEfNS_4arch4Sm90ELb0ELb0ELb0ELb1ELb0ELb1ELb0ELb1ELb1ELb1ELb1ELb0EEENS1_21CollectiveEpilogueFwdINS6_IJSA_SC_SB_EEES9_SE_SG_Li256ELb1ELb1ELb1ELb0EEENS1_36VarlenDynamicPersistentTileSchedulerILi128ELi112ELi256ELi128ELb1ELb1ELb1ELb0ELb1ELb1EEEEEEEEEvNT_6ParamsE,@"STO_CUDA_ENTRY STV_DEFAULT"
_ZN7cutlass13device_kernelIN5flash11enable_sm90INS1_16FlashAttnFwdSm90INS1_25CollectiveMainloopFwdSm90ILi2EN4cute5tupleIJNS5_1CILi1EEES8_S8_EEENS6_IJNS7_ILi128EEENS7_ILi112EEENS7_ILi192EEEEEELi192ENS_10bfloat16_tEfNS_4arch4Sm90ELb0ELb0ELb0ELb1ELb0ELb1ELb0ELb1ELb1ELb1ELb1ELb0EEENS1_21CollectiveEpilogueFwdINS6_IJSA_SC_SB_EEES9_SE_SG_Li256ELb1ELb1ELb1ELb0EEENS1_36VarlenDynamicPersistentTileSchedulerILi128ELi112ELi256ELi128ELb1ELb1ELb1ELb0ELb1ELb1EEEEEEEEEvNT_6ParamsE:
[----:B------:R-:W0:Y:S02]  /*0000*/  LDC R1, c[0x0][0x28] ;  /* 0x00000a00ff017b82 */ /* 0x000e240000000800 */
[----:B0-----:R-:W-:Y:S01]  /*0010*/  VIADD R1, R1, 0xffffff80 ;  /* 0xffffff8001017836 */ /* 0x001fe20000000000 */
[----:B------:R-:W0:Y:S01]  /*0020*/  S2R R6, SR_TID.X ;  /* 0x0000000000067919 */ /* 0x000e220000002100 */
[----:B------:R-:W-:Y:S01]  /*0030*/  ELECT P0, URZ, PT ;  /* 0x00000000003f782f */ /* 0x000fe20003800000 */
[----:B------:R-:W-:Y:S01]  /*0040*/  BSSY B0, `(.L_x_420) ;  /* 0x0000013000007945 */ /* 0x000fe20003800000 */
[----:B0-----:R-:W-:-:S05]  /*0050*/  SHF.R.U32.HI R0, RZ, 0x5, R6 ;  /* 0x00000005ff007819 */ /* 0x001fca0000011606 */
[----:B------:R-:W0:Y:S02]  /*0060*/  SHFL.IDX PT, R2, R0, RZ, 0x1f ;  /* 0x00001fff00027589 */ /* 0x000e2400000e0000 */
[----:B0-----:R-:W-:-:S13]  /*0070*/  ISETP.EQ.AND P0, PT, R2, RZ, P0 ;  /* 0x000000ff0200720c */ /* 0x001fda0000702270 */
[----:B------:R-:W-:Y:S05]  /*0080*/  @!P0 BRA `(.L_x_421) ;  /* 0x0000000000388947 */ /* 0x000fea0003800000 */
[----:B------:R-:W-:Y:S02]  /*0090*/  ULDC.64 UR4, c[0x0][0x198] ;  /* 0x0000660000047ab9 */ /* 0x000fe40000000a00 */
[----:B------:R-:W-:Y:S02]  /*00a0*/  UIADD3 UR6, UP0, UR4, 0x370, URZ ;  /* 0x0000037004067890 */ /* 0x000fe4000ff1e03f */
[----:B------:R-:W-:Y:S02]  /*00b0*/  UIADD3 UR8, UP1, UR4, 0x470, URZ ;  /* 0x0000047004087890 */ /* 0x000fe4000ff3e03f */
[----:B------:R-:W-:Y:S02]  /*00c0*/  UIADD3 UR10, UP2, UR4, 0x570, URZ ;  /* 0x00000570040a7890 */ /* 0x000fe4000ff5e03f */
[----:B------:R-:W-:Y:S02]  /*00d0*/  UIADD3 UR4, UP3, UR4, 0x670, URZ ;  /* 0x0000067004047890 */ /* 0x000fe4000ff7e03f */
[----:B------:R-:W-:-:S02]  /*00e0*/  UIADD3.X UR7, URZ, UR5, URZ, UP0, !UPT ;  /* 0x000000053f077290 */ /* 0x000fc400087fe43f */
[----:B------:R-:W-:Y:S02]  /*00f0*/  UIADD3.X UR9, URZ, UR5, URZ, UP1, !UPT ;  /* 0x000000053f097290 */ /* 0x000fe40008ffe43f */
[----:B------:R-:W-:Y:S02]  /*0100*/  UIADD3.X UR11, URZ, UR5, URZ, UP2, !UPT ;  /* 0x000000053f0b7290 */ /* 0x000fe400097fe43f */
[----:B------:R-:W-:-:S03]  /*0110*/  UIADD3.X UR5, URZ, UR5, URZ, UP3, !UPT ;  /* 0x000000053f057290 */ /* 0x000fc60009ffe43f */
[----:B------:R0:W-:Y:S02]  /*0120*/  UTMACCTL.PF [UR6] ;  /* 0x00000000060079b9 */ /* 0x0001e40008040000 */
[----:B------:R0:W-:Y:S02]  /*0130*/  UTMACCTL.PF [UR8] ;  /* 0x00000000080079b9 */ /* 0x0001e40008040000 */
[----:B------:R0:W-:Y:S02]  /*0140*/  UTMACCTL.PF [UR10] ;  /* 0x000000000a0079b9 */ /* 0x0001e40008040000 */
[----:B------:R0:W-:Y:S02]  /*0150*/  UTMACCTL.PF [UR4] ;  /* 0x00000000040079b9 */ /* 0x0001e40008040000 */
[----:B0-----:R-:W-:Y:S01]  /*0160*/  NOP ;  /* 0x0000000000007918 */ /* 0x001fe20000000000 */
.L_x_421:
[----:B------:R-:W-:Y:S05]  /*0170*/  BSYNC B0 ;  /* 0x0000000000007941 */ /* 0x000fea0003800000 */
.L_x_420:
[----:B------:R-:W-:Y:S01]  /*0180*/  VOTEU.ANY UP0, P0 ;  /* 0x00000000003f7886 */ /* 0x000fe20000000100 */
[----:B------:R-:W0:Y:S01]  /*0190*/  SHFL.IDX PT, R2, R0, RZ, 0x1f ;  /* 0x00001fff00027589 */ /* 0x000e2200000e0000 */
[----:B------:R-:W-:Y:S01]  /*01a0*/  UMOV UR4, 0x80 ;  /* 0x0000008000047882 */ /* 0x000fe20000000000 */
[----:B------:R-:W-:Y:S01]  /*01b0*/  UMOV UR7, 0x100 ;  /* 0x0000010000077882 */ /* 0x000fe20000000000 */
[----:B------:R-:W-:Y:S01]  /*01c0*/  VOTEU.ANY UP1, P0 ;  /* 0x00000000003f7886 */ /* 0x000fe20000020100 */
[----:B------:R-:W1:Y:S01]  /*01d0*/  @UP0 S2UR UR8, SR_CgaCtaId ;  /* 0x00000000000809c3 */ /* 0x000e620000008800 */
[----:B------:R-:W-:Y:S01]  /*01e0*/  @UP0 UMOV UR6, 0x400 ;  /* 0x0000040000060882 */ /* 0x000fe20000000000 */
[----:B------:R-:W-:-:S04]  /*01f0*/  @UP0 UIADD3 UR4, -UR4, 0x100000, URZ ;  /* 0x0010000004040890 */ /* 0x000fc8000fffe13f */
[----:B------:R-:W-:Y:S02]  /*0200*/  @UP0 USHF.L.U32 UR5, UR4, 0xb, URZ ;  /* 0x0000000b04050899 */ /* 0x000fe4000800063f */
[----:B------:R-:W-:Y:S01]  /*0210*/  @UP0 USHF.L.U32 UR4, UR4, 0x1, URZ ;  /* 0x0000000104040899 */ /* 0x000fe2000800063f */
[----:B0-----:R-:W-:Y:S02]  /*0220*/  ISETP.NE.AND P1, PT, R2, RZ, PT ;  /* 0x000000ff0200720c */ /* 0x001fe40003f25270 */
[----:B------:R-:W-:Y:S01]  /*0230*/  SHF.R.U32.HI R2, RZ, 0x7, R6 ;  /* 0x00000007ff027819 */ /* 0x000fe20000011606 */
[----:B-1----:R-:W-:Y:S02]  /*0240*/  @UP0 ULEA UR8, UR8, UR6, 0x18 ;  /* 0x0000000608080291 */ /* 0x002fe4000f8ec03f */
[----:B------:R-:W-:-:S04]  /*0250*/  @UP0 UIADD3 UR6, -UR7, 0x100000, URZ ;  /* 0x0010000007060890 */ /* 0x000fc8000fffe13f */
[----:B------:R-:W-:Y:S02]  /*0260*/  @UP0 USHF.L.U32 UR7, UR6, 0xb, URZ ;  /* 0x0000000b06070899 */ /* 0x000fe4000800063f */
[----:B------:R-:W-:Y:S01]  /*0270*/  @UP0 USHF.L.U32 UR6, UR6, 0x1, URZ ;  /* 0x0000000106060899 */ /* 0x000fe2000800063f */
[----:B------:R-:W-:Y:S01]  /*0280*/  VOTEU.ANY UP0, P0 ;  /* 0x00000000003f7886 */ /* 0x000fe20000000100 */
[----:B------:R-:W0:Y:S04]  /*0290*/  SHFL.IDX PT, R2, R2, RZ, 0x1f ;  /* 0x00001fff02027589 */ /* 0x000e2800000e0000 */
[----:B------:R-:W1:Y:S02]  /*02a0*/  FENCE.VIEW.ASYNC.S ;  /* 0x00000000000073c6 */ /* 0x000e640000000000 */
[----:B-1----:R1:W2:Y:S04]  /*02b0*/  @UP0 SYNCS.EXCH.64 URZ, [UR8+0x36800], UR4 ;  /* 0x03680004083f05b2 */ /* 0x0022a80008000100 */
[----:B------:R1:W3:Y:S01]  /*02c0*/  @UP1 SYNCS.EXCH.64 URZ, [UR8+0x36820], UR6 ;  /* 0x03682006083f15b2 */ /* 0x0002e20008000100 */
[----:B------:R-:W-:Y:S05]  /*02d0*/  @P1 BRA `(.L_x_422) ;  /* 0x0000000000481947 */ /* 0x000fea0003800000 */
[----:B-1----:R-:W1:Y:S01]  /*02e0*/  S2UR UR5, SR_CgaCtaId ;  /* 0x00000000000579c3 */ /* 0x002e620000008800 */
[----:B------:R-:W-:Y:S01]  /*02f0*/  UMOV UR4, 0x400 ;  /* 0x0000040000047882 */ /* 0x000fe20000000000 */
[----:B------:R-:W-:Y:S01]  /*0300*/  UMOV UR6, 0x1 ;  /* 0x0000000100067882 */ /* 0x000fe20000000000 */
[----:B------:R-:W-:Y:S01]  /*0310*/  UMOV UR7, 0x2 ;  /* 0x0000000200077882 */ /* 0x000fe20000000000 */
[----:B------:R-:W-:Y:S01]  /*0320*/  ELECT P0, URZ, PT ;  /* 0x00000000003f782f */ /* 0x000fe20003800000 */
[----:B-1----:R-:W-:Y:S02]  /*0330*/  ULEA UR8, UR5, UR4, 0x18 ;  /* 0x0000000405087291 */ /* 0x002fe4000f8ec03f */
[----:B------:R-:W-:-:S04]  /*0340*/  UIADD3 UR4, -UR6, 0x100000, URZ ;  /* 0x0010000006047890 */ /* 0x000fc8000fffe13f */
[----:B------:R-:W-:Y:S02]  /*0350*/  USHF.L.U32 UR5, UR4, 0xb, URZ ;  /* 0x0000000b04057899 */ /* 0x000fe4000800063f */
[----:B------:R-:W-:Y:S02]  /*0360*/  USHF.L.U32 UR4, UR4, 0x1, URZ ;  /* 0x0000000104047899 */ /* 0x000fe4000800063f */
[----:B------:R-:W-:-:S04]  /*0370*/  UIADD3 UR6, -UR7, 0x100000, URZ ;  /* 0x0010000007067890 */ /* 0x000fc8000fffe13f */
[----:B------:R-:W-:Y:S02]  /*0380*/  USHF.L.U32 UR7, UR6, 0xb, URZ ;  /* 0x0000000b06077899 */ /* 0x000fe4000800063f */
[----:B------:R-:W-:Y:S01]  /*0390*/  USHF.L.U32 UR6, UR6, 0x1, URZ ;  /* 0x0000000106067899 */ /* 0x000fe2000800063f */
[----:B------:R-:W1:Y:S03]  /*03a0*/  FENCE.VIEW.ASYNC.S ;  /* 0x00000000000073c6 */ /* 0x000e660000000000 */
[----:B-1----:R4:W1:Y:S08]  /*03b0*/  SYNCS.EXCH.64 URZ, [UR8+0x36830], UR4 ;  /* 0x03683004083f75b2 */ /* 0x0028700008000100 */
[----:B------:R4:W0:Y:S01]  /*03c0*/  SYNCS.EXCH.64 URZ, [UR8+0x36840], UR6 ;  /* 0x03684006083f75b2 */ /* 0x0008220008000100 */
[----:B------:R4:W0:Y:S01]  /*03d0*/  SYNCS.EXCH.64 URZ, [UR8+0x36838], UR4 ;  /* 0x03683804083f75b2 */ /* 0x0008220008000100 */
[----:B------:R4:W0:Y:S02]  /*03e0*/  SYNCS.EXCH.64 URZ, [UR8+0x36848], UR6 ;  /* 0x03684806083f75b2 */ /* 0x0008240008000100 */
[----:B----4-:R-:W-:Y:S01]  /*03f0*/  NOP ;  /* 0x0000000000007918 */ /* 0x010fe20000000000 */
.L_x_422:
[----:B------:R-:W4:Y:S01]  /*0400*/  SHFL.IDX PT, R3, R0, RZ, 0x1f ;  /* 0x00001fff00037589 */ /* 0x000f2200000e0000 */
[----:B------:R-:W-:Y:S01]  /*0410*/  NOP ;  /* 0x0000000000007918 */ /* 0x000fe20000000000 */
[----:B----4-:R-:W-:-:S13]  /*0420*/  ISETP.NE.AND P0, PT, R3, RZ, PT ;  /* 0x000000ff0300720c */ /* 0x010fda0003f05270 */
        /* <DEDUP_REMOVED lines=19> */
.L_x_423:
[----:B------:R-:W4:Y:S01]  /*0560*/  SHFL.IDX PT, R3, R0, RZ, 0x1f ;  /* 0x00001fff00037589 */ /* 0x000f2200000e0000 */
[----:B------:R-:W-:Y:S01]  /*0570*/  NOP ;  /* 0x0000000000007918 */ /* 0x000fe20000000000 */
[----:B----4-:R-:W-:-:S13]  /*0580*/  ISETP.NE.AND P0, PT, R3, RZ, PT ;  /* 0x000000ff0300720c */ /* 0x010fda0003f05270 */
[----:B------:R-:W-:Y:S05]  /*0590*/  @P0 BRA `(.L_x_424) ;  /* 0x0000000000380947 */ /* 0x000fea0003800000 */
[----:B-1----:R-:W1:Y:S01]  /*05a0*/  S2UR UR5, SR_CgaCtaId ;  /* 0x00000000000579c3 */ /* 0x002e620000008800 */
[----:B------:R-:W-:Y:S01]  /*05b0*/  UMOV UR4, 0x400 ;  /* 0x0000040000047882 */ /* 0x000fe20000000000 */
[----:B------:R-:W-:Y:S01]  /*05c0*/  UMOV UR7, 0x1 ;  /* 0x0000000100077882 */ /* 0x000fe20000000000 */
[----:B------:R-:W-:Y:S01]  /*05d0*/  ELECT P0, URZ, PT ;  /* 0x00000000003f782f */ /* 0x000fe20003800000 */
[----:B-1----:R-:W-:Y:S02]  /*05e0*/  ULEA UR6, UR5, UR4, 0x18 ;  /* 0x0000000405067291 */ /* 0x002fe4000f8ec03f */
[----:B------:R-:W-:-:S04]  /*05f0*/  UIADD3 UR4, -UR7, 0x100000, URZ ;  /* 0x0010000007047890 */ /* 0x000fc8000fffe13f */
[----:B------:R-:W-:Y:S02]  /*0600*/  USHF.L.U32 UR5, UR4, 0xb, URZ ;  /* 0x0000000b04057899 */ /* 0x000fe4000800063f */
[----:B------:R-:W-:Y:S01]  /*0610*/  USHF.L.U32 UR4, UR4, 0x1, URZ ;  /* 0x0000000104047899 */ /* 0x000fe2000800063f */
[----:B------:R-:W1:Y:S11]  /*0620*/  FENCE.VIEW.ASYNC.S ;  /* 0x00000000000073c6 */ /* 0x000e760000000000 */
[----:B-1----:R4:W1:Y:S01]  /*0630*/  SYNCS.EXCH.64 URZ, [UR6+0x36870], UR4 ;  /* 0x03687004063f75b2 */ /* 0x0028620008000100 */
[----:B------:R4:W0:Y:S01]  /*0640*/  SYNCS.EXCH.64 URZ, [UR6+0x36880], UR4 ;  /* 0x03688004063f75b2 */ /* 0x0008220008000100 */
[----:B------:R4:W0:Y:S01]  /*0650*/  SYNCS.EXCH.64 URZ, [UR6+0x36878], UR4 ;  /* 0x03687804063f75b2 */ /* 0x0008220008000100 */
[----:B------:R4:W0:Y:S02]  /*0660*/  SYNCS.EXCH.64 URZ, [UR6+0x36888], UR4 ;  /* 0x03688804063f75b2 */ /* 0x0008240008000100 */
[----:B----4-:R-:W-:Y:S01]  /*0670*/  NOP ;  /* 0x0000000000007918 */ /* 0x010fe20000000000 */
.L_x_424:
        /* <DEDUP_REMOVED lines=22> */
.L_x_425:
        /* <DEDUP_REMOVED lines=22> */
.L_x_426:
[----:B0-----:R-:W-:Y:S01]  /*0940*/  ISETP.NE.AND P0, PT, R2, RZ, PT ;  /* 0x000000ff0200720c */ /* 0x001fe20003f05270 */
[----:B------:R-:W-:Y:S01]  /*0950*/  IMAD.MOV.U32 R2, RZ, RZ, 0x1 ;  /* 0x00000001ff027424 */ /* 0x000fe200078e00ff */
[----:B------:R-:W-:Y:S01]  /*0960*/  NOP ;  /* 0x0000000000007918 */ /* 0x000fe20000000000 */
[----:B------:R-:W-:Y:S01]  /*0970*/  ULDC.64 UR60, c[0x0][0x208] ;  /* 0x00008200003c7ab9 */ /* 0x000fe20000000a00 */
[----:B------:R-:W-:Y:S02]  /*0980*/  BSSY B9, `(.L_x_427) ;  /* 0x0002807000097945 */ /* 0x000fe40003800000 */
[----:B------:R-:W-:-:S05]  /*0990*/  SEL R2, R2, 0x2, !P0 ;  /* 0x0000000202027807 */ /* 0x000fca0004000000 */
[----:B------:R0:W-:Y:S01]  /*09a0*/  STL [R1+0x68], R2 ;  /* 0x0000680201007387 */ /* 0x0001e20000100800 */
[----:B-123--:R-:W-:Y:S06]  /*09b0*/  BAR.SYNC.DEFER_BLOCKING 0x0 ;  /* 0x0000000000007b1d */ /* 0x00efec0000010000 */
[----:B------:R-:W-:Y:S05]  /*09c0*/  @!P0 BRA `(.L_x_428) ;  /* 0x000001f800c08947 */ /* 0x000fea0003800000 */
.L_x_429:
        /* <DEDUP_REMOVED lines=8> */
[----:B-1----:R-:W-:-:S06]  /*0a50*/  ULEA UR4, UR5, UR4, 0x18 ;  /* 0x0000000405047291 */ /* 0x002fcc000f8ec03f */
[----:B------:R-:W-:Y:S01]  /*0a60*/  IMAD.U32 R16, RZ, RZ, UR4 ;  /* 0x00000004ff107e24 */ /* 0x000fe2000f8e00ff */
[----:B------:R-:W-:-:S04]  /*0a70*/  ULDC UR4, c[0x0][0xc3c] ;  /* 0x00030f0000047ab9 */ /* 0x000fc80000000800 */
[----:B------:R-:W1:Y:S01]  /*0a80*/  LDS.128 R148, [R16+0x368d0] ;  /* 0x0368d00010947984 */ /* 0x000e620000000c00 */
[----:B------:R-:W-:Y:S06]  /*0a90*/  BAR.ARV 0x4, 0x180 ;  /* 0x0106000000007b1d */ /* 0x000fec0000002000 */
[----:B-1----:R-:W-:-:S13]  /*0aa0*/  ISETP.GE.AND P0, PT, R151, UR4, PT ;  /* 0x0000000497007c0c */ /* 0x002fda000bf06270 */
[----:B------:R-:W-:Y:S05]  /*0ab0*/  @P0 BRA `(.L_x_430) ;  /* 0x0000027c00cc0947 */ /* 0x000fea0003800000 */
[----:B------:R-:W2:Y:S01]  /*0ac0*/  LDL R15, [R1+0x68] ;  /* 0x00006800010f7983 */ /* 0x000ea20000100800 */
[----:B------:R-:W-:Y:S02]  /*0ad0*/  VIADD R6, R6, 0xffffff80 ;  /* 0xffffff8006067836 */ /* 0x000fe40000000000 */
[----:B------:R-:W-:Y:S02]  /*0ae0*/  VIADD R229, R16, 0x15400 ;  /* 0x0001540010e57836 */ /* 0x000fe40000000000 */
[----:B------:R-:W-:Y:S01]  /*0af0*/  IMAD.MOV.U32 R227, RZ, RZ, RZ ;  /* 0x000000ffffe37224 */ /* 0x000fe200078e00ff */
[----:B------:R-:W-:Y:S01]  /*0b00*/  SHF.R.S32.HI R3, RZ, 0x1f, R6 ;  /* 0x0000001fff037819 */ /* 0x000fe20000011406 */
[----:B------:R-:W-:Y:S02]  /*0b10*/  IMAD.MOV.U32 R17, RZ, RZ, RZ ;  /* 0x000000ffff117224 */ /* 0x000fe400078e00ff */
[----:B------:R-:W-:Y:S01]  /*0b20*/  IMAD.MOV.U32 R205, RZ, RZ, RZ ;  /* 0x000000ffffcd7224 */ /* 0x000fe200078e00ff */
[CC--:B------:R-:W-:Y:S01]  /*0b30*/  LEA.HI R0, R3.reuse, R6.reuse, RZ, 0x7 ;  /* 0x0000000603007211 */ /* 0x0c0fe200078f38ff */
[----:B------:R-:W-:Y:S01]  /*0b40*/  IMAD.MOV.U32 R218, RZ, RZ, RZ ;  /* 0x000000ffffda7224 */ /* 0x000fe200078e00ff */
[----:B0-----:R-:W-:Y:S01]  /*0b50*/  LEA.HI R2, R3, R6, RZ, 0x4 ;  /* 0x0000000603027211 */ /* 0x001fe200078f20ff */
[----:B------:R-:W-:Y:S01]  /*0b60*/  IMAD.MOV.U32 R217, RZ, RZ, RZ ;  /* 0x000000ffffd97224 */ /* 0x000fe200078e00ff */
[----:B------:R-:W-:-:S02]  /*0b70*/  LOP3.LUT R5, R0, 0xffffff80, RZ, 0xc0, !PT ;  /* 0xffffff8000057812 */ /* 0x000fc400078ec0ff */
[----:B------:R-:W-:-:S03]  /*0b80*/  SHF.R.S32.HI R7, RZ, 0x4, R2 ;  /* 0x00000004ff077819 */ /* 0x000fc60000011402 */
[----:B------:R-:W-:Y:S01]  /*0b90*/  IMAD.IADD R14, R6, 0x1, -R5 ;  /* 0x00000001060e7824 */ /* 0x000fe200078e0a05 */
[----:B------:R-:W-:-:S04]  /*0ba0*/  LEA.HI R4, R2, R7, RZ, 0x1 ;  /* 0x0000000702047211 */ /* 0x000fc800078f08ff */
[----:B------:R-:W-:Y:S01]  /*0bb0*/  SHF.R.S32.HI R9, RZ, 0x1f, R14 ;  /* 0x0000001fff097819 */ /* 0x000fe2000001140e */
[----:B------:R-:W-:Y:S01]  /*0bc0*/  STL [R1+0x70], R14 ;  /* 0x0000700e01007387 */ /* 0x000fe20000100800 */
[----:B------:R-:W-:Y:S02]  /*0bd0*/  LOP3.LUT R4, R4, 0x1ffffffe, RZ, 0xc0, !PT ;  /* 0x1ffffffe04047812 */ /* 0x000fe400078ec0ff */
[CC--:B------:R-:W-:Y:S02]  /*0be0*/  LEA.HI R10, R9.reuse, R14.reuse, RZ, 0x2 ;  /* 0x0000000e090a7211 */ /* 0x0c0fe400078f10ff */
[----:B------:R-:W-:Y:S01]  /*0bf0*/  LEA.HI R9, R9, R14, RZ, 0x5 ;  /* 0x0000000e09097211 */ /* 0x000fe200078f28ff */
[----:B------:R-:W-:Y:S01]  /*0c00*/  IMAD.IADD R7, R7, 0x1, -R4 ;  /* 0x0000000107077824 */ /* 0x000fe200078e0a04 */
[--C-:B------:R-:W-:Y:S02]  /*0c10*/  SHF.R.S32.HI R8, RZ, 0x2, R10.reuse ;  /* 0x00000002ff087819 */ /* 0x100fe4000001140a */
[----:B------:R-:W-:-:S02]  /*0c20*/  SHF.R.S32.HI R5, RZ, 0x1f, R10 ;  /* 0x0000001fff057819 */ /* 0x000fc4000001140a */
[----:B------:R-:W-:Y:S02]  /*0c30*/  LEA.HI R4, R3, R6, RZ, 0x5 ;  /* 0x0000000603047211 */ /* 0x000fe400078f28ff */
[----:B------:R-:W-:Y:S02]  /*0c40*/  LEA.HI R5, R5, R8, RZ, 0x3 ;  /* 0x0000000805057211 */ /* 0x000fe400078f18ff */
[----:B------:R-:W-:Y:S02]  /*0c50*/  SHF.R.S32.HI R4, RZ, 0x5, R4 ;  /* 0x00000005ff047819 */ /* 0x000fe40000011404 */
[----:B------:R-:W-:Y:S02]  /*0c60*/  LOP3.LUT R11, R5, 0xfffffff8, RZ, 0xc0, !PT ;  /* 0xfffffff8050b7812 */ /* 0x000fe400078ec0ff */
[----:B------:R-:W-:Y:S01]  /*0c70*/  SHF.R.S32.HI R5, RZ, 0x7, R0 ;  /* 0x00000007ff057819 */ /* 0x000fe20000011400 */
[----:B------:R-:W-:Y:S01]  /*0c80*/  IMAD.SHL.U32 R215, R4, 0x200, RZ ;  /* 0x0000020004d77824 */ /* 0x000fe200078e00ff */
[----:B------:R-:W-:Y:S01]  /*0c90*/  SHF.R.S32.HI R9, RZ, 0x5, R9 ;  /* 0x00000005ff097819 */ /* 0x000fe20000011409 */
[----:B------:R-:W-:Y:S01]  /*0ca0*/  IMAD.IADD R12, R8, 0x1, -R11 ;  /* 0x00000001080c7824 */ /* 0x000fe200078e0a0b */
[----:B------:R-:W-:-:S02]  /*0cb0*/  LEA.HI R8, R0, R5, RZ, 0x1 ;  /* 0x0000000500087211 */ /* 0x000fc400078f08ff */
[----:B------:R-:W-:Y:S01]  /*0cc0*/  LEA.HI R0, R3, R6, RZ, 0x2 ;  /* 0x0000000603007211 */ /* 0x000fe200078f10ff */
[----:B------:R-:W-:Y:S01]  /*0cd0*/  IMAD R9, R9, 0x10, R12 ;  /* 0x0000001009097824 */ /* 0x000fe200078e020c */
[----:B------:R-:W-:Y:S02]  /*0ce0*/  LOP3.LUT R8, R8, 0x3fffffe, RZ, 0xc0, !PT ;  /* 0x03fffffe08087812 */ /* 0x000fe400078ec0ff */
[----:B------:R-:W-:Y:S02]  /*0cf0*/  LOP3.LUT R3, R2, 0x3fffff0, RZ, 0xc0, !PT ;  /* 0x03fffff002037812 */ /* 0x000fe400078ec0ff */
[----:B------:R-:W-:Y:S01]  /*0d00*/  SHF.R.S32.HI R204, RZ, 0x2, R0 ;  /* 0x00000002ffcc7819 */ /* 0x000fe20000011400 */
[----:B------:R-:W-:Y:S01]  /*0d10*/  IMAD.IADD R8, R5, 0x1, -R8 ;  /* 0x0000000105087824 */ /* 0x000fe200078e0a08 */
[----:B------:R-:W-:Y:S01]  /*0d20*/  LOP3.LUT R5, R0, 0xfffffffc, RZ, 0xc0, !PT ;  /* 0xfffffffc00057812 */ /* 0x000fe200078ec0ff */
[----:B------:R-:W-:Y:S01]  /*0d30*/  IMAD.IADD R3, R6, 0x1, -R3 ;  /* 0x0000000106037824 */ /* 0x000fe200078e0a03 */
[----:B------:R-:W-:Y:S01]  /*0d40*/  LOP3.LUT R10, R10, 0x7ffffffc, RZ, 0xc0, !PT ;  /* 0x7ffffffc0a0a7812 */ /* 0x000fe200078ec0ff */
[----:B------:R-:W-:-:S02]  /*0d50*/  IMAD R13, R8, 0x40, R9 ;  /* 0x00000040080d7824 */ /* 0x000fc400078e0209 */
[----:B------:R-:W-:Y:S02]  /*0d60*/  IMAD.IADD R5, R6, 0x1, -R5 ;  /* 0x0000000106057824 */ /* 0x000fe400078e0a05 */
[----:B------:R-:W-:Y:S01]  /*0d70*/  IMAD R2, R4, 0x10, R3 ;  /* 0x0000001004027824 */ /* 0x000fe200078e0203 */
[----:B------:R-:W-:Y:S01]  /*0d80*/  SHF.R.S32.HI R3, RZ, 0x1f, R0 ;  /* 0x0000001fff037819 */ /* 0x000fe20000011400 */
[----:B------:R-:W-:Y:S01]  /*0d90*/  STL [R1+0x74], R13 ;  /* 0x0000740d01007387 */ /* 0x000fe20000100800 */
[----:B------:R-:W-:Y:S01]  /*0da0*/  LEA.HI R0, R5, R5, RZ, 0x1 ;  /* 0x0000000505007211 */ /* 0x000fe200078f08ff */
[----:B------:R-:W-:Y:S01]  /*0db0*/  IMAD R2, R2, 0x8, R7 ;  /* 0x0000000802027824 */ /* 0x000fe200078e0207 */
[----:B------:R-:W-:Y:S01]  /*0dc0*/  LEA.HI R3, R3, R204, RZ, 0x3 ;  /* 0x000000cc03037211 */ /* 0x000fe200078f18ff */
[----:B------:R-:W-:Y:S01]  /*0dd0*/  VIADD R228, R204, 0x40 ;  /* 0x00000040cce47836 */ /* 0x000fe20000000000 */
[----:B------:R-:W-:Y:S01]  /*0de0*/  LOP3.LUT R0, R0, 0x1ffffffe, RZ, 0xc0, !PT ;  /* 0x1ffffffe00007812 */ /* 0x000fe200078ec0ff */
[----:B------:R-:W-:Y:S01]  /*0df0*/  IMAD.SHL.U32 R2, R2, 0x8, RZ ;  /* 0x0000000802027824 */ /* 0x000fe200078e00ff */
[----:B------:R-:W-:Y:S01]  /*0e00*/  LOP3.LUT R3, R3, 0xfffffff8, RZ, 0xc0, !PT ;  /* 0xfffffff803037812 */ /* 0x000fe200078ec0ff */
[----:B------:R-:W-:Y:S01]  /*0e10*/  IMAD.IADD R10, R14, 0x1, -R10 ;  /* 0x000000010e0a7824 */ /* 0x000fe200078e0a0a */
[----:B------:R-:W-:Y:S01]  /*0e20*/  SHF.R.S32.HI R7, RZ, 0x1f, R228 ;  /* 0x0000001fff077819 */ /* 0x000fe200000114e4 */
[----:B------:R-:W-:Y:S01]  /*0e30*/  IMAD.IADD R0, R5, 0x1, -R0 ;  /* 0x0000000105007824 */ /* 0x000fe200078e0a00 */
[----:B------:R0:W-:Y:S01]  /*0e40*/  STL [R1+0x7c], R2 ;  /* 0x00007c0201007387 */ /* 0x0001e20000100800 */
[----:B------:R-:W-:Y:S01]  /*0e50*/  IMAD.SHL.U32 R208, R228, 0x40, RZ ;  /* 0x00000040e4d07824 */ /* 0x000fe200078e00ff */
[----:B------:R-:W-:Y:S01]  /*0e60*/  LEA.HI R7, R7, R228, RZ, 0x3 ;  /* 0x000000e407077211 */ /* 0x000fe200078f18ff */
[----:B------:R-:W-:-:S02]  /*0e70*/  IMAD R0, R0, 0x8, R13 ;  /* 0x0000000800007824 */ /* 0x000fc400078e020d */
[----:B------:R-:W-:Y:S01]  /*0e80*/  IMAD.IADD R3, R204, 0x1, -R3 ;  /* 0x00000001cc037824 */ /* 0x000fe200078e0a03 */
[----:B------:R-:W-:Y:S01]  /*0e90*/  LOP3.LUT R208, R208, 0x1c0, RZ, 0xc0, !PT ;  /* 0x000001c0d0d07812 */ /* 0x000fe200078ec0ff */
[----:B------:R-:W-:Y:S01]  /*0ea0*/  IMAD.SHL.U32 R222, R10, 0x2, RZ ;  /* 0x000000020ade7824 */ /* 0x000fe200078e00ff */
[----:B------:R1:W-:Y:S01]  /*0eb0*/  STL [R1+0x78], R0 ;  /* 0x0000780001007387 */ /* 0x0003e20000100800 */
[----:B------:R-:W-:Y:S01]  /*0ec0*/  IMAD.SHL.U32 R3, R3, 0x40, RZ ;  /* 0x0000004003037824 */ /* 0x000fe200078e00ff */
[----:B------:R-:W-:Y:S01]  /*0ed0*/  SHF.R.U32.HI R4, RZ, 0x3, R208 ;  /* 0x00000003ff047819 */ /* 0x000fe200000116d0 */
[C---:B------:R-:W-:Y:S02]  /*0ee0*/  VIADD R24, R222.reuse, 0x8 ;  /* 0x00000008de187836 */ /* 0x040fe40000000000 */
[C---:B------:R-:W-:Y:S01]  /*0ef0*/  VIADD R11, R222.reuse, 0x38 ;  /* 0x00000038de0b7836 */ /* 0x040fe20000000000 */
[----:B------:R-:W-:Y:S01]  /*0f00*/  LOP3.LUT R213, R3, 0x1c0, RZ, 0xc0, !PT ;  /* 0x000001c003d57812 */ /* 0x000fe200078ec0ff */
[C---:B------:R-:W-:Y:S01]  /*0f10*/  VIADD R8, R222.reuse, 0x50 ;  /* 0x00000050de087836 */ /* 0x040fe20000000000 */
[----:B0-----:R-:W-:Y:S01]  /*0f20*/  SHF.R.S32.HI R2, RZ, 0x1f, R24 ;  /* 0x0000001fff027819 */ /* 0x001fe20000011418 */
[----:B------:R-:W-:Y:S01]  /*0f30*/  IMAD.SHL.U32 R7, R7, 0x40, RZ ;  /* 0x0000004007077824 */ /* 0x000fe200078e00ff */
[----:B------:R-:W-:Y:S01]  /*0f40*/  SHF.R.U32.HI R214, RZ, 0x3, R213 ;  /* 0x00000003ffd67819 */ /* 0x000fe200000116d5 */
[----:B------:R-:W-:-:S02]  /*0f50*/  VIADD R4, R222, 0x68 ;  /* 0x00000068de047836 */ /* 0x000fc40000000000 */
[C---:B------:R-:W-:Y:S01]  /*0f60*/  VIADD R20, R222.reuse, 0x18 ;  /* 0x00000018de147836 */ /* 0x040fe20000000000 */
[----:B------:R-:W-:Y:S01]  /*0f70*/  LOP3.LUT R216, R7, 0xfffffe00, RZ, 0xc0, !PT ;  /* 0xfffffe0007d87812 */ /* 0x000fe200078ec0ff */
[C---:B------:R-:W-:Y:S02]  /*0f80*/  VIADD R3, R222.reuse, 0x70 ;  /* 0x00000070de037836 */ /* 0x040fe40000000000 */
[C---:B------:R-:W-:Y:S01]  /*0f90*/  IMAD.SHL.U32 R18, R5.reuse, 0x8, RZ ;  /* 0x0000000805127824 */ /* 0x040fe200078e00ff */
[----:B------:R-:W-:Y:S01]  /*0fa0*/  SHF.R.S32.HI R7, RZ, 0x1f, R20 ;  /* 0x0000001fff077819 */ /* 0x000fe20000011414 */
[----:B------:R-:W-:Y:S02]  /*0fb0*/  IMAD.SHL.U32 R22, R5, 0x4, RZ ;  /* 0x0000000405167824 */ /* 0x000fe400078e00ff */
[C---:B------:R-:W-:Y:S02]  /*0fc0*/  VIADD R12, R222.reuse, 0x30 ;  /* 0x00000030de0c7836 */ /* 0x040fe40000000000 */
[----:B------:R-:W-:-:S02]  /*0fd0*/  VIADD R237, R222, 0x78 ;  /* 0x00000078deed7836 */ /* 0x000fc40000000000 */
[C---:B------:R-:W-:Y:S01]  /*0fe0*/  VIADD R236, R222.reuse, 0x80 ;  /* 0x00000080deec7836 */ /* 0x040fe20000000000 */
[----:B------:R-:W-:Y:S01]  /*0ff0*/  SHF.R.S32.HI R7, RZ, 0x1f, R12 ;  /* 0x0000001fff077819 */ /* 0x000fe2000001140c */
        /* <DEDUP_REMOVED lines=14> */
[----:B------:R-:W-:-:S02]  /*10e0*/  VIADD R233, R222, 0x98 ;  /* 0x00000098dee97836 */ /* 0x000fc40000000000 */
[C---:B------:R-:W-:Y:S02]  /*10f0*/  VIADD R207, R22.reuse, 0x20 ;  /* 0x0000002016cf7836 */ /* 0x040fe40000000000 */
[C---:B------:R-:W-:Y:S02]  /*1100*/  VIADD R206, R22.reuse, 0x40 ;  /* 0x0000004016ce7836 */ /* 0x040fe40000000000 */
[C---:B------:R-:W-:Y:S02]  /*1110*/  VIADD R210, R22.reuse, 0x10 ;  /* 0x0000001016d27836 */ /* 0x040fe40000000000 */
[C---:B------:R-:W-:Y:S02]  /*1120*/  VIADD R209, R22.reuse, 0x30 ;  /* 0x0000003016d17836 */ /* 0x040fe40000000000 */
[----:B------:R-:W-:Y:S02]  /*1130*/  VIADD R211, R22, 0x50 ;  /* 0x0000005016d37836 */ /* 0x000fe40000000000 */
[C---:B------:R-:W-:Y:S01]  /*1140*/  VIADD R230, R222.reuse, 0xa0 ;  /* 0x000000a0dee67836 */ /* 0x040fe20000000000 */
[----:B--2---:R-:W-:Y:S01]  /*1150*/  LOP3.LUT R212, R15, 0x1, RZ, 0xfc, !PT ;  /* 0x000000010fd47812 */ /* 0x004fe200078efcff */
[----:B------:R-:W-:-:S05]  /*1160*/  VIADD R15, R222, 0x20 ;  /* 0x00000020de0f7836 */ /* 0x000fca0000000000 */
[----:B------:R-:W-:Y:S02]  /*1170*/  SHF.R.S32.HI R2, RZ, 0x1f, R15 ;  /* 0x0000001fff027819 */ /* 0x000fe4000001140f */
[----:B------:R-:W-:Y:S02]  /*1180*/  SHF.R.S32.HI R2, RZ, 0x1f, R11 ;  /* 0x0000001fff027819 */ /* 0x000fe4000001140b */
[----:B------:R-:W-:Y:S02]  /*1190*/  SHF.R.S32.HI R2, RZ, 0x1f, R8 ;  /* 0x0000001fff027819 */ /* 0x000fe40000011408 */
[----:B------:R-:W-:Y:S02]  /*11a0*/  SHF.R.S32.HI R2, RZ, 0x1f, R4 ;  /* 0x0000001fff027819 */ /* 0x000fe40000011404 */
[----:B------:R-:W-:Y:S02]  /*11b0*/  SHF.R.S32.HI R4, RZ, 0x1f, R3 ;  /* 0x0000001fff047819 */ /* 0x000fe40000011403 */
[----:B------:R-:W-:-:S02]  /*11c0*/  SHF.R.S32.HI R3, RZ, 0x1f, R237 ;  /* 0x0000001fff037819 */ /* 0x000fc400000114ed */
[----:B------:R-:W-:Y:S02]  /*11d0*/  SHF.R.S32.HI R2, RZ, 0x1f, R236 ;  /* 0x0000001fff027819 */ /* 0x000fe400000114ec */
[----:B------:R-:W-:Y:S02]  /*11e0*/  SHF.R.S32.HI R4, RZ, 0x1f, R235 ;  /* 0x0000001fff047819 */ /* 0x000fe400000114eb */
[----:B------:R-:W-:Y:S02]  /*11f0*/  SHF.R.S32.HI R3, RZ, 0x1f, R234 ;  /* 0x0000001fff037819 */ /* 0x000fe400000114ea */
[----:B-1----:R-:W-:-:S07]  /*1200*/  SHF.R.S32.HI R2, RZ, 0x1f, R233 ;  /* 0x0000001fff027819 */ /* 0x002fce00000114e9 */
.L_x_642:
[----:B0-----:R-:W0:Y:S01]  /*1210*/  LDC.64 R224, c[0x0][0xc88] ;  /* 0x00032200ffe07b82 */ /* 0x001e220000000a00 */
[----:B------:R-:W-:Y:S01]  /*1220*/  ULDC.64 UR4, c[0x0][0xa28] ;  /* 0x00028a0000047ab9 */ /* 0x000fe20000000a00 */
[----:B------:R-:W-:Y:S01]  /*1230*/  ULDC.64 UR8, c[0x0][0xa18] ;  /* 0x0002860000087ab9 */ /* 0x000fe20000000a00 */
[----:B------:R-:W-:Y:S01]  /*1240*/  ULDC.64 UR6, c[0x0][0xa08] ;  /* 0x0002820000067ab9 */ /* 0x000fe20000000a00 */
[----:B0-----:R-:W-:-:S06]  /*1250*/  IMAD.WIDE R224, R151, 0x4, R224 ;  /* 0x0000000497e07825 */ /* 0x001fcc00078e02e0 */
[----:B--2---:R-:W2:Y:S01]  /*1260*/  LDG.E R224, desc[UR60][R224.64] ;  /* 0x0000003ce0e07981 */ /* 0x004ea2000c1e1900 */
[----:B------:R-:W-:Y:S01]  /*1270*/  ISETP.NE.U32.AND P2, PT, RZ, UR4, PT ;  /* 0x00000004ff007c0c */ /* 0x000fe2000bf45070 */
[----:B----4-:R-:W-:Y:S01]  /*1280*/  IMAD.MOV.U32 R8, RZ, RZ, RZ ;  /* 0x000000ffff087224 */ /* 0x010fe200078e00ff */
[----:B------:R-:W-:Y:S01]  /*1290*/  ISETP.NE.U32.AND P1, PT, RZ, UR8, PT ;  /* 0x00000008ff007c0c */ /* 0x000fe2000bf25070 */
[----:B------:R-:W-:Y:S01]  /*12a0*/  IMAD.MOV.U32 R26, RZ, RZ, RZ ;  /* 0x000000ffff1a7224 */ /* 0x000fe200078e00ff */
[----:B------:R-:W-:Y:S02]  /*12b0*/  ISETP.NE.AND.EX P2, PT, RZ, UR5, PT, P2 ;  /* 0x00000005ff007c0c */ /* 0x000fe4000bf45320 */
[----:B------:R-:W-:Y:S02]  /*12c0*/  ISETP.NE.AND.EX P1, PT, RZ, UR9, PT, P1 ;  /* 0x00000009ff007c0c */ /* 0x000fe4000bf25310 */
[----:B------:R-:W-:-:S04]  /*12d0*/  ISETP.NE.U32.AND P0, PT, RZ, UR6, PT ;  /* 0x00000006ff007c0c */ /* 0x000fc8000bf05070 */
[----:B------:R-:W-:Y:S02]  /*12e0*/  ISETP.NE.AND.EX P0, PT, RZ, UR7, PT, P0 ;  /* 0x00000007ff007c0c */ /* 0x000fe4000bf05300 */
[----:B--2---:R-:W-:Y:S01]  /*12f0*/  SHF.R.S32.HI R0, RZ, 0x1f, R224 ;  /* 0x0000001fff007819 */ /* 0x004fe200000114e0 */
[C---:B------:R-:W-:Y:S02]  /*1300*/  IMAD.SHL.U32 R225, R224.reuse, 0x4, RZ ;  /* 0x00000004e0e17824 */ /* 0x040fe400078e00ff */
[C---:B------:R-:W-:Y:S02]  /*1310*/  @P2 LEA R2, P3, R224.reuse, UR4, 0x2 ;  /* 0x00000004e0022c11 */ /* 0x040fe4000f8610ff */
[C-C-:B------:R-:W-:Y:S01]  /*1320*/  SHF.L.U64.HI R226, R224.reuse, 0x2, R0.reuse ;  /* 0x00000002e0e27819 */ /* 0x140fe20000010200 */
[----:B------:R0:W-:Y:S01]  /*1330*/  STL [R1+0x6c], R0 ;  /* 0x00006c0001007387 */ /* 0x0001e20000100800 */
[----:B------:R-:W-:Y:S01]  /*1340*/  @P2 LEA.HI.X R3, R224, UR5, R0, 0x2, P3 ;  /* 0x00000005e0032c11 */ /* 0x000fe200098f1400 */
[----:B------:R-:W-:Y:S01]  /*1350*/  ULDC UR4, c[0x0][0x288] ;  /* 0x0000a20000047ab9 */ /* 0x000fe20000000800 */
[----:B------:R-:W-:-:S03]  /*1360*/  IADD3 R6, P4, R225, UR6, RZ ;  /* 0x00000006e1067c10 */ /* 0x000fc6000ff9e0ff */
[----:B------:R1:W5:Y:S01]  /*1370*/  @P2 LDG.E R8, desc[UR60][R2.64] ;  /* 0x0000003c02082981 */ /* 0x000362000c1e1900 */
[----:B---3--:R-:W-:Y:S01]  /*1380*/  @P1 IADD3 R4, P2, R225, UR8, RZ ;  /* 0x00000008e1041c10 */ /* 0x008fe2000ff5e0ff */
[----:B------:R-:W-:Y:S01]  /*1390*/  IMAD.U32 R154, RZ, RZ, UR4 ;  /* 0x00000004ff9a7e24 */ /* 0x000fe2000f8e00ff */
[C---:B------:R-:W-:Y:S01]  /*13a0*/  IADD3.X R7, R226.reuse, UR7, RZ, P4, !PT ;  /* 0x00000007e2077c10 */ /* 0x040fe2000a7fe4ff */
[----:B------:R-:W-:Y:S01]  /*13b0*/  ULDC.64 UR4, c[0x0][0x418] ;  /* 0x0001060000047ab9 */ /* 0x000fe20000000a00 */
[----:B------:R-:W-:-:S03]  /*13c0*/  @P1 IADD3.X R5, R226, UR9, RZ, P2, !PT ;  /* 0x00000009e2051c10 */ /* 0x000fc600097fe4ff */
[----:B------:R2:W5:Y:S01]  /*13d0*/  @P0 LDG.E R26, desc[UR60][R6.64] ;  /* 0x0000003c061a0981 */ /* 0x000562000c1e1900 */
[----:B------:R-:W-:Y:S01]  /*13e0*/  UISETP.NE.U32.AND UP0, UPT, UR4, URZ, UPT ;  /* 0x0000003f0400728c */ /* 0x000fe2000bf05070 */
[C---:B-1----:R-:W-:Y:S01]  /*13f0*/  LOP3.LUT R2, R150.reuse, 0xff000000, RZ, 0xc0, !PT ;  /* 0xff00000096027812 */ /* 0x042fe200078ec0ff */
[----:B------:R-:W-:Y:S01]  /*1400*/  ULDC.64 UR8, c[0x0][0xa20] ;  /* 0x0002880000087ab9 */ /* 0x000fe20000000a00 */
[----:B------:R2:W5:Y:S01]  /*1410*/  @P1 LDG.E R154, desc[UR60][R4.64] ;  /* 0x0000003c049a1981 */ /* 0x000562000c1e1900 */
[----:B------:R-:W-:Y:S01]  /*1420*/  UISETP.NE.AND.EX UP0, UPT, UR5, URZ, UPT, UP0 ;  /* 0x0000003f0500728c */ /* 0x000fe2000bf05300 */
[----:B------:R-:W-:Y:S01]  /*1430*/  ULDC UR4, c[0x0][0x424] ;  /* 0x0001090000047ab9 */ /* 0x000fe20000000800 */
[----:B------:R-:W-:Y:S02]  /*1440*/  ISETP.NE.U32.AND P2, PT, RZ, UR8, PT ;  /* 0x00000008ff007c0c */ /* 0x000fe4000bf45070 */
[----:B------:R-:W-:Y:S01]  /*1450*/  USEL UR4, UR4, 0x1, UP0 ;  /* 0x0000000104047887 */ /* 0x000fe20008000000 */
[----:B------:R-:W-:Y:S01]  /*1460*/  ULDC UR5, c[0x0][0x2f0] ;  /* 0x0000bc0000057ab9 */ /* 0x000fe20000000800 */
[----:B0-----:R-:W-:-:S02]  /*1470*/  LOP3.LUT R0, R150, 0xff0000, RZ, 0xc0, !PT ;  /* 0x00ff000096007812 */ /* 0x001fc400078ec0ff */
[----:B------:R-:W-:Y:S01]  /*1480*/  UIMAD UR4, UR4, UR5, URZ ;  /* 0x00000005040472a4 */ /* 0x000fe2000f8e023f */
[----:B------:R-:W-:Y:S02]  /*1490*/  SHF.R.U32.HI R3, RZ, 0x8, R2 ;  /* 0x00000008ff037819 */ /* 0x000fe40000011602 */
[----:B------:R-:W-:Y:S01]  /*14a0*/  ISETP.NE.AND.EX P2, PT, RZ, UR9, PT, P2 ;  /* 0x00000009ff007c0c */ /* 0x000fe2000bf45320 */
[----:B------:R-:W-:Y:S01]  /*14b0*/  ULDC UR5, c[0x0][0x348] ;  /* 0x0000d20000057ab9 */ /* 0x000fe20000000800 */
[----:B------:R-:W-:Y:S01]  /*14c0*/  LEA.HI R223, R0, R3, RZ, 0x10 ;  /* 0x0000000300df7211 */ /* 0x000fe200078f80ff */
[----:B------:R-:W-:Y:S01]  /*14d0*/  IMAD.MOV.U32 R231, RZ, RZ, R149 ;  /* 0x000000ffffe77224 */ /* 0x000fe200078e0095 */
[----:B------:R-:W-:Y:S01]  /*14e0*/  LOP3.LUT R221, R150, 0xffff, RZ, 0xc0, !PT ;  /* 0x0000ffff96dd7812 */ /* 0x000fe200078ec0ff */
[----:B--2---:R-:W-:Y:S08]  /*14f0*/  @P1 BRA `(.L_x_431) ;  /* 0x0000000000241947 */ /* 0x004ff00003800000 */
[----:B------:R-:W-:Y:S02]  /*1500*/  ULDC.64 UR6, c[0x0][0xa00] ;  /* 0x0002800000067ab9 */ /* 0x000fe40000000a00 */
[----:B------:R-:W-:-:S04]  /*1510*/  ISETP.NE.U32.AND P1, PT, RZ, UR6, PT ;  /* 0x00000006ff007c0c */ /* 0x000fc8000bf25070 */
[----:B------:R-:W-:-:S13]  /*1520*/  ISETP.NE.AND.EX P1, PT, RZ, UR7, PT, P1 ;  /* 0x00000007ff007c0c */ /* 0x000fda000bf25310 */
[----:B------:R-:W-:Y:S05]  /*1530*/  @!P1 BRA `(.L_x_431) ;  /* 0x0000000000149947 */ /* 0x000fea0003800000 */
[----:B------:R-:W0:Y:S02]  /*1540*/  LDC.64 R2, c[0x0][0xa00] ;  /* 0x00028000ff027b82 */ /* 0x000e240000000a00 */
[----:B0-----:R-:W-:-:S05]  /*1550*/  IMAD.WIDE R2, R224, 0x4, R2 ;  /* 0x00000004e0027825 */ /* 0x001fca00078e0202 */
[----:B-----5:R-:W2:Y:S04]  /*1560*/  LDG.E R154, desc[UR60][R2.64] ;  /* 0x0000003c029a7981 */ /* 0x020ea8000c1e1900 */
[----:B------:R-:W2:Y:S02]  /*1570*/  LDG.E R5, desc[UR60][R2.64+0x4] ;  /* 0x0000043c02057981 */ /* 0x000ea4000c1e1900 */
[----:B--2---:R-:W-:-:S07]  /*1580*/  IMAD.IADD R154, R5, 0x1, -R154 ;  /* 0x00000001059a7824 */ /* 0x004fce00078e0a9a */
.L_x_431:
[----:B------:R-:W-:Y:S02]  /*1590*/  IMAD.U32 R2, RZ, RZ, UR5 ;  /* 0x00000005ff027e24 */ /* 0x000fe4000f8e00ff */
[----:B------:R-:W-:Y:S01]  /*15a0*/  IMAD.U32 R25, RZ, RZ, UR4 ;  /* 0x00000004ff197e24 */ /* 0x000fe2000f8e00ff */
[----:B------:R-:W-:Y:S06]  /*15b0*/  @!P2 BRA `(.L_x_432) ;  /* 0x000000000010a947 */ /* 0x000fec0003800000 */
[----:B------:R-:W-:-:S04]  /*15c0*/  IADD3 R4, P0, R225, UR8, RZ ;  /* 0x00000008e1047c10 */ /* 0x000fc8000ff1e0ff */
[----:B------:R-:W-:-:S05]  /*15d0*/  IADD3.X R5, R226, UR9, RZ, P0, !PT ;  /* 0x00000009e2057c10 */ /* 0x000fca00087fe4ff */
[----:B------:R0:W5:Y:S01]  /*15e0*/  LDG.E R25, desc[UR60][R4.64] ;  /* 0x0000003c04197981 */ /* 0x000162000c1e1900 */
[----:B------:R-:W-:Y:S05]  /*15f0*/  BRA `(.L_x_433) ;  /* 0x0000000000107947 */ /* 0x000fea0003800000 */
.L_x_432:
[----:B------:R-:W-:Y:S05]  /*1600*/  @!P0 BRA `(.L_x_433) ;  /* 0x00000000000c8947 */ /* 0x000fea0003800000 */
[----:B------:R-:W2:Y:S04]  /*1610*/  LDG.E R0, desc[UR60][R6.64] ;  /* 0x0000003c06007981 */ /* 0x000ea8000c1e1900 */
[----:B------:R-:W2:Y:S02]  /*1620*/  LDG.E R25, desc[UR60][R6.64+0x4] ;  /* 0x0000043c06197981 */ /* 0x000ea4000c1e1900 */
[----:B--2---:R-:W-:-:S07]  /*1630*/  IMAD.IADD R25, R25, 0x1, -R0 ;  /* 0x0000000119197824 */ /* 0x004fce00078e0a00 */
.L_x_433:
[----:B------:R-:W-:Y:S01]  /*1640*/  ULDC.64 UR4, c[0x0][0xa10] ;  /* 0x0002840000047ab9 */ /* 0x000fe20000000a00 */
[----:B------:R-:W2:Y:S01]  /*1650*/  LDL.LU R27, [R1+0x10] ;  /* 0x00001000011b7983 */ /* 0x000ea20000300800 */
[----:B------:R-:W-:-:S04]  /*1660*/  ISETP.NE.U32.AND P0, PT, RZ, UR4, PT ;  /* 0x00000004ff007c0c */ /* 0x000fc8000bf05070 */
[----:B------:R-:W-:Y:S01]  /*1670*/  ISETP.NE.AND.EX P0, PT, RZ, UR5, PT, P0 ;  /* 0x00000005ff007c0c */ /* 0x000fe2000bf05300 */
[----:B------:R-:W-:-:S12]  /*1680*/  ULDC.64 UR4, c[0x0][0xa30] ;  /* 0x00028c0000047ab9 */ /* 0x000fd80000000a00 */
[----:B0-----:R-:W0:Y:S02]  /*1690*/  @P0 LDC.64 R4, c[0x0][0xa10] ;  /* 0x00028400ff040b82 */ /* 0x001e240000000a00 */
[----:B0-----:R-:W-:-:S05]  /*16a0*/  @P0 IMAD.WIDE R4, R224, 0x4, R4 ;  /* 0x00000004e0040825 */ /* 0x001fca00078e0204 */
[----:B------:R-:W3:Y:S04]  /*16b0*/  @P0 LDG.E R0, desc[UR60][R4.64] ;  /* 0x0000003c04000981 */ /* 0x000ee8000c1e1900 */
[----:B------:R0:W3:Y:S01]  /*16c0*/  @P0 LDG.E R3, desc[UR60][R4.64+0x4] ;  /* 0x0000043c04030981 */ /* 0x0000e2000c1e1900 */
[----:B------:R-:W-:Y:S01]  /*16d0*/  ISETP.NE.U32.AND P1, PT, RZ, UR4, PT ;  /* 0x00000004ff007c0c */ /* 0x000fe2000bf25070 */
[----:B-----5:R-:W-:-:S03]  /*16e0*/  IMAD.MOV.U32 R150, RZ, RZ, R25 ;  /* 0x000000ffff967224 */ /* 0x020fc600078e0019 */
[----:B------:R-:W-:-:S13]  /*16f0*/  ISETP.NE.AND.EX P1, PT, RZ, UR5, PT, P1 ;  /* 0x00000005ff007c0c */ /* 0x000fda000bf25310 */
[----:B------:R-:W-:-:S04]  /*1700*/  @P1 IADD3 R6, P2, R225, UR4, RZ ;  /* 0x00000004e1061c10 */ /* 0x000fc8000ff5e0ff */
[----:B------:R-:W-:-:S05]  /*1710*/  @P1 IADD3.X R7, R226, UR5, RZ, P2, !PT ;  /* 0x00000005e2071c10 */ /* 0x000fca00097fe4ff */
[----:B------:R1:W5:Y:S01]  /*1720*/  @P1 LDG.E R150, desc[UR60][R6.64] ;  /* 0x0000003c06961981 */ /* 0x000362000c1e1900 */
[----:B------:R-:W-:Y:S01]  /*1730*/  IMAD.IADD R9, R25, 0x1, -R8 ;  /* 0x0000000119097824 */ /* 0x000fe200078e0a08 */
[----:B------:R-:W-:Y:S01]  /*1740*/  BSSY B0, `(.L_x_434) ;  /* 0x000002d000007945 */ /* 0x000fe20003800000 */
[----:B0-----:R-:W-:Y:S01]  /*1750*/  IMAD.MOV.U32 R4, RZ, RZ, RZ ;  /* 0x000000ffff047224 */ /* 0x001fe200078e00ff */
[----:B------:R-:W-:Y:S02]  /*1760*/  LOP3.LUT R232, R223, 0xff, RZ, 0xc0, !PT ;  /* 0x000000ffdfe87812 */ /* 0x000fe400078ec0ff */
[----:B------:R-:W-:Y:S02]  /*1770*/  SHF.R.U32.HI R223, RZ, 0x10, R223 ;  /* 0x00000010ffdf7819 */ /* 0x000fe400000116df */
[----:B--2---:R-:W-:Y:S01]  /*1780*/  LOP3.LUT R27, R27, 0xfffffff7, RZ, 0xc0, !PT ;  /* 0xfffffff71b1b7812 */ /* 0x004fe200078ec0ff */
[----:B---3--:R-:W-:Y:S02]  /*1790*/  @P0 IMAD.IADD R2, R3, 0x1, -R0 ;  /* 0x0000000103020824 */ /* 0x008fe400078e0a00 */
[----:B------:R-:W-:-:S02]  /*17a0*/  IMAD.MOV.U32 R0, RZ, RZ, RZ ;  /* 0x000000ffff007224 */ /* 0x000fc400078e00ff */
[----:B------:R-:W-:-:S04]  /*17b0*/  IMAD.IADD R155, R9, 0x1, R2 ;  /* 0x00000001099b7824 */ /* 0x000fc800078e0202 */
[C---:B------:R-:W-:Y:S01]  /*17c0*/  VIADD R5, R155.reuse, 0x6f ;  /* 0x0000006f9b057836 */ /* 0x040fe20000000000 */
[----:B------:R-:W-:-:S03]  /*17d0*/  ISETP.GE.AND P3, PT, R155, 0x1, PT ;  /* 0x000000019b00780c */ /* 0x000fc60003f66270 */
[----:B------:R-:W-:-:S05]  /*17e0*/  IMAD.HI R4, R5, -0x6db6db6d, R4 ;  /* 0x9249249305047827 */ /* 0x000fca00078e0204 */
[----:B------:R-:W-:-:S04]  /*17f0*/  SHF.R.U32.HI R153, RZ, 0x1f, R4 ;  /* 0x0000001fff997819 */ /* 0x000fc80000011604 */
[----:B------:R-:W-:Y:S02]  /*1800*/  LEA.HI.SX32 R153, R4, R153, 0x1a ;  /* 0x0000009904997211 */ /* 0x000fe400078fd2ff */
[----:B------:R-:W-:-:S05]  /*1810*/  @P3 LOP3.LUT R27, R27, 0x8, RZ, 0xfc, !PT ;  /* 0x000000081b1b3812 */ /* 0x000fca00078efcff */
[----:B------:R1:W-:Y:S01]  /*1820*/  STL [R1+0x10], R27 ;  /* 0x0000101b01007387 */ /* 0x0003e20000100800 */
[----:B------:R-:W-:Y:S05]  /*1830*/  @!P3 BRA `(.L_x_435) ;  /* 0x000000000074b947 */ /* 0x000fea0003800000 */
[----:B------:R-:W-:Y:S01]  /*1840*/  ISETP.NE.AND P0, PT, R223, RZ, PT ;  /* 0x000000ffdf00720c */ /* 0x000fe20003f05270 */
[----:B------:R-:W-:-:S03]  /*1850*/  ULDC UR4, c[0x0][0x9f0] ;  /* 0x00027c0000047ab9 */ /* 0x000fc60000000800 */
[----:B------:R-:W-:-:S04]  /*1860*/  SEL R10, R223, UR4, P0 ;  /* 0x00000004df0a7c07 */ /* 0x000fc80008000000 */
[-C--:B-1----:R-:W-:Y:S02]  /*1870*/  IABS R6, R10.reuse ;  /* 0x0000000a00067213 */ /* 0x082fe40000000000 */
[----:B------:R-:W-:Y:S02]  /*1880*/  IADD3 R0, R153, -0x1, R10 ;  /* 0xffffffff99007810 */ /* 0x000fe40007ffe00a */
[----:B------:R-:W0:Y:S01]  /*1890*/  I2F.RP R3, R6 ;  /* 0x0000000600037306 */ /* 0x000e220000209400 */
[----:B------:R-:W-:Y:S02]  /*18a0*/  IABS R11, R10 ;  /* 0x0000000a000b7213 */ /* 0x000fe40000000000 */
[----:B------:R-:W-:Y:S02]  /*18b0*/  IABS R8, R0 ;  /* 0x0000000000087213 */ /* 0x000fe40000000000 */
[----:B------:R-:W-:-:S04]  /*18c0*/  LOP3.LUT R0, R0, R10, RZ, 0x3c, !PT ;  /* 0x0000000a00007212 */ /* 0x000fc800078e3cff */
[----:B------:R-:W-:Y:S01]  /*18d0*/  ISETP.GE.AND P2, PT, R0, RZ, PT ;  /* 0x000000ff0000720c */ /* 0x000fe20003f46270 */
[----:B0-----:R-:W0:Y:S02]  /*18e0*/  MUFU.RCP R3, R3 ;  /* 0x0000000300037308 */ /* 0x001e240000001000 */
[----:B0-----:R-:W-:Y:S02]  /*18f0*/  VIADD R4, R3, 0xffffffe ;  /* 0x0ffffffe03047836 */ /* 0x001fe40000000000 */
[----:B------:R-:W-:-:S04]  /*1900*/  IMAD.MOV R3, RZ, RZ, -R11 ;  /* 0x000000ffff037224 */ /* 0x000fc800078e0a0b */
[----:B------:R0:W1:Y:S02]  /*1910*/  F2I.FTZ.U32.TRUNC.NTZ R5, R4 ;  /* 0x0000000400057305 */ /* 0x000064000021f000 */
[----:B0-----:R-:W-:Y:S02]  /*1920*/  IMAD.MOV.U32 R4, RZ, RZ, RZ ;  /* 0x000000ffff047224 */ /* 0x001fe400078e00ff */
[----:B-1----:R-:W-:-:S04]  /*1930*/  IMAD.MOV R7, RZ, RZ, -R5 ;  /* 0x000000ffff077224 */ /* 0x002fc800078e0a05 */
[----:B------:R-:W-:-:S04]  /*1940*/  IMAD R7, R7, R6, RZ ;  /* 0x0000000607077224 */ /* 0x000fc800078e02ff */
[----:B------:R-:W-:-:S06]  /*1950*/  IMAD.HI.U32 R5, R5, R7, R4 ;  /* 0x0000000705057227 */ /* 0x000fcc00078e0004 */
[----:B------:R-:W-:-:S04]  /*1960*/  IMAD.HI.U32 R5, R5, R8, RZ ;  /* 0x0000000805057227 */ /* 0x000fc800078e00ff */
[----:B------:R-:W-:-:S05]  /*1970*/  IMAD R3, R5, R3, R8 ;  /* 0x0000000305037224 */ /* 0x000fca00078e0208 */
[----:B------:R-:W-:-:S13]  /*1980*/  ISETP.GT.U32.AND P1, PT, R6, R3, PT ;  /* 0x000000030600720c */ /* 0x000fda0003f24070 */
[----:B------:R-:W-:Y:S02]  /*1990*/  @!P1 IMAD.IADD R3, R3, 0x1, -R6 ;  /* 0x0000000103039824 */ /* 0x000fe400078e0a06 */
[----:B------:R-:W-:Y:S01]  /*19a0*/  @!P1 VIADD R5, R5, 0x1 ;  /* 0x0000000105059836 */ /* 0x000fe20000000000 */
[----:B------:R-:W-:Y:S02]  /*19b0*/  ISETP.NE.AND P1, PT, R10, RZ, PT ;  /* 0x000000ff0a00720c */ /* 0x000fe40003f25270 */
[----:B------:R-:W-:-:S13]  /*19c0*/  ISETP.GE.U32.AND P0, PT, R3, R6, PT ;  /* 0x000000060300720c */ /* 0x000fda0003f06070 */
[----:B------:R-:W-:-:S04]  /*19d0*/  @P0 VIADD R5, R5, 0x1 ;  /* 0x0000000105050836 */ /* 0x000fc80000000000 */
[----:B------:R-:W-:-:S04]  /*19e0*/  IMAD.MOV.U32 R0, RZ, RZ, R5 ;  /* 0x000000ffff007224 */ /* 0x000fc800078e0005 */
[----:B------:R-:W-:Y:S01]  /*19f0*/  @!P2 IMAD.MOV R0, RZ, RZ, -R0 ;  /* 0x000000ffff00a224 */ /* 0x000fe200078e0a00 */
[----:B------:R-:W-:-:S07]  /*1a00*/  @!P1 LOP3.LUT R0, RZ, R10, RZ, 0x33, !PT ;  /* 0x0000000aff009212 */ /* 0x000fce00078e33ff */
.L_x_435:
[----:B------:R-:W-:Y:S05]  /*1a10*/  BSYNC B0 ;  /* 0x0000000000007941 */ /* 0x000fea0003800000 */
.L_x_434:
[----:B------:R-:W-:Y:S01]  /*1a20*/  IMAD R3, R232, R0, RZ ;  /* 0x00000000e8037224 */ /* 0x000fe200078e02ff */
[----:B------:R-:W-:-:S04]  /*1a30*/  PLOP3.LUT P2, PT, PT, PT, PT, 0x80, 0x0 ;  /* 0x000000000000781c */ /* 0x000fc80003f4f070 */
[C---:B------:R-:W-:Y:S01]  /*1a40*/  VIADDMNMX R0, R3.reuse, R0, R153, PT ;  /* 0x0000000003007246 */ /* 0x040fe20003800199 */
[----:B------:R-:W-:-:S04]  /*1a50*/  IMAD R3, R3, 0x70, -R9 ;  /* 0x0000007003037824 */ /* 0x000fc800078e0a09 */
[----:B------:R-:W-:Y:S01]  /*1a60*/  IMAD R5, R0, 0x70, -R9 ;  /* 0x0000007000057824 */ /* 0x000fe200078e0a09 */
[----:B------:R-:W-:-:S04]  /*1a70*/  VIMNMX R3, RZ, R3, !PT ;  /* 0x00000003ff037248 */ /* 0x000fc80007fe0100 */
[----:B------:R-:W-:Y:S02]  /*1a80*/  VIMNMX R4, R5, R2, PT ;  /* 0x0000000205047248 */ /* 0x000fe40003fe0100 */
[----:B------:R-:W-:Y:S02]  /*1a90*/  SHF.R.U32.HI R132, RZ, 0x4, R3 ;  /* 0x00000004ff847819 */ /* 0x000fe40000011603 */
[----:B------:R-:W-:-:S03]  /*1aa0*/  ISETP.GT.AND P0, PT, R4, R3, PT ;  /* 0x000000030400720c */ /* 0x000fc60003f04270 */
[----:B------:R-:W-:-:S04]  /*1ab0*/  IMAD.WIDE.U32 R132, R132, 0x24924925, RZ ;  /* 0x2492492584847825 */ /* 0x000fc800078e00ff */
[----:B------:R-:W-:-:S06]  /*1ac0*/  IMAD.MOV.U32 R24, RZ, RZ, R133 ;  /* 0x000000ffff187224 */ /* 0x000fcc00078e0085 */
[----:B------:R-:W-:Y:S02]  /*1ad0*/  @P0 VIADD R5, R4, 0x6f ;  /* 0x0000006f04050836 */ /* 0x000fe40000000000 */
[----:B------:R-:W-:-:S04]  /*1ae0*/  @P0 IMAD.MOV.U32 R4, RZ, RZ, RZ ;  /* 0x000000ffff040224 */ /* 0x000fc800078e00ff */
[----:B------:R-:W-:-:S05]  /*1af0*/  @P0 IMAD.HI R4, R5, -0x6db6db6d, R4 ;  /* 0x9249249305040827 */ /* 0x000fca00078e0204 */
[----:B------:R-:W-:-:S04]  /*1b00*/  @P0 SHF.R.U32.HI R3, RZ, 0x1f, R4 ;  /* 0x0000001fff030819 */ /* 0x000fc80000011604 */
[----:B------:R-:W-:-:S04]  /*1b10*/  @P0 LEA.HI.SX32 R24, R4, R3, 0x1a ;  /* 0x0000000304180211 */ /* 0x000fc800078fd2ff */
[----:B------:R-:W-:-:S13]  /*1b20*/  ISETP.GT.AND P0, PT, R24, R133, PT ;  /* 0x000000851800720c */ /* 0x000fda0003f04270 */
[----:B------:R-:W-:Y:S05]  /*1b30*/  @!P0 BRA `(.L_x_436) ;  /* 0x00000090005c8947 */ /* 0x000fea0003800000 */
[----:B------:R-:W-:Y:S01]  /*1b40*/  VIADD R0, R16, 0x21400 ;  /* 0x0002140010007836 */ /* 0x000fe20000000000 */
[----:B------:R-:W-:Y:S04]  /*1b50*/  BSSY B6, `(.L_x_437) ;  /* 0x0000013000067945 */ /* 0x000fe80003800000 */
[----:B------:R-:W-:-:S13]  /*1b60*/  LOP3.LUT P0, RZ, R0, 0x3ff, RZ, 0xc0, !PT ;  /* 0x000003ff00ff7812 */ /* 0x000fda000780c0ff */
[----:B------:R-:W-:Y:S05]  /*1b70*/  @!P0 BRA `(.L_x_438) ;  /* 0x0000000000408947 */ /* 0x000fea0003800000 */
[----:B------:R-:W-:Y:S01]  /*1b80*/  MOV R0, 0x0 ;  /* 0x0000000000007802 */ /* 0x000fe20000000f00 */
[----:B------:R-:W-:Y:S01]  /*1b90*/  ULDC.64 UR4, c[0x4][0xa8] ;  /* 0x01002a0000047ab9 */ /* 0x000fe20000000a00 */
[----:B------:R-:W-:Y:S01]  /*1ba0*/  ULDC.64 UR6, c[0x4][0x18] ;  /* 0x0100060000067ab9 */ /* 0x000fe20000000a00 */
[----:B------:R-:W-:Y:S01]  /*1bb0*/  IMAD.U32 R4, RZ, RZ, UR4 ;  /* 0x00000004ff047e24 */ /* 0x000fe2000f8e00ff */
[----:B------:R0:W2:Y:S01]  /*1bc0*/  LDC.64 R14, c[0x4][R0] ;  /* 0x01000000000e7b82 */ /* 0x0000a20000000a00 */
[----:B------:R-:W-:Y:S01]  /*1bd0*/  IMAD.U32 R5, RZ, RZ, UR5 ;  /* 0x00000005ff057e24 */ /* 0x000fe2000f8e00ff */
[----:B------:R-:W-:Y:S01]  /*1be0*/  ULDC.64 UR4, c[0x4][0xb0] ;  /* 0x01002c0000047ab9 */ /* 0x000fe20000000a00 */
[----:B------:R-:W-:Y:S02]  /*1bf0*/  IMAD.U32 R10, RZ, RZ, UR6 ;  /* 0x00000006ff0a7e24 */ /* 0x000fe4000f8e00ff */
[----:B-1----:R-:W-:Y:S02]  /*1c00*/  IMAD.U32 R6, RZ, RZ, UR4 ;  /* 0x00000004ff067e24 */ /* 0x002fe4000f8e00ff */
[----:B------:R-:W-:-:S02]  /*1c10*/  IMAD.U32 R7, RZ, RZ, UR5 ;  /* 0x00000005ff077e24 */ /* 0x000fc4000f8e00ff */
[----:B------:R-:W-:Y:S02]  /*1c20*/  IMAD.U32 R11, RZ, RZ, UR7 ;  /* 0x00000007ff0b7e24 */ /* 0x000fe4000f8e00ff */
[----:B------:R-:W-:Y:S02]  /*1c30*/  IMAD.MOV.U32 R8, RZ, RZ, 0x70 ;  /* 0x00000070ff087424 */ /* 0x000fe400078e00ff */
[----:B------:R-:W-:Y:S02]  /*1c40*/  IMAD.MOV.U32 R12, RZ, RZ, 0x1 ;  /* 0x00000001ff0c7424 */ /* 0x000fe400078e00ff */
[----:B0-----:R-:W-:-:S07]  /*1c50*/  IMAD.MOV.U32 R13, RZ, RZ, RZ ;  /* 0x000000ffff0d7224 */ /* 0x001fce00078e00ff */
[----:B------:R-:W-:-:S07]  /*1c60*/  LEPC R20, `(.L_x_438) ;  /* 0x000000001014794e */ /* 0x000fce0000000000 */
[----:B--2--5:R-:W-:Y:S05]  /*1c70*/  CALL.ABS.NOINC R14 ;  /* 0x000000000e007343 */ /* 0x024fea0003c00000 */
.L_x_438:
[----:B------:R-:W-:Y:S05]  /*1c80*/  BSYNC B6 ;  /* 0x0000000000067941 */ /* 0x000fea0003800000 */
.L_x_437:
        /* <DEDUP_REMOVED lines=20> */
.L_x_440:
[----:B------:R-:W-:Y:S05]  /*1dd0*/  BSYNC B6 ;  /* 0x0000000000067941 */ /* 0x000fea0003800000 */
.L_x_439:
[----:B------:R-:W-:Y:S01]  /*1de0*/  ULDC.64 UR4, c[0x0][0x9f8] ;  /* 0x00027e0000047ab9 */ /* 0x000fe20000000a00 */
[----:B------:R-:W-:Y:S01]  /*1df0*/  IMAD.MOV.U32 R8, RZ, RZ, R224 ;  /* 0x000000ffff087224 */ /* 0x000fe200078e00e0 */
[----:B------:R-:W-:Y:S01]  /*1e00*/  ISETP.NE.U32.AND P0, PT, RZ, UR4, PT ;  /* 0x00000004ff007c0c */ /* 0x000fe2000bf05070 */
[----:B------:R-:W0:Y:S01]  /*1e10*/  S2R R5, SR_TID.X ;  /* 0x0000000000057919 */ /* 0x000e220000002100 */
[C---:B------:R-:W-:Y:S01]  /*1e20*/  VIADD R0, R18.reuse, 0x20 ;  /* 0x0000002012007836 */ /* 0x040fe20000000000 */
[----:B------:R-:W2:Y:S01]  /*1e30*/  LDC.64 R112, c[0x0][0x300] ;  /* 0x0000c000ff707b82 */ /* 0x000ea20000000a00 */
[----:B------:R-:W-:Y:S01]  /*1e40*/  ISETP.NE.AND.EX P0, PT, RZ, UR5, PT, P0 ;  /* 0x00000005ff007c0c */ /* 0x000fe2000bf05300 */
[----:B------:R-:W-:Y:S01]  /*1e50*/  ULDC UR6, c[0x0][0x2f4] ;  /* 0x0000bd0000067ab9 */ /* 0x000fe20000000800 */
[C---:B------:R-:W-:Y:S02]  /*1e60*/  VIADD R3, R18.reuse, 0x40 ;  /* 0x0000004012037836 */ /* 0x040fe40000000000 */
[----:B------:R-:W-:-:S02]  /*1e70*/  VIADD R4, R18, 0x60 ;  /* 0x0000006012047836 */ /* 0x000fc40000000000 */
[----:B------:R-:W-:Y:S01]  /*1e80*/  IMAD.IADD R123, R26, 0x1, R25 ;  /* 0x000000011a7b7824 */ /* 0x000fe200078e0219 */
[----:B------:R-:W-:Y:S01]  /*1e90*/  SHF.R.S32.HI R19, RZ, 0x1f, R18 ;  /* 0x0000001fff137819 */ /* 0x000fe20000011412 */
[----:B------:R-:W3:Y:S01]  /*1ea0*/  LDC.64 R106, c[0x0][0x3f8] ;  /* 0x0000fe00ff6a7b82 */ /* 0x000ee20000000a00 */
[----:B------:R-:W-:Y:S01]  /*1eb0*/  ULDC.64 UR8, c[0x0][0xa08] ;  /* 0x0002820000087ab9 */ /* 0x000fe20000000a00 */
[----:B------:R-:W-:-:S03]  /*1ec0*/  IMAD.MOV.U32 R20, RZ, RZ, R27 ;  /* 0x000000ffff147224 */ /* 0x000fc600078e001b */
[----:B-1----:R-:W-:-:S03]  /*1ed0*/  @P0 IADD3 R6, P1, R225, UR4, RZ ;  /* 0x00000004e1060c10 */ /* 0x002fc6000ff3e0ff */
[----:B------:R-:W1:Y:S01]  /*1ee0*/  LDC R15, c[0x0][0x3f4] ;  /* 0x0000fd00ff0f7b82 */ /* 0x000e620000000800 */
[----:B------:R-:W-:Y:S01]  /*1ef0*/  @P0 IADD3.X R7, R226, UR5, RZ, P1, !PT ;  /* 0x00000005e2070c10 */ /* 0x000fe20008ffe4ff */
[----:B------:R-:W-:-:S04]  /*1f00*/  ULDC.64 UR4, c[0x0][0x330] ;  /* 0x0000cc0000047ab9 */ /* 0x000fc80000000a00 */
[----:B------:R4:W2:Y:S01]  /*1f10*/  @P0 LDG.E R8, desc[UR60][R6.64] ;  /* 0x0000003c06080981 */ /* 0x0008a2000c1e1900 */
[----:B------:R-:W-:Y:S01]  /*1f20*/  ISETP.GE.AND P1, PT, R0, UR6, PT ;  /* 0x0000000600007c0c */ /* 0x000fe2000bf26270 */
[C---:B------:R-:W-:Y:S01]  /*1f30*/  IMAD.WIDE.U32 R114, R221.reuse, UR4, R18 ;  /* 0x00000004dd727c25 */ /* 0x040fe2000f8e0012 */
[----:B------:R-:W-:Y:S01]  /*1f40*/  ISETP.GE.AND P0, PT, R18, UR6, PT ;  /* 0x0000000612007c0c */ /* 0x000fe2000bf06270 */
[----:B------:R-:W1:Y:S01]  /*1f50*/  LDC.64 R100, c[0x0][0x408] ;  /* 0x00010200ff647b82 */ /* 0x000e620000000a00 */
[----:B------:R-:W-:Y:S01]  /*1f60*/  SEL R9, RZ, 0xffffffff, P1 ;  /* 0xffffffffff097807 */ /* 0x000fe20000800000 */
[----:B------:R-:W-:Y:S01]  /*1f70*/  IMAD R115, R221, UR5, R115 ;  /* 0x00000005dd737c24 */ /* 0x000fe2000f8e0273 */
[----:B------:R-:W-:Y:S01]  /*1f80*/  ISETP.GE.AND P1, PT, R4, UR6, PT ;  /* 0x0000000604007c0c */ /* 0x000fe2000bf26270 */
[----:B0-----:R-:W-:Y:S01]  /*1f90*/  VIADD R10, R5, 0xffffff80 ;  /* 0xffffff80050a7836 */ /* 0x001fe20000000000 */
[----:B------:R-:W-:Y:S01]  /*1fa0*/  SEL R5, RZ, 0x1, P0 ;  /* 0x00000001ff057807 */ /* 0x000fe20000000000 */
[----:B----4-:R-:W-:Y:S01]  /*1fb0*/  IMAD.SHL.U32 R6, R9, 0x2, RZ ;  /* 0x0000000209067824 */ /* 0x010fe200078e00ff */
[----:B------:R-:W-:Y:S01]  /*1fc0*/  ISETP.GE.AND P0, PT, R3, UR6, PT ;  /* 0x0000000603007c0c */ /* 0x000fe2000bf06270 */
[----:B------:R-:W-:Y:S01]  /*1fd0*/  ULDC.64 UR4, c[0x0][0x308] ;  /* 0x0000c20000047ab9 */ /* 0x000fe20000000a00 */
[----:B------:R-:W-:Y:S01]  /*1fe0*/  SEL R7, RZ, 0x8, P1 ;  /* 0x00000008ff077807 */ /* 0x000fe20000800000 */
[----:B---3--:R-:W-:Y:S01]  /*1ff0*/  IMAD.WIDE.U32 R108, R204, R106, R18 ;  /* 0x0000006acc6c7225 */ /* 0x008fe200078e0012 */
[----:B------:R-:W-:Y:S01]  /*2000*/  LOP3.LUT R5, R6, 0x2, R5, 0xe2, !PT ;  /* 0x0000000206057812 */ /* 0x000fe200078ee205 */
[----:B------:R-:W0:Y:S01]  /*2010*/  S2R R179, SR_TID.X ;  /* 0x0000000000b37919 */ /* 0x000e220000002100 */
[----:B------:R-:W-:Y:S01]  /*2020*/  SEL R6, RZ, 0x4, P0 ;  /* 0x00000004ff067807 */ /* 0x000fe20000000000 */
[----:B------:R-:W-:Y:S01]  /*2030*/  IMAD R31, R107, 0x70, RZ ;  /* 0x000000706b1f7824 */ /* 0x000fe200078e02ff */
[----:B------:R-:W-:Y:S01]  /*2040*/  SHF.R.S32.HI R9, RZ, 0x1f, R10 ;  /* 0x0000001fff097819 */ /* 0x000fe2000001140a */
[----:B--2---:R-:W-:Y:S01]  /*2050*/  IMAD R135, R113, 0x70, RZ ;  /* 0x0000007071877824 */ /* 0x004fe200078e02ff */
[----:B------:R-:W-:Y:S01]  /*2060*/  SHF.R.S32.HI R14, RZ, 0x1f, R123 ;  /* 0x0000001fff0e7819 */ /* 0x000fe2000001147b */
[----:B------:R-:W-:Y:S01]  /*2070*/  IMAD.SHL.U32 R139, R112, 0x40, RZ ;  /* 0x00000040708b7824 */ /* 0x000fe200078e00ff */
[----:B------:R-:W-:Y:S01]  /*2080*/  LOP3.LUT R28, R7, R5, R6, 0xfe, !PT ;  /* 0x00000005071c7212 */ /* 0x000fe200078efe06 */
[----:B------:R-:W-:Y:S01]  /*2090*/  VIADD R5, R18, 0x80 ;  /* 0x0000008012057836 */ /* 0x000fe20000000000 */
[----:B------:R-:W-:Y:S01]  /*20a0*/  LEA.HI R9, R9, R10, RZ, 0x2 ;  /* 0x0000000a09097211 */ /* 0x000fe200078f10ff */
[-C--:B------:R-:W-:Y:S01]  /*20b0*/  IMAD R10, R14, R112.reuse, RZ ;  /* 0x000000700e0a7224 */ /* 0x080fe200078e02ff */
[----:B------:R-:W-:Y:S01]  /*20c0*/  SHF.R.S32.HI R151, RZ, 0x1f, R204 ;  /* 0x0000001fff977819 */ /* 0x000fe200000114cc */
[----:B------:R-:W-:Y:S01]  /*20d0*/  IMAD.WIDE.U32 R6, R123, R112, RZ ;  /* 0x000000707b067225 */ /* 0x000fe200078e00ff */
[----:B------:R-:W-:-:S02]  /*20e0*/  ISETP.GE.AND P0, PT, R5, UR6, PT ;  /* 0x0000000605007c0c */ /* 0x000fc4000bf06270 */
[----:B------:R-:W-:Y:S01]  /*20f0*/  SHF.R.S32.HI R13, RZ, 0x1f, R9 ;  /* 0x0000001fff0d7819 */ /* 0x000fe20000011409 */
[-C--:B------:R-:W-:Y:S01]  /*2100*/  IMAD R11, R123, R113.reuse, R10 ;  /* 0x000000717b0b7224 */ /* 0x080fe200078e020a */
[----:B------:R-:W-:Y:S01]  /*2110*/  SEL R9, RZ, 0x10, P0 ;  /* 0x00000010ff097807 */ /* 0x000fe20000000000 */
[----:B------:R-:W-:Y:S01]  /*2120*/  IMAD R10, R151, R112, RZ ;  /* 0x00000070970a7224 */ /* 0x000fe200078e02ff */
[----:B------:R-:W-:Y:S01]  /*2130*/  ISETP.NE.U32.AND P0, PT, RZ, UR8, PT ;  /* 0x00000008ff007c0c */ /* 0x000fe2000bf05070 */
[----:B------:R-:W-:Y:S01]  /*2140*/  IMAD.IADD R7, R7, 0x1, R11 ;  /* 0x0000000107077824 */ /* 0x000fe200078e020b */
[----:B------:R-:W-:Y:S01]  /*2150*/  LEA.HI R13, R13, R204, RZ, 0x3 ;  /* 0x000000cc0d0d7211 */ /* 0x000fe200078f18ff */
[----:B------:R-:W-:Y:S01]  /*2160*/  IMAD R10, R204, R113, R10 ;  /* 0x00000071cc0a7224 */ /* 0x000fe200078e020a */
[----:B------:R-:W-:Y:S01]  /*2170*/  ISETP.NE.AND.EX P0, PT, RZ, UR9, PT, P0 ;  /* 0x00000009ff007c0c */ /* 0x000fe2000bf05300 */
[----:B------:R-:W-:Y:S01]  /*2180*/  IMAD.WIDE.U32 R116, R221, UR4, R6 ;  /* 0x00000004dd747c25 */ /* 0x000fe2000f8e0006 */
[----:B------:R-:W-:-:S02]  /*2190*/  LOP3.LUT R13, R13, 0xfffffff8, RZ, 0xc0, !PT ;  /* 0xfffffff80d0d7812 */ /* 0x000fc400078ec0ff */
[----:B------:R-:W-:Y:S01]  /*21a0*/  LOP3.LUT R28, R28, R9, RZ, 0xfc, !PT ;  /* 0x000000091c1c7212 */ /* 0x000fe200078efcff */
[----:B------:R-:W-:Y:S01]  /*21b0*/  IMAD R117, R221, UR5, R117 ;  /* 0x00000005dd757c24 */ /* 0x000fe2000f8e0275 */
[----:B------:R-:W-:Y:S01]  /*21c0*/  ULDC.64 UR4, c[0x0][0x310] ;  /* 0x0000c40000047ab9 */ /* 0x000fe20000000a00 */
[----:B------:R-:W-:Y:S01]  /*21d0*/  IMAD.IADD R134, R204, 0x1, -R13 ;  /* 0x00000001cc867824 */ /* 0x000fe200078e0a0d */
[----:B-1----:R-:W-:Y:S01]  /*21e0*/  ISETP.GE.AND P2, PT, R3, R15, PT ;  /* 0x0000000f0300720c */ /* 0x002fe20003f46270 */
[----:B------:R-:W-:Y:S01]  /*21f0*/  IMAD R7, R151, R106, RZ ;  /* 0x0000006a97077224 */ /* 0x000fe200078e02ff */
[----:B------:R-:W-:Y:S01]  /*2200*/  LOP3.LUT R20, R20, 0xfffffffb, RZ, 0xc0, !PT ;  /* 0xfffffffb14147812 */ /* 0x000fe200078ec0ff */
[----:B------:R-:W-:Y:S01]  /*2210*/  IMAD.WIDE.U32 R102, R204, R100, R18 ;  /* 0x00000064cc667225 */ /* 0x000fe200078e0012 */
[----:B------:R-:W-:Y:S02]  /*2220*/  LOP3.LUT P1, RZ, R134, 0x4, RZ, 0xc0, !PT ;  /* 0x0000000486ff7812 */ /* 0x000fe4000782c0ff */
[----:B------:R-:W-:Y:S01]  /*2230*/  SHF.R.S32.HI R23, RZ, 0x1f, R22 ;  /* 0x0000001fff177819 */ /* 0x000fe20000011416 */
[C---:B------:R-:W-:Y:S01]  /*2240*/  IMAD R11, R204.reuse, R107, R7 ;  /* 0x0000006bcc0b7224 */ /* 0x040fe200078e0207 */
[----:B------:R-:W-:Y:S01]  /*2250*/  SHF.R.U32.HI R29, RZ, 0x3, R208 ;  /* 0x00000003ff1d7819 */ /* 0x000fe200000116d0 */
[----:B------:R-:W-:Y:S01]  /*2260*/  IMAD R137, R101, 0x70, RZ ;  /* 0x0000007065897824 */ /* 0x000fe200078e02ff */
[C---:B------:R-:W-:Y:S01]  /*2270*/  IADD3 R122, P3, R204.reuse, R123, RZ ;  /* 0x0000007bcc7a7210 */ /* 0x040fe20007f7e0ff */
[----:B------:R-:W-:Y:S01]  /*2280*/  IMAD.WIDE.U32 R110, R204, R106, R22 ;  /* 0x0000006acc6e7225 */ /* 0x000fe200078e0016 */
[----:B------:R-:W-:-:S02]  /*2290*/  SHF.L.U64.HI R138, R112, 0x6, R113 ;  /* 0x00000006708a7819 */ /* 0x000fc40000010271 */
[----:B------:R-:W-:Y:S01]  /*22a0*/  SHF.R.S32.HI R152, RZ, 0x1f, R228 ;  /* 0x0000001fff987819 */ /* 0x000fe200000114e4 */
[----:B------:R-:W-:Y:S01]  /*22b0*/  IMAD.IADD R111, R111, 0x1, R11 ;  /* 0x000000016f6f7824 */ /* 0x000fe200078e020b */
[----:B0-----:R-:W-:Y:S01]  /*22c0*/  LEA.HI R179, R179, 0x8, RZ, 0x19 ;  /* 0x00000008b3b37811 */ /* 0x001fe200078fc8ff */
[----:B------:R-:W-:Y:S01]  /*22d0*/  IMAD.IADD R109, R11, 0x1, R109 ;  /* 0x000000010b6d7824 */ /* 0x000fe200078e026d */
[----:B------:R-:W-:Y:S01]  /*22e0*/  @P1 LOP3.LUT R20, R20, 0x4, RZ, 0xfc, !PT ;  /* 0x0000000414141812 */ /* 0x000fe200078efcff */
[----:B------:R-:W-:Y:S01]  /*22f0*/  IMAD.WIDE.U32 R104, R204, R100, R22 ;  /* 0x00000064cc687225 */ /* 0x000fe200078e0016 */
[----:B------:R-:W-:Y:S02]  /*2300*/  ISETP.GE.AND P1, PT, R0, R15, PT ;  /* 0x0000000f0000720c */ /* 0x000fe40003f26270 */
[----:B------:R-:W-:Y:S01]  /*2310*/  LOP3.LUT R20, R20, 0xfffffffe, RZ, 0xc0, !PT ;  /* 0xfffffffe14147812 */ /* 0x000fe200078ec0ff */
[----:B-----5:R-:W-:Y:S01]  /*2320*/  IMAD.WIDE.U32 R110, R150, R106, R110 ;  /* 0x0000006a966e7225 */ /* 0x020fe200078e006e */
[----:B------:R-:W-:-:S02]  /*2330*/  SEL R11, R15, RZ, P1 ;  /* 0x000000ff0f0b7207 */ /* 0x000fc40000800000 */
[----:B------:R-:W-:Y:S01]  /*2340*/  @P2 LOP3.LUT R20, R20, 0x1, RZ, 0xfc, !PT ;  /* 0x0000000114142812 */ /* 0x000fe200078efcff */
[----:B------:R-:W-:-:S04]  /*2350*/  IMAD.WIDE.U32 R108, R150, R106, R108 ;  /* 0x0000006a966c7225 */ /* 0x000fc800078e006c */
[----:B------:R0:W-:Y:S01]  /*2360*/  STL [R1+0x10], R20 ;  /* 0x0000101401007387 */ /* 0x0001e20000100800 */
[----:B------:R-:W-:Y:S02]  /*2370*/  IMAD.IADD R11, R0, 0x1, R11 ;  /* 0x00000001000b7824 */ /* 0x000fe400078e020b */
[----:B------:R-:W-:Y:S02]  /*2380*/  IMAD.SHL.U32 R132, R15, 0x2, RZ ;  /* 0x000000020f847824 */ /* 0x000fe400078e00ff */
[----:B------:R-:W-:Y:S01]  /*2390*/  IMAD.X R123, R14, 0x1, R151, P3 ;  /* 0x000000010e7b7824 */ /* 0x000fe200018e0697 */
[----:B------:R-:W-:Y:S02]  /*23a0*/  SHF.R.S32.HI R6, RZ, 0x1f, R8 ;  /* 0x0000001fff067819 */ /* 0x000fe40000011408 */
[----:B------:R-:W-:Y:S02]  /*23b0*/  SEL R37, R8, RZ, !P0 ;  /* 0x000000ff08257207 */ /* 0x000fe40004000000 */
[----:B------:R-:W-:-:S03]  /*23c0*/  SEL R6, R6, RZ, !P0 ;  /* 0x000000ff06067207 */ /* 0x000fc60004000000 */
[----:B------:R-:W-:-:S04]  /*23d0*/  IMAD.WIDE.U32 R116, R37, UR4, R116 ;  /* 0x0000000425747c25 */ /* 0x000fc8000f8e0074 */
[----:B------:R-:W-:-:S04]  /*23e0*/  IMAD R8, R6, UR4, RZ ;  /* 0x0000000406087c24 */ /* 0x000fc8000f8e02ff */
[----:B------:R-:W-:Y:S01]  /*23f0*/  IMAD R13, R37, UR5, R8 ;  /* 0x00000005250d7c24 */ /* 0x000fe2000f8e0208 */
[----:B------:R-:W-:Y:S01]  /*2400*/  ULDC.64 UR4, c[0x0][0x338] ;  /* 0x0000ce0000047ab9 */ /* 0x000fe20000000a00 */
[----:B------:R-:W-:-:S04]  /*2410*/  IMAD.WIDE.U32 R8, R204, R112, R18 ;  /* 0x00000070cc087225 */ /* 0x000fc800078e0012 */
[----:B------:R-:W-:Y:S01]  /*2420*/  IMAD R12, R6, UR4, RZ ;  /* 0x00000004060c7c24 */ /* 0x000fe2000f8e02ff */
[----:B------:R-:W-:Y:S01]  /*2430*/  IADD3 R6, P0, R116, R8, RZ ;  /* 0x0000000874067210 */ /* 0x000fe20007f1e0ff */
[----:B------:R-:W-:Y:S02]  /*2440*/  IMAD.IADD R7, R117, 0x1, R13 ;  /* 0x0000000175077824 */ /* 0x000fe400078e020d */
[----:B------:R-:W-:-:S03]  /*2450*/  IMAD.WIDE.U32 R114, R37, UR4, R114 ;  /* 0x0000000425727c25 */ /* 0x000fc6000f8e0072 */
[----:B------:R-:W-:Y:S01]  /*2460*/  IADD3.X R8, R7, R9, R10, P0, !PT ;  /* 0x0000000907087210 */ /* 0x000fe200007fe40a */
[----:B------:R-:W-:Y:S01]  /*2470*/  IMAD R9, R151, R100, RZ ;  /* 0x0000006497097224 */ /* 0x000fe200078e02ff */
[----:B------:R-:W-:Y:S01]  /*2480*/  ISETP.GE.AND P0, PT, R18, R15, PT ;  /* 0x0000000f1200720c */ /* 0x000fe20003f06270 */
[----:B------:R-:W-:Y:S01]  /*2490*/  IMAD R37, R37, UR5, R12 ;  /* 0x0000000525257c24 */ /* 0x000fe2000f8e020c */
[C---:B------:R-:W-:Y:S01]  /*24a0*/  SEL R10, R15.reuse, RZ, P2 ;  /* 0x000000ff0f0a7207 */ /* 0x040fe20001000000 */
[----:B------:R-:W-:Y:S01]  /*24b0*/  IMAD R13, R204, R101, R9 ;  /* 0x00000065cc0d7224 */ /* 0x000fe200078e0209 */
[----:B------:R-:W-:Y:S01]  /*24c0*/  SEL R9, R15, RZ, P0 ;  /* 0x000000ff0f097207 */ /* 0x000fe20000000000 */
[----:B------:R-:W-:Y:S01]  /*24d0*/  IMAD.WIDE.U32 R112, R112, 0x70, RZ ;  /* 0x0000007070707825 */ /* 0x000fe200078e00ff */
[----:B------:R-:W-:-:S03]  /*24e0*/  SHF.R.S32.HI R12, RZ, 0x1f, R11 ;  /* 0x0000001fff0c7819 */ /* 0x000fc6000001140b */
[----:B------:R-:W-:Y:S01]  /*24f0*/  IMAD.IADD R9, R18, 0x1, R9 ;  /* 0x0000000112097824 */ /* 0x000fe200078e0209 */
[CC--:B------:R-:W-:Y:S01]  /*2500*/  LEA.HI R26, R12.reuse, R11.reuse, RZ, 0x3 ;  /* 0x0000000b0c1a7211 */ /* 0x0c0fe200078f18ff */
[----:B0-----:R-:W-:Y:S02]  /*2510*/  IMAD.IADD R20, R3, 0x1, R10 ;  /* 0x0000000103147824 */ /* 0x001fe400078e020a */
[----:B------:R-:W-:Y:S01]  /*2520*/  IMAD.IADD R105, R105, 0x1, R13 ;  /* 0x0000000169697824 */ /* 0x000fe200078e020d */
[----:B------:R-:W-:Y:S01]  /*2530*/  SHF.R.S32.HI R10, RZ, 0x1f, R9 ;  /* 0x0000001fff0a7819 */ /* 0x000fe20000011409 */
[----:B------:R-:W-:Y:S01]  /*2540*/  IMAD.IADD R103, R13, 0x1, R103 ;  /* 0x000000010d677824 */ /* 0x000fe200078e0267 */
[----:B------:R-:W-:Y:S01]  /*2550*/  LEA.HI R13, R12, R11, RZ, 0x6 ;  /* 0x0000000b0c0d7211 */ /* 0x000fe200078f30ff */
[-C--:B------:R-:W-:Y:S01]  /*2560*/  IMAD.WIDE.U32 R104, R150, R100.reuse, R104 ;  /* 0x0000006496687225 */ /* 0x080fe200078e0068 */
[CC--:B------:R-:W-:Y:S02]  /*2570*/  LEA.HI R25, R10.reuse, R9.reuse, RZ, 0x3 ;  /* 0x000000090a197211 */ /* 0x0c0fe400078f18ff */
[----:B------:R-:W-:Y:S01]  /*2580*/  LEA.HI R9, R10, R9, RZ, 0x6 ;  /* 0x000000090a097211 */ /* 0x000fe200078f30ff */
[----:B------:R-:W-:Y:S01]  /*2590*/  IMAD.WIDE.U32 R102, R150, R100, R102 ;  /* 0x0000006496667225 */ /* 0x000fe200078e0066 */
[----:B------:R-:W-:-:S02]  /*25a0*/  SHF.R.S32.HI R13, RZ, 0x6, R13 ;  /* 0x00000006ff0d7819 */ /* 0x000fc4000001140d */
[----:B------:R-:W-:Y:S01]  /*25b0*/  SHF.R.S32.HI R10, RZ, 0x6, R9 ;  /* 0x00000006ff0a7819 */ /* 0x000fe20000011409 */
[----:B------:R-:W-:Y:S01]  /*25c0*/  IMAD.IADD R135, R113, 0x1, R135 ;  /* 0x0000000171877824 */ /* 0x000fe200078e0287 */
[----:B------:R-:W-:Y:S01]  /*25d0*/  LOP3.LUT R9, R213, 0x38, R25, 0xf8, !PT ;  /* 0x00000038d5097812 */ /* 0x000fe200078ef819 */
[--C-:B------:R-:W-:Y:S01]  /*25e0*/  IMAD R146, R13, 0x1c00, R215.reuse ;  /* 0x00001c000d927824 */ /* 0x100fe200078e02d7 */
[----:B------:R-:W-:Y:S01]  /*25f0*/  LOP3.LUT R11, R213, 0x38, R26, 0xf8, !PT ;  /* 0x00000038d50b7812 */ /* 0x000fe200078ef81a */
[----:B------:R-:W-:Y:S01]  /*2600*/  IMAD R147, R10, 0x1c00, R215 ;  /* 0x00001c000a937824 */ /* 0x000fe200078e02d7 */
[----:B------:R-:W-:Y:S01]  /*2610*/  LOP3.LUT R12, R208, 0x38, R25, 0xf8, !PT ;  /* 0x00000038d00c7812 */ /* 0x000fe200078ef819 */
[--C-:B------:R-:W-:Y:S01]  /*2620*/  IMAD R145, R10, 0x1c00, R216.reuse ;  /* 0x00001c000a917824 */ /* 0x100fe200078e02d8 */
[-C--:B------:R-:W-:Y:S01]  /*2630*/  LOP3.LUT R10, R9, R214.reuse, RZ, 0x3c, !PT ;  /* 0x000000d6090a7212 */ /* 0x080fe200078e3cff */
[----:B------:R-:W-:Y:S01]  /*2640*/  IMAD R142, R13, 0x1c00, R216 ;  /* 0x00001c000d8e7824 */ /* 0x000fe200078e02d8 */
[----:B------:R-:W-:Y:S01]  /*2650*/  SHF.R.S32.HI R21, RZ, 0x1f, R20 ;  /* 0x0000001fff157819 */ /* 0x000fe20000011414 */
[----:B------:R-:W-:Y:S01]  /*2660*/  IMAD.SHL.U32 R13, R100, 0x40, RZ ;  /* 0x00000040640d7824 */ /* 0x000fe200078e00ff */
[----:B------:R-:W-:Y:S01]  /*2670*/  LOP3.LUT R11, R11, R214, RZ, 0x3c, !PT ;  /* 0x000000d60b0b7212 */ /* 0x000fe200078e3cff */
[----:B------:R-:W-:Y:S01]  /*2680*/  IMAD.IADD R147, R147, 0x1, R10 ;  /* 0x0000000193937824 */ /* 0x000fe200078e020a */
[----:B------:R-:W-:Y:S01]  /*2690*/  LOP3.LUT R12, R12, R29, RZ, 0x3c, !PT ;  /* 0x0000001d0c0c7212 */ /* 0x000fe200078e3cff */
[----:B------:R-:W-:Y:S01]  /*26a0*/  IMAD.IADD R37, R115, 0x1, R37 ;  /* 0x0000000173257824 */ /* 0x000fe200078e0225 */
[-C--:B------:R-:W-:Y:S01]  /*26b0*/  LEA.HI R27, R21, R20.reuse, RZ, 0x3 ;  /* 0x00000014151b7211 */ /* 0x080fe200078f18ff */
[----:B------:R-:W-:Y:S01]  /*26c0*/  IMAD.IADD R146, R146, 0x1, R11 ;  /* 0x0000000192927824 */ /* 0x000fe200078e020b */
[----:B------:R-:W-:Y:S01]  /*26d0*/  LOP3.LUT R10, R208, 0x38, R26, 0xf8, !PT ;  /* 0x00000038d00a7812 */ /* 0x000fe200078ef81a */
[----:B------:R-:W-:Y:S01]  /*26e0*/  IMAD.IADD R145, R145, 0x1, R12 ;  /* 0x0000000191917824 */ /* 0x000fe200078e020c */
[----:B------:R-:W-:-:S02]  /*26f0*/  LEA.HI R20, R21, R20, RZ, 0x6 ;  /* 0x0000001415147211 */ /* 0x000fc400078f30ff */
[-C--:B------:R-:W-:Y:S01]  /*2700*/  LOP3.LUT R11, R10, R29.reuse, RZ, 0x3c, !PT ;  /* 0x0000001d0a0b7212 */ /* 0x080fe200078e3cff */
[----:B------:R-:W-:Y:S01]  /*2710*/  IMAD.SHL.U32 R10, R106, 0x40, RZ ;  /* 0x000000406a0a7824 */ /* 0x000fe200078e00ff */
[----:B------:R-:W-:Y:S02]  /*2720*/  SHF.R.S32.HI R20, RZ, 0x6, R20 ;  /* 0x00000006ff147819 */ /* 0x000fe40000011414 */
[----:B------:R-:W-:Y:S01]  /*2730*/  LOP3.LUT R9, R213, 0x38, R27, 0xf8, !PT ;  /* 0x00000038d5097812 */ /* 0x000fe200078ef81b */
[----:B------:R-:W-:Y:S01]  /*2740*/  IMAD.IADD R142, R142, 0x1, R11 ;  /* 0x000000018e8e7824 */ /* 0x000fe200078e020b */
[----:B------:R-:W-:Y:S01]  /*2750*/  LOP3.LUT R12, R208, 0x38, R27, 0xf8, !PT ;  /* 0x00000038d00c7812 */ /* 0x000fe200078ef81b */
[C---:B------:R-:W-:Y:S01]  /*2760*/  IMAD R144, R20.reuse, 0x1c00, R215 ;  /* 0x00001c0014907824 */ /* 0x040fe200078e02d7 */
[----:B------:R-:W-:Y:S01]  /*2770*/  LOP3.LUT R9, R9, R214, RZ, 0x3c, !PT ;  /* 0x000000d609097212 */ /* 0x000fe200078e3cff */
[----:B------:R-:W-:Y:S01]  /*2780*/  IMAD R141, R20, 0x1c00, R216 ;  /* 0x00001c00148d7824 */ /* 0x000fe200078e02d8 */
[----:B------:R-:W-:-:S02]  /*2790*/  LOP3.LUT R12, R12, R29, RZ, 0x3c, !PT ;  /* 0x0000001d0c0c7212 */ /* 0x000fc400078e3cff */
[----:B------:R-:W-:Y:S01]  /*27a0*/  SHF.R.S32.HI R11, RZ, 0x1f, R150 ;  /* 0x0000001fff0b7819 */ /* 0x000fe20000011496 */
[----:B------:R-:W-:Y:S01]  /*27b0*/  IMAD.IADD R144, R144, 0x1, R9 ;  /* 0x0000000190907824 */ /* 0x000fe200078e0209 */
[----:B------:R-:W-:Y:S01]  /*27c0*/  LOP3.LUT R21, R213, 0x18, R18, 0xf8, !PT ;  /* 0x00000018d5157812 */ /* 0x000fe200078ef812 */
[----:B------:R-:W-:Y:S01]  /*27d0*/  IMAD.IADD R141, R141, 0x1, R12 ;  /* 0x000000018d8d7824 */ /* 0x000fe200078e020c */
[----:B------:R-:W-:Y:S01]  /*27e0*/  SHF.R.S32.HI R119, RZ, 0x3, R25 ;  /* 0x00000003ff777819 */ /* 0x000fe20000011419 */
[----:B------:R-:W-:Y:S01]  /*27f0*/  IMAD R9, R11, R106, RZ ;  /* 0x0000006a0b097224 */ /* 0x000fe200078e02ff */
[----:B------:R-:W-:Y:S01]  /*2800*/  LOP3.LUT R140, R21, R214, RZ, 0x3c, !PT ;  /* 0x000000d6158c7212 */ /* 0x000fe200078e3cff */
[----:B------:R-:W-:Y:S01]  /*2810*/  IMAD R12, R11, R100, RZ ;  /* 0x000000640b0c7224 */ /* 0x000fe200078e02ff */
[----:B------:R-:W-:Y:S01]  /*2820*/  SHF.R.S32.HI R118, RZ, 0x3, R26 ;  /* 0x00000003ff767819 */ /* 0x000fe2000001141a */
[----:B------:R-:W-:Y:S01]  /*2830*/  VIADD R11, R18, 0xa0 ;  /* 0x000000a0120b7836 */ /* 0x000fe20000000000 */
[----:B------:R-:W-:Y:S01]  /*2840*/  SHF.R.S32.HI R99, RZ, 0x3, R27 ;  /* 0x00000003ff637819 */ /* 0x000fe2000001141b */
[----:B------:R-:W-:Y:S01]  /*2850*/  IMAD R33, R150, R107, R9 ;  /* 0x0000006b96217224 */ /* 0x000fe200078e0209 */
[----:B------:R-:W-:Y:S01]  /*2860*/  SHF.L.U64.HI R9, R106, 0x6, R107 ;  /* 0x000000066a097819 */ /* 0x000fe2000001026b */
[----:B------:R-:W-:Y:S01]  /*2870*/  IMAD R35, R150, R101, R12 ;  /* 0x0000006596237224 */ /* 0x000fe200078e020c */
[----:B------:R-:W-:Y:S01]  /*2880*/  ISETP.GE.AND P2, PT, R11, UR6, PT ;  /* 0x000000060b007c0c */ /* 0x000fe2000bf46270 */
[----:B------:R-:W-:Y:S01]  /*2890*/  IMAD.WIDE.U32 R106, R106, 0x70, RZ ;  /* 0x000000706a6a7825 */ /* 0x000fe200078e00ff */
[----:B------:R-:W-:-:S02]  /*28a0*/  SHF.L.U64.HI R12, R100, 0x6, R101 ;  /* 0x00000006640c7819 */ /* 0x000fc40000010265 */
[----:B------:R-:W-:Y:S01]  /*28b0*/  SEL R29, RZ, 0x20, P2 ;  /* 0x00000020ff1d7807 */ /* 0x000fe20001000000 */
[----:B------:R-:W-:Y:S01]  /*28c0*/  IMAD.WIDE.U32 R100, R100, 0x70, RZ ;  /* 0x0000007064647825 */ /* 0x000fe200078e00ff */
[----:B------:R-:W-:Y:S02]  /*28d0*/  LOP3.LUT R25, R25, 0xfffffff8, RZ, 0xc0, !PT ;  /* 0xfffffff819197812 */ /* 0x000fe400078ec0ff */
[----:B------:R-:W-:Y:S01]  /*28e0*/  LOP3.LUT R36, R28, R29, RZ, 0xfc, !PT ;  /* 0x0000001d1c247212 */ /* 0x000fe200078efcff */
[----:B------:R-:W-:Y:S01]  /*28f0*/  IMAD.IADD R14, R111, 0x1, R33 ;  /* 0x000000016f0e7824 */ /* 0x000fe200078e0221 */
[----:B------:R-:W-:Y:S01]  /*2900*/  LOP3.LUT R26, R26, 0xfffffff8, RZ, 0xc0, !PT ;  /* 0xfffffff81a1a7812 */ /* 0x000fe200078ec0ff */
[----:B------:R-:W-:Y:S01]  /*2910*/  IMAD.IADD R15, R33, 0x1, R109 ;  /* 0x00000001210f7824 */ /* 0x000fe200078e026d */
[----:B------:R-:W-:Y:S01]  /*2920*/  LOP3.LUT R27, R27, 0xfffffff8, RZ, 0xc0, !PT ;  /* 0xfffffff81b1b7812 */ /* 0x000fe200078ec0ff */
[----:B------:R-:W-:Y:S01]  /*2930*/  IMAD.IADD R20, R105, 0x1, R35 ;  /* 0x0000000169147824 */ /* 0x000fe200078e0223 */
[C---:B------:R-:W-:Y:S01]  /*2940*/  LOP3.LUT R32, R36.reuse, 0x2, RZ, 0xc0, !PT ;  /* 0x0000000224207812 */ /* 0x040fe200078ec0ff */
[----:B------:R-:W-:Y:S01]  /*2950*/  IMAD.IADD R21, R35, 0x1, R103 ;  /* 0x0000000123157824 */ /* 0x000fe200078e0267 */
[C---:B------:R-:W-:Y:S01]  /*2960*/  LOP3.LUT R33, R36.reuse, 0x4, RZ, 0xc0, !PT ;  /* 0x0000000424217812 */ /* 0x040fe200078ec0ff */
[----:B------:R-:W-:Y:S01]  /*2970*/  IMAD.IADD R136, R107, 0x1, R31 ;  /* 0x000000016b887824 */ /* 0x000fe200078e021f */
[C---:B------:R-:W-:Y:S01]  /*2980*/  LOP3.LUT R34, R36.reuse, 0x8, RZ, 0xc0, !PT ;  /* 0x0000000824227812 */ /* 0x040fe200078ec0ff */
[----:B------:R-:W-:Y:S01]  /*2990*/  IMAD.IADD R140, R215, 0x1, R140 ;  /* 0x00000001d78c7824 */ /* 0x000fe200078e028c */
[----:B------:R-:W-:Y:S01]  /*29a0*/  LOP3.LUT R35, R36, 0x10, RZ, 0xc0, !PT ;  /* 0x0000001024237812 */ /* 0x000fe200078ec0ff */
[----:B------:R-:W-:Y:S01]  /*29b0*/  IMAD.IADD R137, R101, 0x1, R137 ;  /* 0x0000000165897824 */ /* 0x000fe200078e0289 */
[----:B------:R-:W-:-:S02]  /*29c0*/  LOP3.LUT R28, R28, 0x1, RZ, 0xc0, !PT ;  /* 0x000000011c1c7812 */ /* 0x000fc400078ec0ff */
[----:B------:R-:W-:Y:S02]  /*29d0*/  SHF.R.S32.HI R29, RZ, 0x1f, R25 ;  /* 0x0000001fff1d7819 */ /* 0x000fe40000011419 */
[----:B------:R-:W-:Y:S02]  /*29e0*/  SHF.R.S32.HI R30, RZ, 0x1f, R26 ;  /* 0x0000001fff1e7819 */ /* 0x000fe4000001141a */
[----:B------:R-:W-:Y:S02]  /*29f0*/  SHF.R.S32.HI R31, RZ, 0x1f, R27 ;  /* 0x0000001fff1f7819 */ /* 0x000fe4000001141b */
[----:B------:R-:W-:-:S07]  /*2a00*/  LOP3.LUT R36, R36, 0x20, RZ, 0xc0, !PT ;  /* 0x0000002024247812 */ /* 0x000fce00078ec0ff */
.L_x_540:
[----:B--23--:R-:W2:Y:S01]  /*2a10*/  LDL.LU R43, [R1+0x10] ;  /* 0x00001000012b7983 */ /* 0x00cea20000300800 */
[----:B-----5:R-:W-:Y:S01]  /*2a20*/  VIADD R49, R24, 0xffffffff ;  /* 0xffffffff18317836 */ /* 0x020fe20000000000 */
[----:B0-----:R-:W0:Y:S01]  /*2a30*/  LDC.64 R124, c[0x0][0x2e8] ;  /* 0x0000ba00ff7c7b82 */ /* 0x001e220000000a00 */
[----:B------:R-:W-:Y:S01]  /*2a40*/  LOP3.LUT P4, RZ, R134, 0x4, RZ, 0xc0, !PT ;  /* 0x0000000486ff7812 */ /* 0x000fe2000788c0ff */
[----:B------:R-:W-:Y:S05]  /*2a50*/  YIELD ;  /* 0x0000000000007946 */ /* 0x000fea0003800000 */
[----:B------:R-:W-:Y:S01]  /*2a60*/  SHF.R.S32.HI R42, RZ, 0x1f, R49 ;  /* 0x0000001fff2a7819 */ /* 0x000fe20000011431 */
[-C--:B------:R-:W-:Y:S01]  /*2a70*/  IMAD R39, R135, R49.reuse, RZ ;  /* 0x0000003187277224 */ /* 0x080fe200078e02ff */
[----:B------:R-:W1:Y:S01]  /*2a80*/  LDC R121, c[0x0][0x3f4] ;  /* 0x0000fd00ff797b82 */ /* 0x000e620000000800 */
[----:B------:R-:W-:Y:S01]  /*2a90*/  IMAD.WIDE.U32 R126, R112, R49, RZ ;  /* 0x00000031707e7225 */ /* 0x000fe200078e00ff */
[----:B------:R-:W-:Y:S03]  /*2aa0*/  BSSY B0, `(.L_x_441) ;  /* 0x00007a0000007945 */ /* 0x000fe60003800000 */
[----:B------:R-:W-:Y:S01]  /*2ab0*/  IMAD R39, R42, R112, R39 ;  /* 0x000000702a277224 */ /* 0x000fe200078e0227 */
[----:B------:R-:W-:-:S03]  /*2ac0*/  IADD3 R24, P2, P3, R6, R126, R139 ;  /* 0x0000007e06187210 */ /* 0x000fc60007b5e08b */
[----:B------:R-:W-:Y:S02]  /*2ad0*/  IMAD.IADD R92, R127, 0x1, R39 ;  /* 0x000000017f5c7824 */ /* 0x000fe400078e0227 */
[----:B------:R-:W-:-:S03]  /*2ae0*/  IMAD R39, R17, 0x5400, R140 ;  /* 0x0000540011277824 */ /* 0x000fc600078e028c */
[----:B------:R-:W-:Y:S02]  /*2af0*/  IADD3.X R38, R8, R92, R138, P2, P3 ;  /* 0x0000005c08267210 */ /* 0x000fe400017e648a */
[----:B------:R-:W-:-:S04]  /*2b00*/  IADD3 R40, P3, R6, R126, RZ ;  /* 0x0000007e06287210 */ /* 0x000fc80007f7e0ff */
[-C--:B0-----:R-:W-:Y:S01]  /*2b10*/  LEA R46, P2, R40, R124.reuse, 0x1 ;  /* 0x0000007c282e7211 */ /* 0x081fe200078408ff */
[----:B------:R-:W-:Y:S01]  /*2b20*/  IMAD.X R41, R92, 0x1, R8, P3 ;  /* 0x000000015c297824 */ /* 0x000fe200018e0608 */
[----:B------:R-:W-:-:S04]  /*2b30*/  LEA R44, P3, R24, R124, 0x1 ;  /* 0x0000007c182c7211 */ /* 0x000fc800078608ff */
[----:B------:R-:W-:Y:S01]  /*2b40*/  LEA.HI.X R45, R24, R125, R38, 0x1, P3 ;  /* 0x0000007d182d7211 */ /* 0x000fe200018f0c26 */
[----:B------:R-:W-:Y:S01]  /*2b50*/  IMAD R38, R39, 0x2, R120 ;  /* 0x0000000227267824 */ /* 0x000fe200078e0278 */
[----:B------:R-:W-:Y:S01]  /*2b60*/  ISETP.GT.AND P3, PT, R49, R133, PT ;  /* 0x000000853100720c */ /* 0x000fe20003f64270 */
[----:B------:R-:W-:Y:S01]  /*2b70*/  IMAD.MOV.U32 R24, RZ, RZ, R49 ;  /* 0x000000ffff187224 */ /* 0x000fe200078e0031 */
[----:B------:R-:W-:Y:S01]  /*2b80*/  LEA.HI.X R47, R40, R125, R41, 0x1, P2 ;  /* 0x0000007d282f7211 */ /* 0x000fe200010f0c29 */
[----:B------:R-:W-:Y:S01]  /*2b90*/  VIADD R41, R39, 0x20 ;  /* 0x0000002027297836 */ /* 0x000fe20000000000 */
[----:B-1----:R-:W-:Y:S01]  /*2ba0*/  ISETP.GE.AND P2, PT, R121, 0x1, PT ;  /* 0x000000017900780c */ /* 0x002fe20003f46270 */
[----:B------:R-:W-:-:S04]  /*2bb0*/  @P4 VIADD R41, R39, 0xffffffe0 ;  /* 0xffffffe027294836 */ /* 0x000fc80000000000 */
[----:B------:R-:W-:Y:S01]  /*2bc0*/  IMAD R39, R41, 0x2, R120 ;  /* 0x0000000229277824 */ /* 0x000fe200078e0278 */
[----:B--2---:R-:W-:-:S04]  /*2bd0*/  LOP3.LUT R43, R43, 0xfffffffd, RZ, 0xc0, !PT ;  /* 0xfffffffd2b2b7812 */ /* 0x004fc800078ec0ff */
[----:B------:R-:W-:-:S05]  /*2be0*/  @P3 LOP3.LUT R43, R43, 0x2, RZ, 0xfc, !PT ;  /* 0x000000022b2b3812 */ /* 0x000fca00078efcff */
[----:B------:R0:W-:Y:S01]  /*2bf0*/  STL [R1+0x10], R43 ;  /* 0x0000102b01007387 */ /* 0x0001e20000100800 */
[----:B------:R-:W-:Y:S05]  /*2c00*/  @!P2 BRA `(.L_x_442) ;  /* 0x000000740050a947 */ /* 0x000fea0003800000 */
[----:B------:R-:W-:Y:S01]  /*2c10*/  ULDC.U8 UR4, c[0x0][0x410] ;  /* 0x0001040000047ab9 */ /* 0x000fe20000000000 */
[-C--:B------:R-:W-:Y:S01]  /*2c20*/  IMAD R41, R136, R49.reuse, RZ ;  /* 0x0000003188297224 */ /* 0x080fe200078e02ff */
[----:B------:R-:W-:Y:S01]  /*2c30*/  ISETP.NE.AND P2, PT, RZ, UR4, PT ;  /* 0x00000004ff007c0c */ /* 0x000fe2000bf45270 */
[-C--:B0-----:R-:W-:Y:S02]  /*2c40*/  IMAD R43, R137, R49.reuse, RZ ;  /* 0x00000031892b7224 */ /* 0x081fe400078e02ff */
[----:B------:R-:W-:Y:S02]  /*2c50*/  IMAD R96, R24, -0x70, R2 ;  /* 0xffffff9018607824 */ /* 0x000fe400078e0202 */
[C---:B------:R-:W-:Y:S02]  /*2c60*/  IMAD R41, R42.reuse, R106, R41 ;  /* 0x0000006a2a297224 */ /* 0x040fe400078e0229 */
[----:B------:R-:W-:Y:S01]  /*2c70*/  IMAD R43, R42, R100, R43 ;  /* 0x000000642a2b7224 */ /* 0x000fe200078e022b */
[----:B------:R-:W-:Y:S01]  /*2c80*/  VIMNMX R96, R96, 0x70, PT ;  /* 0x0000007060607848 */ /* 0x000fe20003fe0100 */
[----:B------:R-:W-:-:S04]  /*2c90*/  IMAD.WIDE.U32 R90, R106, R49, RZ ;  /* 0x000000316a5a7225 */ /* 0x000fc800078e00ff */
[----:B------:R-:W-:-:S04]  /*2ca0*/  IMAD.WIDE.U32 R88, R100, R49, RZ ;  /* 0x0000003164587225 */ /* 0x000fc800078e00ff */
[----:B------:R-:W-:Y:S02]  /*2cb0*/  IMAD.IADD R97, R91, 0x1, R41 ;  /* 0x000000015b617824 */ /* 0x000fe400078e0229 */
[----:B------:R-:W-:Y:S01]  /*2cc0*/  IMAD.IADD R98, R89, 0x1, R43 ;  /* 0x0000000159627824 */ /* 0x000fe200078e022b */
[----:B------:R-:W-:Y:S06]  /*2cd0*/  @!P2 BRA `(.L_x_443) ;  /* 0x0000003400b0a947 */ /* 0x000fec0003800000 */
[----:B------:R-:W-:Y:S01]  /*2ce0*/  ISETP.GE.AND P3, PT, R204, R96, PT ;  /* 0x00000060cc00720c */ /* 0x000fe20003f66270 */
[----:B------:R-:W-:Y:S01]  /*2cf0*/  BSSY B1, `(.L_x_444) ;  /* 0x0000042000017945 */ /* 0x000fe20003800000 */
        /* <DEDUP_REMOVED lines=23> */
[----:B------:R-:W-:Y:S01]  /*2e70*/  CS2R R126, SRZ ;  /* 0x00000000007e7805 */ /* 0x000fe2000001ff00 */
[----:B------:R-:W-:Y:S06]  /*2e80*/  @P3 BRA `(.L_x_445) ;  /* 0x0000000000a03947 */ /* 0x000fec0003800000 */
[----:B------:R-:W-:Y:S01]  /*2e90*/  IADD3 R41, P2, R110, R90, RZ ;  /* 0x0000005a6e297210 */ /* 0x000fe20007f5e0ff */
[----:B------:R-:W-:Y:S01]  /*2ea0*/  ULDC.64 UR4, c[0x0][0x3e8] ;  /* 0x0000fa0000047ab9 */ /* 0x000fe20000000a00 */
[----:B------:R-:W-:Y:S02]  /*2eb0*/  CS2R R124, SRZ ;  /* 0x00000000007c7805 */ /* 0x000fe4000001ff00 */
[----:B------:R-:W-:Y:S01]  /*2ec0*/  CS2R R126, SRZ ;  /* 0x00000000007e7805 */ /* 0x000fe2000001ff00 */
[----:B------:R-:W-:Y:S01]  /*2ed0*/  IMAD.X R42, R97, 0x1, R14, P2 ;  /* 0x00000001612a7824 */ /* 0x000fe200010e060e */
[----:B------:R-:W-:-:S05]  /*2ee0*/  IADD3 R43, P2, R104, R88, RZ ;  /* 0x00000058682b7210 */ /* 0x000fca0007f5e0ff */
[----:B------:R-:W-:Y:S01]  /*2ef0*/  IMAD.X R72, R98, 0x1, R20, P2 ;  /* 0x0000000162487824 */ /* 0x000fe200010e0614 */
[----:B------:R-:W-:-:S04]  /*2f00*/  LEA R40, P2, R41, UR4, 0x1 ;  /* 0x0000000429287c11 */ /* 0x000fc8000f8408ff */
[----:B------:R-:W-:Y:S01]  /*2f10*/  LEA.HI.X R41, R41, UR5, R42, 0x1, P2 ;  /* 0x0000000529297c11 */ /* 0x000fe200090f0c2a */
[----:B------:R-:W-:Y:S02]  /*2f20*/  ULDC.64 UR4, c[0x0][0x400] ;  /* 0x0001000000047ab9 */ /* 0x000fe40000000a00 */
[----:B------:R-:W-:-:S04]  /*2f30*/  LEA R42, P2, R43, UR4, 0x1 ;  /* 0x000000042b2a7c11 */ /* 0x000fc8000f8408ff */
[----:B------:R-:W-:Y:S02]  /*2f40*/  LEA.HI.X R43, R43, UR5, R72, 0x1, P2 ;  /* 0x000000052b2b7c11 */ /* 0x000fe400090f0c48 */
[----:B------:R-:W-:Y:S02]  /*2f50*/  ISETP.GE.AND P2, PT, R22, R121, PT ;  /* 0x000000791600720c */ /* 0x000fe40003f46270 */
[----:B------:R-:W-:Y:S02]  /*2f60*/  CS2R R92, SRZ ;  /* 0x00000000005c7805 */ /* 0x000fe4000001ff00 */
[----:B------:R-:W-:-:S09]  /*2f70*/  CS2R R94, SRZ ;  /* 0x00000000005e7805 */ /* 0x000fd2000001ff00 */
[----:B------:R0:W5:Y:S04]  /*2f80*/  @!P2 LDG.E.64 R124, desc[UR60][R40.64] ;  /* 0x0000003c287ca981 */ /* 0x000168000c1e1b00 */
[----:B------:R0:W5:Y:S01]  /*2f90*/  @!P2 LDG.E.64 R126, desc[UR60][R42.64] ;  /* 0x0000003c2a7ea981 */ /* 0x000162000c1e1b00 */
        /* <DEDUP_REMOVED lines=20> */
[----:B------:R-:W-:-:S13]  /*30e0*/  ISETP.GE.AND P2, PT, R211, R121, PT ;  /* 0x00000079d300720c */ /* 0x000fda0003f46270 */
[----:B------:R0:W5:Y:S04]  /*30f0*/  @!P2 LDG.E.64 R72, desc[UR60][R40.64+0xa0] ;  /* 0x0000a03c2848a981 */ /* 0x000168000c1e1b00 */
[----:B------:R0:W5:Y:S02]  /*3100*/  @!P2 LDG.E.64 R74, desc[UR60][R42.64+0xa0] ;  /* 0x0000a03c2a4aa981 */ /* 0x000164000c1e1b00 */
.L_x_445:
[----:B------:R-:W-:Y:S05]  /*3110*/  BSYNC B1 ;  /* 0x0000000000017941 */ /* 0x000fea0003800000 */
.L_x_444:
[----:B------:R-:W-:Y:S01]  /*3120*/  ISETP.GE.AND P4, PT, R228, R96, PT ;  /* 0x00000060e400720c */ /* 0x000fe20003f86270 */
[----:B------:R-:W-:Y:S01]  /*3130*/  BSSY B1, `(.L_x_446) ;  /* 0x000002c000017945 */ /* 0x000fe20003800000 */
[----:B-----5:R-:W-:Y:S02]  /*3140*/  IMAD.MOV.U32 R129, RZ, RZ, R72 ;  /* 0x000000ffff817224 */ /* 0x020fe400078e0048 */
[----:B------:R-:W-:-:S09]  /*3150*/  IMAD.MOV.U32 R128, RZ, RZ, R73 ;  /* 0x000000ffff807224 */ /* 0x000fd200078e0049 */
[----:B------:R-:W-:Y:S05]  /*3160*/  @P4 BRA `(.L_x_447) ;  /* 0x0000000000a04947 */ /* 0x000fea0003800000 */
[----:B------:R-:W-:Y:S01]  /*3170*/  IADD3 R90, P2, P5, R110, R90, R10 ;  /* 0x0000005a6e5a7210 */ /* 0x000fe20007d5e00a */
[----:B------:R-:W-:Y:S01]  /*3180*/  ULDC.64 UR4, c[0x0][0x3e8] ;  /* 0x0000fa0000047ab9 */ /* 0x000fe20000000a00 */
[----:B------:R-:W-:Y:S02]  /*3190*/  CS2R R68, SRZ ;  /* 0x0000000000447805 */ /* 0x000fe4000001ff00 */
[----:B------:R-:W-:Y:S02]  /*31a0*/  CS2R R70, SRZ ;  /* 0x0000000000467805 */ /* 0x000fe4000001ff00 */
[----:B------:R-:W-:Y:S02]  /*31b0*/  IADD3.X R97, R14, R97, R9, P2, P5 ;  /* 0x000000610e617210 */ /* 0x000fe400017ea409 */
[----:B------:R-:W-:-:S04]  /*31c0*/  IADD3 R88, P2, P5, R104, R88, R13 ;  /* 0x0000005868587210 */ /* 0x000fc80007d5e00d */
[----:B0-----:R-:W-:Y:S02]  /*31d0*/  IADD3.X R43, R20, R98, R12, P2, P5 ;  /* 0x00000062142b7210 */ /* 0x001fe400017ea40c */
        /* <DEDUP_REMOVED lines=33> */
.L_x_447:
[----:B------:R-:W-:Y:S05]  /*33f0*/  BSYNC B1 ;  /* 0x0000000000017941 */ /* 0x000fea0003800000 */
.L_x_446:
[----:B01----:R-:W-:Y:S01]  /*3400*/  IMAD.MOV.U32 R43, RZ, RZ, R76 ;  /* 0x000000ffff2b7224 */ /* 0x003fe200078e004c */
[----:B------:R-:W-:Y:S01]  /*3410*/  PRMT R162, R129, 0x5410, R128 ;  /* 0x0000541081a27816 */ /* 0x000fe20000000080 */
[----:B------:R-:W-:Y:S01]  /*3420*/  IMAD.MOV.U32 R40, RZ, RZ, R80 ;  /* 0x000000ffff287224 */ /* 0x000fe200078e0050 */
[----:B------:R-:W-:Y:S01]  /*3430*/  ISETP.NE.AND P2, PT, R212, 0x3, PT ;  /* 0x00000003d400780c */ /* 0x000fe20003f45270 */
[----:B------:R-:W-:Y:S01]  /*3440*/  IMAD.MOV.U32 R41, RZ, RZ, R81 ;  /* 0x000000ffff297224 */ /* 0x000fe200078e0051 */
[----:B------:R-:W-:Y:S01]  /*3450*/  PRMT R166, R166, 0x5410, R43 ;  /* 0x00005410a6a67816 */ /* 0x000fe2000000002b */
[----:B------:R-:W-:Y:S02]  /*3460*/  IMAD.MOV.U32 R43, RZ, RZ, R93 ;  /* 0x000000ffff2b7224 */ /* 0x000fe400078e005d */
[----:B------:R-:W-:Y:S01]  /*3470*/  IMAD.MOV.U32 R42, RZ, RZ, R77 ;  /* 0x000000ffff2a7224 */ /* 0x000fe200078e004d */
[----:B------:R-:W-:Y:S01]  /*3480*/  PRMT R167, R41, 0x5410, R40 ;  /* 0x0000541029a77816 */ /* 0x000fe20000000028 */
        /* <DEDUP_REMOVED lines=8> */
[----:B------:R-:W-:-:S02]  /*3510*/  IMAD.MOV.U32 R41, RZ, RZ, R124 ;  /* 0x000000ffff297224 */ /* 0x000fc400078e007c */
        /* <DEDUP_REMOVED lines=23> */
[----:B------:R-:W-:-:S02]  /*3690*/  PRMT R165, R165, 0x5410, R42 ;  /* 0x00005410a5a57816 */ /* 0x000fc4000000002a */
[----:B------:R-:W-:Y:S01]  /*36a0*/  PRMT R91, R40, 0x7610, R91 ;  /* 0x00007610285b7816 */ /* 0x000fe2000000005b */
[----:B-----5:R-:W-:Y:S01]  /*36b0*/  IMAD.MOV.U32 R40, RZ, RZ, R49 ;  /* 0x000000ffff287224 */ /* 0x020fe200078e0031 */
[----:B------:R-:W-:Y:S01]  /*36c0*/  PRMT R172, R172, 0x5410, R41 ;  /* 0x00005410acac7816 */ /* 0x000fe20000000029 */
[----:B------:R-:W-:-:S05]  /*36d0*/  IMAD.MOV.U32 R41, RZ, RZ, R48 ;  /* 0x000000ffff297224 */ /* 0x000fca00078e0030 */
[----:B------:R-:W-:Y:S01]  /*36e0*/  PRMT R128, R40, 0x5410, R41 ;  /* 0x0000541028807816 */ /* 0x000fe20000000029 */
[----:B------:R-:W-:Y:S02]  /*36f0*/  IMAD.MOV.U32 R41, RZ, RZ, R52 ;  /* 0x000000ffff297224 */ /* 0x000fe400078e0034 */
        /* <DEDUP_REMOVED lines=32> */
[----:B------:R-:W-:Y:S06]  /*3900*/  @!P2 BRA `(.L_x_448) ;  /* 0x000000000004a947 */ /* 0x000fec0003800000 */
[----:B------:R-:W-:Y:S01]  /*3910*/  BPT.TRAP 0x1 ;  /* 0x000000040000795c */ /* 0x000fe20000300000 */
.L_x_448:
[----:B------:R-:W-:Y:S01]  /*3920*/  IMAD R97, R17, 0x8, R16 ;  /* 0x0000000811617824 */ /* 0x000fe200078e0210 */
[----:B------:R-:W-:Y:S01]  /*3930*/  SHF.L.U32 R98, R205, 0x1f, RZ ;  /* 0x0000001fcd627819 */ /* 0x000fe200000006ff */
[----:B------:R-:W-:Y:S03]  /*3940*/  BSSY B1, `(.L_x_449) ;  /* 0x0000003000017945 */ /* 0x000fe60003800000 */
[----:B------:R-:W0:Y:S02]  /*3950*/  SYNCS.PHASECHK.TRANS64.TRYWAIT P5, [R97+URZ+0x36890], R98 ;  /* 0x03689062610075a7 */ /* 0x000e2400080a017f */
[----:B0-----:R-:W-:Y:S05]  /*3960*/  @!P5 BRA `(.L_x_450) ;  /* 0x000002500028d947 */ /* 0x001fea0003800000 */
.L_x_809:
[----:B------:R-:W-:Y:S05]  /*3970*/  BSYNC B1 ;  /* 0x0000000000017941 */ /* 0x000fea0003800000 */
.L_x_449:
[----:B------:R-:W-:Y:S04]  /*3980*/  BSSY B1, `(.L_x_451) ;  /* 0x0000155000017945 */ /* 0x000fe80003800000 */
[----:B------:R-:W-:Y:S05]  /*3990*/  @P3 BRA `(.L_x_452) ;  /* 0x00000014004c3947 */ /* 0x000fea0003800000 */
[----:B------:R-:W-:Y:S01]  /*39a0*/  ISETP.NE.AND P3, PT, R28, RZ, PT ;  /* 0x000000ff1c00720c */ /* 0x000fe20003f65270 */
[----:B------:R-:W-:-:S12]  /*39b0*/  BSSY B2, `(.L_x_453) ;  /* 0x0000036000027945 */ /* 0x000fd80003800000 */
[----:B------:R-:W-:Y:S05]  /*39c0*/  @!P3 BRA `(.L_x_454) ;  /* 0x0000000000d0b947 */ /* 0x000fea0003800000 */
[----:B------:R1:W2:Y:S01]  /*39d0*/  LDS.128 R40, [R38+0x21000] ;  /* 0x0210000026287984 */ /* 0x0002a20000000c00 */
[----:B------:R-:W-:Y:S01]  /*39e0*/  ISETP.GE.AND P3, PT, R22, R121, PT ;  /* 0x000000791600720c */ /* 0x000fe20003f66270 */
[----:B------:R-:W-:-:S12]  /*39f0*/  BSSY B3, `(.L_x_455) ;  /* 0x0000030000037945 */ /* 0x000fd80003800000 */
[----:B-1----:R-:W-:Y:S05]  /*3a00*/  @P3 BRA `(.L_x_456) ;  /* 0x0000000000b83947 */ /* 0x002fea0003800000 */
[----:B------:R-:W-:Y:S02]  /*3a10*/  SHF.R.U64 R89, R126, 0x10, R127 ;  /* 0x000000107e597819 */ /* 0x000fe4000000127f */
[----:B------:R-:W-:Y:S02]  /*3a20*/  SHF.R.U64 R88, R124, 0x10, R125 ;  /* 0x000000107c587819 */ /* 0x000fe4000000127d */
[C---:B------:R-:W-:Y:S02]  /*3a30*/  PRMT R89, R91.reuse, 0x5410, R89 ;  /* 0x000054105b597816 */ /* 0x040fe40000000059 */
[----:B------:R-:W-:Y:S02]  /*3a40*/  PRMT R88, R91, 0x5432, R88 ;  /* 0x000054325b587816 */ /* 0x000fe40000000058 */
[----:B------:R-:W-:Y:S02]  /*3a50*/  SHF.R.U32.HI R124, RZ, 0x10, R127 ;  /* 0x00000010ff7c7819 */ /* 0x000fe4000001167f */
[----:B--2---:R-:W-:-:S02]  /*3a60*/  LOP3.LUT R126, R41, 0xffff0000, RZ, 0xc0, !PT ;  /* 0xffff0000297e7812 */ /* 0x004fc400078ec0ff */
[C---:B------:R-:W-:Y:S01]  /*3a70*/  LOP3.LUT R91, R89.reuse, 0xffff0000, RZ, 0xc0, !PT ;  /* 0xffff0000595b7812 */ /* 0x040fe200078ec0ff */
[----:B------:R-:W-:Y:S01]  /*3a80*/  IMAD.U32 R89, R89, 0x10000, RZ ;  /* 0x0001000059597824 */ /* 0x000fe200078e00ff */
[C---:B------:R-:W-:Y:S01]  /*3a90*/  LOP3.LUT R127, R88.reuse, 0xffff0000, RZ, 0xc0, !PT ;  /* 0xffff0000587f7812 */ /* 0x040fe200078ec0ff */
[----:B------:R-:W-:Y:S01]  /*3aa0*/  IMAD.U32 R88, R88, 0x10000, RZ ;  /* 0x0001000058587824 */ /* 0x000fe200078e00ff */
[----:B------:R-:W-:Y:S01]  /*3ab0*/  SHF.R.U32.HI R90, RZ, 0x10, R125 ;  /* 0x00000010ff5a7819 */ /* 0x000fe2000001167d */
[----:B------:R-:W-:Y:S02]  /*3ac0*/  IMAD.U32 R125, R41, 0x10000, RZ ;  /* 0x00010000297d7824 */ /* 0x000fe400078e00ff */
[----:B------:R-:W-:Y:S01]  /*3ad0*/  FMUL.FTZ R41, R126, R91 ;  /* 0x0000005b7e297220 */ /* 0x000fe20000410000 */
[----:B------:R-:W-:Y:S01]  /*3ae0*/  PRMT R124, R172, 0x5432, R124 ;  /* 0x00005432ac7c7816 */ /* 0x000fe2000000007c */
[-C--:B------:R-:W-:Y:S01]  /*3af0*/  FMUL.FTZ R126, R126, R127.reuse ;  /* 0x0000007f7e7e7220 */ /* 0x080fe20000410000 */
[----:B------:R-:W-:Y:S01]  /*3b00*/  PRMT R90, R130, 0x5432, R90 ;  /* 0x00005432825a7816 */ /* 0x000fe2000000005a */
[C---:B------:R-:W-:Y:S01]  /*3b10*/  FFMA.FTZ R41, R125.reuse, R127, -R41 ;  /* 0x0000007f7d297223 */ /* 0x040fe20000010829 */
[----:B------:R-:W-:Y:S01]  /*3b20*/  LOP3.LUT R127, R42, 0xffff0000, RZ, 0xc0, !PT ;  /* 0xffff00002a7f7812 */ /* 0x000fe200078ec0ff */
[----:B------:R-:W-:Y:S01]  /*3b30*/  FFMA.FTZ R91, R125, R91, R126 ;  /* 0x0000005b7d5b7223 */ /* 0x000fe2000001007e */
[C---:B------:R-:W-:Y:S01]  /*3b40*/  IMAD.U32 R125, R124.reuse, 0x10000, RZ ;  /* 0x000100007c7d7824 */ /* 0x040fe200078e00ff */
[----:B------:R-:W-:Y:S01]  /*3b50*/  LOP3.LUT R124, R124, 0xffff0000, RZ, 0xc0, !PT ;  /* 0xffff00007c7c7812 */ /* 0x000fe200078ec0ff */
[----:B------:R-:W-:-:S02]  /*3b60*/  IMAD.U32 R130, R90, 0x10000, RZ ;  /* 0x000100005a827824 */ /* 0x000fc400078e00ff */
[----:B------:R-:W-:Y:S02]  /*3b70*/  IMAD.U32 R126, R42, 0x10000, RZ ;  /* 0x000100002a7e7824 */ /* 0x000fe400078e00ff */
[C---:B------:R-:W-:Y:S01]  /*3b80*/  FMUL.FTZ R42, R127.reuse, R125 ;  /* 0x0000007d7f2a7220 */ /* 0x040fe20000410000 */
[-C--:B------:R-:W-:Y:S01]  /*3b90*/  FMUL.FTZ R127, R127, R130.reuse ;  /* 0x000000827f7f7220 */ /* 0x080fe20000410000 */
[----:B------:R-:W-:Y:S02]  /*3ba0*/  F2FP.BF16.F32.PACK_AB R41, R91, R41 ;  /* 0x000000295b29723e */ /* 0x000fe400000010ff */
[C---:B------:R-:W-:Y:S01]  /*3bb0*/  FFMA.FTZ R42, R126.reuse, R130, -R42 ;  /* 0x000000827e2a7223 */ /* 0x040fe2000001082a */
[----:B------:R-:W-:Y:S01]  /*3bc0*/  FFMA.FTZ R125, R126, R125, R127 ;  /* 0x0000007d7e7d7223 */ /* 0x000fe2000001007f */
[C---:B------:R-:W-:Y:S01]  /*3bd0*/  LOP3.LUT R126, R43.reuse, 0xffff0000, RZ, 0xc0, !PT ;  /* 0xffff00002b7e7812 */ /* 0x040fe200078ec0ff */
[----:B------:R-:W-:Y:S01]  /*3be0*/  IMAD.U32 R43, R43, 0x10000, RZ ;  /* 0x000100002b2b7824 */ /* 0x000fe200078e00ff */
[----:B------:R-:W-:-:S02]  /*3bf0*/  LOP3.LUT R127, R90, 0xffff0000, RZ, 0xc0, !PT ;  /* 0xffff00005a7f7812 */ /* 0x000fc400078ec0ff */
[----:B------:R-:W-:Y:S01]  /*3c00*/  F2FP.BF16.F32.PACK_AB R42, R125, R42 ;  /* 0x0000002a7d2a723e */ /* 0x000fe200000010ff */
[CC--:B------:R-:W-:Y:S02]  /*3c10*/  FMUL.FTZ R90, R126.reuse, R124.reuse ;  /* 0x0000007c7e5a7220 */ /* 0x0c0fe40000410000 */
[-C--:B------:R-:W-:Y:S02]  /*3c20*/  FMUL.FTZ R126, R126, R127.reuse ;  /* 0x0000007f7e7e7220 */ /* 0x080fe40000410000 */
[C---:B------:R-:W-:Y:S02]  /*3c30*/  FFMA.FTZ R90, R43.reuse, R127, -R90 ;  /* 0x0000007f2b5a7223 */ /* 0x040fe4000001085a */
[----:B------:R-:W-:Y:S01]  /*3c40*/  FFMA.FTZ R126, R43, R124, R126 ;  /* 0x0000007c2b7e7223 */ /* 0x000fe2000001007e */
[C---:B------:R-:W-:Y:S01]  /*3c50*/  LOP3.LUT R43, R40.reuse, 0xffff0000, RZ, 0xc0, !PT ;  /* 0xffff0000282b7812 */ /* 0x040fe200078ec0ff */
[----:B------:R-:W-:-:S03]  /*3c60*/  IMAD.U32 R40, R40, 0x10000, RZ ;  /* 0x0001000028287824 */ /* 0x000fc600078e00ff */
[----:B------:R-:W-:Y:S01]  /*3c70*/  F2FP.BF16.F32.PACK_AB R90, R126, R90 ;  /* 0x0000005a7e5a723e */ /* 0x000fe200000010ff */
[C---:B------:R-:W-:Y:S01]  /*3c80*/  FMUL.FTZ R124, R43.reuse, R89 ;  /* 0x000000592b7c7220 */ /* 0x040fe20000410000 */
[----:B------:R-:W-:-:S03]  /*3c90*/  FMUL.FTZ R43, R43, R88 ;  /* 0x000000582b2b7220 */ /* 0x000fc60000410000 */
[C---:B------:R-:W-:Y:S01]  /*3ca0*/  FFMA.FTZ R124, R40.reuse, R88, -R124 ;  /* 0x00000058287c7223 */ /* 0x040fe2000001087c */
[----:B------:R-:W-:-:S05]  /*3cb0*/  FFMA.FTZ R43, R40, R89, R43 ;  /* 0x00000059282b7223 */ /* 0x000fca000001002b */
[----:B------:R-:W-:Y:S01]  /*3cc0*/  F2FP.BF16.F32.PACK_AB R124, R43, R124 ;  /* 0x0000007c2b7c723e */ /* 0x000fe200000010ff */
[----:B------:R-:W-:-:S04]  /*3cd0*/  IMAD.MOV.U32 R43, RZ, RZ, R90 ;  /* 0x000000ffff2b7224 */ /* 0x000fc800078e005a */
[----:B------:R-:W-:-:S07]  /*3ce0*/  IMAD.MOV.U32 R40, RZ, RZ, R124 ;  /* 0x000000ffff287224 */ /* 0x000fce00078e007c */
.L_x_456:
[----:B------:R-:W-:Y:S05]  /*3cf0*/  BSYNC B3 ;  /* 0x0000000000037941 */ /* 0x000fea0003800000 */
.L_x_455:
[----:B--2---:R1:W-:Y:S02]  /*3d00*/  STG.E.128 desc[UR60][R46.64], R40 ;  /* 0x000000282e007986 */ /* 0x0043e4000c101d3c */
.L_x_454:
[----:B------:R-:W-:Y:S05]  /*3d10*/  BSYNC B2 ;  /* 0x0000000000027941 */ /* 0x000fea0003800000 */
.L_x_453:
[----:B------:R-:W-:Y:S01]  /*3d20*/  ISETP.NE.AND P3, PT, R32, RZ, PT ;  /* 0x000000ff2000720c */ /* 0x000fe20003f65270 */
[----:B------:R-:W-:-:S12]  /*3d30*/  BSSY B2, `(.L_x_457) ;  /* 0x0000037000027945 */ /* 0x000fd80003800000 */
[----:B------:R-:W-:Y:S05]  /*3d40*/  @!P3 BRA `(.L_x_458) ;  /* 0x0000000000d4b947 */ /* 0x000fea0003800000 */
[----:B-1----:R1:W2:Y:S01]  /*3d50*/  LDS.128 R40, [R39+0x21000] ;  /* 0x0210000027287984 */ /* 0x0022a20000000c00 */
[----:B------:R-:W-:Y:S01]  /*3d60*/  ISETP.GE.AND P3, PT, R210, R121, PT ;  /* 0x00000079d200720c */ /* 0x000fe20003f66270 */
[----:B------:R-:W-:-:S12]  /*3d70*/  BSSY B3, `(.L_x_459) ;  /* 0x0000031000037945 */ /* 0x000fd80003800000 */
[----:B-1----:R-:W-:Y:S05]  /*3d80*/  @P3 BRA `(.L_x_460) ;  /* 0x0000000000bc3947 */ /* 0x002fea0003800000 */
[----:B------:R-:W-:Y:S02]  /*3d90*/  SHF.R.U64 R91, R94, 0x10, R95 ;  /* 0x000000105e5b7819 */ /* 0x000fe4000000125f */
[----:B------:R-:W-:Y:S02]  /*3da0*/  SHF.R.U64 R88, R92, 0x10, R93 ;  /* 0x000000105c587819 */ /* 0x000fe4000000125d */
[----:B------:R-:W-:Y:S02]  /*3db0*/  PRMT R91, R172, 0x5410, R91 ;  /* 0x00005410ac5b7816 */ /* 0x000fe4000000005b */
[----:B------:R-:W-:Y:S02]  /*3dc0*/  SHF.R.U32.HI R89, RZ, 0x10, R95 ;  /* 0x00000010ff597819 */ /* 0x000fe4000001165f */
[----:B------:R-:W-:Y:S02]  /*3dd0*/  PRMT R88, R170, 0x5432, R88 ;  /* 0x00005432aa587816 */ /* 0x000fe40000000058 */
[----:B--2---:R-:W-:-:S02]  /*3de0*/  LOP3.LUT R95, R41, 0xffff0000, RZ, 0xc0, !PT ;  /* 0xffff0000295f7812 */ /* 0x004fc400078ec0ff */
[C---:B------:R-:W-:Y:S01]  /*3df0*/  LOP3.LUT R94, R91.reuse, 0xffff0000, RZ, 0xc0, !PT ;  /* 0xffff00005b5e7812 */ /* 0x040fe200078ec0ff */
[----:B------:R-:W-:Y:S01]  /*3e00*/  IMAD.U32 R91, R91, 0x10000, RZ ;  /* 0x000100005b5b7824 */ /* 0x000fe200078e00ff */
[----:B------:R-:W-:Y:S01]  /*3e10*/  SHF.R.U32.HI R92, RZ, 0x10, R93 ;  /* 0x00000010ff5c7819 */ /* 0x000fe2000001165d */
[----:B------:R-:W-:Y:S01]  /*3e20*/  IMAD.U32 R93, R41, 0x10000, RZ ;  /* 0x00010000295d7824 */ /* 0x000fe200078e00ff */
[C---:B------:R-:W-:Y:S01]  /*3e30*/  LOP3.LUT R41, R88.reuse, 0xffff0000, RZ, 0xc0, !PT ;  /* 0xffff000058297812 */ /* 0x040fe200078ec0ff */
[----:B------:R-:W-:Y:S01]  /*3e40*/  FMUL.FTZ R90, R95, R94 ;  /* 0x0000005e5f5a7220 */ /* 0x000fe20000410000 */
[----:B------:R-:W-:Y:S01]  /*3e50*/  PRMT R89, R173, 0x5410, R89 ;  /* 0x00005410ad597816 */ /* 0x000fe20000000059 */
[----:B------:R-:W-:Y:S01]  /*3e60*/  IMAD.U32 R88, R88, 0x10000, RZ ;  /* 0x0001000058587824 */ /* 0x000fe200078e00ff */
[----:B------:R-:W-:Y:S01]  /*3e70*/  PRMT R92, R171, 0x5432, R92 ;  /* 0x00005432ab5c7816 */ /* 0x000fe2000000005c */
[-C--:B------:R-:W-:Y:S01]  /*3e80*/  FFMA.FTZ R90, R93, R41.reuse, -R90 ;  /* 0x000000295d5a7223 */ /* 0x080fe2000001085a */
[----:B------:R-:W-:-:S03]  /*3e90*/  FMUL.FTZ R41, R95, R41 ;  /* 0x000000295f297220 */ /* 0x000fc60000410000 */
[----:B------:R-:W-:Y:S02]  /*3ea0*/  IMAD.U32 R95, R92, 0x10000, RZ ;  /* 0x000100005c5f7824 */ /* 0x000fe400078e00ff */
[----:B------:R-:W-:Y:S01]  /*3eb0*/  FFMA.FTZ R41, R93, R94, R41 ;  /* 0x0000005e5d297223 */ /* 0x000fe20000010029 */
[C---:B------:R-:W-:Y:S01]  /*3ec0*/  LOP3.LUT R94, R42.reuse, 0xffff0000, RZ, 0xc0, !PT ;  /* 0xffff00002a5e7812 */ /* 0x040fe200078ec0ff */
[C---:B------:R-:W-:Y:S01]  /*3ed0*/  IMAD.U32 R93, R89.reuse, 0x10000, RZ ;  /* 0x00010000595d7824 */ /* 0x040fe200078e00ff */
[----:B------:R-:W-:Y:S01]  /*3ee0*/  LOP3.LUT R89, R89, 0xffff0000, RZ, 0xc0, !PT ;  /* 0xffff000059597812 */ /* 0x000fe200078ec0ff */
[----:B------:R-:W-:Y:S01]  /*3ef0*/  IMAD.U32 R42, R42, 0x10000, RZ ;  /* 0x000100002a2a7824 */ /* 0x000fe200078e00ff */
[----:B------:R-:W-:Y:S01]  /*3f00*/  LOP3.LUT R92, R92, 0xffff0000, RZ, 0xc0, !PT ;  /* 0xffff00005c5c7812 */ /* 0x000fe200078ec0ff */
[C---:B------:R-:W-:Y:S01]  /*3f10*/  FMUL.FTZ R124, R94.reuse, R93 ;  /* 0x0000005d5e7c7220 */ /* 0x040fe20000410000 */
[----:B------:R-:W-:Y:S01]  /*3f20*/  FMUL.FTZ R94, R94, R95 ;  /* 0x0000005f5e5e7220 */ /* 0x000fe20000410000 */
[----:B------:R-:W-:-:S02]  /*3f30*/  F2FP.BF16.F32.PACK_AB R41, R41, R90 ;  /* 0x0000005a2929723e */ /* 0x000fc400000010ff */
[C---:B------:R-:W-:Y:S01]  /*3f40*/  FFMA.FTZ R124, R42.reuse, R95, -R124 ;  /* 0x0000005f2a7c7223 */ /* 0x040fe2000001087c */
[----:B------:R-:W-:Y:S01]  /*3f50*/  FFMA.FTZ R94, R42, R93, R94 ;  /* 0x0000005d2a5e7223 */ /* 0x000fe2000001005e */
[C---:B------:R-:W-:Y:S01]  /*3f60*/  LOP3.LUT R42, R43.reuse, 0xffff0000, RZ, 0xc0, !PT ;  /* 0xffff00002b2a7812 */ /* 0x040fe200078ec0ff */
[----:B------:R-:W-:-:S03]  /*3f70*/  IMAD.U32 R43, R43, 0x10000, RZ ;  /* 0x000100002b2b7824 */ /* 0x000fc600078e00ff */
[----:B------:R-:W-:Y:S01]  /*3f80*/  F2FP.BF16.F32.PACK_AB R94, R94, R124 ;  /* 0x0000007c5e5e723e */ /* 0x000fe200000010ff */
[C---:B------:R-:W-:Y:S01]  /*3f90*/  FMUL.FTZ R93, R42.reuse, R89 ;  /* 0x000000592a5d7220 */ /* 0x040fe20000410000 */
[----:B------:R-:W-:-:S03]  /*3fa0*/  FMUL.FTZ R42, R42, R92 ;  /* 0x0000005c2a2a7220 */ /* 0x000fc60000410000 */
        /* <DEDUP_REMOVED lines=10> */
[----:B------:R-:W-:Y:S02]  /*4050*/  IMAD.MOV.U32 R43, RZ, RZ, R42 ;  /* 0x000000ffff2b7224 */ /* 0x000fe400078e002a */
[----:B------:R-:W-:Y:S02]  /*4060*/  IMAD.MOV.U32 R42, RZ, RZ, R94 ;  /* 0x000000ffff2a7224 */ /* 0x000fe400078e005e */
[----:B------:R-:W-:-:S07]  /*4070*/  IMAD.MOV.U32 R40, RZ, RZ, R89 ;  /* 0x000000ffff287224 */ /* 0x000fce00078e0059 */
.L_x_460:
[----:B------:R-:W-:Y:S05]  /*4080*/  BSYNC B3 ;  /* 0x0000000000037941 */ /* 0x000fea0003800000 */
.L_x_459:
[----:B--2---:R2:W-:Y:S02]  /*4090*/  STG.E.128 desc[UR60][R46.64+0x40], R40 ;  /* 0x000040282e007986 */ /* 0x0045e4000c101d3c */
.L_x_458:
[----:B------:R-:W-:Y:S05]  /*40a0*/  BSYNC B2 ;  /* 0x0000000000027941 */ /* 0x000fea0003800000 */
.L_x_457:
[----:B------:R-:W-:Y:S01]  /*40b0*/  ISETP.NE.AND P3, PT, R33, RZ, PT ;  /* 0x000000ff2100720c */ /* 0x000fe20003f65270 */
[----:B------:R-:W-:-:S12]  /*40c0*/  BSSY B2, `(.L_x_461) ;  /* 0x0000038000027945 */ /* 0x000fd80003800000 */
[----:B------:R-:W-:Y:S05]  /*40d0*/  @!P3 BRA `(.L_x_462) ;  /* 0x0000000000d8b947 */ /* 0x000fea0003800000 */
[----:B-12---:R1:W2:Y:S01]  /*40e0*/  LDS.128 R40, [R38+0x24800] ;  /* 0x0248000026287984 */ /* 0x0062a20000000c00 */
[----:B------:R-:W-:Y:S01]  /*40f0*/  ISETP.GE.AND P3, PT, R207, R121, PT ;  /* 0x00000079cf00720c */ /* 0x000fe20003f66270 */
[----:B------:R-:W-:-:S12]  /*4100*/  BSSY B3, `(.L_x_463) ;  /* 0x0000032000037945 */ /* 0x000fd80003800000 */
[----:B-1----:R-:W-:Y:S05]  /*4110*/  @P3 BRA `(.L_x_464) ;  /* 0x0000000000c03947 */ /* 0x002fea0003800000 */
[--C-:B------:R-:W-:Y:S02]  /*4120*/  SHF.R.U64 R84, R84, 0x10, R85.reuse ;  /* 0x0000001054547819 */ /* 0x100fe40000001255 */
[----:B------:R-:W-:Y:S02]  /*4130*/  SHF.R.U32.HI R88, RZ, 0x10, R85 ;  /* 0x00000010ff587819 */ /* 0x000fe40000011655 */
[--C-:B------:R-:W-:Y:S02]  /*4140*/  SHF.R.U64 R85, R86, 0x10, R87.reuse ;  /* 0x0000001056557819 */ /* 0x100fe40000001257 */
[----:B------:R-:W-:Y:S02]  /*4150*/  SHF.R.U32.HI R89, RZ, 0x10, R87 ;  /* 0x00000010ff597819 */ /* 0x000fe40000011657 */
[----:B------:R-:W-:Y:S01]  /*4160*/  PRMT R87, R170, 0x5410, R85 ;  /* 0x00005410aa577816 */ /* 0x000fe20000000055 */
[----:B--2---:R-:W-:Y:S01]  /*4170*/  IMAD.U32 R85, R41, 0x10000, RZ ;  /* 0x0001000029557824 */ /* 0x004fe200078e00ff */
[----:B------:R-:W-:-:S02]  /*4180*/  PRMT R84, R168, 0x5432, R84 ;  /* 0x00005432a8547816 */ /* 0x000fc40000000054 */
[----:B------:R-:W-:Y:S02]  /*4190*/  LOP3.LUT R92, R41, 0xffff0000, RZ, 0xc0, !PT ;  /* 0xffff0000295c7812 */ /* 0x000fe400078ec0ff */
[C---:B------:R-:W-:Y:S01]  /*41a0*/  LOP3.LUT R90, R87.reuse, 0xffff0000, RZ, 0xc0, !PT ;  /* 0xffff0000575a7812 */ /* 0x040fe200078ec0ff */
[----:B------:R-:W-:Y:S01]  /*41b0*/  IMAD.U32 R87, R87, 0x10000, RZ ;  /* 0x0001000057577824 */ /* 0x000fe200078e00ff */
[C---:B------:R-:W-:Y:S01]  /*41c0*/  LOP3.LUT R86, R84.reuse, 0xffff0000, RZ, 0xc0, !PT ;  /* 0xffff000054567812 */ /* 0x040fe200078ec0ff */
[----:B------:R-:W-:Y:S02]  /*41d0*/  IMAD.U32 R84, R84, 0x10000, RZ ;  /* 0x0001000054547824 */ /* 0x000fe400078e00ff */
[C---:B------:R-:W-:Y:S02]  /*41e0*/  FMUL.FTZ R91, R92.reuse, R90 ;  /* 0x0000005a5c5b7220 */ /* 0x040fe40000410000 */
[-C--:B------:R-:W-:Y:S01]  /*41f0*/  FMUL.FTZ R41, R92, R86.reuse ;  /* 0x000000565c297220 */ /* 0x080fe20000410000 */
[C---:B------:R-:W-:Y:S01]  /*4200*/  LOP3.LUT R92, R42.reuse, 0xffff0000, RZ, 0xc0, !PT ;  /* 0xffff00002a5c7812 */ /* 0x040fe200078ec0ff */
[----:B------:R-:W-:Y:S01]  /*4210*/  FFMA.FTZ R86, R85, R86, -R91 ;  /* 0x0000005655567223 */ /* 0x000fe2000001085b */
[----:B------:R-:W-:-:S02]  /*4220*/  IMAD.U32 R42, R42, 0x10000, RZ ;  /* 0x000100002a2a7824 */ /* 0x000fc400078e00ff */
[----:B------:R-:W-:Y:S01]  /*4230*/  FFMA.FTZ R85, R85, R90, R41 ;  /* 0x0000005a55557223 */ /* 0x000fe20000010029 */
[----:B------:R-:W-:Y:S02]  /*4240*/  PRMT R41, R169, 0x5432, R88 ;  /* 0x00005432a9297816 */ /* 0x000fe40000000058 */
[----:B------:R-:W-:Y:S02]  /*4250*/  PRMT R88, R171, 0x5410, R89 ;  /* 0x00005410ab587816 */ /* 0x000fe40000000059 */
[----:B------:R-:W-:Y:S01]  /*4260*/  F2FP.BF16.F32.PACK_AB R85, R85, R86 ;  /* 0x000000565555723e */ /* 0x000fe200000010ff */
[C---:B------:R-:W-:Y:S01]  /*4270*/  IMAD.U32 R90, R41.reuse, 0x10000, RZ ;  /* 0x00010000295a7824 */ /* 0x040fe200078e00ff */
[----:B------:R-:W-:Y:S01]  /*4280*/  LOP3.LUT R41, R41, 0xffff0000, RZ, 0xc0, !PT ;  /* 0xffff000029297812 */ /* 0x000fe200078ec0ff */
[C---:B------:R-:W-:Y:S01]  /*4290*/  IMAD.U32 R89, R88.reuse, 0x10000, RZ ;  /* 0x0001000058597824 */ /* 0x040fe200078e00ff */
[----:B------:R-:W-:-:S03]  /*42a0*/  LOP3.LUT R88, R88, 0xffff0000, RZ, 0xc0, !PT ;  /* 0xffff000058587812 */ /* 0x000fc600078ec0ff */
        /* <DEDUP_REMOVED lines=10> */
[C---:B------:R-:W-:Y:S01]  /*4350*/  LOP3.LUT R41, R40.reuse, 0xffff0000, RZ, 0xc0, !PT ;  /* 0xffff000028297812 */ /* 0x040fe200078ec0ff */
[----:B------:R-:W-:Y:S01]  /*4360*/  FFMA.FTZ R42, R43, R88, R42 ;  /* 0x000000582b2a7223 */ /* 0x000fe2000001002a */
[----:B------:R-:W-:-:S03]  /*4370*/  IMAD.U32 R40, R40, 0x10000, RZ ;  /* 0x0001000028287824 */ /* 0x000fc600078e00ff */
[C---:B------:R-:W-:Y:S01]  /*4380*/  FMUL.FTZ R43, R41.reuse, R87 ;  /* 0x00000057292b7220 */ /* 0x040fe20000410000 */
[-C--:B------:R-:W-:Y:S01]  /*4390*/  FMUL.FTZ R41, R41, R84.reuse ;  /* 0x0000005429297220 */ /* 0x080fe20000410000 */
[----:B------:R-:W-:Y:S02]  /*43a0*/  F2FP.BF16.F32.PACK_AB R42, R42, R89 ;  /* 0x000000592a2a723e */ /* 0x000fe400000010ff */
[C---:B------:R-:W-:Y:S01]  /*43b0*/  FFMA.FTZ R43, R40.reuse, R84, -R43 ;  /* 0x00000054282b7223 */ /* 0x040fe2000001082b */
[----:B------:R-:W-:-:S05]  /*43c0*/  FFMA.FTZ R41, R40, R87, R41 ;  /* 0x0000005728297223 */ /* 0x000fca0000010029 */
[----:B------:R-:W-:Y:S01]  /*43d0*/  F2FP.BF16.F32.PACK_AB R41, R41, R43 ;  /* 0x0000002b2929723e */ /* 0x000fe200000010ff */
[----:B------:R-:W-:Y:S02]  /*43e0*/  IMAD.MOV.U32 R43, RZ, RZ, R42 ;  /* 0x000000ffff2b7224 */ /* 0x000fe400078e002a */
[----:B------:R-:W-:Y:S02]  /*43f0*/  IMAD.MOV.U32 R42, RZ, RZ, R91 ;  /* 0x000000ffff2a7224 */ /* 0x000fe400078e005b */
[----:B------:R-:W-:Y:S02]  /*4400*/  IMAD.MOV.U32 R40, RZ, RZ, R41 ;  /* 0x000000ffff287224 */ /* 0x000fe400078e0029 */
[----:B------:R-:W-:-:S07]  /*4410*/  IMAD.MOV.U32 R41, RZ, RZ, R85 ;  /* 0x000000ffff297224 */ /* 0x000fce00078e0055 */
.L_x_464:
[----:B------:R-:W-:Y:S05]  /*4420*/  BSYNC B3 ;  /* 0x0000000000037941 */ /* 0x000fea0003800000 */
.L_x_463:
[----:B--2---:R3:W-:Y:S02]  /*4430*/  STG.E.128 desc[UR60][R46.64+0x80], R40 ;  /* 0x000080282e007986 */ /* 0x0047e4000c101d3c */
.L_x_462:
[----:B------:R-:W-:Y:S05]  /*4440*/  BSYNC B2 ;  /* 0x0000000000027941 */ /* 0x000fea0003800000 */
.L_x_461:
[----:B------:R-:W-:Y:S01]  /*4450*/  ISETP.NE.AND P3, PT, R34, RZ, PT ;  /* 0x000000ff2200720c */ /* 0x000fe20003f65270 */
[----:B------:R-:W-:-:S12]  /*4460*/  BSSY B2, `(.L_x_465) ;  /* 0x0000038000027945 */ /* 0x000fd80003800000 */
[----:B------:R-:W-:Y:S05]  /*4470*/  @!P3 BRA `(.L_x_466) ;  /* 0x0000000000d8b947 */ /* 0x000fea0003800000 */
[----:B-123--:R1:W2:Y:S01]  /*4480*/  LDS.128 R40, [R39+0x24800] ;  /* 0x0248000027287984 */ /* 0x00e2a20000000c00 */
        /* <DEDUP_REMOVED lines=51> */
.L_x_468:
[----:B------:R-:W-:Y:S05]  /*47c0*/  BSYNC B3 ;  /* 0x0000000000037941 */ /* 0x000fea0003800000 */
.L_x_467:
[----:B--2---:R4:W-:Y:S02]  /*47d0*/  STG.E.128 desc[UR60][R46.64+0xc0], R40 ;  /* 0x0000c0282e007986 */ /* 0x0049e4000c101d3c */
.L_x_466:
[----:B------:R-:W-:Y:S05]  /*47e0*/  BSYNC B2 ;  /* 0x0000000000027941 */ /* 0x000fea0003800000 */
.L_x_465:
[----:B------:R-:W-:Y:S01]  /*47f0*/  ISETP.NE.AND P3, PT, R35, RZ, PT ;  /* 0x000000ff2300720c */ /* 0x000fe20003f65270 */
[----:B------:R-:W-:-:S12]  /*4800*/  BSSY B2, `(.L_x_469) ;  /* 0x0000036000027945 */ /* 0x000fd80003800000 */
[----:B------:R-:W-:Y:S05]  /*4810*/  @!P3 BRA `(.L_x_470) ;  /* 0x0000000000d0b947 */ /* 0x000fea0003800000 */
[----:B-1234-:R1:W2:Y:S01]  /*4820*/  LDS.128 R40, [R38+0x28000] ;  /* 0x0280000026287984 */ /* 0x01e2a20000000c00 */
[----:B------:R-:W-:Y:S01]  /*4830*/  ISETP.GE.AND P3, PT, R206, R121, PT ;  /* 0x00000079ce00720c */ /* 0x000fe20003f66270 */
[----:B------:R-:W-:-:S12]  /*4840*/  BSSY B3, `(.L_x_471) ;  /* 0x0000030000037945 */ /* 0x000fd80003800000 */
[----:B-1----:R-:W-:Y:S05]  /*4850*/  @P3 BRA `(.L_x_472) ;  /* 0x0000000000b83947 */ /* 0x002fea0003800000 */
[----:B------:R-:W-:Y:S02]  /*4860*/  SHF.R.U64 R80, R76, 0x10, R77 ;  /* 0x000000104c507819 */ /* 0x000fe4000000124d */
[--C-:B------:R-:W-:Y:S02]  /*4870*/  SHF.R.U64 R76, R78, 0x10, R79.reuse ;  /* 0x000000104e4c7819 */ /* 0x100fe4000000124f */
[C---:B------:R-:W-:Y:S02]  /*4880*/  PRMT R78, R166.reuse, 0x5432, R80 ;  /* 0x00005432a64e7816 */ /* 0x040fe40000000050 */
[----:B------:R-:W-:Y:S02]  /*4890*/  PRMT R76, R166, 0x5410, R76 ;  /* 0x00005410a64c7816 */ /* 0x000fe4000000004c */
[C---:B--2---:R-:W-:Y:S01]  /*48a0*/  LOP3.LUT R82, R41.reuse, 0xffff0000, RZ, 0xc0, !PT ;  /* 0xffff000029527812 */ /* 0x044fe200078ec0ff */
[----:B------:R-:W-:Y:S01]  /*48b0*/  IMAD.U32 R41, R41, 0x10000, RZ ;  /* 0x0001000029297824 */ /* 0x000fe200078e00ff */
[C---:B------:R-:W-:Y:S01]  /*48c0*/  LOP3.LUT R80, R76.reuse, 0xffff0000, RZ, 0xc0, !PT ;  /* 0xffff00004c507812 */ /* 0x040fe200078ec0ff */
[----:B------:R-:W-:Y:S01]  /*48d0*/  IMAD.U32 R76, R76, 0x10000, RZ ;  /* 0x000100004c4c7824 */ /* 0x000fe200078e00ff */
[C---:B------:R-:W-:Y:S01]  /*48e0*/  LOP3.LUT R81, R78.reuse, 0xffff0000, RZ, 0xc0, !PT ;  /* 0xffff00004e517812 */ /* 0x040fe200078ec0ff */
[----:B------:R-:W-:Y:S01]  /*48f0*/  IMAD.U32 R78, R78, 0x10000, RZ ;  /* 0x000100004e4e7824 */ /* 0x000fe200078e00ff */
[----:B------:R-:W-:Y:S01]  /*4900*/  SHF.R.U32.HI R79, RZ, 0x10, R79 ;  /* 0x00000010ff4f7819 */ /* 0x000fe2000001164f */
[CC--:B------:R-:W-:Y:S01]  /*4910*/  FMUL.FTZ R83, R82.reuse, R80.reuse ;  /* 0x0000005052537220 */ /* 0x0c0fe20000410000 */
[----:B------:R-:W-:Y:S01]  /*4920*/  SHF.R.U32.HI R77, RZ, 0x10, R77 ;  /* 0x00000010ff4d7819 */ /* 0x000fe2000001164d */
[-C--:B------:R-:W-:Y:S01]  /*4930*/  FMUL.FTZ R82, R82, R81.reuse ;  /* 0x0000005152527220 */ /* 0x080fe20000410000 */
[----:B------:R-:W-:Y:S01]  /*4940*/  PRMT R79, R165, 0x5432, R79 ;  /* 0x00005432a54f7816 */ /* 0x000fe2000000004f */
[----:B------:R-:W-:Y:S01]  /*4950*/  FFMA.FTZ R83, R41, R81, -R83 ;  /* 0x0000005129537223 */ /* 0x000fe20000010853 */
[----:B------:R-:W-:Y:S01]  /*4960*/  PRMT R77, R165, 0x5410, R77 ;  /* 0x00005410a54d7816 */ /* 0x000fe2000000004d */
[----:B------:R-:W-:Y:S01]  /*4970*/  FFMA.FTZ R82, R41, R80, R82 ;  /* 0x0000005029527223 */ /* 0x000fe20000010052 */
[C---:B------:R-:W-:Y:S01]  /*4980*/  IMAD.U32 R80, R42.reuse, 0x10000, RZ ;  /* 0x000100002a507824 */ /* 0x040fe200078e00ff */
[----:B------:R-:W-:Y:S01]  /*4990*/  LOP3.LUT R42, R42, 0xffff0000, RZ, 0xc0, !PT ;  /* 0xffff00002a2a7812 */ /* 0x000fe200078ec0ff */
[----:B------:R-:W-:Y:S01]  /*49a0*/  IMAD.U32 R84, R79, 0x10000, RZ ;  /* 0x000100004f547824 */ /* 0x000fe200078e00ff */
[----:B------:R-:W-:Y:S01]  /*49b0*/  LOP3.LUT R41, R43, 0xffff0000, RZ, 0xc0, !PT ;  /* 0xffff00002b297812 */ /* 0x000fe200078ec0ff */
[----:B------:R-:W-:Y:S01]  /*49c0*/  IMAD.U32 R85, R77, 0x10000, RZ ;  /* 0x000100004d557824 */ /* 0x000fe200078e00ff */
[----:B------:R-:W-:Y:S01]  /*49d0*/  LOP3.LUT R79, R79, 0xffff0000, RZ, 0xc0, !PT ;  /* 0xffff00004f4f7812 */ /* 0x000fe200078ec0ff */
[C---:B------:R-:W-:Y:S01]  /*49e0*/  FMUL.FTZ R86, R42.reuse, R84 ;  /* 0x000000542a567220 */ /* 0x040fe20000410000 */
[----:B------:R-:W-:Y:S01]  /*49f0*/  LOP3.LUT R77, R77, 0xffff0000, RZ, 0xc0, !PT ;  /* 0xffff00004d4d7812 */ /* 0x000fe200078ec0ff */
[----:B------:R-:W-:Y:S01]  /*4a00*/  FMUL.FTZ R42, R42, R85 ;  /* 0x000000552a2a7220 */ /* 0x000fe20000410000 */
[----:B------:R-:W-:-:S02]  /*4a10*/  IMAD.U32 R81, R43, 0x10000, RZ ;  /* 0x000100002b517824 */ /* 0x000fc400078e00ff */
[----:B------:R-:W-:Y:S01]  /*4a20*/  FFMA.FTZ R86, R80, R85, -R86 ;  /* 0x0000005550567223 */ /* 0x000fe20000010856 */
[C---:B------:R-:W-:Y:S01]  /*4a30*/  IMAD.U32 R43, R40.reuse, 0x10000, RZ ;  /* 0x00010000282b7824 */ /* 0x040fe200078e00ff */
[----:B------:R-:W-:Y:S01]  /*4a40*/  LOP3.LUT R40, R40, 0xffff0000, RZ, 0xc0, !PT ;  /* 0xffff000028287812 */ /* 0x000fe200078ec0ff */
[----:B------:R-:W-:Y:S01]  /*4a50*/  FFMA.FTZ R42, R80, R84, R42 ;  /* 0x00000054502a7223 */ /* 0x000fe2000001002a */
[C---:B------:R-:W-:Y:S01]  /*4a60*/  FMUL.FTZ R80, R41.reuse, R79 ;  /* 0x0000004f29507220 */ /* 0x040fe20000410000 */
[----:B------:R-:W-:Y:S01]  /*4a70*/  FMUL.FTZ R84, R41, R77 ;  /* 0x0000004d29547220 */ /* 0x000fe20000410000 */
[----:B------:R-:W-:Y:S01]  /*4a80*/  F2FP.BF16.F32.PACK_AB R82, R82, R83 ;  /* 0x000000535252723e */ /* 0x000fe200000010ff */
[C---:B------:R-:W-:Y:S01]  /*4a90*/  FMUL.FTZ R41, R40.reuse, R76 ;  /* 0x0000004c28297220 */ /* 0x040fe20000410000 */
[-C--:B------:R-:W-:Y:S01]  /*4aa0*/  FMUL.FTZ R40, R40, R78.reuse ;  /* 0x0000004e28287220 */ /* 0x080fe20000410000 */
[C---:B------:R-:W-:Y:S01]  /*4ab0*/  FFMA.FTZ R80, R81.reuse, R77, -R80 ;  /* 0x0000004d51507223 */ /* 0x040fe20000010850 */
[----:B------:R-:W-:Y:S01]  /*4ac0*/  FFMA.FTZ R84, R81, R79, R84 ;  /* 0x0000004f51547223 */ /* 0x000fe20000010054 */
[C---:B------:R-:W-:Y:S01]  /*4ad0*/  FFMA.FTZ R41, R43.reuse, R78, -R41 ;  /* 0x0000004e2b297223 */ /* 0x040fe20000010829 */
[----:B------:R-:W-:Y:S01]  /*4ae0*/  FFMA.FTZ R40, R43, R76, R40 ;  /* 0x0000004c2b287223 */ /* 0x000fe20000010028 */
[----:B------:R-:W-:-:S02]  /*4af0*/  F2FP.BF16.F32.PACK_AB R42, R42, R86 ;  /* 0x000000562a2a723e */ /* 0x000fc400000010ff */
[----:B------:R-:W-:Y:S02]  /*4b00*/  F2FP.BF16.F32.PACK_AB R80, R84, R80 ;  /* 0x000000505450723e */ /* 0x000fe400000010ff */
[----:B------:R-:W-:Y:S01]  /*4b10*/  F2FP.BF16.F32.PACK_AB R40, R40, R41 ;  /* 0x000000292828723e */ /* 0x000fe200000010ff */
[----:B------:R-:W-:Y:S02]  /*4b20*/  IMAD.MOV.U32 R41, RZ, RZ, R82 ;  /* 0x000000ffff297224 */ /* 0x000fe400078e0052 */
[----:B------:R-:W-:-:S07]  /*4b30*/  IMAD.MOV.U32 R43, RZ, RZ, R80 ;  /* 0x000000ffff2b7224 */ /* 0x000fce00078e0050 */
.L_x_472:
[----:B------:R-:W-:Y:S05]  /*4b40*/  BSYNC B3 ;  /* 0x0000000000037941 */ /* 0x000fea0003800000 */
.L_x_471:
[----:B--2---:R1:W-:Y:S02]  /*4b50*/  STG.E.128 desc[UR60][R46.64+0x100], R40 ;  /* 0x000100282e007986 */ /* 0x0043e4000c101d3c */
.L_x_470:
[----:B------:R-:W-:Y:S05]  /*4b60*/  BSYNC B2 ;  /* 0x0000000000027941 */ /* 0x000fea0003800000 */
.L_x_469:
[----:B------:R-:W-:-:S13]  /*4b70*/  ISETP.NE.AND P3, PT, R36, RZ, PT ;  /* 0x000000ff2400720c */ /* 0x000fda0003f65270 */
[----:B------:R-:W-:Y:S05]  /*4b80*/  @!P3 BRA `(.L_x_452) ;  /* 0x0000000000d0b947 */ /* 0x000fea0003800000 */
[----:B-1234-:R1:W2:Y:S01]  /*4b90*/  LDS.128 R40, [R39+0x28000] ;  /* 0x0280000027287984 */ /* 0x01e2a20000000c00 */
[----:B------:R-:W-:Y:S01]  /*4ba0*/  ISETP.GE.AND P3, PT, R211, R121, PT ;  /* 0x00000079d300720c */ /* 0x000fe20003f66270 */
[----:B------:R-:W-:-:S12]  /*4bb0*/  BSSY B2, `(.L_x_473) ;  /* 0x0000030000027945 */ /* 0x000fd80003800000 */
[----:B-1----:R-:W-:Y:S05]  /*4bc0*/  @P3 BRA `(.L_x_474) ;  /* 0x0000000000b83947 */ /* 0x002fea0003800000 */
[--C-:B------:R-:W-:Y:S01]  /*4bd0*/  SHF.R.U64 R72, R72, 0x10, R73.reuse ;  /* 0x0000001048487819 */ /* 0x100fe20000001249 */
[----:B--2---:R-:W-:Y:S01]  /*4be0*/  IMAD.U32 R79, R40, 0x10000, RZ ;  /* 0x00010000284f7824 */ /* 0x004fe200078e00ff */
[----:B------:R-:W-:Y:S02]  /*4bf0*/  SHF.R.U32.HI R76, RZ, 0x10, R73 ;  /* 0x00000010ff4c7819 */ /* 0x000fe40000011649 */
[--C-:B------:R-:W-:Y:S02]  /*4c00*/  SHF.R.U64 R73, R74, 0x10, R75.reuse ;  /* 0x000000104a497819 */ /* 0x100fe4000000124b */
[----:B------:R-:W-:Y:S01]  /*4c10*/  SHF.R.U32.HI R77, RZ, 0x10, R75 ;  /* 0x00000010ff4d7819 */ /* 0x000fe2000001164b */
[----:B------:R-:W-:Y:S01]  /*4c20*/  IMAD.U32 R75, R42, 0x10000, RZ ;  /* 0x000100002a4b7824 */ /* 0x000fe200078e00ff */
[C---:B------:R-:W-:Y:S02]  /*4c30*/  PRMT R73, R163.reuse, 0x5410, R73 ;  /* 0x00005410a3497816 */ /* 0x040fe40000000049 */
[----:B------:R-:W-:Y:S01]  /*4c40*/  PRMT R163, R163, 0x5432, R77 ;  /* 0x00005432a3a37816 */ /* 0x000fe2000000004d */
[----:B------:R-:W-:Y:S01]  /*4c50*/  IMAD.U32 R77, R41, 0x10000, RZ ;  /* 0x00010000294d7824 */ /* 0x000fe200078e00ff */
[----:B------:R-:W-:-:S02]  /*4c60*/  PRMT R72, R162, 0x5410, R72 ;  /* 0x00005410a2487816 */ /* 0x000fc40000000048 */
[----:B------:R-:W-:Y:S01]  /*4c70*/  PRMT R76, R162, 0x5432, R76 ;  /* 0x00005432a24c7816 */ /* 0x000fe2000000004c */
[----:B------:R-:W-:Y:S01]  /*4c80*/  IMAD.U32 R80, R163, 0x10000, RZ ;  /* 0x00010000a3507824 */ /* 0x000fe200078e00ff */
[----:B------:R-:W-:Y:S02]  /*4c90*/  LOP3.LUT R83, R41, 0xffff0000, RZ, 0xc0, !PT ;  /* 0xffff000029537812 */ /* 0x000fe400078ec0ff */
[----:B------:R-:W-:Y:S01]  /*4ca0*/  LOP3.LUT R42, R42, 0xffff0000, RZ, 0xc0, !PT ;  /* 0xffff00002a2a7812 */ /* 0x000fe200078ec0ff */
[----:B------:R-:W-:Y:S01]  /*4cb0*/  IMAD.U32 R81, R76, 0x10000, RZ ;  /* 0x000100004c517824 */ /* 0x000fe200078e00ff */
[C---:B------:R-:W-:Y:S01]  /*4cc0*/  LOP3.LUT R41, R73.reuse, 0xffff0000, RZ, 0xc0, !PT ;  /* 0xffff000049297812 */ /* 0x040fe200078ec0ff */
[----:B------:R-:W-:Y:S01]  /*4cd0*/  IMAD.U32 R73, R73, 0x10000, RZ ;  /* 0x0001000049497824 */ /* 0x000fe200078e00ff */
[----:B------:R-:W-:Y:S01]  /*4ce0*/  LOP3.LUT R78, R72, 0xffff0000, RZ, 0xc0, !PT ;  /* 0xffff0000484e7812 */ /* 0x000fe200078ec0ff */
[C---:B------:R-:W-:Y:S01]  /*4cf0*/  FMUL.FTZ R84, R42.reuse, R80 ;  /* 0x000000502a547220 */ /* 0x040fe20000410000 */
[----:B------:R-:W-:Y:S01]  /*4d00*/  LOP3.LUT R74, R43, 0xffff0000, RZ, 0xc0, !PT ;  /* 0xffff00002b4a7812 */ /* 0x000fe200078ec0ff */
[C---:B------:R-:W-:Y:S01]  /*4d10*/  FMUL.FTZ R82, R83.reuse, R41 ;  /* 0x0000002953527220 */ /* 0x040fe20000410000 */
[-C--:B------:R-:W-:Y:S01]  /*4d20*/  FMUL.FTZ R42, R42, R81.reuse ;  /* 0x000000512a2a7220 */ /* 0x080fe20000410000 */
[----:B------:R-:W-:Y:S01]  /*4d30*/  FMUL.FTZ R83, R83, R78 ;  /* 0x0000004e53537220 */ /* 0x000fe20000410000 */
[----:B------:R-:W-:Y:S01]  /*4d40*/  LOP3.LUT R163, R163, 0xffff0000, RZ, 0xc0, !PT ;  /* 0xffff0000a3a37812 */ /* 0x000fe200078ec0ff */
[----:B------:R-:W-:Y:S01]  /*4d50*/  FFMA.FTZ R84, R75, R81, -R84 ;  /* 0x000000514b547223 */ /* 0x000fe20000010854 */
[----:B------:R-:W-:Y:S01]  /*4d60*/  LOP3.LUT R76, R76, 0xffff0000, RZ, 0xc0, !PT ;  /* 0xffff00004c4c7812 */ /* 0x000fe200078ec0ff */
[----:B------:R-:W-:Y:S01]  /*4d70*/  FFMA.FTZ R83, R77, R41, R83 ;  /* 0x000000294d537223 */ /* 0x000fe20000010053 */
[----:B------:R-:W-:Y:S01]  /*4d80*/  FFMA.FTZ R42, R75, R80, R42 ;  /* 0x000000504b2a7223 */ /* 0x000fe2000001002a */
[----:B------:R-:W-:Y:S01]  /*4d90*/  IMAD.U32 R43, R43, 0x10000, RZ ;  /* 0x000100002b2b7824 */ /* 0x000fe200078e00ff */
[----:B------:R-:W-:Y:S01]  /*4da0*/  LOP3.LUT R40, R40, 0xffff0000, RZ, 0xc0, !PT ;  /* 0xffff000028287812 */ /* 0x000fe200078ec0ff */
[C---:B------:R-:W-:Y:S01]  /*4db0*/  FMUL.FTZ R41, R74.reuse, R163 ;  /* 0x000000a34a297220 */ /* 0x040fe20000410000 */
[----:B------:R-:W-:Y:S01]  /*4dc0*/  FMUL.FTZ R75, R74, R76 ;  /* 0x0000004c4a4b7220 */ /* 0x000fe20000410000 */
[----:B------:R-:W-:-:S02]  /*4dd0*/  IMAD.U32 R72, R72, 0x10000, RZ ;  /* 0x0001000048487824 */ /* 0x000fc400078e00ff */
[----:B------:R-:W-:Y:S01]  /*4de0*/  FFMA.FTZ R82, R77, R78, -R82 ;  /* 0x0000004e4d527223 */ /* 0x000fe20000010852 */
[C---:B------:R-:W-:Y:S01]  /*4df0*/  FFMA.FTZ R41, R43.reuse, R76, -R41 ;  /* 0x0000004c2b297223 */ /* 0x040fe20000010829 */
[----:B------:R-:W-:Y:S01]  /*4e00*/  FFMA.FTZ R75, R43, R163, R75 ;  /* 0x000000a32b4b7223 */ /* 0x000fe2000001004b */
[C---:B------:R-:W-:Y:S01]  /*4e10*/  FMUL.FTZ R74, R40.reuse, R73 ;  /* 0x00000049284a7220 */ /* 0x040fe20000410000 */
[----:B------:R-:W-:Y:S01]  /*4e20*/  FMUL.FTZ R40, R40, R72 ;  /* 0x0000004828287220 */ /* 0x000fe20000410000 */
[----:B------:R-:W-:Y:S02]  /*4e30*/  F2FP.BF16.F32.PACK_AB R82, R83, R82 ;  /* 0x000000525352723e */ /* 0x000fe400000010ff */
[----:B------:R-:W-:Y:S01]  /*4e40*/  F2FP.BF16.F32.PACK_AB R41, R75, R41 ;  /* 0x000000294b29723e */ /* 0x000fe200000010ff */
[C---:B------:R-:W-:Y:S01]  /*4e50*/  FFMA.FTZ R74, R79.reuse, R72, -R74 ;  /* 0x000000484f4a7223 */ /* 0x040fe2000001084a */
[----:B------:R-:W-:Y:S01]  /*4e60*/  FFMA.FTZ R40, R79, R73, R40 ;  /* 0x000000494f287223 */ /* 0x000fe20000010028 */
[----:B------:R-:W-:-:S02]  /*4e70*/  F2FP.BF16.F32.PACK_AB R42, R42, R84 ;  /* 0x000000542a2a723e */ /* 0x000fc400000010ff */
[----:B------:R-:W-:Y:S02]  /*4e80*/  IMAD.MOV.U32 R43, RZ, RZ, R41 ;  /* 0x000000ffff2b7224 */ /* 0x000fe400078e0029 */
[----:B------:R-:W-:Y:S01]  /*4e90*/  F2FP.BF16.F32.PACK_AB R40, R40, R74 ;  /* 0x0000004a2828723e */ /* 0x000fe200000010ff */
[----:B------:R-:W-:-:S07]  /*4ea0*/  IMAD.MOV.U32 R41, RZ, RZ, R82 ;  /* 0x000000ffff297224 */ /* 0x000fce00078e0052 */
.L_x_474:
[----:B------:R-:W-:Y:S05]  /*4eb0*/  BSYNC B2 ;  /* 0x0000000000027941 */ /* 0x000fea0003800000 */
.L_x_473:
[----:B--2---:R1:W-:Y:S02]  /*4ec0*/  STG.E.128 desc[UR60][R46.64+0x140], R40 ;  /* 0x000140282e007986 */ /* 0x0043e4000c101d3c */
.L_x_452:
[----:B------:R-:W-:Y:S05]  /*4ed0*/  BSYNC B1 ;  /* 0x0000000000017941 */ /* 0x000fea0003800000 */
.L_x_451:
[----:B------:R-:W-:Y:S05]  /*4ee0*/  @P4 BRA `(.L_x_475) ;  /* 0x00000054006c4947 */ /* 0x000fea0003800000 */
[----:B------:R-:W-:Y:S01]  /*4ef0*/  ISETP.NE.AND P3, PT, R28, RZ, PT ;  /* 0x000000ff1c00720c */ /* 0x000fe20003f65270 */
[----:B------:R-:W-:-:S12]  /*4f00*/  BSSY B1, `(.L_x_476) ;  /* 0x0000035000017945 */ /* 0x000fd80003800000 */
[----:B------:R-:W-:Y:S05]  /*4f10*/  @!P3 BRA `(.L_x_477) ;  /* 0x0000000000ccb947 */ /* 0x000fea0003800000 */
[----:B-1234-:R1:W2:Y:S01]  /*4f20*/  LDS.128 R40, [R38+0x23000] ;  /* 0x0230000026287984 */ /* 0x01e2a20000000c00 */
[----:B------:R-:W-:Y:S01]  /*4f30*/  ISETP.GE.AND P3, PT, R22, R121, PT ;  /* 0x000000791600720c */ /* 0x000fe20003f66270 */
[----:B------:R-:W-:-:S12]  /*4f40*/  BSSY B2, `(.L_x_478) ;  /* 0x000002f000027945 */ /* 0x000fd80003800000 */
[----:B-1----:R-:W-:Y:S05]  /*4f50*/  @P3 BRA `(.L_x_479) ;  /* 0x0000000000b43947 */ /* 0x002fea0003800000 */
[----:B------:R-:W-:Y:S01]  /*4f60*/  SHF.R.U64 R47, R70, 0x10, R71 ;  /* 0x00000010462f7819 */ /* 0x000fe20000001247 */
[----:B--2---:R-:W-:Y:S01]  /*4f70*/  IMAD.U32 R70, R42, 0x10000, RZ ;  /* 0x000100002a467824 */ /* 0x004fe200078e00ff */
[----:B------:R-:W-:Y:S01]  /*4f80*/  SHF.R.U64 R46, R68, 0x10, R69 ;  /* 0x00000010442e7819 */ /* 0x000fe20000001245 */
[----:B------:R-:W-:Y:S01]  /*4f90*/  IMAD.U32 R73, R40, 0x10000, RZ ;  /* 0x0001000028497824 */ /* 0x000fe200078e00ff */
[----:B------:R-:W-:Y:S02]  /*4fa0*/  SHF.R.U32.HI R71, RZ, 0x10, R71 ;  /* 0x00000010ff477819 */ /* 0x000fe40000011647 */
[----:B------:R-:W-:Y:S02]  /*4fb0*/  SHF.R.U32.HI R68, RZ, 0x10, R69 ;  /* 0x00000010ff447819 */ /* 0x000fe40000011645 */
        /* <DEDUP_REMOVED lines=15> */
[----:B------:R-:W-:Y:S01]  /*50b0*/  FMUL.FTZ R42, R42, R75 ;  /* 0x0000004b2a2a7220 */ /* 0x000fe20000410000 */
[----:B------:R-:W-:Y:S01]  /*50c0*/  FMUL.FTZ R77, R77, R72 ;  /* 0x000000484d4d7220 */ /* 0x000fe20000410000 */
[----:B------:R-:W-:Y:S01]  /*50d0*/  LOP3.LUT R164, R164, 0xffff0000, RZ, 0xc0, !PT ;  /* 0xffff0000a4a47812 */ /* 0x000fe200078ec0ff */
[----:B------:R-:W-:Y:S01]  /*50e0*/  IMAD.U32 R46, R46, 0x10000, RZ ;  /* 0x000100002e2e7824 */ /* 0x000fe200078e00ff */
[----:B------:R-:W-:Y:S01]  /*50f0*/  LOP3.LUT R68, R68, 0xffff0000, RZ, 0xc0, !PT ;  /* 0xffff000044447812 */ /* 0x000fe200078ec0ff */
[----:B------:R-:W-:Y:S01]  /*5100*/  FFMA.FTZ R77, R71, R41, R77 ;  /* 0x00000029474d7223 */ /* 0x000fe2000001004d */
[----:B------:R-:W-:Y:S01]  /*5110*/  LOP3.LUT R40, R40, 0xffff0000, RZ, 0xc0, !PT ;  /* 0xffff000028287812 */ /* 0x000fe200078ec0ff */
[C---:B------:R-:W-:Y:S01]  /*5120*/  FFMA.FTZ R78, R70.reuse, R75, -R78 ;  /* 0x0000004b464e7223 */ /* 0x040fe2000001084e */
[----:B------:R-:W-:Y:S01]  /*5130*/  FFMA.FTZ R42, R70, R74, R42 ;  /* 0x0000004a462a7223 */ /* 0x000fe2000001002a */
[C---:B------:R-:W-:Y:S01]  /*5140*/  FMUL.FTZ R41, R69.reuse, R164 ;  /* 0x000000a445297220 */ /* 0x040fe20000410000 */
[----:B------:R-:W-:Y:S01]  /*5150*/  FMUL.FTZ R70, R69, R68 ;  /* 0x0000004445467220 */ /* 0x000fe20000410000 */
[----:B------:R-:W-:-:S02]  /*5160*/  IMAD.U32 R43, R43, 0x10000, RZ ;  /* 0x000100002b2b7824 */ /* 0x000fc400078e00ff */
[----:B------:R-:W-:Y:S01]  /*5170*/  FFMA.FTZ R76, R71, R72, -R76 ;  /* 0x00000048474c7223 */ /* 0x000fe2000001084c */
[CC--:B------:R-:W-:Y:S01]  /*5180*/  FMUL.FTZ R69, R40.reuse, R47.reuse ;  /* 0x0000002f28457220 */ /* 0x0c0fe20000410000 */
[----:B------:R-:W-:Y:S01]  /*5190*/  FMUL.FTZ R40, R40, R46 ;  /* 0x0000002e28287220 */ /* 0x000fe20000410000 */
[C---:B------:R-:W-:Y:S01]  /*51a0*/  FFMA.FTZ R41, R43.reuse, R68, -R41 ;  /* 0x000000442b297223 */ /* 0x040fe20000010829 */
[----:B------:R-:W-:Y:S01]  /*51b0*/  FFMA.FTZ R70, R43, R164, R70 ;  /* 0x000000a42b467223 */ /* 0x000fe20000010046 */
[C---:B------:R-:W-:Y:S01]  /*51c0*/  FFMA.FTZ R69, R73.reuse, R46, -R69 ;  /* 0x0000002e49457223 */ /* 0x040fe20000010845 */
[----:B------:R-:W-:Y:S01]  /*51d0*/  FFMA.FTZ R40, R73, R47, R40 ;  /* 0x0000002f49287223 */ /* 0x000fe20000010028 */
[----:B------:R-:W-:Y:S02]  /*51e0*/  F2FP.BF16.F32.PACK_AB R76, R77, R76 ;  /* 0x0000004c4d4c723e */ /* 0x000fe400000010ff */
[----:B------:R-:W-:Y:S02]  /*51f0*/  F2FP.BF16.F32.PACK_AB R43, R70, R41 ;  /* 0x00000029462b723e */ /* 0x000fe400000010ff */
[----:B------:R-:W-:Y:S01]  /*5200*/  F2FP.BF16.F32.PACK_AB R42, R42, R78 ;  /* 0x0000004e2a2a723e */ /* 0x000fe200000010ff */
[----:B------:R-:W-:Y:S01]  /*5210*/  IMAD.MOV.U32 R41, RZ, RZ, R76 ;  /* 0x000000ffff297224 */ /* 0x000fe200078e004c */
[----:B------:R-:W-:-:S07]  /*5220*/  F2FP.BF16.F32.PACK_AB R40, R40, R69 ;  /* 0x000000452828723e */ /* 0x000fce00000010ff */
.L_x_479:
[----:B------:R-:W-:Y:S05]  /*5230*/  BSYNC B2 ;  /* 0x0000000000027941 */ /* 0x000fea0003800000 */
.L_x_478:
[----:B--2---:R1:W-:Y:S02]  /*5240*/  STG.E.128 desc[UR60][R44.64], R40 ;  /* 0x000000282c007986 */ /* 0x0043e4000c101d3c */
.L_x_477:
[----:B------:R-:W-:Y:S05]  /*5250*/  BSYNC B1 ;  /* 0x0000000000017941 */ /* 0x000fea0003800000 */
.L_x_476:
        /* <DEDUP_REMOVED lines=12> */
[----:B------:R-:W-:Y:S02]  /*5320*/  PRMT R47, R160, 0x5410, R47 ;  /* 0x00005410a02f7816 */ /* 0x000fe4000000002f */
[----:B------:R-:W-:Y:S02]  /*5330*/  PRMT R46, R159, 0x5410, R46 ;  /* 0x000054109f2e7816 */ /* 0x000fe4000000002e */
[----:B------:R-:W-:-:S02]  /*5340*/  SHF.R.U32.HI R64, RZ, 0x10, R65 ;  /* 0x00000010ff407819 */ /* 0x000fc40000011641 */
[----:B------:R-:W-:Y:S01]  /*5350*/  PRMT R160, R160, 0x5432, R67 ;  /* 0x00005432a0a07816 */ /* 0x000fe20000000043 */
[C---:B------:R-:W-:Y:S01]  /*5360*/  IMAD.U32 R67, R41.reuse, 0x10000, RZ ;  /* 0x0001000029437824 */ /* 0x040fe200078e00ff */
[----:B------:R-:W-:Y:S02]  /*5370*/  LOP3.LUT R73, R41, 0xffff0000, RZ, 0xc0, !PT ;  /* 0xffff000029497812 */ /* 0x000fe400078ec0ff */
[C---:B------:R-:W-:Y:S01]  /*5380*/  LOP3.LUT R41, R47.reuse, 0xffff0000, RZ, 0xc0, !PT ;  /* 0xffff00002f297812 */ /* 0x040fe200078ec0ff */
[----:B------:R-:W-:Y:S01]  /*5390*/  IMAD.U32 R70, R160, 0x10000, RZ ;  /* 0x00010000a0467824 */ /* 0x000fe200078e00ff */
[----:B------:R-:W-:Y:S01]  /*53a0*/  LOP3.LUT R68, R46, 0xffff0000, RZ, 0xc0, !PT ;  /* 0xffff00002e447812 */ /* 0x000fe200078ec0ff */
[----:B------:R-:W-:Y:S01]  /*53b0*/  IMAD.U32 R47, R47, 0x10000, RZ ;  /* 0x000100002f2f7824 */ /* 0x000fe200078e00ff */
[----:B------:R-:W-:Y:S01]  /*53c0*/  PRMT R64, R159, 0x5432, R64 ;  /* 0x000054329f407816 */ /* 0x000fe20000000040 */
[CC--:B------:R-:W-:Y:S01]  /*53d0*/  FMUL.FTZ R72, R73.reuse, R41.reuse ;  /* 0x0000002949487220 */ /* 0x0c0fe20000410000 */
[----:B------:R-:W-:Y:S01]  /*53e0*/  LOP3.LUT R42, R42, 0xffff0000, RZ, 0xc0, !PT ;  /* 0xffff00002a2a7812 */ /* 0x000fe200078ec0ff */
[----:B------:R-:W-:Y:S01]  /*53f0*/  FMUL.FTZ R73, R73, R68 ;  /* 0x0000004449497220 */ /* 0x000fe20000410000 */
[----:B------:R-:W-:Y:S01]  /*5400*/  LOP3.LUT R40, R40, 0xffff0000, RZ, 0xc0, !PT ;  /* 0xffff000028287812 */ /* 0x000fe200078ec0ff */
[----:B------:R-:W-:Y:S01]  /*5410*/  IMAD.U32 R71, R64, 0x10000, RZ ;  /* 0x0001000040477824 */ /* 0x000fe200078e00ff */
[----:B------:R-:W-:Y:S01]  /*5420*/  LOP3.LUT R65, R43, 0xffff0000, RZ, 0xc0, !PT ;  /* 0xffff00002b417812 */ /* 0x000fe200078ec0ff */
[C---:B------:R-:W-:Y:S01]  /*5430*/  FFMA.FTZ R73, R67.reuse, R41, R73 ;  /* 0x0000002943497223 */ /* 0x040fe20000010049 */
[CC--:B------:R-:W-:Y:S01]  /*5440*/  FMUL.FTZ R74, R42.reuse, R70.reuse ;  /* 0x000000462a4a7220 */ /* 0x0c0fe20000410000 */
[-C--:B------:R-:W-:Y:S01]  /*5450*/  FMUL.FTZ R41, R42, R71.reuse ;  /* 0x000000472a297220 */ /* 0x080fe20000410000 */
[----:B------:R-:W-:Y:S01]  /*5460*/  LOP3.LUT R160, R160, 0xffff0000, RZ, 0xc0, !PT ;  /* 0xffff0000a0a07812 */ /* 0x000fe200078ec0ff */
[----:B------:R-:W-:Y:S01]  /*5470*/  IMAD.U32 R46, R46, 0x10000, RZ ;  /* 0x000100002e2e7824 */ /* 0x000fe200078e00ff */
[----:B------:R-:W-:Y:S01]  /*5480*/  LOP3.LUT R64, R64, 0xffff0000, RZ, 0xc0, !PT ;  /* 0xffff000040407812 */ /* 0x000fe200078ec0ff */
[C---:B------:R-:W-:Y:S01]  /*5490*/  FFMA.FTZ R74, R66.reuse, R71, -R74 ;  /* 0x00000047424a7223 */ /* 0x040fe2000001084a */
[----:B------:R-:W-:Y:S01]  /*54a0*/  FFMA.FTZ R41, R66, R70, R41 ;  /* 0x0000004642297223 */ /* 0x000fe20000010029 */
[C---:B------:R-:W-:Y:S01]  /*54b0*/  FMUL.FTZ R42, R40.reuse, R47 ;  /* 0x0000002f282a7220 */ /* 0x040fe20000410000 */
[----:B------:R-:W-:Y:S01]  /*54c0*/  FFMA.FTZ R72, R67, R68, -R72 ;  /* 0x0000004443487223 */ /* 0x000fe20000010848 */
[----:B------:R-:W-:Y:S01]  /*54d0*/  FMUL.FTZ R66, R65, R160 ;  /* 0x000000a041427220 */ /* 0x000fe20000410000 */
[----:B------:R-:W-:Y:S01]  /*54e0*/  FMUL.FTZ R40, R40, R46 ;  /* 0x0000002e28287220 */ /* 0x000fe20000410000 */
[----:B------:R-:W-:-:S02]  /*54f0*/  IMAD.U32 R43, R43, 0x10000, RZ ;  /* 0x000100002b2b7824 */ /* 0x000fc400078e00ff */
        /* <DEDUP_REMOVED lines=9> */
[----:B------:R-:W-:Y:S01]  /*5590*/  F2FP.BF16.F32.PACK_AB R43, R65, R64 ;  /* 0x00000040412b723e */ /* 0x000fe200000010ff */
[----:B------:R-:W-:-:S07]  /*55a0*/  IMAD.MOV.U32 R42, RZ, RZ, R74 ;  /* 0x000000ffff2a7224 */ /* 0x000fce00078e004a */
.L_x_483:
[----:B------:R-:W-:Y:S05]  /*55b0*/  BSYNC B2 ;  /* 0x0000000000027941 */ /* 0x000fea0003800000 */
.L_x_482:
[----:B--2---:R1:W-:Y:S02]  /*55c0*/  STG.E.128 desc[UR60][R44.64+0x40], R40 ;  /* 0x000040282c007986 */ /* 0x0043e4000c101d3c */
.L_x_481:
[----:B------:R-:W-:Y:S05]  /*55d0*/  BSYNC B1 ;  /* 0x0000000000017941 */ /* 0x000fea0003800000 */
.L_x_480:
[----:B------:R-:W-:Y:S01]  /*55e0*/  ISETP.NE.AND P3, PT, R33, RZ, PT ;  /* 0x000000ff2100720c */ /* 0x000fe20003f65270 */
[----:B------:R-:W-:-:S12]  /*55f0*/  BSSY B1, `(.L_x_484) ;  /* 0x0000035000017945 */ /* 0x000fd80003800000 */
[----:B------:R-:W-:Y:S05]  /*5600*/  @!P3 BRA `(.L_x_485) ;  /* 0x0000000000ccb947 */ /* 0x000fea0003800000 */
[----:B-1234-:R1:W2:Y:S01]  /*5610*/  LDS.128 R40, [R38+0x26800] ;  /* 0x0268000026287984 */ /* 0x01e2a20000000c00 */
[----:B------:R-:W-:Y:S01]  /*5620*/  ISETP.GE.AND P3, PT, R207, R121, PT ;  /* 0x00000079cf00720c */ /* 0x000fe20003f66270 */
[----:B------:R-:W-:-:S12]  /*5630*/  BSSY B2, `(.L_x_486) ;  /* 0x000002f000027945 */ /* 0x000fd80003800000 */
[----:B-1----:R-:W-:Y:S05]  /*5640*/  @P3 BRA `(.L_x_487) ;  /* 0x0000000000b43947 */ /* 0x002fea0003800000 */
[--C-:B------:R-:W-:Y:S01]  /*5650*/  SHF.R.U64 R60, R60, 0x10, R61.reuse ;  /* 0x000000103c3c7819 */ /* 0x100fe2000000123d */
[----:B--2---:R-:W-:Y:S01]  /*5660*/  IMAD.U32 R65, R41, 0x10000, RZ ;  /* 0x0001000029417824 */ /* 0x004fe200078e00ff */
[----:B------:R-:W-:Y:S01]  /*5670*/  SHF.R.U32.HI R64, RZ, 0x10, R61 ;  /* 0x00000010ff407819 */ /* 0x000fe2000001163d */
[----:B------:R-:W-:Y:S01]  /*5680*/  IMAD.U32 R46, R42, 0x10000, RZ ;  /* 0x000100002a2e7824 */ /* 0x000fe200078e00ff */
[--C-:B------:R-:W-:Y:S02]  /*5690*/  SHF.R.U64 R61, R62, 0x10, R63.reuse ;  /* 0x000000103e3d7819 */ /* 0x100fe4000000123f */
[----:B------:R-:W-:Y:S02]  /*56a0*/  SHF.R.U32.HI R63, RZ, 0x10, R63 ;  /* 0x00000010ff3f7819 */ /* 0x000fe4000001163f */
[----:B------:R-:W-:Y:S02]  /*56b0*/  PRMT R62, R158, 0x5410, R61 ;  /* 0x000054109e3e7816 */ /* 0x000fe4000000003d */
[----:B------:R-:W-:-:S02]  /*56c0*/  PRMT R60, R157, 0x5410, R60 ;  /* 0x000054109d3c7816 */ /* 0x000fc4000000003c */
[----:B------:R-:W-:Y:S02]  /*56d0*/  PRMT R158, R158, 0x5432, R63 ;  /* 0x000054329e9e7816 */ /* 0x000fe4000000003f */
[----:B------:R-:W-:Y:S02]  /*56e0*/  PRMT R157, R157, 0x5432, R64 ;  /* 0x000054329d9d7816 */ /* 0x000fe40000000040 */
[----:B------:R-:W-:Y:S01]  /*56f0*/  LOP3.LUT R63, R41, 0xffff0000, RZ, 0xc0, !PT ;  /* 0xffff0000293f7812 */ /* 0x000fe200078ec0ff */
[----:B------:R-:W-:Y:S01]  /*5700*/  IMAD.U32 R61, R158, 0x10000, RZ ;  /* 0x000100009e3d7824 */ /* 0x000fe200078e00ff */
[----:B------:R-:W-:Y:S01]  /*5710*/  LOP3.LUT R68, R62, 0xffff0000, RZ, 0xc0, !PT ;  /* 0xffff00003e447812 */ /* 0x000fe200078ec0ff */
[----:B------:R-:W-:Y:S01]  /*5720*/  IMAD.U32 R66, R157, 0x10000, RZ ;  /* 0x000100009d427824 */ /* 0x000fe200078e00ff */
[----:B------:R-:W-:Y:S01]  /*5730*/  LOP3.LUT R64, R60, 0xffff0000, RZ, 0xc0, !PT ;  /* 0xffff00003c407812 */ /* 0x000fe200078ec0ff */
[----:B------:R-:W-:Y:S01]  /*5740*/  IMAD.U32 R41, R40, 0x10000, RZ ;  /* 0x0001000028297824 */ /* 0x000fe200078e00ff */
[----:B------:R-:W-:Y:S01]  /*5750*/  LOP3.LUT R47, R42, 0xffff0000, RZ, 0xc0, !PT ;  /* 0xffff00002a2f7812 */ /* 0x000fe200078ec0ff */
[----:B------:R-:W-:Y:S01]  /*5760*/  FMUL.FTZ R70, R63, R68 ;  /* 0x000000443f467220 */ /* 0x000fe20000410000 */
[----:B------:R-:W-:Y:S01]  /*5770*/  LOP3.LUT R42, R43, 0xffff0000, RZ, 0xc0, !PT ;  /* 0xffff00002b2a7812 */ /* 0x000fe200078ec0ff */
[-C--:B------:R-:W-:Y:S01]  /*5780*/  FMUL.FTZ R67, R63, R64.reuse ;  /* 0x000000403f437220 */ /* 0x080fe20000410000 */
[----:B------:R-:W-:Y:S01]  /*5790*/  LOP3.LUT R63, R40, 0xffff0000, RZ, 0xc0, !PT ;  /* 0xffff0000283f7812 */ /* 0x000fe200078ec0ff */
[----:B------:R-:W-:Y:S01]  /*57a0*/  FFMA.FTZ R40, R65, R64, -R70 ;  /* 0x0000004041287223 */ /* 0x000fe20000010846 */
[----:B------:R-:W-:Y:S01]  /*57b0*/  FMUL.FTZ R69, R47, R61 ;  /* 0x0000003d2f457220 */ /* 0x000fe20000410000 */
[----:B------:R-:W-:Y:S01]  /*57c0*/  FFMA.FTZ R65, R65, R68, R67 ;  /* 0x0000004441417223 */ /* 0x000fe20000010043 */
[-C--:B------:R-:W-:Y:S01]  /*57d0*/  FMUL.FTZ R67, R47, R66.reuse ;  /* 0x000000422f437220 */ /* 0x080fe20000410000 */
[----:B------:R-:W-:Y:S01]  /*57e0*/  LOP3.LUT R158, R158, 0xffff0000, RZ, 0xc0, !PT ;  /* 0xffff00009e9e7812 */ /* 0x000fe200078ec0ff */
[----:B------:R-:W-:Y:S01]  /*57f0*/  IMAD.U32 R62, R62, 0x10000, RZ ;  /* 0x000100003e3e7824 */ /* 0x000fe200078e00ff */
[----:B------:R-:W-:Y:S01]  /*5800*/  LOP3.LUT R157, R157, 0xffff0000, RZ, 0xc0, !PT ;  /* 0xffff00009d9d7812 */ /* 0x000fe200078ec0ff */
[----:B------:R-:W-:Y:S01]  /*5810*/  FFMA.FTZ R47, R46, R66, -R69 ;  /* 0x000000422e2f7223 */ /* 0x000fe20000010845 */
[----:B------:R-:W-:-:S02]  /*5820*/  IMAD.U32 R60, R60, 0x10000, RZ ;  /* 0x000100003c3c7824 */ /* 0x000fc400078e00ff */
[----:B------:R-:W-:Y:S01]  /*5830*/  FFMA.FTZ R46, R46, R61, R67 ;  /* 0x0000003d2e2e7223 */ /* 0x000fe20000010043 */
[C---:B------:R-:W-:Y:S01]  /*5840*/  FMUL.FTZ R64, R42.reuse, R158 ;  /* 0x0000009e2a407220 */ /* 0x040fe20000410000 */
[----:B------:R-:W-:Y:S01]  /*5850*/  FMUL.FTZ R61, R42, R157 ;  /* 0x0000009d2a3d7220 */ /* 0x000fe20000410000 */
[C---:B------:R-:W-:Y:S01]  /*5860*/  FMUL.FTZ R42, R63.reuse, R62 ;  /* 0x0000003e3f2a7220 */ /* 0x040fe20000410000 */
[-C--:B------:R-:W-:Y:S01]  /*5870*/  FMUL.FTZ R63, R63, R60.reuse ;  /* 0x0000003c3f3f7220 */ /* 0x080fe20000410000 */
[----:B------:R-:W-:Y:S01]  /*5880*/  IMAD.U32 R43, R43, 0x10000, RZ ;  /* 0x000100002b2b7824 */ /* 0x000fe200078e00ff */
[----:B------:R-:W-:Y:S01]  /*5890*/  F2FP.BF16.F32.PACK_AB R46, R46, R47 ;  /* 0x0000002f2e2e723e */ /* 0x000fe200000010ff */
[C---:B------:R-:W-:Y:S01]  /*58a0*/  FFMA.FTZ R42, R41.reuse, R60, -R42 ;  /* 0x0000003c292a7223 */ /* 0x040fe2000001082a */
[----:B------:R-:W-:Y:S01]  /*58b0*/  FFMA.FTZ R63, R41, R62, R63 ;  /* 0x0000003e293f7223 */ /* 0x000fe2000001003f */
[C---:B------:R-:W-:Y:S01]  /*58c0*/  FFMA.FTZ R64, R43.reuse, R157, -R64 ;  /* 0x0000009d2b407223 */ /* 0x040fe20000010840 */
[----:B------:R-:W-:Y:S01]  /*58d0*/  FFMA.FTZ R61, R43, R158, R61 ;  /* 0x0000009e2b3d7223 */ /* 0x000fe2000001003d */
[----:B------:R-:W-:-:S02]  /*58e0*/  F2FP.BF16.F32.PACK_AB R41, R65, R40 ;  /* 0x000000284129723e */ /* 0x000fc400000010ff */
[----:B------:R-:W-:Y:S01]  /*58f0*/  F2FP.BF16.F32.PACK_AB R40, R63, R42 ;  /* 0x0000002a3f28723e */ /* 0x000fe200000010ff */
[----:B------:R-:W-:Y:S01]  /*5900*/  IMAD.MOV.U32 R42, RZ, RZ, R46 ;  /* 0x000000ffff2a7224 */ /* 0x000fe200078e002e */
[----:B------:R-:W-:-:S07]  /*5910*/  F2FP.BF16.F32.PACK_AB R43, R61, R64 ;  /* 0x000000403d2b723e */ /* 0x000fce00000010ff */
.L_x_487:
[----:B------:R-:W-:Y:S05]  /*5920*/  BSYNC B2 ;  /* 0x0000000000027941 */ /* 0x000fea0003800000 */
.L_x_486:
[----:B--2---:R1:W-:Y:S02]  /*5930*/  STG.E.128 desc[UR60][R44.64+0x80], R40 ;  /* 0x000080282c007986 */ /* 0x0043e4000c101d3c */
.L_x_485:
[----:B------:R-:W-:Y:S05]  /*5940*/  BSYNC B1 ;  /* 0x0000000000017941 */ /* 0x000fea0003800000 */
.L_x_484:
        /* <DEDUP_REMOVED lines=10> */
[--C-:B------:R-:W-:Y:S01]  /*59f0*/  SHF.R.U64 R57, R58, 0x10, R59.reuse ;  /* 0x000000103a397819 */ /* 0x100fe2000000123b */
[----:B------:R-:W-:Y:S01]  /*5a00*/  IMAD.U32 R58, R41, 0x10000, RZ ;  /* 0x00010000293a7824 */ /* 0x000fe200078e00ff */
[----:B------:R-:W-:Y:S02]  /*5a10*/  SHF.R.U32.HI R59, RZ, 0x10, R59 ;  /* 0x00000010ff3b7819 */ /* 0x000fe4000001163b */
[----:B------:R-:W-:Y:S02]  /*5a20*/  PRMT R60, R156, 0x5410, R57 ;  /* 0x000054109c3c7816 */ /* 0x000fe40000000039 */
[----:B------:R-:W-:-:S02]  /*5a30*/  PRMT R47, R148, 0x5410, R47 ;  /* 0x00005410942f7816 */ /* 0x000fc4000000002f */
[----:B------:R-:W-:Y:S01]  /*5a40*/  LOP3.LUT R57, R41, 0xffff0000, RZ, 0xc0, !PT ;  /* 0xffff000029397812 */ /* 0x000fe200078ec0ff */
[----:B------:R-:W-:Y:S01]  /*5a50*/  IMAD.U32 R41, R40, 0x10000, RZ ;  /* 0x0001000028297824 */ /* 0x000fe200078e00ff */
[C---:B------:R-:W-:Y:S01]  /*5a60*/  LOP3.LUT R62, R60.reuse, 0xffff0000, RZ, 0xc0, !PT ;  /* 0xffff00003c3e7812 */ /* 0x040fe200078ec0ff */
[----:B------:R-:W-:Y:S01]  /*5a70*/  IMAD.U32 R60, R60, 0x10000, RZ ;  /* 0x000100003c3c7824 */ /* 0x000fe200078e00ff */
[----:B------:R-:W-:Y:S02]  /*5a80*/  PRMT R148, R148, 0x5432, R61 ;  /* 0x0000543294947816 */ /* 0x000fe4000000003d */
[----:B------:R-:W-:Y:S01]  /*5a90*/  PRMT R156, R156, 0x5432, R59 ;  /* 0x000054329c9c7816 */ /* 0x000fe2000000003b */
[----:B------:R-:W-:Y:S01]  /*5aa0*/  FMUL.FTZ R65, R57, R62 ;  /* 0x0000003e39417220 */ /* 0x000fe20000410000 */
[----:B------:R-:W-:Y:S01]  /*5ab0*/  LOP3.LUT R59, R47, 0xffff0000, RZ, 0xc0, !PT ;  /* 0xffff00002f3b7812 */ /* 0x000fe200078ec0ff */
[----:B------:R-:W-:Y:S01]  /*5ac0*/  IMAD.U32 R61, R148, 0x10000, RZ ;  /* 0x00010000943d7824 */ /* 0x000fe200078e00ff */
[----:B------:R-:W-:Y:S01]  /*5ad0*/  LOP3.LUT R56, R42, 0xffff0000, RZ, 0xc0, !PT ;  /* 0xffff00002a387812 */ /* 0x000fe200078ec0ff */
[----:B------:R-:W-:Y:S01]  /*5ae0*/  IMAD.U32 R63, R156, 0x10000, RZ ;  /* 0x000100009c3f7824 */ /* 0x000fe200078e00ff */
[----:B------:R-:W-:Y:S01]  /*5af0*/  LOP3.LUT R42, R43, 0xffff0000, RZ, 0xc0, !PT ;  /* 0xffff00002b2a7812 */ /* 0x000fe200078ec0ff */
[-C--:B------:R-:W-:Y:S01]  /*5b00*/  FMUL.FTZ R67, R57, R59.reuse ;  /* 0x0000003b39437220 */ /* 0x080fe20000410000 */
[----:B------:R-:W-:Y:S01]  /*5b10*/  LOP3.LUT R57, R40, 0xffff0000, RZ, 0xc0, !PT ;  /* 0xffff000028397812 */ /* 0x000fe200078ec0ff */
[----:B------:R-:W-:Y:S01]  /*5b20*/  FFMA.FTZ R40, R58, R59, -R65 ;  /* 0x0000003b3a287223 */ /* 0x000fe20000010841 */
[----:B------:R-:W-:Y:S01]  /*5b30*/  LOP3.LUT R156, R156, 0xffff0000, RZ, 0xc0, !PT ;  /* 0xffff00009c9c7812 */ /* 0x000fe200078ec0ff */
[----:B------:R-:W-:Y:S01]  /*5b40*/  FMUL.FTZ R69, R56, R63 ;  /* 0x0000003f38457220 */ /* 0x000fe20000410000 */
[----:B------:R-:W-:Y:S01]  /*5b50*/  LOP3.LUT R148, R148, 0xffff0000, RZ, 0xc0, !PT ;  /* 0xffff000094947812 */ /* 0x000fe200078ec0ff */
[----:B------:R-:W-:Y:S01]  /*5b60*/  FMUL.FTZ R59, R56, R61 ;  /* 0x0000003d383b7220 */ /* 0x000fe20000410000 */
[----:B------:R-:W-:-:S02]  /*5b70*/  IMAD.U32 R56, R47, 0x10000, RZ ;  /* 0x000100002f387824 */ /* 0x000fc400078e00ff */
[----:B------:R-:W-:Y:S01]  /*5b80*/  FFMA.FTZ R67, R58, R62, R67 ;  /* 0x0000003e3a437223 */ /* 0x000fe20000010043 */
[C---:B------:R-:W-:Y:S01]  /*5b90*/  FMUL.FTZ R58, R42.reuse, R156 ;  /* 0x0000009c2a3a7220 */ /* 0x040fe20000410000 */
[----:B------:R-:W-:Y:S01]  /*5ba0*/  FMUL.FTZ R47, R42, R148 ;  /* 0x000000942a2f7220 */ /* 0x000fe20000410000 */
[C---:B------:R-:W-:Y:S01]  /*5bb0*/  FFMA.FTZ R69, R46.reuse, R61, -R69 ;  /* 0x0000003d2e457223 */ /* 0x040fe20000010845 */
[C---:B------:R-:W-:Y:S01]  /*5bc0*/  FMUL.FTZ R42, R57.reuse, R60 ;  /* 0x0000003c392a7220 */ /* 0x040fe20000410000 */
[----:B------:R-:W-:Y:S01]  /*5bd0*/  FFMA.FTZ R46, R46, R63, R59 ;  /* 0x0000003f2e2e7223 */ /* 0x000fe2000001003b */
[-C--:B------:R-:W-:Y:S01]  /*5be0*/  FMUL.FTZ R57, R57, R56.reuse ;  /* 0x0000003839397220 */ /* 0x080fe20000410000 */
[----:B------:R-:W-:Y:S02]  /*5bf0*/  IMAD.U32 R43, R43, 0x10000, RZ ;  /* 0x000100002b2b7824 */ /* 0x000fe400078e00ff */
[C---:B------:R-:W-:Y:S01]  /*5c00*/  FFMA.FTZ R42, R41.reuse, R56, -R42 ;  /* 0x00000038292a7223 */ /* 0x040fe2000001082a */
[----:B------:R-:W-:Y:S01]  /*5c10*/  FFMA.FTZ R57, R41, R60, R57 ;  /* 0x0000003c29397223 */ /* 0x000fe20000010039 */
[C---:B------:R-:W-:Y:S01]  /*5c20*/  FFMA.FTZ R58, R43.reuse, R148, -R58 ;  /* 0x000000942b3a7223 */ /* 0x040fe2000001083a */
[----:B------:R-:W-:Y:S01]  /*5c30*/  FFMA.FTZ R47, R43, R156, R47 ;  /* 0x0000009c2b2f7223 */ /* 0x000fe2000001002f */
[----:B------:R-:W-:-:S02]  /*5c40*/  F2FP.BF16.F32.PACK_AB R46, R46, R69 ;  /* 0x000000452e2e723e */ /* 0x000fc400000010ff */
[----:B------:R-:W-:Y:S02]  /*5c50*/  F2FP.BF16.F32.PACK_AB R41, R67, R40 ;  /* 0x000000284329723e */ /* 0x000fe400000010ff */
[----:B------:R-:W-:Y:S01]  /*5c60*/  F2FP.BF16.F32.PACK_AB R40, R57, R42 ;  /* 0x0000002a3928723e */ /* 0x000fe200000010ff */
[----:B------:R-:W-:Y:S01]  /*5c70*/  IMAD.MOV.U32 R42, RZ, RZ, R46 ;  /* 0x000000ffff2a7224 */ /* 0x000fe200078e002e */
[----:B------:R-:W-:-:S07]  /*5c80*/  F2FP.BF16.F32.PACK_AB R43, R47, R58 ;  /* 0x0000003a2f2b723e */ /* 0x000fce00000010ff */
.L_x_491:
[----:B------:R-:W-:Y:S05]  /*5c90*/  BSYNC B2 ;  /* 0x0000000000027941 */ /* 0x000fea0003800000 */
.L_x_490:
[----:B--2---:R1:W-:Y:S02]  /*5ca0*/  STG.E.128 desc[UR60][R44.64+0xc0], R40 ;  /* 0x0000c0282c007986 */ /* 0x0043e4000c101d3c */
.L_x_489:
[----:B------:R-:W-:Y:S05]  /*5cb0*/  BSYNC B1 ;  /* 0x0000000000017941 */ /* 0x000fea0003800000 */
.L_x_488:
        /* <DEDUP_REMOVED lines=8> */
[--C-:B------:R-:W-:Y:S01]  /*5d40*/  SHF.R.U64 R62, R52, 0x10, R53.reuse ;  /* 0x00000010343e7819 */ /* 0x100fe20000001235 */
[----:B--2---:R-:W-:Y:S01]  /*5d50*/  IMAD.U32 R52, R42, 0x10000, RZ ;  /* 0x000100002a347824 */ /* 0x004fe200078e00ff */
[----:B------:R-:W-:Y:S02]  /*5d60*/  SHF.R.U32.HI R60, RZ, 0x10, R53 ;  /* 0x00000010ff3c7819 */ /* 0x000fe40000011635 */
        /* <DEDUP_REMOVED lines=12> */
[C---:B------:R-:W-:Y:S01]  /*5e30*/  IMAD.U32 R42, R43.reuse, 0x10000, RZ ;  /* 0x000100002b2a7824 */ /* 0x040fe200078e00ff */
[----:B------:R-:W-:Y:S01]  /*5e40*/  LOP3.LUT R46, R43, 0xffff0000, RZ, 0xc0, !PT ;  /* 0xffff00002b2e7812 */ /* 0x000fe200078ec0ff */
[----:B------:R-:W-:-:S02]  /*5e50*/  IMAD.U32 R43, R41, 0x10000, RZ ;  /* 0x00010000292b7824 */ /* 0x000fc400078e00ff */
[C---:B------:R-:W-:Y:S01]  /*5e60*/  FMUL.FTZ R60, R47.reuse, R58 ;  /* 0x0000003a2f3c7220 */ /* 0x040fe20000410000 */
[----:B------:R-:W-:Y:S02]  /*5e70*/  IMAD.U32 R41, R40, 0x10000, RZ ;  /* 0x0001000028297824 */ /* 0x000fe400078e00ff */
[-C--:B------:R-:W-:Y:S01]  /*5e80*/  FMUL.FTZ R47, R47, R56.reuse ;  /* 0x000000382f2f7220 */ /* 0x080fe20000410000 */
[----:B------:R-:W-:Y:S01]  /*5e90*/  LOP3.LUT R143, R143, 0xffff0000, RZ, 0xc0, !PT ;  /* 0xffff00008f8f7812 */ /* 0x000fe200078ec0ff */
[----:B------:R-:W-:Y:S01]  /*5ea0*/  IMAD.U32 R54, R54, 0x10000, RZ ;  /* 0x0001000036367824 */ /* 0x000fe200078e00ff */
[----:B------:R-:W-:Y:S01]  /*5eb0*/  LOP3.LUT R131, R131, 0xffff0000, RZ, 0xc0, !PT ;  /* 0xffff000083837812 */ /* 0x000fe200078ec0ff */
[C---:B------:R-:W-:Y:S01]  /*5ec0*/  FFMA.FTZ R60, R43.reuse, R56, -R60 ;  /* 0x000000382b3c7223 */ /* 0x040fe2000001083c */
[----:B------:R-:W-:Y:S01]  /*5ed0*/  LOP3.LUT R40, R40, 0xffff0000, RZ, 0xc0, !PT ;  /* 0xffff000028287812 */ /* 0x000fe200078ec0ff */
[----:B------:R-:W-:Y:S01]  /*5ee0*/  FFMA.FTZ R47, R43, R58, R47 ;  /* 0x0000003a2b2f7223 */ /* 0x000fe2000001002f */
[C---:B------:R-:W-:Y:S01]  /*5ef0*/  FMUL.FTZ R43, R46.reuse, R143 ;  /* 0x0000008f2e2b7220 */ /* 0x040fe20000410000 */
[----:B------:R-:W-:Y:S01]  /*5f00*/  FMUL.FTZ R56, R46, R131 ;  /* 0x000000832e387220 */ /* 0x000fe20000410000 */
[C---:B------:R-:W-:Y:S01]  /*5f10*/  FMUL.FTZ R61, R53.reuse, R59 ;  /* 0x0000003b353d7220 */ /* 0x040fe20000410000 */
[C---:B------:R-:W-:Y:S01]  /*5f20*/  FMUL.FTZ R46, R40.reuse, R57 ;  /* 0x00000039282e7220 */ /* 0x040fe20000410000 */
[-C--:B------:R-:W-:Y:S01]  /*5f30*/  FMUL.FTZ R40, R40, R54.reuse ;  /* 0x0000003628287220 */ /* 0x080fe20000410000 */
[-C--:B------:R-:W-:Y:S01]  /*5f40*/  FMUL.FTZ R53, R53, R55.reuse ;  /* 0x0000003735357220 */ /* 0x080fe20000410000 */
[C---:B------:R-:W-:Y:S01]  /*5f50*/  FFMA.FTZ R61, R52.reuse, R55, -R61 ;  /* 0x00000037343d7223 */ /* 0x040fe2000001083d */
[C---:B------:R-:W-:Y:S01]  /*5f60*/  FFMA.FTZ R46, R41.reuse, R54, -R46 ;  /* 0x00000036292e7223 */ /* 0x040fe2000001082e */
[----:B------:R-:W-:Y:S01]  /*5f70*/  FFMA.FTZ R41, R41, R57, R40 ;  /* 0x0000003929297223 */ /* 0x000fe20000010028 */
        /* <DEDUP_REMOVED lines=8> */
.L_x_495:
[----:B------:R-:W-:Y:S05]  /*6000*/  BSYNC B2 ;  /* 0x0000000000027941 */ /* 0x000fea0003800000 */
.L_x_494:
[----:B--2---:R1:W-:Y:S02]  /*6010*/  STG.E.128 desc[UR60][R44.64+0x100], R40 ;  /* 0x000100282c007986 */ /* 0x0043e4000c101d3c */
.L_x_493:
[----:B------:R-:W-:Y:S05]  /*6020*/  BSYNC B1 ;  /* 0x0000000000017941 */ /* 0x000fea0003800000 */
.L_x_492:
        /* <DEDUP_REMOVED lines=12> */
[C---:B------:R-:W-:Y:S02]  /*60f0*/  PRMT R50, R128.reuse, 0x5432, R55 ;  /* 0x0000543280327816 */ /* 0x040fe40000000037 */
[----:B------:R-:W-:-:S02]  /*6100*/  PRMT R128, R128, 0x5410, R53 ;  /* 0x0000541080807816 */ /* 0x000fc40000000035 */
[C---:B------:R-:W-:Y:S02]  /*6110*/  PRMT R53, R129.reuse, 0x5410, R54 ;  /* 0x0000541081357816 */ /* 0x040fe40000000036 */
[----:B------:R-:W-:Y:S01]  /*6120*/  PRMT R129, R129, 0x5432, R52 ;  /* 0x0000543281817816 */ /* 0x000fe20000000034 */
[----:B------:R-:W-:Y:S01]  /*6130*/  IMAD.U32 R52, R128, 0x10000, RZ ;  /* 0x0001000080347824 */ /* 0x000fe200078e00ff */
[----:B------:R-:W-:Y:S02]  /*6140*/  LOP3.LUT R49, R43, 0xffff0000, RZ, 0xc0, !PT ;  /* 0xffff00002b317812 */ /* 0x000fe400078ec0ff */
[----:B------:R-:W-:Y:S01]  /*6150*/  LOP3.LUT R43, R41, 0xffff0000, RZ, 0xc0, !PT ;  /* 0xffff0000292b7812 */ /* 0x000fe200078ec0ff */
[----:B------:R-:W-:Y:S01]  /*6160*/  IMAD.U32 R55, R129, 0x10000, RZ ;  /* 0x0001000081377824 */ /* 0x000fe200078e00ff */
[C---:B------:R-:W-:Y:S01]  /*6170*/  LOP3.LUT R54, R53.reuse, 0xffff0000, RZ, 0xc0, !PT ;  /* 0xffff000035367812 */ /* 0x040fe200078ec0ff */
[----:B------:R-:W-:Y:S01]  /*6180*/  IMAD.U32 R53, R53, 0x10000, RZ ;  /* 0x0001000035357824 */ /* 0x000fe200078e00ff */
[C---:B------:R-:W-:Y:S01]  /*6190*/  LOP3.LUT R51, R50.reuse, 0xffff0000, RZ, 0xc0, !PT ;  /* 0xffff000032337812 */ /* 0x040fe200078ec0ff */
[----:B------:R-:W-:Y:S01]  /*61a0*/  IMAD.U32 R50, R50, 0x10000, RZ ;  /* 0x0001000032327824 */ /* 0x000fe200078e00ff */
[----:B------:R-:W-:Y:S01]  /*61b0*/  LOP3.LUT R47, R42, 0xffff0000, RZ, 0xc0, !PT ;  /* 0xffff00002a2f7812 */ /* 0x000fe200078ec0ff */
[----:B------:R-:W-:-:S02]  /*61c0*/  IMAD.U32 R42, R41, 0x10000, RZ ;  /* 0x00010000292a7824 */ /* 0x000fc400078e00ff */
[C---:B------:R-:W-:Y:S01]  /*61d0*/  FMUL.FTZ R57, R43.reuse, R54 ;  /* 0x000000362b397220 */ /* 0x040fe20000410000 */
[C---:B------:R-:W-:Y:S02]  /*61e0*/  IMAD.U32 R41, R40.reuse, 0x10000, RZ ;  /* 0x0001000028297824 */ /* 0x040fe400078e00ff */
[----:B------:R-:W-:Y:S01]  /*61f0*/  FMUL.FTZ R43, R43, R51 ;  /* 0x000000332b2b7220 */ /* 0x000fe20000410000 */
[----:B------:R-:W-:Y:S01]  /*6200*/  LOP3.LUT R40, R40, 0xffff0000, RZ, 0xc0, !PT ;  /* 0xffff000028287812 */ /* 0x000fe200078ec0ff */
[C---:B------:R-:W-:Y:S01]  /*6210*/  FMUL.FTZ R59, R47.reuse, R55 ;  /* 0x000000372f3b7220 */ /* 0x040fe20000410000 */
[----:B------:R-:W-:Y:S01]  /*6220*/  FMUL.FTZ R47, R47, R52 ;  /* 0x000000342f2f7220 */ /* 0x000fe20000410000 */
[----:B------:R-:W-:Y:S01]  /*6230*/  LOP3.LUT R129, R129, 0xffff0000, RZ, 0xc0, !PT ;  /* 0xffff000081817812 */ /* 0x000fe200078ec0ff */
[----:B------:R-:W-:Y:S01]  /*6240*/  FFMA.FTZ R57, R42, R51, -R57 ;  /* 0x000000332a397223 */ /* 0x000fe20000010839 */
[----:B------:R-:W-:Y:S01]  /*6250*/  LOP3.LUT R128, R128, 0xffff0000, RZ, 0xc0, !PT ;  /* 0xffff000080807812 */ /* 0x000fe200078ec0ff */
[----:B------:R-:W-:Y:S01]  /*6260*/  FFMA.FTZ R54, R42, R54, R43 ;  /* 0x000000362a367223 */ /* 0x000fe2000001002b */
[----:B------:R-:W-:Y:S01]  /*6270*/  FFMA.FTZ R59, R46, R52, -R59 ;  /* 0x000000342e3b7223 */ /* 0x000fe2000001083b */
[----:B------:R-:W-:Y:S01]  /*6280*/  FMUL.FTZ R42, R40, R53 ;  /* 0x00000035282a7220 */ /* 0x000fe20000410000 */
[----:B------:R-:W-:Y:S01]  /*6290*/  FFMA.FTZ R46, R46, R55, R47 ;  /* 0x000000372e2e7223 */ /* 0x000fe2000001002f */
[----:B------:R-:W-:Y:S01]  /*62a0*/  FMUL.FTZ R40, R40, R50 ;  /* 0x0000003228287220 */ /* 0x000fe20000410000 */
[C---:B------:R-:W-:Y:S01]  /*62b0*/  FMUL.FTZ R43, R49.reuse, R129 ;  /* 0x00000081312b7220 */ /* 0x040fe20000410000 */
[----:B------:R-:W-:Y:S01]  /*62c0*/  FMUL.FTZ R52, R49, R128 ;  /* 0x0000008031347220 */ /* 0x000fe20000410000 */
        /* <DEDUP_REMOVED lines=8> */
[----:B------:R-:W-:Y:S01]  /*6350*/  F2FP.BF16.F32.PACK_AB R43, R52, R43 ;  /* 0x0000002b342b723e */ /* 0x000fe200000010ff */
[----:B------:R-:W-:-:S07]  /*6360*/  IMAD.MOV.U32 R42, RZ, RZ, R46 ;  /* 0x000000ffff2a7224 */ /* 0x000fce00078e002e */
.L_x_497:
[----:B------:R-:W-:Y:S05]  /*6370*/  BSYNC B1 ;  /* 0x0000000000017941 */ /* 0x000fea0003800000 */
.L_x_496:
[----:B--2---:R1:W-:Y:S01]  /*6380*/  STG.E.128 desc[UR60][R44.64+0x140], R40 ;  /* 0x000140282c007986 */ /* 0x0043e2000c101d3c */
[----:B------:R-:W-:Y:S05]  /*6390*/  BRA `(.L_x_475) ;  /* 0x0000004000407947 */ /* 0x000fea0003800000 */
.L_x_443:
        /* <DEDUP_REMOVED lines=22> */
[----:B------:R-:W-:Y:S06]  /*6500*/  @P4 BRA `(.L_x_499) ;  /* 0x00000000007c4947 */ /* 0x000fec0003800000 */
[----:B------:R-:W-:Y:S01]  /*6510*/  IADD3 R42, P2, R108, R90, RZ ;  /* 0x0000005a6c2a7210 */ /* 0x000fe20007f5e0ff */
[----:B------:R-:W-:Y:S01]  /*6520*/  ULDC.64 UR4, c[0x0][0x3e8] ;  /* 0x0000fa0000047ab9 */ /* 0x000fe20000000a00 */
[----:B------:R-:W-:Y:S02]  /*6530*/  CS2R R50, SRZ ;  /* 0x0000000000327805 */ /* 0x000fe4000001ff00 */
[----:B------:R-:W-:Y:S02]  /*6540*/  CS2R R48, SRZ ;  /* 0x0000000000307805 */ /* 0x000fe4000001ff00 */
[----:B------:R-:W-:Y:S01]  /*6550*/  CS2R R78, SRZ ;  /* 0x00000000004e7805 */ /* 0x000fe2000001ff00 */
[----:B------:R-:W-:Y:S01]  /*6560*/  IMAD.X R43, R97, 0x1, R15, P2 ;  /* 0x00000001612b7824 */ /* 0x000fe200010e060f */
[----:B------:R-:W-:Y:S02]  /*6570*/  IADD3 R40, P2, R102, R88, RZ ;  /* 0x0000005866287210 */ /* 0x000fe40007f5e0ff */
[----:B------:R-:W-:-:S03]  /*6580*/  CS2R R76, SRZ ;  /* 0x00000000004c7805 */ /* 0x000fc6000001ff00 */
        /* <DEDUP_REMOVED lines=8> */
[----:B------:R-:W-:Y:S02]  /*6610*/  CS2R R44, SRZ ;  /* 0x00000000002c7805 */ /* 0x000fe4000001ff00 */
[----:B------:R-:W-:Y:S02]  /*6620*/  CS2R R58, SRZ ;  /* 0x00000000003a7805 */ /* 0x000fe4000001ff00 */
[----:B------:R-:W-:-:S05]  /*6630*/  CS2R R56, SRZ ;  /* 0x0000000000387805 */ /* 0x000fca000001ff00 */
[----:B------:R0:W5:Y:S04]  /*6640*/  @!P2 LDG.E.128 R48, desc[UR60][R80.64] ;  /* 0x0000003c5030a981 */ /* 0x000168000c1e1d00 */
[----:B------:R0:W5:Y:S01]  /*6650*/  @!P2 LDG.E.128 R76, desc[UR60][R82.64] ;  /* 0x0000003c524ca981 */ /* 0x000162000c1e1d00 */
[----:B------:R-:W-:Y:S02]  /*6660*/  ISETP.GE.AND P2, PT, R0, R121, PT ;  /* 0x000000790000720c */ /* 0x000fe40003f46270 */
[----:B------:R-:W-:Y:S02]  /*6670*/  CS2R R42, SRZ ;  /* 0x00000000002a7805 */ /* 0x000fe4000001ff00 */
[----:B------:R-:W-:Y:S02]  /*6680*/  CS2R R40, SRZ ;  /* 0x0000000000287805 */ /* 0x000fe4000001ff00 */
[----:B------:R-:W-:-:S02]  /*6690*/  CS2R R54, SRZ ;  /* 0x0000000000367805 */ /* 0x000fc4000001ff00 */
[----:B------:R-:W-:-:S05]  /*66a0*/  CS2R R52, SRZ ;  /* 0x0000000000347805 */ /* 0x000fca000001ff00 */
[----:B------:R0:W5:Y:S04]  /*66b0*/  @!P2 LDG.E.128 R44, desc[UR60][R80.64+0x40] ;  /* 0x0000403c502ca981 */ /* 0x000168000c1e1d00 */
[----:B------:R0:W5:Y:S01]  /*66c0*/  @!P2 LDG.E.128 R56, desc[UR60][R82.64+0x40] ;  /* 0x0000403c5238a981 */ /* 0x000162000c1e1d00 */
[----:B------:R-:W-:-:S13]  /*66d0*/  ISETP.GE.AND P2, PT, R3, R121, PT ;  /* 0x000000790300720c */ /* 0x000fda0003f46270 */
[----:B------:R0:W5:Y:S04]  /*66e0*/  @!P2 LDG.E.128 R40, desc[UR60][R80.64+0x80] ;  /* 0x0000803c5028a981 */ /* 0x000168000c1e1d00 */
[----:B------:R0:W5:Y:S02]  /*66f0*/  @!P2 LDG.E.128 R52, desc[UR60][R82.64+0x80] ;  /* 0x0000803c5234a981 */ /* 0x000164000c1e1d00 */
.L_x_499:
[----:B------:R-:W-:Y:S05]  /*6700*/  BSYNC B1 ;  /* 0x0000000000017941 */ /* 0x000fea0003800000 */
.L_x_498:
[----:B------:R-:W-:Y:S01]  /*6710*/  ISETP.GE.AND P3, PT, R228, R96, PT ;  /* 0x00000060e400720c */ /* 0x000fe20003f66270 */
[----:B------:R-:W-:Y:S01]  /*6720*/  BSSY B1, `(.L_x_500) ;  /* 0x0000027000017945 */ /* 0x000fe20003800000 */
[----:B0-----:R-:W-:Y:S02]  /*6730*/  CS2R R82, SRZ ;  /* 0x0000000000527805 */ /* 0x001fe4000001ff00 */
[----:B------:R-:W-:Y:S02]  /*6740*/  CS2R R80, SRZ ;  /* 0x0000000000507805 */ /* 0x000fe4000001ff00 */
[----:B------:R-:W-:Y:S02]  /*6750*/  CS2R R86, SRZ ;  /* 0x0000000000567805 */ /* 0x000fe4000001ff00 */
[----:B------:R-:W-:Y:S01]  /*6760*/  CS2R R84, SRZ ;  /* 0x0000000000547805 */ /* 0x000fe2000001ff00 */
[----:B-----5:R-:W-:Y:S02]  /*6770*/  IMAD.MOV.U32 R94, RZ, RZ, R42 ;  /* 0x000000ffff5e7224 */ /* 0x020fe400078e002a */
[----:B------:R-:W-:-:S02]  /*6780*/  IMAD.MOV.U32 R93, RZ, RZ, R43 ;  /* 0x000000ffff5d7224 */ /* 0x000fc400078e002b */
[----:B------:R-:W-:Y:S05]  /*6790*/  @P3 BRA `(.L_x_501) ;  /* 0x00000000007c3947 */ /* 0x000fea0003800000 */
[----:B------:R-:W-:Y:S01]  /*67a0*/  IADD3 R90, P2, P5, R108, R90, R10 ;  /* 0x0000005a6c5a7210 */ /* 0x000fe20007d5e00a */
[----:B------:R-:W-:Y:S01]  /*67b0*/  ULDC.64 UR4, c[0x0][0x3e8] ;  /* 0x0000fa0000047ab9 */ /* 0x000fe20000000a00 */
[----:B------:R-:W-:Y:S02]  /*67c0*/  CS2R R70, SRZ ;  /* 0x0000000000467805 */ /* 0x000fe4000001ff00 */
[----:B------:R-:W-:Y:S02]  /*67d0*/  CS2R R68, SRZ ;  /* 0x0000000000447805 */ /* 0x000fe4000001ff00 */
[----:B------:R-:W-:Y:S02]  /*67e0*/  IADD3.X R97, R15, R97, R9, P2, P5 ;  /* 0x000000610f617210 */ /* 0x000fe400017ea409 */
[----:B------:R-:W-:Y:S02]  /*67f0*/  CS2R R86, SRZ ;  /* 0x0000000000567805 */ /* 0x000fe4000001ff00 */
[----:B------:R-:W-:-:S02]  /*6800*/  IADD3 R60, P2, P5, R102, R88, R13 ;  /* 0x00000058663c7210 */ /* 0x000fc40007d5e00d */
[----:B------:R-:W-:Y:S02]  /*6810*/  CS2R R84, SRZ ;  /* 0x0000000000547805 */ /* 0x000fe4000001ff00 */
[----:B------:R-:W-:Y:S02]  /*6820*/  IADD3.X R61, R21, R98, R12, P2, P5 ;  /* 0x00000062153d7210 */ /* 0x000fe400017ea40c */
        /* <DEDUP_REMOVED lines=22> */
.L_x_501:
[----:B------:R-:W-:Y:S05]  /*6990*/  BSYNC B1 ;  /* 0x0000000000017941 */ /* 0x000fea0003800000 */
.L_x_500:
[----:B0-----:R-:W-:Y:S01]  /*69a0*/  IMAD.MOV.U32 R89, RZ, RZ, R40 ;  /* 0x000000ffff597224 */ /* 0x001fe200078e0028 */
[----:B------:R-:W-:Y:S01]  /*69b0*/  ISETP.NE.AND P2, PT, R212, 0x3, PT ;  /* 0x00000003d400780c */ /* 0x000fe20003f45270 */
[----:B------:R-:W-:Y:S01]  /*69c0*/  IMAD.MOV.U32 R88, RZ, RZ, R41 ;  /* 0x000000ffff587224 */ /* 0x000fe200078e0029 */
[----:B------:R-:W-:Y:S01]  /*69d0*/  PRMT R176, R94, 0x7610, R176 ;  /* 0x000076105eb07816 */ /* 0x000fe200000000b0 */
[----:B------:R-:W-:Y:S01]  /*69e0*/  IMAD.MOV.U32 R90, RZ, RZ, R44 ;  /* 0x000000ffff5a7224 */ /* 0x000fe200078e002c */
[----:B------:R-:W-:Y:S01]  /*69f0*/  PRMT R177, R93, 0x5410, R89 ;  /* 0x000054105db17816 */ /* 0x000fe20000000059 */
[----:B------:R-:W-:Y:S01]  /*6a00*/  IMAD.MOV.U32 R89, RZ, RZ, R47 ;  /* 0x000000ffff597224 */ /* 0x000fe200078e002f */
[----:B------:R-:W-:Y:S01]  /*6a10*/  PRMT R178, R178, 0x5410, R88 ;  /* 0x00005410b2b27816 */ /* 0x000fe20000000058 */
[----:B------:R-:W-:Y:S02]  /*6a20*/  IMAD.MOV.U32 R88, RZ, RZ, R46 ;  /* 0x000000ffff587224 */ /* 0x000fe400078e002e */
[----:B------:R-:W-:-:S03]  /*6a30*/  IMAD.MOV.U32 R91, RZ, RZ, R45 ;  /* 0x000000ffff5b7224 */ /* 0x000fc600078e002d */
[----:B------:R-:W-:Y:S01]  /*6a40*/  PRMT R180, R88, 0x5410, R89 ;  /* 0x0000541058b47816 */ /* 0x000fe20000000059 */
[----:B------:R-:W-:Y:S01]  /*6a50*/  IMAD.MOV.U32 R88, RZ, RZ, R50 ;  /* 0x000000ffff587224 */ /* 0x000fe200078e0032 */
[----:B------:R-:W-:Y:S01]  /*6a60*/  PRMT R182, R91, 0x5410, R90 ;  /* 0x000054105bb67816 */ /* 0x000fe2000000005a */
[----:B------:R-:W-:Y:S02]  /*6a70*/  IMAD.MOV.U32 R89, RZ, RZ, R51 ;  /* 0x000000ffff597224 */ /* 0x000fe400078e0033 */
[----:B------:R-:W-:Y:S02]  /*6a80*/  IMAD.MOV.U32 R90, RZ, RZ, R48 ;  /* 0x000000ffff5a7224 */ /* 0x000fe400078e0030 */
[----:B------:R-:W-:Y:S01]  /*6a90*/  IMAD.MOV.U32 R91, RZ, RZ, R49 ;  /* 0x000000ffff5b7224 */ /* 0x000fe200078e0031 */
[----:B------:R-:W-:Y:S01]  /*6aa0*/  PRMT R163, R89, 0x5410, R88 ;  /* 0x0000541059a37816 */ /* 0x000fe20000000058 */
[----:B------:R-:W-:Y:S02]  /*6ab0*/  IMAD.MOV.U32 R89, RZ, RZ, R52 ;  /* 0x000000ffff597224 */ /* 0x000fe400078e0034 */
        /* <DEDUP_REMOVED lines=8> */
[----:B------:R-:W-:-:S04]  /*6b40*/  PRMT R176, R176, 0x5410, R90 ;  /* 0x00005410b0b07816 */ /* 0x000fc8000000005a */
[----:B------:R-:W-:Y:S01]  /*6b50*/  PRMT R181, R88, 0x5410, R89 ;  /* 0x0000541058b57816 */ /* 0x000fe20000000059 */
[----:B------:R-:W-:Y:S02]  /*6b60*/  IMAD.MOV.U32 R88, RZ, RZ, R56 ;  /* 0x000000ffff587224 */ /* 0x000fe400078e0038 */
[----:B------:R-:W-:-:S05]  /*6b70*/  IMAD.MOV.U32 R89, RZ, RZ, R57 ;  /* 0x000000ffff597224 */ /* 0x000fca00078e0039 */
[----:B------:R-:W-:Y:S01]  /*6b80*/  PRMT R183, R88, 0x5410, R89 ;  /* 0x0000541058b77816 */ /* 0x000fe20000000059 */
[----:B------:R-:W-:Y:S02]  /*6b90*/  IMAD.MOV.U32 R88, RZ, RZ, R78 ;  /* 0x000000ffff587224 */ /* 0x000fe400078e004e */
[----:B------:R-:W-:-:S03]  /*6ba0*/  IMAD.MOV.U32 R89, RZ, RZ, R79 ;  /* 0x000000ffff597224 */ /* 0x000fc600078e004f */
[----:B------:R-:W-:Y:S01]  /*6bb0*/  PRMT R168, R88, 0x7610, R168 ;  /* 0x0000761058a87816 */ /* 0x000fe200000000a8 */
[----:B------:R-:W-:Y:S01]  /*6bc0*/  IMAD.MOV.U32 R88, RZ, RZ, R76 ;  /* 0x000000ffff587224 */ /* 0x000fe200078e004c */
[----:B------:R-:W-:Y:S01]  /*6bd0*/  PRMT R169, R89, 0x7610, R169 ;  /* 0x0000761059a97816 */ /* 0x000fe200000000a9 */
[----:B------:R-:W-:-:S03]  /*6be0*/  IMAD.MOV.U32 R89, RZ, RZ, R77 ;  /* 0x000000ffff597224 */ /* 0x000fc600078e004d */
        /* <DEDUP_REMOVED lines=35> */
[----:B------:R-:W-:-:S05]  /*6e20*/  IMAD.MOV.U32 R88, RZ, RZ, R84 ;  /* 0x000000ffff587224 */ /* 0x000fca00078e0054 */
[----:B------:R-:W-:Y:S01]  /*6e30*/  PRMT R174, R88, 0x7610, R174 ;  /* 0x0000761058ae7816 */ /* 0x000fe200000000ae */
[----:B------:R-:W-:-:S05]  /*6e40*/  IMAD.MOV.U32 R88, RZ, RZ, R85 ;  /* 0x000000ffff587224 */ /* 0x000fca00078e0055 */
[----:B------:R-:W-:Y:S01]  /*6e50*/  PRMT R174, R174, 0x5410, R88 ;  /* 0x00005410aeae7816 */ /* 0x000fe20000000058 */
[----:B------:R-:W-:Y:S06]  /*6e60*/  @!P2 BRA `(.L_x_502) ;  /* 0x000000000004a947 */ /* 0x000fec0003800000 */
[----:B------:R-:W-:Y:S01]  /*6e70*/  BPT.TRAP 0x1 ;  /* 0x000000040000795c */ /* 0x000fe20000300000 */
.L_x_502:
[----:B------:R-:W-:Y:S01]  /*6e80*/  IMAD R97, R17, 0x8, R16 ;  /* 0x0000000811617824 */ /* 0x000fe200078e0210 */
[----:B------:R-:W-:Y:S01]  /*6e90*/  SHF.L.U32 R98, R205, 0x1f, RZ ;  /* 0x0000001fcd627819 */ /* 0x000fe200000006ff */
[----:B------:R-:W0:Y:S01]  /*6ea0*/  LDC R143, c[0x0][0x2f4] ;  /* 0x0000bd00ff8f7b82 */ /* 0x000e220000000800 */
[----:B------:R-:W-:Y:S01]  /*6eb0*/  BSSY B1, `(.L_x_503) ;  /* 0x0000004000017945 */ /* 0x000fe20003800000 */
[----:B------:R-:W-:Y:S01]  /*6ec0*/  IMAD.MOV.U32 R127, RZ, RZ, R92 ;  /* 0x000000ffff7f7224 */ /* 0x000fe200078e005c */
[----:B------:R-:W1:Y:S02]  /*6ed0*/  SYNCS.PHASECHK.TRANS64.TRYWAIT P5, [R97+URZ+0x36890], R98 ;  /* 0x03689062610075a7 */ /* 0x000e6400080a017f */
[----:B-1----:R-:W-:Y:S05]  /*6ee0*/  @!P5 BRA `(.L_x_504) ;  /* 0x0000021800dcd947 */ /* 0x002fea0003800000 */
.L_x_810:
[----:B------:R-:W-:Y:S05]  /*6ef0*/  BSYNC B1 ;  /* 0x0000000000017941 */ /* 0x000fea0003800000 */
.L_x_503:
[----:B------:R-:W2:Y:S01]  /*6f00*/  LDC.64 R128, c[0x0][0x300] ;  /* 0x0000c000ff807b82 */ /* 0x000ea20000000a00 */
[----:B------:R-:W-:Y:S01]  /*6f10*/  BSSY B1, `(.L_x_505) ;  /* 0x0000190000017945 */ /* 0x000fe20003800000 */
[----:B0-----:R-:W-:-:S03]  /*6f20*/  IMAD.IADD R148, R143, 0x1, -R132 ;  /* 0x000000018f947824 */ /* 0x001fc600078e0a84 */
[----:B------:R-:W-:Y:S05]  /*6f30*/  @P4 BRA `(.L_x_506) ;  /* 0x0000001800344947 */ /* 0x000fea0003800000 */
[----:B------:R-:W-:Y:S01]  /*6f40*/  ISETP.NE.AND P4, PT, R28, RZ, PT ;  /* 0x000000ff1c00720c */ /* 0x000fe20003f85270 */
[-C--:B--2---:R-:W-:Y:S01]  /*6f50*/  IMAD R156, R151, R128.reuse, RZ ;  /* 0x00000080979c7224 */ /* 0x084fe200078e02ff */
[----:B------:R-:W-:Y:S01]  /*6f60*/  BSSY B2, `(.L_x_507) ;  /* 0x0000084000027945 */ /* 0x000fe20003800000 */
[----:B------:R-:W-:-:S04]  /*6f70*/  IMAD.WIDE.U32 R130, R204, R128, R126 ;  /* 0x00000080cc827225 */ /* 0x000fc800078e007e */
[----:B------:R-:W-:-:S04]  /*6f80*/  IMAD R156, R204, R129, R156 ;  /* 0x00000081cc9c7224 */ /* 0x000fc800078e029c */
[----:B------:R-:W-:Y:S02]  /*6f90*/  IMAD.IADD R156, R156, 0x1, R131 ;  /* 0x000000019c9c7824 */ /* 0x000fe400078e0283 */
[----:B------:R-:W-:Y:S05]  /*6fa0*/  @!P4 BRA `(.L_x_508) ;  /* 0x0000000400fcc947 */ /* 0x000fea0003800000 */
[----:B------:R-:W-:Y:S01]  /*6fb0*/  SEL R88, R132, R148, !P0 ;  /* 0x0000009484587207 */ /* 0x000fe20004000000 */
[----:B------:R-:W-:Y:S01]  /*6fc0*/  BSSY B3, `(.L_x_509) ;  /* 0x0000071000037945 */ /* 0x000fe20003800000 */
[----:B------:R-:W-:Y:S02]  /*6fd0*/  ISETP.GE.AND P4, PT, R18, R121, PT ;  /* 0x000000791200720c */ /* 0x000fe40003f86270 */
[----:B------:R-:W-:-:S04]  /*6fe0*/  SHF.R.S32.HI R89, RZ, 0x1f, R88 ;  /* 0x0000001fff597819 */ /* 0x000fc80000011458 */
[----:B------:R-:W-:-:S04]  /*6ff0*/  LEA.HI R89, R89, R88, RZ, 0x4 ;  /* 0x0000005859597211 */ /* 0x000fc800078f20ff */
[----:B------:R-:W-:-:S04]  /*7000*/  LEA.HI.SX32 R161, R89, R119, 0x1c ;  /* 0x0000007759a17211 */ /* 0x000fc800078fe2ff */
[----:B------:R-:W-:-:S04]  /*7010*/  SHF.R.S32.HI R89, RZ, 0x1f, R161 ;  /* 0x0000001fff597819 */ /* 0x000fc800000114a1 */
[----:B------:R-:W-:Y:S01]  /*7020*/  LEA.HI R89, R89, R161, RZ, 0x3 ;  /* 0x000000a159597211 */ /* 0x000fe200078f18ff */
[----:B------:R-:W-:-:S03]  /*7030*/  IMAD.SHL.U32 R161, R161, 0x8, RZ ;  /* 0x00000008a1a17824 */ /* 0x000fc600078e00ff */
[----:B------:R-:W-:Y:S02]  /*7040*/  SHF.R.S32.HI R89, RZ, 0x3, R89 ;  /* 0x00000003ff597819 */ /* 0x000fe40000011459 */
[----:B------:R-:W-:-:S03]  /*7050*/  LOP3.LUT R88, R213, 0x38, R161, 0xf8, !PT ;  /* 0x00000038d5587812 */ /* 0x000fc600078ef8a1 */
[----:B------:R-:W-:Y:S01]  /*7060*/  IMAD R89, R89, 0x1c00, R215 ;  /* 0x00001c0059597824 */ /* 0x000fe200078e02d7 */
[----:B------:R-:W-:-:S05]  /*7070*/  LOP3.LUT R88, R88, R214, RZ, 0x3c, !PT ;  /* 0x000000d658587212 */ /* 0x000fca00078e3cff */
[----:B------:R-:W-:-:S04]  /*7080*/  IMAD.IADD R88, R89, 0x1, R88 ;  /* 0x0000000159587824 */ /* 0x000fc800078e0258 */
[C---:B------:R-:W-:Y:S02]  /*7090*/  IMAD R92, R17.reuse, 0x5400, R88 ;  /* 0x00005400115c7824 */ /* 0x040fe400078e0258 */
[----:B------:R-:W-:Y:S02]  /*70a0*/  IMAD R88, R17, 0x5400, R147 ;  /* 0x0000540011587824 */ /* 0x000fe400078e0293 */
[--C-:B------:R-:W-:Y:S02]  /*70b0*/  IMAD R92, R92, 0x2, R16.reuse ;  /* 0x000000025c5c7824 */ /* 0x100fe400078e0210 */
[----:B------:R-:W-:-:S04]  /*70c0*/  IMAD R88, R88, 0x2, R16 ;  /* 0x0000000258587824 */ /* 0x000fc800078e0210 */
[----:B------:R-:W0:Y:S04]  /*70d0*/  LDS.128 R92, [R92+0x21400] ;  /* 0x021400005c5c7984 */ /* 0x000e280000000c00 */
[----:B------:R-:W2:Y:S01]  /*70e0*/  LDS.128 R88, [R88+0x21400] ;  /* 0x0214000058587984 */ /* 0x000ea20000000c00 */
[----:B------:R-:W-:Y:S05]  /*70f0*/  @P4 BRA `(.L_x_510) ;  /* 0x0000000400744947 */ /* 0x000fea0003800000 */
[--C-:B------:R-:W-:Y:S01]  /*7100*/  SHF.R.U64 R48, R48, 0x10, R49.reuse ;  /* 0x0000001030307819 */ /* 0x100fe20000001231 */
[----:B0-----:R-:W-:Y:S01]  /*7110*/  IMAD.U32 R170, R93, 0x10000, RZ ;  /* 0x000100005daa7824 */ /* 0x001fe200078e00ff */
[----:B------:R-:W-:Y:S02]  /*7120*/  SHF.R.U32.HI R49, RZ, 0x10, R49 ;  /* 0x00000010ff317819 */ /* 0x000fe40000011631 */
[C---:B------:R-:W-:Y:S02]  /*7130*/  PRMT R48, R162.reuse, 0x5432, R48 ;  /* 0x00005432a2307816 */ /* 0x040fe40000000030 */
[----:B------:R-:W-:Y:S02]  /*7140*/  PRMT R49, R162, 0x5410, R49 ;  /* 0x00005410a2317816 */ /* 0x000fe40000000031 */
[----:B------:R-:W-:Y:S02]  /*7150*/  SHF.R.U64 R50, R50, 0x10, R51 ;  /* 0x0000001032327819 */ /* 0x000fe40000001233 */
[----:B------:R-:W-:-:S02]  /*7160*/  SHF.R.U32.HI R162, RZ, 0x10, R77 ;  /* 0x00000010ffa27819 */ /* 0x000fc4000001164d */
[----:B------:R-:W-:Y:S02]  /*7170*/  SHF.R.U64 R76, R76, 0x10, R77 ;  /* 0x000000104c4c7819 */ /* 0x000fe4000000124d */
[--C-:B------:R-:W-:Y:S02]  /*7180*/  SHF.R.U64 R77, R78, 0x10, R79.reuse ;  /* 0x000000104e4d7819 */ /* 0x100fe4000000124f */
[----:B------:R-:W-:Y:S02]  /*7190*/  PRMT R78, R163, 0x5432, R50 ;  /* 0x00005432a34e7816 */ /* 0x000fe40000000032 */
[----:B------:R-:W-:Y:S02]  /*71a0*/  SHF.R.U32.HI R79, RZ, 0x10, R79 ;  /* 0x00000010ff4f7819 */ /* 0x000fe4000001164f */
[----:B------:R-:W-:Y:S01]  /*71b0*/  PRMT R50, R169, 0x5432, R162 ;  /* 0x00005432a9327816 */ /* 0x000fe200000000a2 */
[----:B------:R-:W-:Y:S01]  /*71c0*/  IMAD.U32 R162, R49, 0x10000, RZ ;  /* 0x0001000031a27824 */ /* 0x000fe200078e00ff */
[----:B------:R-:W-:-:S02]  /*71d0*/  SHF.R.U32.HI R51, RZ, 0x10, R51 ;  /* 0x00000010ff337819 */ /* 0x000fc40000011633 */
[----:B------:R-:W-:Y:S01]  /*71e0*/  PRMT R79, R169, 0x5410, R79 ;  /* 0x00005410a94f7816 */ /* 0x000fe2000000004f */
[----:B------:R-:W-:Y:S01]  /*71f0*/  IMAD.U32 R169, R50, 0x10000, RZ ;  /* 0x0001000032a97824 */ /* 0x000fe200078e00ff */
[----:B------:R-:W-:Y:S02]  /*7200*/  PRMT R51, R163, 0x5410, R51 ;  /* 0x00005410a3337816 */ /* 0x000fe40000000033 */
[----:B------:R-:W-:Y:S01]  /*7210*/  PRMT R76, R168, 0x5432, R76 ;  /* 0x00005432a84c7816 */ /* 0x000fe2000000004c */
[-C--:B------:R-:W-:Y:S01]  /*7220*/  FMUL.FTZ R163, R170, R169.reuse ;  /* 0x000000a9aaa37220 */ /* 0x080fe20000410000 */
[----:B------:R-:W-:Y:S01]  /*7230*/  PRMT R77, R168, 0x5410, R77 ;  /* 0x00005410a84d7816 */ /* 0x000fe2000000004d */
[----:B--2---:R-:W-:Y:S01]  /*7240*/  IMAD.U32 R168, R89, 0x10000, RZ ;  /* 0x0001000059a87824 */ /* 0x004fe200078e00ff */
[----:B------:R-:W-:Y:S02]  /*7250*/  LOP3.LUT R50, R50, 0xffff0000, RZ, 0xc0, !PT ;  /* 0xffff000032327812 */ /* 0x000fe400078ec0ff */
[----:B------:R-:W-:Y:S01]  /*7260*/  LOP3.LUT R93, R93, 0xffff0000, RZ, 0xc0, !PT ;  /* 0xffff00005d5d7812 */ /* 0x000fe200078ec0ff */
[-C--:B------:R-:W-:Y:S01]  /*7270*/  FFMA.FTZ R163, R168, R162.reuse, -R163 ;  /* 0x000000a2a8a37223 */ /* 0x080fe200000108a3 */
[----:B------:R-:W-:Y:S01]  /*7280*/  FMUL.FTZ R162, R170, R162 ;  /* 0x000000a2aaa27220 */ /* 0x000fe20000410000 */
[----:B------:R-:W-:Y:S01]  /*7290*/  LOP3.LUT R89, R89, 0xffff0000, RZ, 0xc0, !PT ;  /* 0xffff000059597812 */ /* 0x000fe200078ec0ff */
[C---:B------:R-:W-:Y:S01]  /*72a0*/  IMAD.U32 R170, R95.reuse, 0x10000, RZ ;  /* 0x000100005faa7824 */ /* 0x040fe200078e00ff */
[----:B------:R-:W-:Y:S01]  /*72b0*/  LOP3.LUT R95, R95, 0xffff0000, RZ, 0xc0, !PT ;  /* 0xffff00005f5f7812 */ /* 0x000fe200078ec0ff */
[----:B------:R-:W-:Y:S01]  /*72c0*/  FFMA.FTZ R162, R168, R169, R162 ;  /* 0x000000a9a8a27223 */ /* 0x000fe200000100a2 */
[----:B------:R-:W-:Y:S01]  /*72d0*/  LOP3.LUT R168, R49, 0xffff0000, RZ, 0xc0, !PT ;  /* 0xffff000031a87812 */ /* 0x000fe200078ec0ff */
[----:B------:R-:W-:Y:S01]  /*72e0*/  FMUL.FTZ R49, R93, R50 ;  /* 0x000000325d317220 */ /* 0x000fe20000410000 */
[C---:B------:R-:W-:Y:S01]  /*72f0*/  IMAD.U32 R169, R79.reuse, 0x10000, RZ ;  /* 0x000100004fa97824 */ /* 0x040fe200078e00ff */
[----:B------:R-:W-:-:S02]  /*7300*/  LOP3.LUT R79, R79, 0xffff0000, RZ, 0xc0, !PT ;  /* 0xffff00004f4f7812 */ /* 0x000fc400078ec0ff */
[-C--:B------:R-:W-:Y:S01]  /*7310*/  FMUL.FTZ R93, R93, R168.reuse ;  /* 0x000000a85d5d7220 */ /* 0x080fe20000410000 */
[----:B------:R-:W-:Y:S01]  /*7320*/  FFMA.FTZ R49, R89, R168, -R49 ;  /* 0x000000a859317223 */ /* 0x000fe20000010831 */
[----:B------:R-:W-:Y:S02]  /*7330*/  IMAD.U32 R168, R91, 0x10000, RZ ;  /* 0x000100005ba87824 */ /* 0x000fe400078e00ff */
[----:B------:R-:W-:Y:S01]  /*7340*/  FFMA.FTZ R50, R89, R50, R93 ;  /* 0x0000003259327223 */ /* 0x000fe2000001005d */
[----:B------:R-:W-:Y:S02]  /*7350*/  IMAD.U32 R93, R51, 0x10000, RZ ;  /* 0x00010000335d7824 */ /* 0x000fe400078e00ff */
[----:B------:R-:W-:Y:S01]  /*7360*/  FMUL.FTZ R89, R170, R169 ;  /* 0x000000a9aa597220 */ /* 0x000fe20000410000 */
[----:B------:R-:W-:Y:S02]  /*7370*/  F2FP.BF16.F32.PACK_AB R49, R49, R163 ;  /* 0x000000a33131723e */ /* 0x000fe400000010ff */
[----:B------:R-:W-:Y:S01]  /*7380*/  F2FP.BF16.F32.PACK_AB R50, R50, R162 ;  /* 0x000000a23232723e */ /* 0x000fe200000010ff */
[-C--:B------:R-:W-:Y:S01]  /*7390*/  FFMA.FTZ R89, R168, R93.reuse, -R89 ;  /* 0x0000005da8597223 */ /* 0x080fe20000010859 */
[----:B------:R-:W-:-:S04]  /*73a0*/  FMUL.FTZ R93, R170, R93 ;  /* 0x0000005daa5d7220 */ /* 0x000fc80000410000 */
[----:B------:R-:W-:Y:S01]  /*73b0*/  FFMA.FTZ R93, R168, R169, R93 ;  /* 0x000000a9a85d7223 */ /* 0x000fe2000001005d */
[----:B------:R-:W-:Y:S02]  /*73c0*/  LOP3.LUT R168, R51, 0xffff0000, RZ, 0xc0, !PT ;  /* 0xffff000033a87812 */ /* 0x000fe400078ec0ff */
[----:B------:R-:W-:Y:S01]  /*73d0*/  LOP3.LUT R51, R91, 0xffff0000, RZ, 0xc0, !PT ;  /* 0xffff00005b337812 */ /* 0x000fe200078ec0ff */
[CC--:B------:R-:W-:Y:S02]  /*73e0*/  FMUL.FTZ R91, R95.reuse, R79.reuse ;  /* 0x0000004f5f5b7220 */ /* 0x0c0fe40000410000 */
[-C--:B------:R-:W-:Y:S02]  /*73f0*/  FMUL.FTZ R95, R95, R168.reuse ;  /* 0x000000a85f5f7220 */ /* 0x080fe40000410000 */
[C---:B------:R-:W-:Y:S02]  /*7400*/  FFMA.FTZ R91, R51.reuse, R168, -R91 ;  /* 0x000000a8335b7223 */ /* 0x040fe4000001085b */
[----:B------:R-:W-:Y:S01]  /*7410*/  FFMA.FTZ R95, R51, R79, R95 ;  /* 0x0000004f335f7223 */ /* 0x000fe2000001005f */
[C---:B------:R-:W-:Y:S01]  /*7420*/  IMAD.U32 R79, R76.reuse, 0x10000, RZ ;  /* 0x000100004c4f7824 */ /* 0x040fe200078e00ff */
[----:B------:R-:W-:Y:S01]  /*7430*/  LOP3.LUT R76, R76, 0xffff0000, RZ, 0xc0, !PT ;  /* 0xffff00004c4c7812 */ /* 0x000fe200078ec0ff */
[----:B------:R-:W-:Y:S01]  /*7440*/  IMAD.U32 R51, R88, 0x10000, RZ ;  /* 0x0001000058337824 */ /* 0x000fe200078e00ff */
[----:B------:R-:W-:Y:S01]  /*7450*/  F2FP.BF16.F32.PACK_AB R91, R91, R89 ;  /* 0x000000595b5b723e */ /* 0x000fe200000010ff */
[----:B------:R-:W-:Y:S01]  /*7460*/  IMAD.U32 R89, R92, 0x10000, RZ ;  /* 0x000100005c597824 */ /* 0x000fe200078e00ff */
[----:B------:R-:W-:Y:S01]  /*7470*/  F2FP.BF16.F32.PACK_AB R95, R95, R93 ;  /* 0x0000005d5f5f723e */ /* 0x000fe200000010ff */
[C---:B------:R-:W-:Y:S01]  /*7480*/  IMAD.U32 R93, R48.reuse, 0x10000, RZ ;  /* 0x00010000305d7824 */ /* 0x040fe200078e00ff */
[----:B------:R-:W-:Y:S01]  /*7490*/  LOP3.LUT R48, R48, 0xffff0000, RZ, 0xc0, !PT ;  /* 0xffff000030307812 */ /* 0x000fe200078ec0ff */
[----:B------:R-:W-:-:S02]  /*74a0*/  FMUL.FTZ R162, R89, R79 ;  /* 0x0000004f59a27220 */ /* 0x000fc40000410000 */
[-C--:B------:R-:W-:Y:S02]  /*74b0*/  FMUL.FTZ R89, R89, R93.reuse ;  /* 0x0000005d59597220 */ /* 0x080fe40000410000 */
[C---:B------:R-:W-:Y:S01]  /*74c0*/  FFMA.FTZ R162, R51.reuse, R93, -R162 ;  /* 0x0000005d33a27223 */ /* 0x040fe200000108a2 */
[----:B------:R-:W-:Y:S02]  /*74d0*/  IMAD.U32 R93, R94, 0x10000, RZ ;  /* 0x000100005e5d7824 */ /* 0x000fe400078e00ff */
[----:B------:R-:W-:Y:S01]  /*74e0*/  FFMA.FTZ R89, R51, R79, R89 ;  /* 0x0000004f33597223 */ /* 0x000fe20000010059 */
[----:B------:R-:W-:Y:S02]  /*74f0*/  LOP3.LUT R51, R92, 0xffff0000, RZ, 0xc0, !PT ;  /* 0xffff00005c337812 */ /* 0x000fe400078ec0ff */
[----:B------:R-:W-:-:S03]  /*7500*/  LOP3.LUT R79, R88, 0xffff0000, RZ, 0xc0, !PT ;  /* 0xffff0000584f7812 */ /* 0x000fc600078ec0ff */
[C---:B------:R-:W-:Y:S01]  /*7510*/  FMUL.FTZ R88, R51.reuse, R76 ;  /* 0x0000004c33587220 */ /* 0x040fe20000410000 */
[----:B------:R-:W-:-:S03]  /*7520*/  FMUL.FTZ R51, R51, R48 ;  /* 0x0000003033337220 */ /* 0x000fc60000410000 */
[C---:B------:R-:W-:Y:S01]  /*7530*/  FFMA.FTZ R48, R79.reuse, R48, -R88 ;  /* 0x000000304f307223 */ /* 0x040fe20000010858 */
[----:B------:R-:W-:Y:S01]  /*7540*/  FFMA.FTZ R51, R79, R76, R51 ;  /* 0x0000004c4f337223 */ /* 0x000fe20000010033 */
[C---:B------:R-:W-:Y:S01]  /*7550*/  IMAD.U32 R79, R77.reuse, 0x10000, RZ ;  /* 0x000100004d4f7824 */ /* 0x040fe200078e00ff */
[----:B------:R-:W-:Y:S01]  /*7560*/  LOP3.LUT R77, R77, 0xffff0000, RZ, 0xc0, !PT ;  /* 0xffff00004d4d7812 */ /* 0x000fe200078ec0ff */
[C---:B------:R-:W-:Y:S01]  /*7570*/  IMAD.U32 R88, R78.reuse, 0x10000, RZ ;  /* 0x000100004e587824 */ /* 0x040fe200078e00ff */
[----:B------:R-:W-:Y:S01]  /*7580*/  LOP3.LUT R78, R78, 0xffff0000, RZ, 0xc0, !PT ;  /* 0xffff00004e4e7812 */ /* 0x000fe200078ec0ff */
[C---:B------:R-:W-:Y:S01]  /*7590*/  FMUL.FTZ R92, R93.reuse, R79 ;  /* 0x0000004f5d5c7220 */ /* 0x040fe20000410000 */
[----:B------:R-:W-:Y:S02]  /*75a0*/  IMAD.U32 R76, R90, 0x10000, RZ ;  /* 0x000100005a4c7824 */ /* 0x000fe400078e00ff */
[----:B------:R-:W-:Y:S01]  /*75b0*/  FMUL.FTZ R93, R93, R88 ;  /* 0x000000585d5d7220 */ /* 0x000fe20000410000 */
[----:B------:R-:W-:Y:S01]  /*75c0*/  F2FP.BF16.F32.PACK_AB R48, R48, R162 ;  /* 0x000000a23030723e */ /* 0x000fe200000010ff */
[----:B------:R-:W-:-:S02]  /*75d0*/  FFMA.FTZ R92, R76, R88, -R92 ;  /* 0x000000584c5c7223 */ /* 0x000fc4000001085c */
[----:B------:R-:W-:Y:S01]  /*75e0*/  FFMA.FTZ R93, R76, R79, R93 ;  /* 0x0000004f4c5d7223 */ /* 0x000fe2000001005d */
[----:B------:R-:W-:Y:S02]  /*75f0*/  LOP3.LUT R76, R94, 0xffff0000, RZ, 0xc0, !PT ;  /* 0xffff00005e4c7812 */ /* 0x000fe400078ec0ff */
[----:B------:R-:W-:Y:S02]  /*7600*/  LOP3.LUT R79, R90, 0xffff0000, RZ, 0xc0, !PT ;  /* 0xffff00005a4f7812 */ /* 0x000fe400078ec0ff */
[----:B------:R-:W-:Y:S01]  /*7610*/  F2FP.BF16.F32.PACK_AB R51, R51, R89 ;  /* 0x000000593333723e */ /* 0x000fe200000010ff */
[CC--:B------:R-:W-:Y:S01]  /*7620*/  FMUL.FTZ R88, R76.reuse, R77.reuse ;  /* 0x0000004d4c587220 */ /* 0x0c0fe20000410000 */
[-C--:B------:R-:W-:Y:S01]  /*7630*/  FMUL.FTZ R76, R76, R78.reuse ;  /* 0x0000004e4c4c7220 */ /* 0x080fe20000410000 */
[----:B------:R-:W-:Y:S02]  /*7640*/  IMAD.MOV.U32 R89, RZ, RZ, R49 ;  /* 0x000000ffff597224 */ /* 0x000fe400078e0031 */
[C---:B------:R-:W-:Y:S01]  /*7650*/  FFMA.FTZ R88, R79.reuse, R78, -R88 ;  /* 0x0000004e4f587223 */ /* 0x040fe20000010858 */
[----:B------:R-:W-:-:S04]  /*7660*/  FFMA.FTZ R76, R79, R77, R76 ;  /* 0x0000004d4f4c7223 */ /* 0x000fc8000001004c */
[----:B------:R-:W-:Y:S01]  /*7670*/  F2FP.BF16.F32.PACK_AB R90, R88, R92 ;  /* 0x0000005c585a723e */ /* 0x000fe200000010ff */
[----:B------:R-:W-:Y:S01]  /*7680*/  IMAD.MOV.U32 R88, RZ, RZ, R48 ;  /* 0x000000ffff587224 */ /* 0x000fe200078e0030 */
[----:B------:R-:W-:Y:S01]  /*7690*/  F2FP.BF16.F32.PACK_AB R76, R76, R93 ;  /* 0x0000005d4c4c723e */ /* 0x000fe200000010ff */
[----:B------:R-:W-:Y:S02]  /*76a0*/  IMAD.MOV.U32 R92, RZ, RZ, R51 ;  /* 0x000000ffff5c7224 */ /* 0x000fe400078e0033 */
[----:B------:R-:W-:Y:S02]  /*76b0*/  IMAD.MOV.U32 R93, RZ, RZ, R50 ;  /* 0x000000ffff5d7224 */ /* 0x000fe400078e0032 */
[----:B------:R-:W-:-:S07]  /*76c0*/  IMAD.MOV.U32 R94, RZ, RZ, R76 ;  /* 0x000000ffff5e7224 */ /* 0x000fce00078e004c */
.L_x_510:
[----:B------:R-:W-:Y:S05]  /*76d0*/  BSYNC B3 ;  /* 0x0000000000037941 */ /* 0x000fea0003800000 */
.L_x_509:
[----:B------:R-:W-:-:S13]  /*76e0*/  ISETP.GE.AND P4, PT, R161, R143, PT ;  /* 0x0000008fa100720c */ /* 0x000fda0003f86270 */
[--C-:B------:R-:W-:Y:S02]  /*76f0*/  @!P4 SHF.R.S32.HI R51, RZ, 0x1f, R161.reuse ;  /* 0x0000001fff33c819 */ /* 0x100fe400000114a1 */
[----:B------:R-:W-:-:S04]  /*7700*/  @!P4 IADD3 R161, P5, P6, R116, R130, R161 ;  /* 0x0000008274a1c210 */ /* 0x000fc80007ebe0a1 */
[----:B------:R-:W-:Y:S02]  /*7710*/  @!P4 IADD3.X R51, R7, R156, R51, P5, P6 ;  /* 0x0000009c0733c210 */ /* 0x000fe40002fec433 */
[----:B------:R-:W-:-:S04]  /*7720*/  IADD3 R49, P5, P6, R116, R130, R25 ;  /* 0x0000008274317210 */ /* 0x000fc80007ebe019 */
[----:B------:R-:W-:Y:S02]  /*7730*/  IADD3.X R50, R7, R156, R29, P5, P6 ;  /* 0x0000009c07327210 */ /* 0x000fe40002fec41d */
[----:B------:R-:W-:-:S04]  /*7740*/  LEA R48, P5, R49, R124, 0x1 ;  /* 0x0000007c31307211 */ /* 0x000fc800078a08ff */
[----:B------:R-:W-:Y:S02]  /*7750*/  LEA.HI.X R49, R49, R125, R50, 0x1, P5 ;  /* 0x0000007d31317211 */ /* 0x000fe400028f0c32 */
[----:B------:R-:W-:-:S03]  /*7760*/  @!P4 LEA R50, P5, R161, R124, 0x1 ;  /* 0x0000007ca132c211 */ /* 0x000fc600078a08ff */
[----:B--2---:R2:W-:Y:S01]  /*7770*/  STG.E.128 desc[UR60][R48.64], R88 ;  /* 0x0000005830007986 */ /* 0x0045e2000c101d3c */
[----:B------:R-:W-:-:S05]  /*7780*/  @!P4 LEA.HI.X R51, R161, R125, R51, 0x1, P5 ;  /* 0x0000007da133c211 */ /* 0x000fca00028f0c33 */
[----:B0-----:R2:W-:Y:S04]  /*7790*/  @!P4 STG.E.128 desc[UR60][R50.64], R92 ;  /* 0x0000005c3200c986 */ /* 0x0015e8000c101d3c */
.L_x_508:
[----:B------:R-:W-:Y:S05]  /*77a0*/  BSYNC B2 ;  /* 0x0000000000027941 */ /* 0x000fea0003800000 */
.L_x_507:
[----:B------:R-:W-:Y:S01]  /*77b0*/  ISETP.NE.AND P4, PT, R32, RZ, PT ;  /* 0x000000ff2000720c */ /* 0x000fe20003f85270 */
[----:B------:R-:W-:-:S12]  /*77c0*/  BSSY B2, `(.L_x_511) ;  /* 0x0000080000027945 */ /* 0x000fd80003800000 */
[----:B------:R-:W-:Y:S05]  /*77d0*/  @!P4 BRA `(.L_x_512) ;  /* 0x0000000400f8c947 */ /* 0x000fea0003800000 */
[----:B--2---:R-:W-:Y:S01]  /*77e0*/  SEL R48, R132, R148, !P1 ;  /* 0x0000009484307207 */ /* 0x004fe20004800000 */
        /* <DEDUP_REMOVED lines=20> */
[----:B------:R-:W-:Y:S01]  /*7930*/  SHF.R.U64 R46, R46, 0x10, R47 ;  /* 0x000000102e2e7819 */ /* 0x000fe2000000122f */
[----:B0-----:R-:W-:Y:S01]  /*7940*/  IMAD.U32 R93, R77, 0x10000, RZ ;  /* 0x000100004d5d7824 */ /* 0x001fe200078e00ff */
[--C-:B------:R-:W-:Y:S01]  /*7950*/  SHF.R.U32.HI R89, RZ, 0x10, R57.reuse ;  /* 0x00000010ff597819 */ /* 0x100fe20000011639 */
[----:B--2---:R-:W-:Y:S01]  /*7960*/  IMAD.U32 R91, R49, 0x10000, RZ ;  /* 0x00010000315b7824 */ /* 0x004fe200078e00ff */
[----:B------:R-:W-:Y:S02]  /*7970*/  SHF.R.U64 R56, R56, 0x10, R57 ;  /* 0x0000001038387819 */ /* 0x000fe40000001239 */
[----:B------:R-:W-:Y:S02]  /*7980*/  SHF.R.U64 R57, R58, 0x10, R59 ;  /* 0x000000103a397819 */ /* 0x000fe4000000123b */
[----:B------:R-:W-:Y:S02]  /*7990*/  SHF.R.U64 R44, R44, 0x10, R45 ;  /* 0x000000102c2c7819 */ /* 0x000fe4000000122d */
[----:B------:R-:W-:-:S02]  /*79a0*/  PRMT R58, R180, 0x5410, R46 ;  /* 0x00005410b43a7816 */ /* 0x000fc4000000002e */
[----:B------:R-:W-:Y:S02]  /*79b0*/  SHF.R.U32.HI R45, RZ, 0x10, R45 ;  /* 0x00000010ff2d7819 */ /* 0x000fe4000001162d */
[----:B------:R-:W-:Y:S02]  /*79c0*/  PRMT R46, R183, 0x5432, R89 ;  /* 0x00005432b72e7816 */ /* 0x000fe40000000059 */
[----:B------:R-:W-:Y:S02]  /*79d0*/  PRMT R45, R182, 0x5410, R45 ;  /* 0x00005410b62d7816 */ /* 0x000fe4000000002d */
[----:B------:R-:W-:Y:S01]  /*79e0*/  SHF.R.U32.HI R59, RZ, 0x10, R59 ;  /* 0x00000010ff3b7819 */ /* 0x000fe2000001163b */
[C---:B------:R-:W-:Y:S01]  /*79f0*/  IMAD.U32 R92, R46.reuse, 0x10000, RZ ;  /* 0x000100002e5c7824 */ /* 0x040fe200078e00ff */
[----:B------:R-:W-:Y:S01]  /*7a00*/  LOP3.LUT R46, R46, 0xffff0000, RZ, 0xc0, !PT ;  /* 0xffff00002e2e7812 */ /* 0x000fe200078ec0ff */
[----:B------:R-:W-:Y:S01]  /*7a10*/  IMAD.U32 R89, R45, 0x10000, RZ ;  /* 0x000100002d597824 */ /* 0x000fe200078e00ff */
[----:B------:R-:W-:Y:S01]  /*7a20*/  LOP3.LUT R77, R77, 0xffff0000, RZ, 0xc0, !PT ;  /* 0xffff00004d4d7812 */ /* 0x000fe200078ec0ff */
[----:B------:R-:W-:Y:S01]  /*7a30*/  FMUL.FTZ R90, R93, R92 ;  /* 0x0000005c5d5a7220 */ /* 0x000fe20000410000 */
[----:B------:R-:W-:-:S02]  /*7a40*/  SHF.R.U32.HI R47, RZ, 0x10, R47 ;  /* 0x00000010ff2f7819 */ /* 0x000fc4000001162f */
[----:B------:R-:W-:Y:S01]  /*7a50*/  PRMT R59, R181, 0x5432, R59 ;  /* 0x00005432b53b7816 */ /* 0x000fe2000000003b */
[-C--:B------:R-:W-:Y:S01]  /*7a60*/  FFMA.FTZ R90, R91, R89.reuse, -R90 ;  /* 0x000000595b5a7223 */ /* 0x080fe2000001085a */
[----:B------:R-:W-:Y:S01]  /*7a70*/  FMUL.FTZ R89, R93, R89 ;  /* 0x000000595d597220 */ /* 0x000fe20000410000 */
[----:B------:R-:W-:Y:S01]  /*7a80*/  LOP3.LUT R49, R49, 0xffff0000, RZ, 0xc0, !PT ;  /* 0xffff000031317812 */ /* 0x000fe200078ec0ff */
[----:B------:R-:W-:Y:S01]  /*7a90*/  IMAD.U32 R93, R79, 0x10000, RZ ;  /* 0x000100004f5d7824 */ /* 0x000fe200078e00ff */
[----:B------:R-:W-:Y:S01]  /*7aa0*/  PRMT R47, R180, 0x5432, R47 ;  /* 0x00005432b42f7816 */ /* 0x000fe2000000002f */
[----:B------:R-:W-:Y:S01]  /*7ab0*/  FFMA.FTZ R89, R91, R92, R89 ;  /* 0x0000005c5b597223 */ /* 0x000fe20000010059 */
[----:B------:R-:W-:Y:S01]  /*7ac0*/  LOP3.LUT R91, R45, 0xffff0000, RZ, 0xc0, !PT ;  /* 0xffff00002d5b7812 */ /* 0x000fe200078ec0ff */
[----:B------:R-:W-:Y:S01]  /*7ad0*/  FMUL.FTZ R45, R77, R46 ;  /* 0x0000002e4d2d7220 */ /* 0x000fe20000410000 */
[C---:B------:R-:W-:Y:S01]  /*7ae0*/  IMAD.U32 R92, R59.reuse, 0x10000, RZ ;  /* 0x000100003b5c7824 */ /* 0x040fe200078e00ff */
[----:B------:R-:W-:-:S02]  /*7af0*/  LOP3.LUT R59, R59, 0xffff0000, RZ, 0xc0, !PT ;  /* 0xffff00003b3b7812 */ /* 0x000fc400078ec0ff */
[-C--:B------:R-:W-:Y:S01]  /*7b00*/  FMUL.FTZ R77, R77, R91.reuse ;  /* 0x0000005b4d4d7220 */ /* 0x080fe20000410000 */
[----:B------:R-:W-:Y:S01]  /*7b10*/  FFMA.FTZ R45, R49, R91, -R45 ;  /* 0x0000005b312d7223 */ /* 0x000fe2000001082d */
[----:B------:R-:W-:Y:S01]  /*7b20*/  IMAD.U32 R91, R51, 0x10000, RZ ;  /* 0x00010000335b7824 */ /* 0x000fe200078e00ff */
[----:B------:R-:W-:Y:S01]  /*7b30*/  LOP3.LUT R79, R79, 0xffff0000, RZ, 0xc0, !PT ;  /* 0xffff00004f4f7812 */ /* 0x000fe200078ec0ff */
[----:B------:R-:W-:Y:S01]  /*7b40*/  FFMA.FTZ R46, R49, R46, R77 ;  /* 0x0000002e312e7223 */ /* 0x000fe2000001004d */
[----:B------:R-:W-:Y:S02]  /*7b50*/  IMAD.U32 R77, R47, 0x10000, RZ ;  /* 0x000100002f4d7824 */ /* 0x000fe400078e00ff */
[----:B------:R-:W-:Y:S01]  /*7b60*/  FMUL.FTZ R49, R93, R92 ;  /* 0x0000005c5d317220 */ /* 0x000fe20000410000 */
[----:B------:R-:W-:Y:S02]  /*7b70*/  PRMT R56, R183, 0x5410, R56 ;  /* 0x00005410b7387816 */ /* 0x000fe40000000038 */
[----:B------:R-:W-:Y:S01]  /*7b80*/  PRMT R44, R182, 0x5432, R44 ;  /* 0x00005432b62c7816 */ /* 0x000fe2000000002c */
[-C--:B------:R-:W-:Y:S01]  /*7b90*/  FFMA.FTZ R49, R91, R77.reuse, -R49 ;  /* 0x0000004d5b317223 */ /* 0x080fe20000010831 */
[----:B------:R-:W-:Y:S01]  /*7ba0*/  FMUL.FTZ R77, R93, R77 ;  /* 0x0000004d5d4d7220 */ /* 0x000fe20000410000 */
[----:B------:R-:W-:-:S02]  /*7bb0*/  F2FP.BF16.F32.PACK_AB R46, R46, R89 ;  /* 0x000000592e2e723e */ /* 0x000fc400000010ff */
[----:B------:R-:W-:Y:S01]  /*7bc0*/  PRMT R57, R181, 0x5410, R57 ;  /* 0x00005410b5397816 */ /* 0x000fe20000000039 */
[----:B------:R-:W-:Y:S01]  /*7bd0*/  FFMA.FTZ R77, R91, R92, R77 ;  /* 0x0000005c5b4d7223 */ /* 0x000fe2000001004d */
[----:B------:R-:W-:Y:S02]  /*7be0*/  LOP3.LUT R91, R47, 0xffff0000, RZ, 0xc0, !PT ;  /* 0xffff00002f5b7812 */ /* 0x000fe400078ec0ff */
[----:B------:R-:W-:Y:S01]  /*7bf0*/  LOP3.LUT R47, R51, 0xffff0000, RZ, 0xc0, !PT ;  /* 0xffff0000332f7812 */ /* 0x000fe200078ec0ff */
[----:B------:R-:W-:Y:S01]  /*7c00*/  FMUL.FTZ R51, R79, R59 ;  /* 0x0000003b4f337220 */ /* 0x000fe20000410000 */
[----:B------:R-:W-:Y:S01]  /*7c10*/  F2FP.BF16.F32.PACK_AB R45, R45, R90 ;  /* 0x0000005a2d2d723e */ /* 0x000fe200000010ff */
[-C--:B------:R-:W-:Y:S02]  /*7c20*/  FMUL.FTZ R79, R79, R91.reuse ;  /* 0x0000005b4f4f7220 */ /* 0x080fe40000410000 */
[C---:B------:R-:W-:Y:S02]  /*7c30*/  FFMA.FTZ R51, R47.reuse, R91, -R51 ;  /* 0x0000005b2f337223 */ /* 0x040fe40000010833 */
[----:B------:R-:W-:Y:S01]  /*7c40*/  FFMA.FTZ R79, R47, R59, R79 ;  /* 0x0000003b2f4f7223 */ /* 0x000fe2000001004f */
[----:B------:R-:W-:-:S02]  /*7c50*/  IMAD.U32 R59, R76, 0x10000, RZ ;  /* 0x000100004c3b7824 */ /* 0x000fc400078e00ff */
[----:B------:R-:W-:Y:S01]  /*7c60*/  F2FP.BF16.F32.PACK_AB R51, R51, R49 ;  /* 0x000000313333723e */ /* 0x000fe200000010ff */
[----:B------:R-:W-:Y:S01]  /*7c70*/  IMAD.U32 R49, R56, 0x10000, RZ ;  /* 0x0001000038317824 */ /* 0x000fe200078e00ff */
[----:B------:R-:W-:Y:S01]  /*7c80*/  F2FP.BF16.F32.PACK_AB R79, R79, R77 ;  /* 0x0000004d4f4f723e */ /* 0x000fe200000010ff */
[----:B------:R-:W-:Y:S01]  /*7c90*/  IMAD.U32 R77, R44, 0x10000, RZ ;  /* 0x000100002c4d7824 */ /* 0x000fe200078e00ff */
[----:B------:R-:W-:Y:S01]  /*7ca0*/  LOP3.LUT R56, R56, 0xffff0000, RZ, 0xc0, !PT ;  /* 0xffff000038387812 */ /* 0x000fe200078ec0ff */
[C---:B------:R-:W-:Y:S01]  /*7cb0*/  FMUL.FTZ R89, R59.reuse, R49 ;  /* 0x000000313b597220 */ /* 0x040fe20000410000 */
[----:B------:R-:W-:Y:S02]  /*7cc0*/  IMAD.U32 R47, R48, 0x10000, RZ ;  /* 0x00010000302f7824 */ /* 0x000fe400078e00ff */
[-C--:B------:R-:W-:Y:S01]  /*7cd0*/  FMUL.FTZ R59, R59, R77.reuse ;  /* 0x0000004d3b3b7220 */ /* 0x080fe20000410000 */
[----:B------:R-:W-:Y:S01]  /*7ce0*/  LOP3.LUT R44, R44, 0xffff0000, RZ, 0xc0, !PT ;  /* 0xffff00002c2c7812 */ /* 0x000fe200078ec0ff */
[----:B------:R-:W-:-:S02]  /*7cf0*/  FFMA.FTZ R89, R47, R77, -R89 ;  /* 0x0000004d2f597223 */ /* 0x000fc40000010859 */
[----:B------:R-:W-:Y:S01]  /*7d00*/  FFMA.FTZ R59, R47, R49, R59 ;  /* 0x000000312f3b7223 */ /* 0x000fe2000001003b */
[----:B------:R-:W-:Y:S01]  /*7d10*/  LOP3.LUT R47, R76, 0xffff0000, RZ, 0xc0, !PT ;  /* 0xffff00004c2f7812 */ /* 0x000fe200078ec0ff */
[----:B------:R-:W-:Y:S01]  /*7d20*/  IMAD.U32 R77, R78, 0x10000, RZ ;  /* 0x000100004e4d7824 */ /* 0x000fe200078e00ff */
        /* <DEDUP_REMOVED lines=11> */
[-C--:B------:R-:W-:Y:S01]  /*7de0*/  FMUL.FTZ R77, R77, R56.reuse ;  /* 0x000000384d4d7220 */ /* 0x080fe20000410000 */
[----:B------:R-:W-:Y:S01]  /*7df0*/  F2FP.BF16.F32.PACK_AB R44, R44, R89 ;  /* 0x000000592c2c723e */ /* 0x000fe200000010ff */
[----:B------:R-:W-:-:S02]  /*7e00*/  FFMA.FTZ R76, R48, R56, -R76 ;  /* 0x00000038304c7223 */ /* 0x000fc4000001084c */
[----:B------:R-:W-:Y:S01]  /*7e10*/  FFMA.FTZ R77, R48, R49, R77 ;  /* 0x00000031304d7223 */ /* 0x000fe2000001004d */
[----:B------:R-:W-:Y:S02]  /*7e20*/  LOP3.LUT R48, R78, 0xffff0000, RZ, 0xc0, !PT ;  /* 0xffff00004e307812 */ /* 0x000fe400078ec0ff */
[----:B------:R-:W-:Y:S02]  /*7e30*/  LOP3.LUT R49, R50, 0xffff0000, RZ, 0xc0, !PT ;  /* 0xffff000032317812 */ /* 0x000fe400078ec0ff */
[----:B------:R-:W-:Y:S01]  /*7e40*/  F2FP.BF16.F32.PACK_AB R47, R47, R59 ;  /* 0x0000003b2f2f723e */ /* 0x000fe200000010ff */
[C---:B------:R-:W-:Y:S01]  /*7e50*/  FMUL.FTZ R50, R48.reuse, R57 ;  /* 0x0000003930327220 */ /* 0x040fe20000410000 */
[----:B------:R-:W-:-:S03]  /*7e60*/  FMUL.FTZ R48, R48, R58 ;  /* 0x0000003a30307220 */ /* 0x000fc60000410000 */
[C---:B------:R-:W-:Y:S01]  /*7e70*/  FFMA.FTZ R50, R49.reuse, R58, -R50 ;  /* 0x0000003a31327223 */ /* 0x040fe20000010832 */
[----:B------:R-:W-:Y:S01]  /*7e80*/  FFMA.FTZ R48, R49, R57, R48 ;  /* 0x0000003931307223 */ /* 0x000fe20000010030 */
[----:B------:R-:W-:-:S03]  /*7e90*/  IMAD.MOV.U32 R49, RZ, RZ, R45 ;  /* 0x000000ffff317224 */ /* 0x000fc600078e002d */
[----:B------:R-:W-:Y:S01]  /*7ea0*/  F2FP.BF16.F32.PACK_AB R50, R50, R76 ;  /* 0x0000004c3232723e */ /* 0x000fe200000010ff */
[----:B------:R-:W-:Y:S01]  /*7eb0*/  IMAD.MOV.U32 R76, RZ, RZ, R47 ;  /* 0x000000ffff4c7224 */ /* 0x000fe200078e002f */
[----:B------:R-:W-:Y:S01]  /*7ec0*/  F2FP.BF16.F32.PACK_AB R78, R48, R77 ;  /* 0x0000004d304e723e */ /* 0x000fe200000010ff */
[----:B------:R-:W-:Y:S02]  /*7ed0*/  IMAD.MOV.U32 R48, RZ, RZ, R44 ;  /* 0x000000ffff307224 */ /* 0x000fe400078e002c */
[----:B------:R-:W-:-:S07]  /*7ee0*/  IMAD.MOV.U32 R77, RZ, RZ, R46 ;  /* 0x000000ffff4d7224 */ /* 0x000fce00078e002e */
.L_x_514:
[----:B------:R-:W-:Y:S05]  /*7ef0*/  BSYNC B3 ;  /* 0x0000000000037941 */ /* 0x000fea0003800000 */
.L_x_513:
        /* <DEDUP_REMOVED lines=12> */
.L_x_512:
[----:B------:R-:W-:Y:S05]  /*7fc0*/  BSYNC B2 ;  /* 0x0000000000027941 */ /* 0x000fea0003800000 */
.L_x_511:
[----:B------:R-:W-:-:S13]  /*7fd0*/  ISETP.NE.AND P4, PT, R33, RZ, PT ;  /* 0x000000ff2100720c */ /* 0x000fda0003f85270 */
[----:B------:R-:W-:Y:S05]  /*7fe0*/  @!P4 BRA `(.L_x_506) ;  /* 0x000000080008c947 */ /* 0x000fea0003800000 */
[----:B---3--:R-:W3:Y:S01]  /*7ff0*/  LDL R44, [R1+0x10] ;  /* 0x00001000012c7983 */ /* 0x008ee20000100800 */
[----:B------:R-:W-:Y:S01]  /*8000*/  IADD3 R56, P4, P5, R116, R130, R27 ;  /* 0x0000008274387210 */ /* 0x000fe20007d9e01b */
[----:B------:R-:W-:Y:S03]  /*8010*/  BSSY B2, `(.L_x_515) ;  /* 0x0000075000027945 */ /* 0x000fe60003800000 */
[----:B------:R-:W-:Y:S02]  /*8020*/  IADD3.X R57, R7, R156, R31, P4, P5 ;  /* 0x0000009c07397210 */ /* 0x000fe400027ea41f */
[----:B------:R-:W-:Y:S02]  /*8030*/  ISETP.GE.AND P4, PT, R3, R121, PT ;  /* 0x000000790300720c */ /* 0x000fe40003f86270 */
[----:B---3--:R-:W-:-:S04]  /*8040*/  LOP3.LUT P6, RZ, R44, 0x1, RZ, 0xc0, !PT ;  /* 0x000000012cff7812 */ /* 0x008fc800078cc0ff */
[----:B------:R-:W-:-:S04]  /*8050*/  SEL R44, R132, R148, !P6 ;  /* 0x00000094842c7207 */ /* 0x000fc80007000000 */
        /* <DEDUP_REMOVED lines=11> */
[C---:B--2---:R-:W-:Y:S02]  /*8110*/  IMAD R48, R17.reuse, 0x5400, R44 ;  /* 0x0000540011307824 */ /* 0x044fe400078e022c */
[----:B------:R-:W-:Y:S02]  /*8120*/  IMAD R44, R17, 0x5400, R144 ;  /* 0x00005400112c7824 */ /* 0x000fe400078e0290 */
[--C-:B------:R-:W-:Y:S02]  /*8130*/  IMAD R48, R48, 0x2, R16.reuse ;  /* 0x0000000230307824 */ /* 0x100fe400078e0210 */
[----:B------:R-:W-:-:S04]  /*8140*/  IMAD R44, R44, 0x2, R16 ;  /* 0x000000022c2c7824 */ /* 0x000fc800078e0210 */
[----:B------:R-:W0:Y:S04]  /*8150*/  LDS.128 R48, [R48+0x21400] ;  /* 0x0214000030307984 */ /* 0x000e280000000c00 */
[----:B------:R-:W2:Y:S01]  /*8160*/  LDS.128 R44, [R44+0x21400] ;  /* 0x021400002c2c7984 */ /* 0x000ea20000000c00 */
[----:B------:R-:W-:Y:S05]  /*8170*/  @P4 BRA `(.L_x_516) ;  /* 0x0000000400784947 */ /* 0x000fea0003800000 */
[--C-:B------:R-:W-:Y:S01]  /*8180*/  SHF.R.U32.HI R59, RZ, 0x10, R41.reuse ;  /* 0x00000010ff3b7819 */ /* 0x100fe20000011629 */
[----:B0-----:R-:W-:Y:S01]  /*8190*/  IMAD.U32 R77, R49, 0x10000, RZ ;  /* 0x00010000314d7824 */ /* 0x001fe200078e00ff */
[----:B------:R-:W-:Y:S02]  /*81a0*/  SHF.R.U64 R40, R40, 0x10, R41 ;  /* 0x0000001028287819 */ /* 0x000fe40000001229 */
[----:B------:R-:W-:Y:S02]  /*81b0*/  SHF.R.U32.HI R76, RZ, 0x10, R53 ;  /* 0x00000010ff4c7819 */ /* 0x000fe40000011635 */
[--C-:B------:R-:W-:Y:S02]  /*81c0*/  SHF.R.U64 R41, R42, 0x10, R43.reuse ;  /* 0x000000102a297819 */ /* 0x100fe4000000122b */
[----:B------:R-:W-:Y:S02]  /*81d0*/  SHF.R.U32.HI R42, RZ, 0x10, R43 ;  /* 0x00000010ff2a7819 */ /* 0x000fe4000001162b */
[C---:B------:R-:W-:Y:S01]  /*81e0*/  PRMT R43, R178.reuse, 0x5432, R59 ;  /* 0x00005432b22b7816 */ /* 0x040fe2000000003b */
[----:B--2---:R-:W-:Y:S01]  /*81f0*/  IMAD.U32 R59, R45, 0x10000, RZ ;  /* 0x000100002d3b7824 */ /* 0x004fe200078e00ff */
[----:B------:R-:W-:-:S02]  /*8200*/  PRMT R178, R178, 0x5410, R76 ;  /* 0x00005410b2b27816 */ /* 0x000fc4000000004c */
[----:B------:R-:W-:Y:S01]  /*8210*/  LOP3.LUT R45, R45, 0xffff0000, RZ, 0xc0, !PT ;  /* 0xffff00002d2d7812 */ /* 0x000fe200078ec0ff */
[C---:B------:R-:W-:Y:S01]  /*8220*/  IMAD.U32 R78, R43.reuse, 0x10000, RZ ;  /* 0x000100002b4e7824 */ /* 0x040fe200078e00ff */
[----:B------:R-:W-:Y:S01]  /*8230*/  LOP3.LUT R43, R43, 0xffff0000, RZ, 0xc0, !PT ;  /* 0xffff00002b2b7812 */ /* 0x000fe200078ec0ff */
[C---:B------:R-:W-:Y:S01]  /*8240*/  IMAD.U32 R76, R178.reuse, 0x10000, RZ ;  /* 0x00010000b24c7824 */ /* 0x040fe200078e00ff */
[----:B------:R-:W-:Y:S02]  /*8250*/  LOP3.LUT R178, R178, 0xffff0000, RZ, 0xc0, !PT ;  /* 0xffff0000b2b27812 */ /* 0x000fe400078ec0ff */
[----:B------:R-:W-:Y:S01]  /*8260*/  PRMT R40, R177, 0x5432, R40 ;  /* 0x00005432b1287816 */ /* 0x000fe20000000028 */
[C---:B------:R-:W-:Y:S01]  /*8270*/  FMUL.FTZ R79, R77.reuse, R76 ;  /* 0x0000004c4d4f7220 */ /* 0x040fe20000410000 */
[-C--:B------:R-:W-:Y:S01]  /*8280*/  FMUL.FTZ R77, R77, R78.reuse ;  /* 0x0000004e4d4d7220 */ /* 0x080fe20000410000 */
[----:B------:R-:W-:Y:S02]  /*8290*/  PRMT R177, R177, 0x5410, R42 ;  /* 0x00005410b1b17816 */ /* 0x000fe4000000002a */
[C---:B------:R-:W-:Y:S01]  /*82a0*/  FFMA.FTZ R79, R59.reuse, R78, -R79 ;  /* 0x0000004e3b4f7223 */ /* 0x040fe2000001084f */
[----:B------:R-:W-:Y:S01]  /*82b0*/  FFMA.FTZ R77, R59, R76, R77 ;  /* 0x0000004c3b4d7223 */ /* 0x000fe2000001004d */
[----:B------:R-:W-:-:S02]  /*82c0*/  LOP3.LUT R59, R49, 0xffff0000, RZ, 0xc0, !PT ;  /* 0xffff0000313b7812 */ /* 0x000fc400078ec0ff */
[----:B------:R-:W-:Y:S02]  /*82d0*/  SHF.R.U32.HI R76, RZ, 0x10, R55 ;  /* 0x00000010ff4c7819 */ /* 0x000fe40000011637 */
[----:B------:R-:W-:Y:S01]  /*82e0*/  SHF.R.U64 R52, R52, 0x10, R53 ;  /* 0x0000001034347819 */ /* 0x000fe20000001235 */
[CC--:B------:R-:W-:Y:S01]  /*82f0*/  FMUL.FTZ R49, R59.reuse, R178.reuse ;  /* 0x000000b23b317220 */ /* 0x0c0fe20000410000 */
[-C--:B------:R-:W-:Y:S01]  /*8300*/  FMUL.FTZ R59, R59, R43.reuse ;  /* 0x0000002b3b3b7220 */ /* 0x080fe20000410000 */
[----:B------:R-:W-:Y:S01]  /*8310*/  PRMT R76, R176, 0x5432, R76 ;  /* 0x00005432b04c7816 */ /* 0x000fe2000000004c */
[----:B------:R-:W-:Y:S02]  /*8320*/  IMAD.U32 R53, R177, 0x10000, RZ ;  /* 0x00010000b1357824 */ /* 0x000fe400078e00ff */
[C---:B------:R-:W-:Y:S01]  /*8330*/  FFMA.FTZ R49, R45.reuse, R43, -R49 ;  /* 0x0000002b2d317223 */ /* 0x040fe20000010831 */
[----:B------:R-:W-:Y:S01]  /*8340*/  FFMA.FTZ R59, R45, R178, R59 ;  /* 0x000000b22d3b7223 */ /* 0x000fe2000001003b */
[----:B------:R-:W-:Y:S01]  /*8350*/  IMAD.U32 R45, R51, 0x10000, RZ ;  /* 0x00010000332d7824 */ /* 0x000fe200078e00ff */
[----:B------:R-:W-:Y:S01]  /*8360*/  PRMT R42, R175, 0x5432, R52 ;  /* 0x00005432af2a7816 */ /* 0x000fe20000000034 */
[C---:B------:R-:W-:Y:S01]  /*8370*/  IMAD.U32 R43, R76.reuse, 0x10000, RZ ;  /* 0x000100004c2b7824 */ /* 0x040fe200078e00ff */
[----:B------:R-:W-:Y:S01]  /*8380*/  LOP3.LUT R76, R76, 0xffff0000, RZ, 0xc0, !PT ;  /* 0xffff00004c4c7812 */ /* 0x000fe200078ec0ff */
[----:B------:R-:W-:Y:S01]  /*8390*/  IMAD.U32 R52, R47, 0x10000, RZ ;  /* 0x000100002f347824 */ /* 0x000fe200078e00ff */
[----:B------:R-:W-:Y:S01]  /*83a0*/  SHF.R.U64 R54, R54, 0x10, R55 ;  /* 0x0000001036367819 */ /* 0x000fe20000001237 */
[C---:B------:R-:W-:Y:S01]  /*83b0*/  FMUL.FTZ R78, R45.reuse, R43 ;  /* 0x0000002b2d4e7220 */ /* 0x040fe20000410000 */
[----:B------:R-:W-:Y:S01]  /*83c0*/  FMUL.FTZ R45, R45, R53 ;  /* 0x000000352d2d7220 */ /* 0x000fe20000410000 */
[----:B------:R-:W-:Y:S01]  /*83d0*/  PRMT R41, R176, 0x5410, R41 ;  /* 0x00005410b0297816 */ /* 0x000fe20000000029 */
[----:B------:R-:W-:-:S02]  /*83e0*/  IMAD.U32 R55, R50, 0x10000, RZ ;  /* 0x0001000032377824 */ /* 0x000fc400078e00ff */
[C---:B------:R-:W-:Y:S01]  /*83f0*/  FFMA.FTZ R53, R52.reuse, R53, -R78 ;  /* 0x0000003534357223 */ /* 0x040fe2000001084e */
[----:B------:R-:W-:Y:S01]  /*8400*/  FFMA.FTZ R52, R52, R43, R45 ;  /* 0x0000002b34347223 */ /* 0x000fe2000001002d */
[----:B------:R-:W-:Y:S02]  /*8410*/  LOP3.LUT R78, R51, 0xffff0000, RZ, 0xc0, !PT ;  /* 0xffff0000334e7812 */ /* 0x000fe400078ec0ff */
[----:B------:R-:W-:Y:S02]  /*8420*/  LOP3.LUT R45, R177, 0xffff0000, RZ, 0xc0, !PT ;  /* 0xffff0000b12d7812 */ /* 0x000fe400078ec0ff */
[----:B------:R-:W-:Y:S01]  /*8430*/  LOP3.LUT R43, R47, 0xffff0000, RZ, 0xc0, !PT ;  /* 0xffff00002f2b7812 */ /* 0x000fe200078ec0ff */
[C---:B------:R-:W-:Y:S01]  /*8440*/  FMUL.FTZ R51, R78.reuse, R76 ;  /* 0x0000004c4e337220 */ /* 0x040fe20000410000 */
[----:B------:R-:W-:Y:S01]  /*8450*/  PRMT R54, R175, 0x5410, R54 ;  /* 0x00005410af367816 */ /* 0x000fe20000000036 */
[----:B------:R-:W-:Y:S01]  /*8460*/  FMUL.FTZ R47, R78, R45 ;  /* 0x0000002d4e2f7220 */ /* 0x000fe20000410000 */
[----:B------:R-:W-:-:S02]  /*8470*/  IMAD.U32 R78, R40, 0x10000, RZ ;  /* 0x00010000284e7824 */ /* 0x000fc400078e00ff */
[C---:B------:R-:W-:Y:S01]  /*8480*/  FFMA.FTZ R45, R43.reuse, R45, -R51 ;  /* 0x0000002d2b2d7223 */ /* 0x040fe20000010833 */
[----:B------:R-:W-:Y:S02]  /*8490*/  IMAD.U32 R51, R42, 0x10000, RZ ;  /* 0x000100002a337824 */ /* 0x000fe400078e00ff */
[----:B------:R-:W-:Y:S01]  /*84a0*/  FFMA.FTZ R43, R43, R76, R47 ;  /* 0x0000004c2b2b7223 */ /* 0x000fe2000001002f */
[C---:B------:R-:W-:Y:S01]  /*84b0*/  IMAD.U32 R76, R48.reuse, 0x10000, RZ ;  /* 0x00010000304c7824 */ /* 0x040fe200078e00ff */
[----:B------:R-:W-:Y:S01]  /*84c0*/  LOP3.LUT R48, R48, 0xffff0000, RZ, 0xc0, !PT ;  /* 0xffff000030307812 */ /* 0x000fe200078ec0ff */
[----:B------:R-:W-:Y:S01]  /*84d0*/  IMAD.U32 R47, R44, 0x10000, RZ ;  /* 0x000100002c2f7824 */ /* 0x000fe200078e00ff */
[----:B------:R-:W-:Y:S01]  /*84e0*/  LOP3.LUT R42, R42, 0xffff0000, RZ, 0xc0, !PT ;  /* 0xffff00002a2a7812 */ /* 0x000fe200078ec0ff */
[C---:B------:R-:W-:Y:S01]  /*84f0*/  FMUL.FTZ R88, R76.reuse, R51 ;  /* 0x000000334c587220 */ /* 0x040fe20000410000 */
[----:B------:R-:W-:Y:S01]  /*8500*/  FMUL.FTZ R76, R76, R78 ;  /* 0x0000004e4c4c7220 */ /* 0x000fe20000410000 */
[----:B------:R-:W-:-:S02]  /*8510*/  LOP3.LUT R40, R40, 0xffff0000, RZ, 0xc0, !PT ;  /* 0xffff000028287812 */ /* 0x000fc400078ec0ff */
[C---:B------:R-:W-:Y:S01]  /*8520*/  FFMA.FTZ R88, R47.reuse, R78, -R88 ;  /* 0x0000004e2f587223 */ /* 0x040fe20000010858 */
[----:B------:R-:W-:Y:S01]  /*8530*/  FFMA.FTZ R76, R47, R51, R76 ;  /* 0x000000332f4c7223 */ /* 0x000fe2000001004c */
[----:B------:R-:W-:Y:S01]  /*8540*/  LOP3.LUT R44, R44, 0xffff0000, RZ, 0xc0, !PT ;  /* 0xffff00002c2c7812 */ /* 0x000fe200078ec0ff */
[C---:B------:R-:W-:Y:S01]  /*8550*/  FMUL.FTZ R47, R48.reuse, R42 ;  /* 0x0000002a302f7220 */ /* 0x040fe20000410000 */
[-C--:B------:R-:W-:Y:S01]  /*8560*/  FMUL.FTZ R48, R48, R40.reuse ;  /* 0x0000002830307220 */ /* 0x080fe20000410000 */
[----:B------:R-:W-:Y:S02]  /*8570*/  LOP3.LUT R50, R50, 0xffff0000, RZ, 0xc0, !PT ;  /* 0xffff000032327812 */ /* 0x000fe400078ec0ff */
[C---:B------:R-:W-:Y:S01]  /*8580*/  FFMA.FTZ R47, R44.reuse, R40, -R47 ;  /* 0x000000282c2f7223 */ /* 0x040fe2000001082f */
[----:B------:R-:W-:Y:S01]  /*8590*/  FFMA.FTZ R48, R44, R42, R48 ;  /* 0x0000002a2c307223 */ /* 0x000fe20000010030 */
[C---:B------:R-:W-:Y:S01]  /*85a0*/  IMAD.U32 R42, R54.reuse, 0x10000, RZ ;  /* 0x00010000362a7824 */ /* 0x040fe200078e00ff */
[----:B------:R-:W-:Y:S01]  /*85b0*/  LOP3.LUT R54, R54, 0xffff0000, RZ, 0xc0, !PT ;  /* 0xffff000036367812 */ /* 0x000fe200078ec0ff */
[C---:B------:R-:W-:Y:S01]  /*85c0*/  IMAD.U32 R44, R41.reuse, 0x10000, RZ ;  /* 0x00010000292c7824 */ /* 0x040fe200078e00ff */
[----:B------:R-:W-:Y:S01]  /*85d0*/  LOP3.LUT R41, R41, 0xffff0000, RZ, 0xc0, !PT ;  /* 0xffff000029297812 */ /* 0x000fe200078ec0ff */
[----:B------:R-:W-:Y:S01]  /*85e0*/  FMUL.FTZ R51, R55, R42 ;  /* 0x0000002a37337220 */ /* 0x000fe20000410000 */
[----:B------:R-:W-:-:S02]  /*85f0*/  IMAD.U32 R40, R46, 0x10000, RZ ;  /* 0x000100002e287824 */ /* 0x000fc400078e00ff */
[-C--:B------:R-:W-:Y:S01]  /*8600*/  FMUL.FTZ R55, R55, R44.reuse ;  /* 0x0000002c37377220 */ /* 0x080fe20000410000 */
[----:B------:R-:W-:Y:S01]  /*8610*/  LOP3.LUT R46, R46, 0xffff0000, RZ, 0xc0, !PT ;  /* 0xffff00002e2e7812 */ /* 0x000fe200078ec0ff */
[C---:B------:R-:W-:Y:S02]  /*8620*/  FFMA.FTZ R51, R40.reuse, R44, -R51 ;  /* 0x0000002c28337223 */ /* 0x040fe40000010833 */
[----:B------:R-:W-:Y:S01]  /*8630*/  FFMA.FTZ R55, R40, R42, R55 ;  /* 0x0000002a28377223 */ /* 0x000fe20000010037 */
[C---:B------:R-:W-:Y:S01]  /*8640*/  FMUL.FTZ R40, R50.reuse, R54 ;  /* 0x0000003632287220 */ /* 0x040fe20000410000 */
[----:B------:R-:W-:Y:S01]  /*8650*/  FMUL.FTZ R50, R50, R41 ;  /* 0x0000002932327220 */ /* 0x000fe20000410000 */
[----:B------:R-:W-:Y:S02]  /*8660*/  F2FP.BF16.F32.PACK_AB R49, R49, R79 ;  /* 0x0000004f3131723e */ /* 0x000fe400000010ff */
[C---:B------:R-:W-:Y:S01]  /*8670*/  FFMA.FTZ R40, R46.reuse, R41, -R40 ;  /* 0x000000292e287223 */ /* 0x040fe20000010828 */
[----:B------:R-:W-:Y:S01]  /*8680*/  F2FP.BF16.F32.PACK_AB R47, R47, R88 ;  /* 0x000000582f2f723e */ /* 0x000fe200000010ff */
[----:B------:R-:W-:Y:S01]  /*8690*/  FFMA.FTZ R50, R46, R54, R50 ;  /* 0x000000362e327223 */ /* 0x000fe20000010032 */
[----:B------:R-:W-:Y:S01]  /*86a0*/  F2FP.BF16.F32.PACK_AB R53, R45, R53 ;  /* 0x000000352d35723e */ /* 0x000fe200000010ff */
[----:B------:R-:W-:Y:S01]  /*86b0*/  IMAD.MOV.U32 R45, RZ, RZ, R49 ;  /* 0x000000ffff2d7224 */ /* 0x000fe200078e0031 */
        /* <DEDUP_REMOVED lines=9> */
[----:B------:R-:W-:-:S07]  /*8750*/  IMAD.MOV.U32 R46, RZ, RZ, R40 ;  /* 0x000000ffff2e7224 */ /* 0x000fce00078e0028 */
.L_x_516:
[----:B------:R-:W-:Y:S05]  /*8760*/  BSYNC B2 ;  /* 0x0000000000027941 */ /* 0x000fea0003800000 */
.L_x_515:
[----:B------:R-:W-:-:S13]  /*8770*/  ISETP.GE.AND P4, PT, R58, R143, PT ;  /* 0x0000008f3a00720c */ /* 0x000fda0003f86270 */
[--C-:B------:R-:W-:Y:S02]  /*8780*/  @!P4 SHF.R.S32.HI R40, RZ, 0x1f, R58.reuse ;  /* 0x0000001fff28c819 */ /* 0x100fe4000001143a */
[----:B------:R-:W-:-:S04]  /*8790*/  @!P4 IADD3 R58, P5, P6, R116, R130, R58 ;  /* 0x00000082743ac210 */ /* 0x000fc80007ebe03a */
[----:B------:R-:W-:Y:S02]  /*87a0*/  @!P4 IADD3.X R156, R7, R156, R40, P5, P6 ;  /* 0x0000009c079cc210 */ /* 0x000fe40002fec428 */
[----:B------:R-:W-:-:S04]  /*87b0*/  LEA R40, P5, R56, R124, 0x1 ;  /* 0x0000007c38287211 */ /* 0x000fc800078a08ff */
[----:B------:R-:W-:Y:S02]  /*87c0*/  LEA.HI.X R41, R56, R125, R57, 0x1, P5 ;  /* 0x0000007d38297211 */ /* 0x000fe400028f0c39 */
[----:B------:R-:W-:-:S03]  /*87d0*/  @!P4 LEA R42, P5, R58, R124, 0x1 ;  /* 0x0000007c3a2ac211 */ /* 0x000fc600078a08ff */
[----:B--2---:R4:W-:Y:S01]  /*87e0*/  STG.E.128 desc[UR60][R40.64], R44 ;  /* 0x0000002c28007986 */ /* 0x0049e2000c101d3c */
[----:B------:R-:W-:-:S05]  /*87f0*/  @!P4 LEA.HI.X R43, R58, R125, R156, 0x1, P5 ;  /* 0x0000007d3a2bc211 */ /* 0x000fca00028f0c9c */
[----:B0-----:R4:W-:Y:S04]  /*8800*/  @!P4 STG.E.128 desc[UR60][R42.64], R48 ;  /* 0x000000302a00c986 */ /* 0x0019e8000c101d3c */
.L_x_506:
[----:B------:R-:W-:Y:S05]  /*8810*/  BSYNC B1 ;  /* 0x0000000000017941 */ /* 0x000fea0003800000 */
.L_x_505:
[-C--:B--2-4-:R-:W-:Y:S02]  /*8820*/  IMAD R40, R152, R128.reuse, RZ ;  /* 0x0000008098287224 */ /* 0x094fe400078e02ff */
[----:B------:R-:W-:-:S04]  /*8830*/  IMAD.WIDE.U32 R126, R228, R128, R126 ;  /* 0x00000080e47e7225 */ /* 0x000fc800078e007e */
[----:B------:R-:W-:Y:S01]  /*8840*/  IMAD R40, R228, R129, R40 ;  /* 0x00000081e4287224 */ /* 0x000fe200078e0228 */
[----:B------:R-:W-:Y:S06]  /*8850*/  @P3 BRA `(.L_x_475) ;  /* 0x0000001c00103947 */ /* 0x000fec0003800000 */
[----:B------:R-:W-:Y:S01]  /*8860*/  ISETP.NE.AND P3, PT, R28, RZ, PT ;  /* 0x000000ff1c00720c */ /* 0x000fe20003f65270 */
[----:B------:R-:W-:Y:S01]  /*8870*/  BSSY B1, `(.L_x_517) ;  /* 0x0000082000017945 */ /* 0x000fe20003800000 */
[----:B------:R-:W-:-:S11]  /*8880*/  IMAD.IADD R52, R127, 0x1, R40 ;  /* 0x000000017f347824 */ /* 0x000fd600078e0228 */
[----:B------:R-:W-:Y:S05]  /*8890*/  @!P3 BRA `(.L_x_518) ;  /* 0x0000000400fcb947 */ /* 0x000fea0003800000 */
[----:B------:R-:W-:Y:S01]  /*88a0*/  SEL R40, R132, R148, !P0 ;  /* 0x0000009484287207 */ /* 0x000fe20004000000 */
[----:B------:R-:W-:Y:S01]  /*88b0*/  BSSY B2, `(.L_x_519) ;  /* 0x0000073000027945 */ /* 0x000fe20003800000 */
[----:B------:R-:W-:Y:S02]  /*88c0*/  SHF.R.U32.HI R42, RZ, 0x3, R208 ;  /* 0x00000003ff2a7819 */ /* 0x000fe400000116d0 */
[----:B------:R-:W-:Y:S02]  /*88d0*/  SHF.R.S32.HI R41, RZ, 0x1f, R40 ;  /* 0x0000001fff297819 */ /* 0x000fe40000011428 */
[----:B---3--:R-:W-:Y:S02]  /*88e0*/  IADD3 R49, P3, P4, R116, R126, R25 ;  /* 0x0000007e74317210 */ /* 0x008fe40007c7e019 */
[----:B------:R-:W-:Y:S02]  /*88f0*/  LEA.HI R41, R41, R40, RZ, 0x4 ;  /* 0x0000002829297211 */ /* 0x000fe400078f20ff */
[----:B------:R-:W-:-:S02]  /*8900*/  IADD3.X R50, R7, R52, R29, P3, P4 ;  /* 0x0000003407327210 */ /* 0x000fc40001fe841d */
[----:B------:R-:W-:Y:S02]  /*8910*/  LEA.HI.SX32 R48, R41, R119, 0x1c ;  /* 0x0000007729307211 */ /* 0x000fe400078fe2ff */
[----:B------:R-:W-:Y:S02]  /*8920*/  ISETP.GE.AND P3, PT, R18, R121, PT ;  /* 0x000000791200720c */ /* 0x000fe40003f66270 */
[----:B------:R-:W-:-:S04]  /*8930*/  SHF.R.S32.HI R41, RZ, 0x1f, R48 ;  /* 0x0000001fff297819 */ /* 0x000fc80000011430 */
[----:B------:R-:W-:Y:S01]  /*8940*/  LEA.HI R41, R41, R48, RZ, 0x3 ;  /* 0x0000003029297211 */ /* 0x000fe200078f18ff */
[----:B------:R-:W-:-:S03]  /*8950*/  IMAD.SHL.U32 R48, R48, 0x8, RZ ;  /* 0x0000000830307824 */ /* 0x000fc600078e00ff */
[----:B------:R-:W-:Y:S02]  /*8960*/  SHF.R.S32.HI R41, RZ, 0x3, R41 ;  /* 0x00000003ff297819 */ /* 0x000fe40000011429 */
[----:B------:R-:W-:-:S03]  /*8970*/  LOP3.LUT R40, R208, 0x38, R48, 0xf8, !PT ;  /* 0x00000038d0287812 */ /* 0x000fc600078ef830 */
[----:B------:R-:W-:Y:S01]  /*8980*/  IMAD R41, R41, 0x1c00, R216 ;  /* 0x00001c0029297824 */ /* 0x000fe200078e02d8 */
[----:B------:R-:W-:-:S05]  /*8990*/  LOP3.LUT R40, R40, R42, RZ, 0x3c, !PT ;  /* 0x0000002a28287212 */ /* 0x000fca00078e3cff */
[----:B------:R-:W-:Y:S02]  /*89a0*/  IMAD.IADD R41, R41, 0x1, R40 ;  /* 0x0000000129297824 */ /* 0x000fe400078e0228 */
[C---:B------:R-:W-:Y:S02]  /*89b0*/  IMAD R40, R17.reuse, 0x5400, R145 ;  /* 0x0000540011287824 */ /* 0x040fe400078e0291 */
[----:B------:R-:W-:Y:S02]  /*89c0*/  IMAD R44, R17, 0x5400, R41 ;  /* 0x00005400112c7824 */ /* 0x000fe400078e0229 */
[--C-:B------:R-:W-:Y:S02]  /*89d0*/  IMAD R40, R40, 0x2, R16.reuse ;  /* 0x0000000228287824 */ /* 0x100fe400078e0210 */
[----:B------:R-:W-:-:S04]  /*89e0*/  IMAD R44, R44, 0x2, R16 ;  /* 0x000000022c2c7824 */ /* 0x000fc800078e0210 */
[----:B------:R-:W0:Y:S04]  /*89f0*/  LDS.128 R40, [R40+0x21400] ;  /* 0x0214000028287984 */ /* 0x000e280000000c00 */
[----:B------:R-:W2:Y:S01]  /*8a00*/  LDS.128 R44, [R44+0x21400] ;  /* 0x021400002c2c7984 */ /* 0x000ea20000000c00 */
[----:B------:R-:W-:Y:S05]  /*8a10*/  @P3 BRA `(.L_x_520) ;  /* 0x0000000400703947 */ /* 0x000fea0003800000 */
[----:B------:R-:W-:Y:S01]  /*8a20*/  SHF.R.U32.HI R56, RZ, 0x10, R85 ;  /* 0x00000010ff387819 */ /* 0x000fe20000011655 */
[----:B0-----:R-:W-:Y:S01]  /*8a30*/  IMAD.U32 R58, R41, 0x10000, RZ ;  /* 0x00010000293a7824 */ /* 0x001fe200078e00ff */
[----:B------:R-:W-:Y:S01]  /*8a40*/  SHF.R.U32.HI R55, RZ, 0x10, R69 ;  /* 0x00000010ff377819 */ /* 0x000fe20000011645 */
[----:B------:R-:W-:Y:S01]  /*8a50*/  IMAD.U32 R57, R40, 0x10000, RZ ;  /* 0x0001000028397824 */ /* 0x000fe200078e00ff */
[----:B------:R-:W-:Y:S01]  /*8a60*/  PRMT R56, R174, 0x5432, R56 ;  /* 0x00005432ae387816 */ /* 0x000fe20000000038 */
[----:B--2---:R-:W-:Y:S01]  /*8a70*/  IMAD.U32 R77, R46, 0x10000, RZ ;  /* 0x000100002e4d7824 */ /* 0x004fe200078e00ff */
[----:B------:R-:W-:Y:S02]  /*8a80*/  PRMT R55, R172, 0x5432, R55 ;  /* 0x00005432ac377816 */ /* 0x000fe40000000037 */
[----:B------:R-:W-:Y:S01]  /*8a90*/  SHF.R.U64 R51, R68, 0x10, R69 ;  /* 0x0000001044337819 */ /* 0x000fe20000001245 */
[C---:B------:R-:W-:Y:S01]  /*8aa0*/  IMAD.U32 R69, R45.reuse, 0x10000, RZ ;  /* 0x000100002d457824 */ /* 0x040fe200078e00ff */
[----:B------:R-:W-:Y:S01]  /*8ab0*/  LOP3.LUT R45, R45, 0xffff0000, RZ, 0xc0, !PT ;  /* 0xffff00002d2d7812 */ /* 0x000fe200078ec0ff */
[C---:B------:R-:W-:Y:S01]  /*8ac0*/  IMAD.U32 R59, R56.reuse, 0x10000, RZ ;  /* 0x00010000383b7824 */ /* 0x040fe200078e00ff */
[----:B------:R-:W-:Y:S01]  /*8ad0*/  LOP3.LUT R56, R56, 0xffff0000, RZ, 0xc0, !PT ;  /* 0xffff000038387812 */ /* 0x000fe200078ec0ff */
[----:B------:R-:W-:Y:S01]  /*8ae0*/  IMAD.U32 R68, R55, 0x10000, RZ ;  /* 0x0001000037447824 */ /* 0x000fe200078e00ff */
[----:B------:R-:W-:-:S02]  /*8af0*/  SHF.R.U64 R54, R86, 0x10, R87 ;  /* 0x0000001056367819 */ /* 0x000fc40000001257 */
[----:B------:R-:W-:Y:S01]  /*8b00*/  LOP3.LUT R55, R55, 0xffff0000, RZ, 0xc0, !PT ;  /* 0xffff000037377812 */ /* 0x000fe200078ec0ff */
[----:B------:R-:W-:Y:S01]  /*8b10*/  FMUL.FTZ R78, R45, R56 ;  /* 0x000000382d4e7220 */ /* 0x000fe20000410000 */
[----:B------:R-:W-:Y:S01]  /*8b20*/  SHF.R.U64 R53, R70, 0x10, R71 ;  /* 0x0000001046357819 */ /* 0x000fe20000001247 */
[-C--:B------:R-:W-:Y:S01]  /*8b30*/  FMUL.FTZ R76, R69, R68.reuse ;  /* 0x00000044454c7220 */ /* 0x080fe20000410000 */
[----:B------:R-:W-:Y:S01]  /*8b40*/  SHF.R.U32.HI R86, RZ, 0x10, R87 ;  /* 0x00000010ff567819 */ /* 0x000fe20000011657 */
[----:B------:R-:W-:Y:S01]  /*8b50*/  FMUL.FTZ R45, R45, R55 ;  /* 0x000000372d2d7220 */ /* 0x000fe20000410000 */
[----:B------:R-:W-:Y:S01]  /*8b60*/  SHF.R.U32.HI R70, RZ, 0x10, R71 ;  /* 0x00000010ff467819 */ /* 0x000fe20000011647 */
[-C--:B------:R-:W-:Y:S01]  /*8b70*/  FMUL.FTZ R71, R69, R59.reuse ;  /* 0x0000003b45477220 */ /* 0x080fe20000410000 */
[----:B------:R-:W-:Y:S01]  /*8b80*/  LOP3.LUT R41, R41, 0xffff0000, RZ, 0xc0, !PT ;  /* 0xffff000029297812 */ /* 0x000fe200078ec0ff */
[C---:B------:R-:W-:Y:S01]  /*8b90*/  FFMA.FTZ R76, R58.reuse, R59, R76 ;  /* 0x0000003b3a4c7223 */ /* 0x040fe2000001004c */
[----:B------:R-:W-:Y:S01]  /*8ba0*/  PRMT R86, R173, 0x5432, R86 ;  /* 0x00005432ad567816 */ /* 0x000fe20000000056 */
[----:B------:R-:W-:Y:S01]  /*8bb0*/  FFMA.FTZ R71, R58, R68, -R71 ;  /* 0x000000443a477223 */ /* 0x000fe20000010847 */
[----:B------:R-:W-:Y:S01]  /*8bc0*/  PRMT R70, R171, 0x5432, R70 ;  /* 0x00005432ab467816 */ /* 0x000fe20000000046 */
[C---:B------:R-:W-:Y:S01]  /*8bd0*/  FFMA.FTZ R78, R41.reuse, R55, -R78 ;  /* 0x00000037294e7223 */ /* 0x040fe2000001084e */
[----:B------:R-:W-:Y:S01]  /*8be0*/  FFMA.FTZ R45, R41, R56, R45 ;  /* 0x00000038292d7223 */ /* 0x000fe2000001002d */
[C---:B------:R-:W-:Y:S01]  /*8bf0*/  IMAD.U32 R68, R47.reuse, 0x10000, RZ ;  /* 0x000100002f447824 */ /* 0x040fe200078e00ff */
[----:B------:R-:W-:Y:S01]  /*8c00*/  SHF.R.U64 R84, R84, 0x10, R85 ;  /* 0x0000001054547819 */ /* 0x000fe20000001255 */
[----:B------:R-:W-:Y:S01]  /*8c10*/  IMAD.U32 R41, R86, 0x10000, RZ ;  /* 0x0001000056297824 */ /* 0x000fe200078e00ff */
[----:B------:R-:W-:Y:S01]  /*8c20*/  LOP3.LUT R47, R47, 0xffff0000, RZ, 0xc0, !PT ;  /* 0xffff00002f2f7812 */ /* 0x000fe200078ec0ff */
[----:B------:R-:W-:Y:S01]  /*8c30*/  IMAD.U32 R55, R70, 0x10000, RZ ;  /* 0x0001000046377824 */ /* 0x000fe200078e00ff */
[----:B------:R-:W-:Y:S01]  /*8c40*/  LOP3.LUT R86, R86, 0xffff0000, RZ, 0xc0, !PT ;  /* 0xffff000056567812 */ /* 0x000fe200078ec0ff */
[----:B------:R-:W-:Y:S01]  /*8c50*/  FMUL.FTZ R56, R68, R41 ;  /* 0x0000002944387220 */ /* 0x000fe20000410000 */
[----:B------:R-:W-:-:S02]  /*8c60*/  IMAD.U32 R59, R43, 0x10000, RZ ;  /* 0x000100002b3b7824 */ /* 0x000fc400078e00ff */
[-C--:B------:R-:W-:Y:S01]  /*8c70*/  FMUL.FTZ R68, R68, R55.reuse ;  /* 0x0000003744447220 */ /* 0x080fe20000410000 */
[----:B------:R-:W-:Y:S01]  /*8c80*/  PRMT R84, R174, 0x5410, R84 ;  /* 0x00005410ae547816 */ /* 0x000fe20000000054 */
[----:B------:R-:W-:Y:S01]  /*8c90*/  IMAD.U32 R69, R44, 0x10000, RZ ;  /* 0x000100002c457824 */ /* 0x000fe200078e00ff */
[----:B------:R-:W-:Y:S01]  /*8ca0*/  LOP3.LUT R43, R43, 0xffff0000, RZ, 0xc0, !PT ;  /* 0xffff00002b2b7812 */ /* 0x000fe200078ec0ff */
[C---:B------:R-:W-:Y:S01]  /*8cb0*/  FFMA.FTZ R56, R59.reuse, R55, -R56 ;  /* 0x000000373b387223 */ /* 0x040fe20000010838 */
[----:B------:R-:W-:Y:S01]  /*8cc0*/  LOP3.LUT R70, R70, 0xffff0000, RZ, 0xc0, !PT ;  /* 0xffff000046467812 */ /* 0x000fe200078ec0ff */
[----:B------:R-:W-:Y:S01]  /*8cd0*/  FFMA.FTZ R68, R59, R41, R68 ;  /* 0x000000293b447223 */ /* 0x000fe20000010044 */
[----:B------:R-:W-:Y:S01]  /*8ce0*/  PRMT R51, R172, 0x5410, R51 ;  /* 0x00005410ac337816 */ /* 0x000fe20000000033 */
[C---:B------:R-:W-:Y:S01]  /*8cf0*/  FMUL.FTZ R59, R47.reuse, R86 ;  /* 0x000000562f3b7220 */ /* 0x040fe20000410000 */
[----:B------:R-:W-:Y:S02]  /*8d00*/  IMAD.U32 R55, R84, 0x10000, RZ ;  /* 0x0001000054377824 */ /* 0x000fe400078e00ff */
[-C--:B------:R-:W-:Y:S01]  /*8d10*/  FMUL.FTZ R47, R47, R70.reuse ;  /* 0x000000462f2f7220 */ /* 0x080fe20000410000 */
[----:B------:R-:W-:Y:S01]  /*8d20*/  LOP3.LUT R44, R44, 0xffff0000, RZ, 0xc0, !PT ;  /* 0xffff00002c2c7812 */ /* 0x000fe200078ec0ff */
[----:B------:R-:W-:Y:S01]  /*8d30*/  FFMA.FTZ R59, R43, R70, -R59 ;  /* 0x000000462b3b7223 */ /* 0x000fe2000001083b */
[C---:B------:R-:W-:Y:S01]  /*8d40*/  IMAD.U32 R41, R51.reuse, 0x10000, RZ ;  /* 0x0001000033297824 */ /* 0x040fe200078e00ff */
[----:B------:R-:W-:Y:S01]  /*8d50*/  LOP3.LUT R70, R51, 0xffff0000, RZ, 0xc0, !PT ;  /* 0xffff000033467812 */ /* 0x000fe200078ec0ff */
[----:B------:R-:W-:Y:S01]  /*8d60*/  FMUL.FTZ R51, R69, R55 ;  /* 0x0000003745337220 */ /* 0x000fe20000410000 */
[----:B------:R-:W-:Y:S01]  /*8d70*/  PRMT R54, R173, 0x5410, R54 ;  /* 0x00005410ad367816 */ /* 0x000fe20000000036 */
[-C--:B------:R-:W-:Y:S01]  /*8d80*/  FMUL.FTZ R69, R69, R41.reuse ;  /* 0x0000002945457220 */ /* 0x080fe20000410000 */
[----:B------:R-:W-:Y:S01]  /*8d90*/  LOP3.LUT R84, R84, 0xffff0000, RZ, 0xc0, !PT ;  /* 0xffff000054547812 */ /* 0x000fe200078ec0ff */
[----:B------:R-:W-:Y:S01]  /*8da0*/  FFMA.FTZ R47, R43, R86, R47 ;  /* 0x000000562b2f7223 */ /* 0x000fe2000001002f */
[----:B------:R-:W-:Y:S01]  /*8db0*/  PRMT R53, R171, 0x5410, R53 ;  /* 0x00005410ab357816 */ /* 0x000fe20000000035 */
[C---:B------:R-:W-:Y:S01]  /*8dc0*/  FFMA.FTZ R51, R57.reuse, R41, -R51 ;  /* 0x0000002939337223 */ /* 0x040fe20000010833 */
[----:B------:R-:W-:Y:S01]  /*8dd0*/  LOP3.LUT R40, R40, 0xffff0000, RZ, 0xc0, !PT ;  /* 0xffff000028287812 */ /* 0x000fe200078ec0ff */
[----:B------:R-:W-:Y:S01]  /*8de0*/  FMUL.FTZ R43, R44, R84 ;  /* 0x000000542c2b7220 */ /* 0x000fe20000410000 */
[----:B------:R-:W-:Y:S01]  /*8df0*/  IMAD.U32 R41, R54, 0x10000, RZ ;  /* 0x0001000036297824 */ /* 0x000fe200078e00ff */
[----:B------:R-:W-:Y:S01]  /*8e00*/  LOP3.LUT R46, R46, 0xffff0000, RZ, 0xc0, !PT ;  /* 0xffff00002e2e7812 */ /* 0x000fe200078ec0ff */
[----:B------:R-:W-:Y:S01]  /*8e10*/  FMUL.FTZ R44, R44, R70 ;  /* 0x000000462c2c7220 */ /* 0x000fe20000410000 */
[----:B------:R-:W-:Y:S01]  /*8e20*/  LOP3.LUT R54, R54, 0xffff0000, RZ, 0xc0, !PT ;  /* 0xffff000036367812 */ /* 0x000fe200078ec0ff */
[----:B------:R-:W-:Y:S01]  /*8e30*/  FFMA.FTZ R69, R57, R55, R69 ;  /* 0x0000003739457223 */ /* 0x000fe20000010045 */
[C---:B------:R-:W-:Y:S01]  /*8e40*/  IMAD.U32 R58, R42.reuse, 0x10000, RZ ;  /* 0x000100002a3a7824 */ /* 0x040fe200078e00ff */
[----:B------:R-:W-:Y:S01]  /*8e50*/  LOP3.LUT R42, R42, 0xffff0000, RZ, 0xc0, !PT ;  /* 0xffff00002a2a7812 */ /* 0x000fe200078ec0ff */
[----:B------:R-:W-:-:S02]  /*8e60*/  IMAD.U32 R55, R53, 0x10000, RZ ;  /* 0x0001000035377824 */ /* 0x000fc400078e00ff */
[C---:B------:R-:W-:Y:S01]  /*8e70*/  FFMA.FTZ R43, R40.reuse, R70, -R43 ;  /* 0x00000046282b7223 */ /* 0x040fe2000001082b */
[----:B------:R-:W-:Y:S01]  /*8e80*/  LOP3.LUT R53, R53, 0xffff0000, RZ, 0xc0, !PT ;  /* 0xffff000035357812 */ /* 0x000fe200078ec0ff */
[----:B------:R-:W-:Y:S01]  /*8e90*/  FFMA.FTZ R44, R40, R84, R44 ;  /* 0x00000054282c7223 */ /* 0x000fe2000001002c */
[C---:B------:R-:W-:Y:S01]  /*8ea0*/  FMUL.FTZ R40, R77.reuse, R41 ;  /* 0x000000294d287220 */ /* 0x040fe20000410000 */
[CC--:B------:R-:W-:Y:S01]  /*8eb0*/  FMUL.FTZ R57, R46.reuse, R54.reuse ;  /* 0x000000362e397220 */ /* 0x0c0fe20000410000 */
[----:B------:R-:W-:Y:S01]  /*8ec0*/  FMUL.FTZ R77, R77, R55 ;  /* 0x000000374d4d7220 */ /* 0x000fe20000410000 */
[----:B------:R-:W-:Y:S01]  /*8ed0*/  FMUL.FTZ R46, R46, R53 ;  /* 0x000000352e2e7220 */ /* 0x000fe20000410000 */
[----:B------:R-:W-:Y:S01]  /*8ee0*/  FFMA.FTZ R40, R58, R55, -R40 ;  /* 0x000000373a287223 */ /* 0x000fe20000010828 */
[----:B------:R-:W-:Y:S01]  /*8ef0*/  FFMA.FTZ R57, R42, R53, -R57 ;  /* 0x000000352a397223 */ /* 0x000fe20000010839 */
[----:B------:R-:W-:Y:S01]  /*8f00*/  F2FP.BF16.F32.PACK_AB R43, R43, R51 ;  /* 0x000000332b2b723e */ /* 0x000fe200000010ff */
[----:B------:R-:W-:Y:S01]  /*8f10*/  FFMA.FTZ R77, R58, R41, R77 ;  /* 0x000000293a4d7223 */ /* 0x000fe2000001004d */
[----:B------:R-:W-:Y:S01]  /*8f20*/  FFMA.FTZ R46, R42, R54, R46 ;  /* 0x000000362a2e7223 */ /* 0x000fe2000001002e */
[----:B------:R-:W-:-:S02]  /*8f30*/  F2FP.BF16.F32.PACK_AB R71, R78, R71 ;  /* 0x000000474e47723e */ /* 0x000fc400000010ff */
[----:B------:R-:W-:Y:S02]  /*8f40*/  F2FP.BF16.F32.PACK_AB R56, R59, R56 ;  /* 0x000000383b38723e */ /* 0x000fe400000010ff */
        /* <DEDUP_REMOVED lines=8> */
[----:B------:R-:W-:-:S07]  /*8fd0*/  F2FP.BF16.F32.PACK_AB R46, R46, R77 ;  /* 0x0000004d2e2e723e */ /* 0x000fce00000010ff */
.L_x_520:
[----:B------:R-:W-:Y:S05]  /*8fe0*/  BSYNC B2 ;  /* 0x0000000000027941 */ /* 0x000fea0003800000 */
.L_x_519:
[----:B------:R-:W-:-:S13]  /*8ff0*/  ISETP.GE.AND P3, PT, R48, R143, PT ;  /* 0x0000008f3000720c */ /* 0x000fda0003f66270 */
[--C-:B------:R-:W-:Y:S02]  /*9000*/  @!P3 SHF.R.S32.HI R53, RZ, 0x1f, R48.reuse ;  /* 0x0000001fff35b819 */ /* 0x100fe40000011430 */
[----:B------:R-:W-:-:S04]  /*9010*/  @!P3 IADD3 R51, P4, P5, R116, R126, R48 ;  /* 0x0000007e7433b210 */ /* 0x000fc80007d9e030 */
[----:B------:R-:W-:Y:S02]  /*9020*/  @!P3 IADD3.X R53, R7, R52, R53, P4, P5 ;  /* 0x000000340735b210 */ /* 0x000fe400027ea435 */
[----:B------:R-:W-:-:S04]  /*9030*/  LEA R48, P4, R49, R124, 0x1 ;  /* 0x0000007c31307211 */ /* 0x000fc800078808ff */
[----:B------:R-:W-:Y:S02]  /*9040*/  LEA.HI.X R49, R49, R125, R50, 0x1, P4 ;  /* 0x0000007d31317211 */ /* 0x000fe400020f0c32 */
[----:B------:R-:W-:-:S03]  /*9050*/  @!P3 LEA R50, P4, R51, R124, 0x1 ;  /* 0x0000007c3332b211 */ /* 0x000fc600078808ff */
[----:B0-----:R0:W-:Y:S01]  /*9060*/  STG.E.128 desc[UR60][R48.64], R40 ;  /* 0x0000002830007986 */ /* 0x0011e2000c101d3c */
[----:B------:R-:W-:-:S05]  /*9070*/  @!P3 LEA.HI.X R51, R51, R125, R53, 0x1, P4 ;  /* 0x0000007d3333b211 */ /* 0x000fca00020f0c35 */
[----:B--2---:R0:W-:Y:S04]  /*9080*/  @!P3 STG.E.128 desc[UR60][R50.64], R44 ;  /* 0x0000002c3200b986 */ /* 0x0041e8000c101d3c */
.L_x_518:
[----:B------:R-:W-:Y:S05]  /*9090*/  BSYNC B1 ;  /* 0x0000000000017941 */ /* 0x000fea0003800000 */
.L_x_517:
[----:B------:R-:W-:Y:S01]  /*90a0*/  ISETP.NE.AND P3, PT, R32, RZ, PT ;  /* 0x000000ff2000720c */ /* 0x000fe20003f65270 */
[----:B------:R-:W-:-:S12]  /*90b0*/  BSSY B1, `(.L_x_521) ;  /* 0x0000083000017945 */ /* 0x000fd80003800000 */
[----:B------:R-:W-:Y:S05]  /*90c0*/  @!P3 BRA `(.L_x_522) ;  /* 0x000000080004b947 */ /* 0x000fea0003800000 */
[----:B0-----:R-:W-:Y:S01]  /*90d0*/  SEL R40, R132, R148, !P1 ;  /* 0x0000009484287207 */ /* 0x001fe20004800000 */
        /* <DEDUP_REMOVED lines=8> */
[----:B------:R-:W-:Y:S01]  /*9160*/  SHF.R.S32.HI R40, RZ, 0x1f, R41 ;  /* 0x0000001fff287819 */ /* 0x000fe20000011429 */
[----:B------:R-:W-:-:S03]  /*9170*/  IMAD.SHL.U32 R48, R41, 0x8, RZ ;  /* 0x0000000829307824 */ /* 0x000fc600078e00ff */
[----:B------:R-:W-:-:S04]  /*9180*/  LEA.HI R40, R40, R41, RZ, 0x3 ;  /* 0x0000002928287211 */ /* 0x000fc800078f18ff */
        /* <DEDUP_REMOVED lines=13> */
[----:B--2---:R-:W-:Y:S01]  /*9260*/  IMAD.U32 R58, R45, 0x10000, RZ ;  /* 0x000100002d3a7824 */ /* 0x004fe200078e00ff */
[----:B------:R-:W-:Y:S01]  /*9270*/  SHF.R.U64 R51, R64, 0x10, R65 ;  /* 0x0000001040337819 */ /* 0x000fe20000001241 */
[----:B0-----:R-:W-:Y:S01]  /*9280*/  IMAD.U32 R56, R41, 0x10000, RZ ;  /* 0x0001000029387824 */ /* 0x001fe200078e00ff */
[----:B------:R-:W-:Y:S01]  /*9290*/  SHF.R.U32.HI R80, RZ, 0x10, R81 ;  /* 0x00000010ff507819 */ /* 0x000fe20000011651 */
[----:B------:R-:W-:Y:S01]  /*92a0*/  IMAD.U32 R68, R47, 0x10000, RZ ;  /* 0x000100002f447824 */ /* 0x000fe200078e00ff */
[----:B------:R-:W-:Y:S01]  /*92b0*/  SHF.R.U32.HI R64, RZ, 0x10, R65 ;  /* 0x00000010ff407819 */ /* 0x000fe20000011641 */
[----:B------:R-:W-:Y:S01]  /*92c0*/  IMAD.U32 R69, R46, 0x10000, RZ ;  /* 0x000100002e457824 */ /* 0x000fe200078e00ff */
[----:B------:R-:W-:Y:S01]  /*92d0*/  PRMT R80, R167, 0x5432, R80 ;  /* 0x00005432a7507816 */ /* 0x000fe20000000050 */
[----:B------:R-:W-:Y:S01]  /*92e0*/  IMAD.U32 R65, R42, 0x10000, RZ ;  /* 0x000100002a417824 */ /* 0x000fe200078e00ff */
[----:B------:R-:W-:-:S02]  /*92f0*/  PRMT R64, R165, 0x5432, R64 ;  /* 0x00005432a5407816 */ /* 0x000fc40000000040 */
[----:B------:R-:W-:Y:S01]  /*9300*/  SHF.R.U64 R55, R82, 0x10, R83 ;  /* 0x0000001052377819 */ /* 0x000fe20000001253 */
[----:B------:R-:W-:Y:S01]  /*9310*/  IMAD.U32 R70, R80, 0x10000, RZ ;  /* 0x0001000050467824 */ /* 0x000fe200078e00ff */
[----:B------:R-:W-:Y:S01]  /*9320*/  SHF.R.U64 R53, R66, 0x10, R67 ;  /* 0x0000001042357819 */ /* 0x000fe20000001243 */
[----:B------:R-:W-:Y:S01]  /*9330*/  IMAD.U32 R71, R64, 0x10000, RZ ;  /* 0x0001000040477824 */ /* 0x000fe200078e00ff */
[----:B------:R-:W-:Y:S02]  /*9340*/  SHF.R.U32.HI R82, RZ, 0x10, R83 ;  /* 0x00000010ff527819 */ /* 0x000fe40000011653 */
[----:B------:R-:W-:Y:S01]  /*9350*/  SHF.R.U32.HI R66, RZ, 0x10, R67 ;  /* 0x00000010ff427819 */ /* 0x000fe20000011643 */
[----:B------:R-:W-:Y:S01]  /*9360*/  IMAD.U32 R67, R43, 0x10000, RZ ;  /* 0x000100002b437824 */ /* 0x000fe200078e00ff */
[----:B------:R-:W-:Y:S01]  /*9370*/  LOP3.LUT R59, R45, 0xffff0000, RZ, 0xc0, !PT ;  /* 0xffff00002d3b7812 */ /* 0x000fe200078ec0ff */
[----:B------:R-:W-:Y:S01]  /*9380*/  IMAD.U32 R45, R44, 0x10000, RZ ;  /* 0x000100002c2d7824 */ /* 0x000fe200078e00ff */
[----:B------:R-:W-:Y:S01]  /*9390*/  PRMT R76, R166, 0x5410, R55 ;  /* 0x00005410a64c7816 */ /* 0x000fe20000000037 */
[----:B------:R-:W-:Y:S01]  /*93a0*/  FMUL.FTZ R55, R58, R70 ;  /* 0x000000463a377220 */ /* 0x000fe20000410000 */
[----:B------:R-:W-:Y:S01]  /*93b0*/  LOP3.LUT R80, R80, 0xffff0000, RZ, 0xc0, !PT ;  /* 0xffff000050507812 */ /* 0x000fe200078ec0ff */
[-C--:B------:R-:W-:Y:S01]  /*93c0*/  FMUL.FTZ R58, R58, R71.reuse ;  /* 0x000000473a3a7220 */ /* 0x080fe20000410000 */
[----:B------:R-:W-:Y:S01]  /*93d0*/  PRMT R82, R166, 0x5432, R82 ;  /* 0x00005432a6527816 */ /* 0x000fe20000000052 */
[----:B------:R-:W-:Y:S01]  /*93e0*/  FFMA.FTZ R55, R56, R71, -R55 ;  /* 0x0000004738377223 */ /* 0x000fe20000010837 */
[----:B------:R-:W-:Y:S01]  /*93f0*/  PRMT R66, R164, 0x5432, R66 ;  /* 0x00005432a4427816 */ /* 0x000fe20000000042 */
[----:B------:R-:W-:Y:S01]  /*9400*/  FMUL.FTZ R77, R59, R80 ;  /* 0x000000503b4d7220 */ /* 0x000fe20000410000 */
[----:B------:R-:W-:Y:S01]  /*9410*/  LOP3.LUT R57, R41, 0xffff0000, RZ, 0xc0, !PT ;  /* 0xffff000029397812 */ /* 0x000fe200078ec0ff */
[----:B------:R-:W-:Y:S01]  /*9420*/  IMAD.U32 R71, R82, 0x10000, RZ ;  /* 0x0001000052477824 */ /* 0x000fe200078e00ff */
[----:B------:R-:W-:Y:S01]  /*9430*/  LOP3.LUT R64, R64, 0xffff0000, RZ, 0xc0, !PT ;  /* 0xffff000040407812 */ /* 0x000fe200078ec0ff */
[----:B------:R-:W-:Y:S01]  /*9440*/  FFMA.FTZ R58, R56, R70, R58 ;  /* 0x00000046383a7223 */ /* 0x000fe2000001003a */
[----:B------:R-:W-:Y:S01]  /*9450*/  IMAD.U32 R56, R66, 0x10000, RZ ;  /* 0x0001000042387824 */ /* 0x000fe200078e00ff */
[----:B------:R-:W-:Y:S01]  /*9460*/  LOP3.LUT R47, R47, 0xffff0000, RZ, 0xc0, !PT ;  /* 0xffff00002f2f7812 */ /* 0x000fe200078ec0ff */
[----:B------:R-:W-:-:S02]  /*9470*/  IMAD.U32 R41, R40, 0x10000, RZ ;  /* 0x0001000028297824 */ /* 0x000fc400078e00ff */
[-C--:B------:R-:W-:Y:S01]  /*9480*/  FMUL.FTZ R59, R59, R64.reuse ;  /* 0x000000403b3b7220 */ /* 0x080fe20000410000 */
[----:B------:R-:W-:Y:S01]  /*9490*/  FFMA.FTZ R77, R57, R64, -R77 ;  /* 0x00000040394d7223 */ /* 0x000fe2000001084d */
[-C--:B------:R-:W-:Y:S01]  /*94a0*/  FMUL.FTZ R64, R68, R71.reuse ;  /* 0x0000004744407220 */ /* 0x080fe20000410000 */
[----:B------:R-:W-:Y:S01]  /*94b0*/  LOP3.LUT R82, R82, 0xffff0000, RZ, 0xc0, !PT ;  /* 0xffff000052527812 */ /* 0x000fe200078ec0ff */
[-C--:B------:R-:W-:Y:S01]  /*94c0*/  FMUL.FTZ R68, R68, R56.reuse ;  /* 0x0000003844447220 */ /* 0x080fe20000410000 */
[----:B------:R-:W-:Y:S01]  /*94d0*/  PRMT R54, R167, 0x5410, R54 ;  /* 0x00005410a7367816 */ /* 0x000fe20000000036 */
[----:B------:R-:W-:Y:S01]  /*94e0*/  FFMA.FTZ R64, R67, R56, -R64 ;  /* 0x0000003843407223 */ /* 0x000fe20000010840 */
[----:B------:R-:W-:Y:S01]  /*94f0*/  PRMT R51, R165, 0x5410, R51 ;  /* 0x00005410a5337816 */ /* 0x000fe20000000033 */
[----:B------:R-:W-:Y:S01]  /*9500*/  FFMA.FTZ R68, R67, R71, R68 ;  /* 0x0000004743447223 */ /* 0x000fe20000010044 */
[----:B------:R-:W-:Y:S01]  /*9510*/  LOP3.LUT R43, R43, 0xffff0000, RZ, 0xc0, !PT ;  /* 0xffff00002b2b7812 */ /* 0x000fe200078ec0ff */
[----:B------:R-:W-:Y:S01]  /*9520*/  FMUL.FTZ R67, R47, R82 ;  /* 0x000000522f437220 */ /* 0x000fe20000410000 */
[----:B------:R-:W-:Y:S01]  /*9530*/  LOP3.LUT R66, R66, 0xffff0000, RZ, 0xc0, !PT ;  /* 0xffff000042427812 */ /* 0x000fe200078ec0ff */
[----:B------:R-:W-:Y:S01]  /*9540*/  FFMA.FTZ R59, R57, R80, R59 ;  /* 0x00000050393b7223 */ /* 0x000fe2000001003b */
[----:B------:R-:W-:Y:S01]  /*9550*/  IMAD.U32 R57, R54, 0x10000, RZ ;  /* 0x0001000036397824 */ /* 0x000fe200078e00ff */
[----:B------:R-:W-:Y:S01]  /*9560*/  LOP3.LUT R44, R44, 0xffff0000, RZ, 0xc0, !PT ;  /* 0xffff00002c2c7812 */ /* 0x000fe200078ec0ff */
[----:B------:R-:W-:-:S02]  /*9570*/  IMAD.U32 R56, R51, 0x10000, RZ ;  /* 0x0001000033387824 */ /* 0x000fc400078e00ff */
[-C--:B------:R-:W-:Y:S01]  /*9580*/  FMUL.FTZ R47, R47, R66.reuse ;  /* 0x000000422f2f7220 */ /* 0x080fe20000410000 */
[----:B------:R-:W-:Y:S01]  /*9590*/  FFMA.FTZ R67, R43, R66, -R67 ;  /* 0x000000422b437223 */ /* 0x000fe20000010843 */
[----:B------:R-:W-:Y:S02]  /*95a0*/  LOP3.LUT R54, R54, 0xffff0000, RZ, 0xc0, !PT ;  /* 0xffff000036367812 */ /* 0x000fe400078ec0ff */
[----:B------:R-:W-:Y:S01]  /*95b0*/  LOP3.LUT R66, R51, 0xffff0000, RZ, 0xc0, !PT ;  /* 0xffff000033427812 */ /* 0x000fe200078ec0ff */
[CC--:B------:R-:W-:Y:S01]  /*95c0*/  FMUL.FTZ R51, R45.reuse, R57.reuse ;  /* 0x000000392d337220 */ /* 0x0c0fe20000410000 */
[----:B------:R-:W-:Y:S01]  /*95d0*/  FMUL.FTZ R45, R45, R56 ;  /* 0x000000382d2d7220 */ /* 0x000fe20000410000 */
[----:B------:R-:W-:Y:S01]  /*95e0*/  LOP3.LUT R40, R40, 0xffff0000, RZ, 0xc0, !PT ;  /* 0xffff000028287812 */ /* 0x000fe200078ec0ff */
[----:B------:R-:W-:Y:S01]  /*95f0*/  FFMA.FTZ R47, R43, R82, R47 ;  /* 0x000000522b2f7223 */ /* 0x000fe2000001002f */
[----:B------:R-:W-:Y:S01]  /*9600*/  PRMT R53, R164, 0x5410, R53 ;  /* 0x00005410a4357816 */ /* 0x000fe20000000035 */
[C---:B------:R-:W-:Y:S01]  /*9610*/  FMUL.FTZ R43, R44.reuse, R54 ;  /* 0x000000362c2b7220 */ /* 0x040fe20000410000 */
[C---:B------:R-:W-:Y:S01]  /*9620*/  FFMA.FTZ R51, R41.reuse, R56, -R51 ;  /* 0x0000003829337223 */ /* 0x040fe20000010833 */
[----:B------:R-:W-:Y:S01]  /*9630*/  FFMA.FTZ R45, R41, R57, R45 ;  /* 0x00000039292d7223 */ /* 0x000fe2000001002d */
[-C--:B------:R-:W-:Y:S01]  /*9640*/  FMUL.FTZ R41, R44, R66.reuse ;  /* 0x000000422c297220 */ /* 0x080fe20000410000 */
[----:B------:R-:W-:Y:S01]  /*9650*/  FFMA.FTZ R66, R40, R66, -R43 ;  /* 0x0000004228427223 */ /* 0x000fe2000001082b */
[----:B------:R-:W-:Y:S01]  /*9660*/  LOP3.LUT R46, R46, 0xffff0000, RZ, 0xc0, !PT ;  /* 0xffff00002e2e7812 */ /* 0x000fe200078ec0ff */
[C---:B------:R-:W-:Y:S01]  /*9670*/  IMAD.U32 R44, R53.reuse, 0x10000, RZ ;  /* 0x00010000352c7824 */ /* 0x040fe200078e00ff */
[C---:B------:R-:W-:Y:S01]  /*9680*/  LOP3.LUT R43, R76.reuse, 0xffff0000, RZ, 0xc0, !PT ;  /* 0xffff00004c2b7812 */ /* 0x040fe200078ec0ff */
[----:B------:R-:W-:Y:S01]  /*9690*/  IMAD.U32 R56, R76, 0x10000, RZ ;  /* 0x000100004c387824 */ /* 0x000fe200078e00ff */
[----:B------:R-:W-:Y:S01]  /*96a0*/  LOP3.LUT R53, R53, 0xffff0000, RZ, 0xc0, !PT ;  /* 0xffff000035357812 */ /* 0x000fe200078ec0ff */
[----:B------:R-:W-:Y:S01]  /*96b0*/  FFMA.FTZ R40, R40, R54, R41 ;  /* 0x0000003628287223 */ /* 0x000fe20000010029 */
[----:B------:R-:W-:Y:S01]  /*96c0*/  LOP3.LUT R42, R42, 0xffff0000, RZ, 0xc0, !PT ;  /* 0xffff00002a2a7812 */ /* 0x000fe200078ec0ff */
[C---:B------:R-:W-:Y:S01]  /*96d0*/  FMUL.FTZ R54, R69.reuse, R56 ;  /* 0x0000003845367220 */ /* 0x040fe20000410000 */
[C---:B------:R-:W-:Y:S01]  /*96e0*/  FMUL.FTZ R41, R46.reuse, R43 ;  /* 0x0000002b2e297220 */ /* 0x040fe20000410000 */
[-C--:B------:R-:W-:Y:S01]  /*96f0*/  FMUL.FTZ R69, R69, R44.reuse ;  /* 0x0000002c45457220 */ /* 0x080fe20000410000 */
[-C--:B------:R-:W-:Y:S01]  /*9700*/  FMUL.FTZ R46, R46, R53.reuse ;  /* 0x000000352e2e7220 */ /* 0x080fe20000410000 */
[----:B------:R-:W-:Y:S01]  /*9710*/  FFMA.FTZ R44, R65, R44, -R54 ;  /* 0x0000002c412c7223 */ /* 0x000fe20000010836 */
[C---:B------:R-:W-:Y:S01]  /*9720*/  FFMA.FTZ R41, R42.reuse, R53, -R41 ;  /* 0x000000352a297223 */ /* 0x040fe20000010829 */
[----:B------:R-:W-:Y:S01]  /*9730*/  F2FP.BF16.F32.PACK_AB R68, R47, R68 ;  /* 0x000000442f44723e */ /* 0x000fe200000010ff */
[----:B------:R-:W-:Y:S01]  /*9740*/  FFMA.FTZ R56, R65, R56, R69 ;  /* 0x0000003841387223 */ /* 0x000fe20000010045 */
[----:B------:R-:W-:Y:S01]  /*9750*/  FFMA.FTZ R43, R42, R43, R46 ;  /* 0x0000002b2a2b7223 */ /* 0x000fe2000001002e */
[----:B------:R-:W-:-:S02]  /*9760*/  F2FP.BF16.F32.PACK_AB R47, R40, R45 ;  /* 0x0000002d282f723e */ /* 0x000fc400000010ff */
[----:B------:R-:W-:Y:S02]  /*9770*/  F2FP.BF16.F32.PACK_AB R55, R77, R55 ;  /* 0x000000374d37723e */ /* 0x000fe400000010ff */
[----:B------:R-:W-:Y:S02]  /*9780*/  F2FP.BF16.F32.PACK_AB R64, R67, R64 ;  /* 0x000000404340723e */ /* 0x000fe400000010ff */
[----:B------:R-:W-:Y:S02]  /*9790*/  F2FP.BF16.F32.PACK_AB R58, R59, R58 ;  /* 0x0000003a3b3a723e */ /* 0x000fe400000010ff */
[----:B------:R-:W-:Y:S02]  /*97a0*/  F2FP.BF16.F32.PACK_AB R54, R66, R51 ;  /* 0x000000334236723e */ /* 0x000fe400000010ff */
[----:B------:R-:W-:Y:S01]  /*97b0*/  F2FP.BF16.F32.PACK_AB R42, R41, R44 ;  /* 0x0000002c292a723e */ /* 0x000fe200000010ff */
[----:B------:R-:W-:Y:S01]  /*97c0*/  IMAD.MOV.U32 R44, RZ, RZ, R47 ;  /* 0x000000ffff2c7224 */ /* 0x000fe200078e002f */
[----:B------:R-:W-:Y:S01]  /*97d0*/  F2FP.BF16.F32.PACK_AB R46, R43, R56 ;  /* 0x000000382b2e723e */ /* 0x000fe200000010ff */
[----:B------:R-:W-:-:S02]  /*97e0*/  IMAD.MOV.U32 R40, RZ, RZ, R54 ;  /* 0x000000ffff287224 */ /* 0x000fc400078e0036 */
[----:B------:R-:W-:Y:S02]  /*97f0*/  IMAD.MOV.U32 R41, RZ, RZ, R55 ;  /* 0x000000ffff297224 */ /* 0x000fe400078e0037 */
[----:B------:R-:W-:Y:S02]  /*9800*/  IMAD.MOV.U32 R45, RZ, RZ, R58 ;  /* 0x000000ffff2d7224 */ /* 0x000fe400078e003a */
[----:B------:R-:W-:Y:S02]  /*9810*/  IMAD.MOV.U32 R43, RZ, RZ, R64 ;  /* 0x000000ffff2b7224 */ /* 0x000fe400078e0040 */
[----:B------:R-:W-:-:S07]  /*9820*/  IMAD.MOV.U32 R47, RZ, RZ, R68 ;  /* 0x000000ffff2f7224 */ /* 0x000fce00078e0044 */
.L_x_524:
[----:B------:R-:W-:Y:S05]  /*9830*/  BSYNC B2 ;  /* 0x0000000000027941 */ /* 0x000fea0003800000 */
.L_x_523:
        /* <DEDUP_REMOVED lines=10> */
.L_x_522:
[----:B------:R-:W-:Y:S05]  /*98e0*/  BSYNC B1 ;  /* 0x0000000000017941 */ /* 0x000fea0003800000 */
.L_x_521:
[----:B------:R-:W-:-:S13]  /*98f0*/  ISETP.NE.AND P3, PT, R33, RZ, PT ;  /* 0x000000ff2100720c */ /* 0x000fda0003f65270 */
[----:B------:R-:W-:Y:S05]  /*9900*/  @!P3 BRA `(.L_x_475) ;  /* 0x0000000800e4b947 */ /* 0x000fea0003800000 */
[----:B0---4-:R-:W2:Y:S01]  /*9910*/  LDL R40, [R1+0x10] ;  /* 0x0000100001287983 */ /* 0x011ea20000100800 */
[----:B------:R-:W-:Y:S01]  /*9920*/  SHF.R.U32.HI R42, RZ, 0x3, R208 ;  /* 0x00000003ff2a7819 */ /* 0x000fe200000116d0 */
[----:B------:R-:W-:Y:S01]  /*9930*/  BSSY B1, `(.L_x_525) ;  /* 0x0000077000017945 */ /* 0x000fe20003800000 */
[----:B--2---:R-:W-:Y:S02]  /*9940*/  LOP3.LUT P5, RZ, R40, 0x1, RZ, 0xc0, !PT ;  /* 0x0000000128ff7812 */ /* 0x004fe400078ac0ff */
[----:B------:R-:W-:Y:S02]  /*9950*/  IADD3 R40, P3, P4, R116, R126, R27 ;  /* 0x0000007e74287210 */ /* 0x000fe40007c7e01b */
[----:B------:R-:W-:Y:S02]  /*9960*/  SEL R148, R132, R148, !P5 ;  /* 0x0000009484947207 */ /* 0x000fe40006800000 */
[----:B------:R-:W-:Y:S02]  /*9970*/  IADD3.X R41, R7, R52, R31, P3, P4 ;  /* 0x0000003407297210 */ /* 0x000fe40001fe841f */
[----:B---3--:R-:W-:-:S04]  /*9980*/  LEA R48, P3, R40, R124, 0x1 ;  /* 0x0000007c28307211 */ /* 0x008fc800078608ff */
[----:B------:R-:W-:Y:S02]  /*9990*/  LEA.HI.X R49, R40, R125, R41, 0x1, P3 ;  /* 0x0000007d28317211 */ /* 0x000fe400018f0c29 */
[----:B------:R-:W-:Y:S02]  /*99a0*/  SHF.R.S32.HI R41, RZ, 0x1f, R148 ;  /* 0x0000001fff297819 */ /* 0x000fe40000011494 */
[----:B------:R-:W-:Y:S02]  /*99b0*/  ISETP.GE.AND P3, PT, R3, R121, PT ;  /* 0x000000790300720c */ /* 0x000fe40003f66270 */
[----:B------:R-:W-:-:S04]  /*99c0*/  LEA.HI R148, R41, R148, RZ, 0x4 ;  /* 0x0000009429947211 */ /* 0x000fc800078f20ff */
[----:B------:R-:W-:-:S04]  /*99d0*/  LEA.HI.SX32 R148, R148, R99, 0x1c ;  /* 0x0000006394947211 */ /* 0x000fc800078fe2ff */
[----:B------:R-:W-:Y:S01]  /*99e0*/  SHF.R.S32.HI R41, RZ, 0x1f, R148 ;  /* 0x0000001fff297819 */ /* 0x000fe20000011494 */
[----:B------:R-:W-:-:S03]  /*99f0*/  IMAD.SHL.U32 R51, R148, 0x8, RZ ;  /* 0x0000000894337824 */ /* 0x000fc600078e00ff */
[----:B------:R-:W-:Y:S02]  /*9a00*/  LEA.HI R41, R41, R148, RZ, 0x3 ;  /* 0x0000009429297211 */ /* 0x000fe400078f18ff */
[----:B------:R-:W-:Y:S02]  /*9a10*/  LOP3.LUT R40, R208, 0x38, R51, 0xf8, !PT ;  /* 0x00000038d0287812 */ /* 0x000fe400078ef833 */
[----:B------:R-:W-:Y:S02]  /*9a20*/  SHF.R.S32.HI R41, RZ, 0x3, R41 ;  /* 0x00000003ff297819 */ /* 0x000fe40000011429 */
[----:B------:R-:W-:-:S03]  /*9a30*/  LOP3.LUT R40, R40, R42, RZ, 0x3c, !PT ;  /* 0x0000002a28287212 */ /* 0x000fc600078e3cff */
[----:B------:R-:W-:-:S04]  /*9a40*/  IMAD R41, R41, 0x1c00, R216 ;  /* 0x00001c0029297824 */ /* 0x000fc800078e02d8 */
        /* <DEDUP_REMOVED lines=9> */
[----:B--2---:R-:W-:Y:S01]  /*9ae0*/  IMAD.U32 R64, R45, 0x10000, RZ ;  /* 0x000100002d407824 */ /* 0x004fe200078e00ff */
[----:B------:R-:W-:Y:S01]  /*9af0*/  SHF.R.U32.HI R73, RZ, 0x10, R73 ;  /* 0x00000010ff497819 */ /* 0x000fe20000011649 */
[----:B------:R-:W-:Y:S01]  /*9b00*/  IMAD.U32 R65, R47, 0x10000, RZ ;  /* 0x000100002f417824 */ /* 0x000fe200078e00ff */
[--C-:B------:R-:W-:Y:S01]  /*9b10*/  SHF.R.U64 R53, R60, 0x10, R61.reuse ;  /* 0x000000103c357819 */ /* 0x100fe2000000123d */
[----:B0-----:R-:W-:Y:S01]  /*9b20*/  IMAD.U32 R60, R43, 0x10000, RZ ;  /* 0x000100002b3c7824 */ /* 0x001fe200078e00ff */
[----:B------:R-:W-:Y:S01]  /*9b30*/  SHF.R.U32.HI R61, RZ, 0x10, R61 ;  /* 0x00000010ff3d7819 */ /* 0x000fe2000001163d */
[----:B------:R-:W-:Y:S01]  /*9b40*/  IMAD.U32 R56, R41, 0x10000, RZ ;  /* 0x0001000029387824 */ /* 0x000fe200078e00ff */
[----:B------:R-:W-:Y:S01]  /*9b50*/  PRMT R73, R160, 0x5432, R73 ;  /* 0x00005432a0497816 */ /* 0x000fe20000000049 */
[----:B------:R-:W-:Y:S01]  /*9b60*/  IMAD.U32 R59, R42, 0x10000, RZ ;  /* 0x000100002a3b7824 */ /* 0x000fe200078e00ff */
[----:B------:R-:W-:-:S02]  /*9b70*/  SHF.R.U64 R54, R74, 0x10, R75 ;  /* 0x000000104a367819 */ /* 0x000fc4000000124b */
[----:B------:R-:W-:Y:S01]  /*9b80*/  SHF.R.U64 R50, R62, 0x10, R63 ;  /* 0x000000103e327819 */ /* 0x000fe2000000123f */
[----:B------:R-:W-:Y:S01]  /*9b90*/  IMAD.U32 R67, R73, 0x10000, RZ ;  /* 0x0001000049437824 */ /* 0x000fe200078e00ff */
[----:B------:R-:W-:Y:S02]  /*9ba0*/  SHF.R.U32.HI R74, RZ, 0x10, R75 ;  /* 0x00000010ff4a7819 */ /* 0x000fe4000001164b */
[----:B------:R-:W-:Y:S01]  /*9bb0*/  PRMT R61, R158, 0x5432, R61 ;  /* 0x000054329e3d7816 */ /* 0x000fe2000000003d */
[----:B------:R-:W-:Y:S01]  /*9bc0*/  FMUL.FTZ R69, R64, R67 ;  /* 0x0000004340457220 */ /* 0x000fe20000410000 */
[----:B------:R-:W-:Y:S02]  /*9bd0*/  SHF.R.U32.HI R62, RZ, 0x10, R63 ;  /* 0x00000010ff3e7819 */ /* 0x000fe4000001163f */
[----:B------:R-:W-:Y:S01]  /*9be0*/  LOP3.LUT R58, R45, 0xffff0000, RZ, 0xc0, !PT ;  /* 0xffff00002d3a7812 */ /* 0x000fe200078ec0ff */
[----:B------:R-:W-:Y:S01]  /*9bf0*/  IMAD.U32 R45, R44, 0x10000, RZ ;  /* 0x000100002c2d7824 */ /* 0x000fe200078e00ff */
[----:B------:R-:W-:-:S02]  /*9c00*/  LOP3.LUT R73, R73, 0xffff0000, RZ, 0xc0, !PT ;  /* 0xffff000049497812 */ /* 0x000fc400078ec0ff */
[----:B------:R-:W-:Y:S01]  /*9c10*/  PRMT R160, R160, 0x5410, R55 ;  /* 0x00005410a0a07816 */ /* 0x000fe20000000037 */
[----:B------:R-:W-:Y:S01]  /*9c20*/  IMAD.U32 R55, R61, 0x10000, RZ ;  /* 0x000100003d377824 */ /* 0x000fe200078e00ff */
[----:B------:R-:W-:Y:S01]  /*9c30*/  PRMT R74, R159, 0x5432, R74 ;  /* 0x000054329f4a7816 */ /* 0x000fe2000000004a */
[----:B------:R-:W-:Y:S01]  /*9c40*/  FMUL.FTZ R68, R58, R73 ;  /* 0x000000493a447220 */ /* 0x000fe20000410000 */
        /* <DEDUP_REMOVED lines=10> */
[C---:B------:R-:W-:Y:S01]  /*9cf0*/  FMUL.FTZ R61, R65.reuse, R66 ;  /* 0x00000042413d7220 */ /* 0x040fe20000410000 */
[----:B------:R-:W-:Y:S01]  /*9d00*/  PRMT R53, R158, 0x5410, R53 ;  /* 0x000054109e357816 */ /* 0x000fe20000000035 */
[-C--:B------:R-:W-:Y:S01]  /*9d10*/  FMUL.FTZ R65, R65, R64.reuse ;  /* 0x0000004041417220 */ /* 0x080fe20000410000 */
[----:B------:R-:W-:Y:S01]  /*9d20*/  LOP3.LUT R62, R62, 0xffff0000, RZ, 0xc0, !PT ;  /* 0xffff00003e3e7812 */ /* 0x000fe200078ec0ff */
[C---:B------:R-:W-:Y:S01]  /*9d30*/  FFMA.FTZ R61, R60.reuse, R64, -R61 ;  /* 0x000000403c3d7223 */ /* 0x040fe2000001083d */
[----:B------:R-:W-:Y:S01]  /*9d40*/  LOP3.LUT R43, R43, 0xffff0000, RZ, 0xc0, !PT ;  /* 0xffff00002b2b7812 */ /* 0x000fe200078ec0ff */
[----:B------:R-:W-:Y:S01]  /*9d50*/  FFMA.FTZ R60, R60, R66, R65 ;  /* 0x000000423c3c7223 */ /* 0x000fe20000010041 */
[----:B------:R-:W-:Y:S01]  /*9d60*/  FMUL.FTZ R68, R47, R74 ;  /* 0x0000004a2f447220 */ /* 0x000fe20000410000 */
[----:B------:R-:W-:-:S02]  /*9d70*/  IMAD.U32 R64, R53, 0x10000, RZ ;  /* 0x0001000035407824 */ /* 0x000fc400078e00ff */
[----:B------:R-:W-:Y:S01]  /*9d80*/  FFMA.FTZ R57, R57, R73, R70 ;  /* 0x0000004939397223 */ /* 0x000fe20000010046 */
[----:B------:R-:W-:Y:S02]  /*9d90*/  IMAD.U32 R66, R160, 0x10000, RZ ;  /* 0x00010000a0427824 */ /* 0x000fe400078e00ff */
[-C--:B------:R-:W-:Y:S01]  /*9da0*/  FMUL.FTZ R70, R47, R62.reuse ;  /* 0x0000003e2f467220 */ /* 0x080fe20000410000 */
[----:B------:R-:W-:Y:S01]  /*9db0*/  LOP3.LUT R44, R44, 0xffff0000, RZ, 0xc0, !PT ;  /* 0xffff00002c2c7812 */ /* 0x000fe200078ec0ff */
[----:B------:R-:W-:Y:S01]  /*9dc0*/  FFMA.FTZ R62, R43, R62, -R68 ;  /* 0x0000003e2b3e7223 */ /* 0x000fe20000010844 */
[----:B------:R-:W-:Y:S01]  /*9dd0*/  LOP3.LUT R47, R160, 0xffff0000, RZ, 0xc0, !PT ;  /* 0xffff0000a02f7812 */ /* 0x000fe200078ec0ff */
[----:B------:R-:W-:Y:S01]  /*9de0*/  IMAD.U32 R41, R40, 0x10000, RZ ;  /* 0x0001000028297824 */ /* 0x000fe200078e00ff */
[----:B------:R-:W-:Y:S01]  /*9df0*/  LOP3.LUT R53, R53, 0xffff0000, RZ, 0xc0, !PT ;  /* 0xffff000035357812 */ /* 0x000fe200078ec0ff */
[----:B------:R-:W-:Y:S01]  /*9e00*/  FMUL.FTZ R68, R45, R66 ;  /* 0x000000422d447220 */ /* 0x000fe20000410000 */
[----:B------:R-:W-:Y:S01]  /*9e10*/  PRMT R50, R157, 0x5410, R50 ;  /* 0x000054109d327816 */ /* 0x000fe20000000032 */
[-C--:B------:R-:W-:Y:S01]  /*9e20*/  FMUL.FTZ R65, R45, R64.reuse ;  /* 0x000000402d417220 */ /* 0x080fe20000410000 */
[----:B------:R-:W-:Y:S01]  /*9e30*/  PRMT R54, R159, 0x5410, R54 ;  /* 0x000054109f367816 */ /* 0x000fe20000000036 */
[----:B------:R-:W-:Y:S01]  /*9e40*/  FFMA.FTZ R55, R56, R55, -R69 ;  /* 0x0000003738377223 */ /* 0x000fe20000010845 */
[----:B------:R-:W-:Y:S01]  /*9e50*/  LOP3.LUT R40, R40, 0xffff0000, RZ, 0xc0, !PT ;  /* 0xffff000028287812 */ /* 0x000fe200078ec0ff */
[----:B------:R-:W-:Y:S01]  /*9e60*/  FFMA.FTZ R56, R56, R67, R71 ;  /* 0x0000004338387223 */ /* 0x000fe20000010047 */
[----:B------:R-:W-:Y:S01]  /*9e70*/  LOP3.LUT R63, R42, 0xffff0000, RZ, 0xc0, !PT ;  /* 0xffff00002a3f7812 */ /* 0x000fe200078ec0ff */
[C---:B------:R-:W-:Y:S01]  /*9e80*/  FMUL.FTZ R67, R44.reuse, R47 ;  /* 0x0000002f2c437220 */ /* 0x040fe20000410000 */
[C---:B------:R-:W-:Y:S01]  /*9e90*/  FFMA.FTZ R45, R41.reuse, R64, -R68 ;  /* 0x00000040292d7223 */ /* 0x040fe20000010844 */
[----:B------:R-:W-:Y:S01]  /*9ea0*/  FFMA.FTZ R65, R41, R66, R65 ;  /* 0x0000004229417223 */ /* 0x000fe20000010041 */
[-C--:B------:R-:W-:Y:S01]  /*9eb0*/  FMUL.FTZ R69, R44, R53.reuse ;  /* 0x000000352c457220 */ /* 0x080fe20000410000 */
[C---:B------:R-:W-:Y:S01]  /*9ec0*/  IMAD.U32 R42, R46.reuse, 0x10000, RZ ;  /* 0x000100002e2a7824 */ /* 0x040fe200078e00ff */
[----:B------:R-:W-:Y:S01]  /*9ed0*/  LOP3.LUT R46, R46, 0xffff0000, RZ, 0xc0, !PT ;  /* 0xffff00002e2e7812 */ /* 0x000fe200078ec0ff */
[C---:B------:R-:W-:Y:S01]  /*9ee0*/  IMAD.U32 R44, R54.reuse, 0x10000, RZ ;  /* 0x00010000362c7824 */ /* 0x040fe200078e00ff */
[----:B------:R-:W-:Y:S01]  /*9ef0*/  LOP3.LUT R54, R54, 0xffff0000, RZ, 0xc0, !PT ;  /* 0xffff000036367812 */ /* 0x000fe200078ec0ff */
[C---:B------:R-:W-:Y:S01]  /*9f00*/  IMAD.U32 R41, R50.reuse, 0x10000, RZ ;  /* 0x0001000032297824 */ /* 0x040fe200078e00ff */
[----:B------:R-:W-:Y:S01]  /*9f10*/  LOP3.LUT R50, R50, 0xffff0000, RZ, 0xc0, !PT ;  /* 0xffff000032327812 */ /* 0x000fe200078ec0ff */
[C---:B------:R-:W-:Y:S01]  /*9f20*/  FFMA.FTZ R64, R40.reuse, R53, -R67 ;  /* 0x0000003528407223 */ /* 0x040fe20000010843 */
[----:B------:R-:W-:Y:S01]  /*9f30*/  FFMA.FTZ R40, R40, R47, R69 ;  /* 0x0000002f28287223 */ /* 0x000fe20000010045 */
[C---:B------:R-:W-:Y:S01]  /*9f40*/  FMUL.FTZ R66, R42.reuse, R44 ;  /* 0x0000002c2a427220 */ /* 0x040fe20000410000 */
[-C--:B------:R-:W-:Y:S01]  /*9f50*/  FMUL.FTZ R47, R42, R41.reuse ;  /* 0x000000292a2f7220 */ /* 0x080fe20000410000 */
[----:B------:R-:W-:Y:S01]  /*9f60*/  FFMA.FTZ R43, R43, R74, R70 ;  /* 0x0000004a2b2b7223 */ /* 0x000fe20000010046 */
        /* <DEDUP_REMOVED lines=8> */
[----:B------:R-:W-:Y:S02]  /*9ff0*/  F2FP.BF16.F32.PACK_AB R56, R57, R56 ;  /* 0x000000383938723e */ /* 0x000fe400000010ff */
[----:B------:R-:W-:Y:S01]  /*a000*/  F2FP.BF16.F32.PACK_AB R60, R43, R60 ;  /* 0x0000003c2b3c723e */ /* 0x000fe200000010ff */
[----:B------:R-:W-:Y:S01]  /*a010*/  IMAD.MOV.U32 R43, RZ, RZ, R61 ;  /* 0x000000ffff2b7224 */ /* 0x000fe200078e003d */
[----:B------:R-:W-:Y:S01]  /*a020*/  F2FP.BF16.F32.PACK_AB R64, R64, R45 ;  /* 0x0000002d4040723e */ /* 0x000fe200000010ff */
[----:B------:R-:W-:Y:S01]  /*a030*/  IMAD.MOV.U32 R45, RZ, RZ, R56 ;  /* 0x000000ffff2d7224 */ /* 0x000fe200078e0038 */
[----:B------:R-:W-:Y:S02]  /*a040*/  F2FP.BF16.F32.PACK_AB R44, R40, R65 ;  /* 0x00000041282c723e */ /* 0x000fe400000010ff */
[----:B------:R-:W-:Y:S01]  /*a050*/  F2FP.BF16.F32.PACK_AB R42, R41, R66 ;  /* 0x00000042292a723e */ /* 0x000fe200000010ff */
[----:B------:R-:W-:Y:S01]  /*a060*/  IMAD.MOV.U32 R40, RZ, RZ, R64 ;  /* 0x000000ffff287224 */ /* 0x000fe200078e0040 */
[----:B------:R-:W-:Y:S01]  /*a070*/  F2FP.BF16.F32.PACK_AB R46, R54, R47 ;  /* 0x0000002f362e723e */ /* 0x000fe200000010ff */
[----:B------:R-:W-:-:S02]  /*a080*/  IMAD.MOV.U32 R41, RZ, RZ, R55 ;  /* 0x000000ffff297224 */ /* 0x000fc400078e0037 */
[----:B------:R-:W-:-:S07]  /*a090*/  IMAD.MOV.U32 R47, RZ, RZ, R60 ;  /* 0x000000ffff2f7224 */ /* 0x000fce00078e003c */
.L_x_526:
[----:B------:R-:W-:Y:S05]  /*a0a0*/  BSYNC B1 ;  /* 0x0000000000017941 */ /* 0x000fea0003800000 */
.L_x_525:
[----:B0-----:R0:W-:Y:S01]  /*a0b0*/  STG.E.128 desc[UR60][R48.64], R40 ;  /* 0x0000002830007986 */ /* 0x0011e2000c101d3c */
[----:B------:R-:W-:-:S13]  /*a0c0*/  ISETP.GE.AND P3, PT, R51, R143, PT ;  /* 0x0000008f3300720c */ /* 0x000fda0003f66270 */
[----:B------:R-:W-:Y:S05]  /*a0d0*/  @P3 BRA `(.L_x_475) ;  /* 0x0000000000f03947 */ /* 0x000fea0003800000 */
[--C-:B0-----:R-:W-:Y:S02]  /*a0e0*/  SHF.R.S32.HI R40, RZ, 0x1f, R51.reuse ;  /* 0x0000001fff287819 */ /* 0x101fe40000011433 */
[----:B------:R-:W-:-:S04]  /*a0f0*/  IADD3 R51, P3, P4, R116, R126, R51 ;  /* 0x0000007e74337210 */ /* 0x000fc80007c7e033 */
[----:B------:R-:W-:Y:S02]  /*a100*/  IADD3.X R52, R7, R52, R40, P3, P4 ;  /* 0x0000003407347210 */ /* 0x000fe40001fe8428 */
[----:B------:R-:W-:-:S04]  /*a110*/  LEA R124, P3, R51, R124, 0x1 ;  /* 0x0000007c337c7211 */ /* 0x000fc800078608ff */
[----:B------:R-:W-:-:S05]  /*a120*/  LEA.HI.X R125, R51, R125, R52, 0x1, P3 ;  /* 0x0000007d337d7211 */ /* 0x000fca00018f0c34 */
[----:B--2---:R0:W-:Y:S01]  /*a130*/  STG.E.128 desc[UR60][R124.64], R44 ;  /* 0x0000002c7c007986 */ /* 0x0041e2000c101d3c */
[----:B------:R-:W-:Y:S05]  /*a140*/  BRA `(.L_x_475) ;  /* 0x0000000000d47947 */ /* 0x000fea0003800000 */
.L_x_442:
[----:B------:R-:W-:-:S13]  /*a150*/  ISETP.NE.AND P2, PT, R212, 0x3, PT ;  /* 0x00000003d400780c */ /* 0x000fda0003f45270 */
[----:B------:R-:W-:Y:S05]  /*a160*/  @!P2 BRA `(.L_x_527) ;  /* 0x000000000004a947 */ /* 0x000fea0003800000 */
[----:B------:R-:W-:Y:S01]  /*a170*/  BPT.TRAP 0x1 ;  /* 0x000000040000795c */ /* 0x000fe20000300000 */
.L_x_527:
[----:B------:R-:W-:Y:S01]  /*a180*/  IMAD R97, R17, 0x8, R16 ;  /* 0x0000000811617824 */ /* 0x000fe200078e0210 */
[----:B------:R-:W-:Y:S01]  /*a190*/  SHF.L.U32 R98, R205, 0x1f, RZ ;  /* 0x0000001fcd627819 */ /* 0x000fe200000006ff */
[----:B------:R-:W-:Y:S01]  /*a1a0*/  IMAD R96, R24, -0x70, R2 ;  /* 0xffffff9018607824 */ /* 0x000fe200078e0202 */
[----:B------:R-:W-:Y:S02]  /*a1b0*/  BSSY B1, `(.L_x_528) ;  /* 0x0000004000017945 */ /* 0x000fe40003800000 */
[----:B------:R-:W1:Y:S02]  /*a1c0*/  SYNCS.PHASECHK.TRANS64.TRYWAIT P3, [R97+URZ+0x36890], R98 ;  /* 0x03689062610075a7 */ /* 0x000e64000806017f */
[----:B------:R-:W-:Y:S01]  /*a1d0*/  VIMNMX R96, R96, 0x70, PT ;  /* 0x0000007060607848 */ /* 0x000fe20003fe0100 */
[----:B-1----:R-:W-:Y:S06]  /*a1e0*/  @!P3 BRA `(.L_x_529) ;  /* 0x000001e80030b947 */ /* 0x002fec0003800000 */
.L_x_811:
[----:B------:R-:W-:Y:S05]  /*a1f0*/  BSYNC B1 ;  /* 0x0000000000017941 */ /* 0x000fea0003800000 */
.L_x_528:
[----:B------:R-:W-:Y:S01]  /*a200*/  ISETP.GE.AND P3, PT, R204, R96, PT ;  /* 0x00000060cc00720c */ /* 0x000fe20003f66270 */
[----:B------:R-:W-:-:S12]  /*a210*/  BSSY B1, `(.L_x_530) ;  /* 0x0000014000017945 */ /* 0x000fd80003800000 */
[----:B------:R-:W-:Y:S05]  /*a220*/  @P3 BRA `(.L_x_531) ;  /* 0x0000000000483947 */ /* 0x000fea0003800000 */
[----:B------:R-:W-:-:S13]  /*a230*/  ISETP.NE.AND P3, PT, R28, RZ, PT ;  /* 0x000000ff1c00720c */ /* 0x000fda0003f65270 */
[----:B0-----:R-:W0:Y:S04]  /*a240*/  @P3 LDS.128 R40, [R38+0x21000] ;  /* 0x0210000026283984 */ /* 0x001e280000000c00 */
[----:B0-----:R-:W-:Y:S01]  /*a250*/  @P3 STG.E.128 desc[UR60][R46.64], R40 ;  /* 0x000000282e003986 */ /* 0x001fe2000c101d3c */
[----:B------:R-:W-:-:S13]  /*a260*/  ISETP.NE.AND P3, PT, R32, RZ, PT ;  /* 0x000000ff2000720c */ /* 0x000fda0003f65270 */
[----:B------:R-:W0:Y:S04]  /*a270*/  @P3 LDS.128 R40, [R39+0x21000] ;  /* 0x0210000027283984 */ /* 0x000e280000000c00 */
        /* <DEDUP_REMOVED lines=12> */
[----:B0-----:R2:W-:Y:S02]  /*a340*/  @P3 STG.E.128 desc[UR60][R46.64+0x140], R40 ;  /* 0x000140282e003986 */ /* 0x0015e4000c101d3c */
.L_x_531:
[----:B------:R-:W-:Y:S05]  /*a350*/  BSYNC B1 ;  /* 0x0000000000017941 */ /* 0x000fea0003800000 */
.L_x_530:
[----:B------:R-:W-:-:S13]  /*a360*/  ISETP.GE.AND P3, PT, R228, R96, PT ;  /* 0x00000060e400720c */ /* 0x000fda0003f66270 */
[----:B------:R-:W-:Y:S05]  /*a370*/  @P3 BRA `(.L_x_475) ;  /* 0x0000000000483947 */ /* 0x000fea0003800000 */
[----:B------:R-:W-:-:S13]  /*a380*/  ISETP.NE.AND P3, PT, R28, RZ, PT ;  /* 0x000000ff1c00720c */ /* 0x000fda0003f65270 */
[----:B0-2---:R-:W0:Y:S04]  /*a390*/  @P3 LDS.128 R40, [R38+0x23000] ;  /* 0x0230000026283984 */ /* 0x005e280000000c00 */
        /* <DEDUP_REMOVED lines=16> */
.L_x_475:
[----:B------:R-:W-:Y:S05]  /*a4a0*/  BSYNC B0 ;  /* 0x0000000000007941 */ /* 0x000fea0003800000 */
.L_x_441:
[----:B01234-:R-:W0:Y:S01]  /*a4b0*/  S2R R40, SR_TID.X ;  /* 0x0000000000287919 */ /* 0x01fe220000002100 */
[----:B------:R-:W-:Y:S01]  /*a4c0*/  @!PT LDS RZ, [RZ] ;  /* 0x00000000fffff984 */ /* 0x000fe20000000800 */
[----:B------:R-:W-:Y:S01]  /*a4d0*/  @!PT LDS RZ, [RZ] ;  /* 0x00000000fffff984 */ /* 0x000fe20000000800 */
[----:B------:R-:W-:Y:S01]  /*a4e0*/  @!PT LDS RZ, [RZ] ;  /* 0x00000000fffff984 */ /* 0x000fe20000000800 */
[----:B------:R-:W-:Y:S01]  /*a4f0*/  @!PT LDS RZ, [RZ] ;  /* 0x00000000fffff984 */ /* 0x000fe20000000800 */
[----:B------:R1:W-:Y:S06]  /*a500*/  MEMBAR.ALL.CTA ;  /* 0x0000000000007992 */ /* 0x0003ec0000008000 */
[----:B-1----:R-:W1:Y:S01]  /*a510*/  FENCE.VIEW.ASYNC.S ;  /* 0x00000000000073c6 */ /* 0x002e620000000000 */
[----:B------:R-:W-:Y:S05]  /*a520*/  WARPSYNC.ALL ;  /* 0x0000000000007948 */ /* 0x000fea0003800000 */
[----:B------:R-:W-:Y:S01]  /*a530*/  BSSY B0, `(.L_x_532) ;  /* 0x0000009000007945 */ /* 0x000fe20003800000 */
[----:B0-----:R-:W-:Y:S01]  /*a540*/  LOP3.LUT R40, R40, 0x7f, RZ, 0xc0, !PT ;  /* 0x0000007f28287812 */ /* 0x001fe200078ec0ff */
[----:B-1----:R0:W-:Y:S03]  /*a550*/  BAR.SYNC.DEFER_BLOCKING R179, 0x80 ;  /* 0x000200b30000751d */ /* 0x0021e60000010000 */
[----:B------:R-:W-:-:S13]  /*a560*/  ISETP.NE.AND P3, PT, R40, RZ, PT ;  /* 0x000000ff2800720c */ /* 0x000fda0003f65270 */
[----:B------:R-:W-:-:S05]  /*a570*/  @!P3 VIADD R40, R97, 0x368a0 ;  /* 0x000368a06128b836 */ /* 0x000fca0000000000 */
[----:B------:R-:W-:-:S04]  /*a580*/  @!P3 PRMT R40, RZ, 0x654, R40 ;  /* 0x00000654ff28b816 */ /* 0x000fc80000000028 */
[----:B------:R0:W-:Y:S01]  /*a590*/  @!P3 SYNCS.ARRIVE.TRANS64.RED.A1T0 RZ, [R40+URZ], RZ ;  /* 0x000000ff28ffb9a7 */ /* 0x0001e2000810043f */
[----:B------:R-:W-:Y:S05]  /*a5a0*/  @!P2 BRA `(.L_x_533) ;  /* 0x000000000004a947 */ /* 0x000fea0003800000 */
[----:B------:R-:W-:Y:S01]  /*a5b0*/  BPT.TRAP 0x1 ;  /* 0x000000040000795c */ /* 0x000fe20000300000 */
.L_x_533:
[----:B------:R-:W-:Y:S05]  /*a5c0*/  BSYNC B0 ;  /* 0x0000000000007941 */ /* 0x000fea0003800000 */
.L_x_532:
[----:B------:R-:W1:Y:S01]  /*a5d0*/  SYNCS.PHASECHK.TRANS64.TRYWAIT P2, [R97+URZ+0x368b0], R98 ;  /* 0x0368b062610075a7 */ /* 0x000e62000804017f */
[----:B------:R-:W-:Y:S01]  /*a5e0*/  ULDC.64 UR6, c[0x0][0x328] ;  /* 0x0000ca0000067ab9 */ /* 0x000fe20000000a00 */
[----:B------:R-:W-:Y:S01]  /*a5f0*/  ULDC.64 UR4, c[0x0][0x318] ;  /* 0x0000c60000047ab9 */ /* 0x000fe20000000a00 */
[----:B------:R-:W-:Y:S01]  /*a600*/  IMAD.U32 R41, RZ, RZ, UR6 ;  /* 0x00000006ff297e24 */ /* 0x000fe2000f8e00ff */
[----:B------:R-:W-:Y:S01]  /*a610*/  BSSY B0, `(.L_x_534) ;  /* 0x000000a000007945 */ /* 0x000fe20003800000 */
[----:B0-----:R-:W-:Y:S02]  /*a620*/  IMAD.U32 R40, RZ, RZ, UR7 ;  /* 0x00000007ff287e24 */ /* 0x001fe4000f8e00ff */
[----:B------:R-:W-:Y:S01]  /*a630*/  IMAD.WIDE R44, R24, 0x70, R122 ;  /* 0x00000070182c7825 */ /* 0x000fe200078e027a */
[----:B------:R0:W-:Y:S04]  /*a640*/  STL [R1+0x18], R41 ;  /* 0x0000182901007387 */ /* 0x0001e80000100800 */
[----:B------:R2:W-:Y:S01]  /*a650*/  STL [R1+0x14], R40 ;  /* 0x0000142801007387 */ /* 0x0005e20000100800 */
[----:B0-----:R-:W-:-:S02]  /*a660*/  IMAD.U32 R41, RZ, RZ, UR4 ;  /* 0x00000004ff297e24 */ /* 0x001fc4000f8e00ff */
[----:B--2---:R-:W-:-:S05]  /*a670*/  IMAD.U32 R40, RZ, RZ, UR5 ;  /* 0x00000005ff287e24 */ /* 0x004fca000f8e00ff */
[----:B------:R0:W-:Y:S04]  /*a680*/  STL [R1+0x8], R40 ;  /* 0x0000082801007387 */ /* 0x0001e80000100800 */
[----:B------:R0:W-:Y:S01]  /*a690*/  STL [R1+0xc], R41 ;  /* 0x00000c2901007387 */ /* 0x0001e20000100800 */
[----:B-1----:R-:W-:Y:S05]  /*a6a0*/  @!P2 BRA `(.L_x_535) ;  /* 0x000001e40014a947 */ /* 0x002fea0003800000 */
.L_x_812:
[----:B------:R-:W-:Y:S05]  /*a6b0*/  BSYNC B0 ;  /* 0x0000000000007941 */ /* 0x000fea0003800000 */
.L_x_534:
[----:B------:R2:W5:Y:S04]  /*a6c0*/  LDL R51, [R1+0x18] ;  /* 0x0000180001337983 */ /* 0x0005680000100800 */
[----:B------:R2:W5:Y:S04]  /*a6d0*/  LDL R50, [R1+0x14] ;  /* 0x0000140001327983 */ /* 0x0005680000100800 */
[----:B------:R2:W5:Y:S04]  /*a6e0*/  LDL R49, [R1+0xc] ;  /* 0x00000c0001317983 */ /* 0x0005680000100800 */
[----:B------:R2:W5:Y:S01]  /*a6f0*/  LDL R48, [R1+0x8] ;  /* 0x0000080001307983 */ /* 0x0005620000100800 */
[----:B------:R-:W-:Y:S01]  /*a700*/  ISETP.GE.AND P2, PT, R204, R96, PT ;  /* 0x00000060cc00720c */ /* 0x000fe20003f46270 */
[----:B------:R-:W-:-:S12]  /*a710*/  BSSY B0, `(.L_x_536) ;  /* 0x0000021000007945 */ /* 0x000fd80003800000 */
[----:B--2---:R-:W-:Y:S05]  /*a720*/  @P2 BRA `(.L_x_537) ;  /* 0x00000000007c2947 */ /* 0x004fea0003800000 */
[----:B-----5:R-:W-:Y:S01]  /*a730*/  R2UR UR7, R51 ;  /* 0x00000000330772ca */ /* 0x020fe200000e0000 */
[----:B0-----:R-:W-:Y:S01]  /*a740*/  IMAD.MOV.U32 R40, RZ, RZ, R114 ;  /* 0x000000ffff287224 */ /* 0x001fe200078e0072 */
[----:B------:R-:W-:Y:S01]  /*a750*/  R2UR UR4, R50 ;  /* 0x00000000320472ca */ /* 0x000fe200000e0000 */
[----:B------:R-:W-:Y:S01]  /*a760*/  IMAD.MOV.U32 R41, RZ, RZ, R37 ;  /* 0x000000ffff297224 */ /* 0x000fe200078e0025 */
[----:B------:R-:W-:Y:S02]  /*a770*/  R2UR UR6, R49 ;  /* 0x00000000310672ca */ /* 0x000fe400000e0000 */
[----:B------:R-:W-:-:S07]  /*a780*/  R2UR UR5, R48 ;  /* 0x00000000300572ca */ /* 0x000fce00000e0000 */
[----:B------:R-:W-:Y:S02]  /*a790*/  IMAD R43, R45, UR7, RZ ;  /* 0x000000072d2b7c24 */ /* 0x000fe4000f8e02ff */
[----:B------:R-:W-:-:S04]  /*a7a0*/  IMAD.WIDE.U32 R40, R44, UR7, R40 ;  /* 0x000000072c287c25 */ /* 0x000fc8000f8e0028 */
[----:B------:R-:W-:Y:S01]  /*a7b0*/  IMAD R43, R44, UR4, R43 ;  /* 0x000000042c2b7c24 */ /* 0x000fe2000f8e022b */
[----:B------:R-:W-:Y:S01]  /*a7c0*/  LEA R46, P2, R40, UR6, 0x1 ;  /* 0x00000006282e7c11 */ /* 0x000fe2000f8408ff */
[----:B------:R-:W-:Y:S02]  /*a7d0*/  ULDC UR4, c[0x0][0x2f4] ;  /* 0x0000bd0000047ab9 */ /* 0x000fe40000000800 */
[----:B------:R-:W-:-:S05]  /*a7e0*/  IMAD.IADD R41, R41, 0x1, R43 ;  /* 0x0000000129297824 */ /* 0x000fca00078e022b */
[----:B------:R-:W-:Y:S02]  /*a7f0*/  LEA.HI.X R47, R40, UR5, R41, 0x1, P2 ;  /* 0x00000005282f7c11 */ /* 0x000fe400090f0c29 */
[----:B------:R-:W-:-:S13]  /*a800*/  ISETP.GE.AND P2, PT, R18, UR4, PT ;  /* 0x0000000412007c0c */ /* 0x000fda000bf46270 */
[----:B------:R-:W0:Y:S04]  /*a810*/  @!P2 LDS.128 R40, [R38] ;  /* 0x000000002628a984 */ /* 0x000e280000000c00 */
[----:B0-----:R-:W-:Y:S01]  /*a820*/  @!P2 STG.E.128 desc[UR60][R46.64], R40 ;  /* 0x000000282e00a986 */ /* 0x001fe2000c101d3c */
[----:B------:R-:W-:-:S13]  /*a830*/  ISETP.GE.AND P2, PT, R0, UR4, PT ;  /* 0x0000000400007c0c */ /* 0x000fda000bf46270 */
[----:B------:R-:W0:Y:S04]  /*a840*/  @!P2 LDS.128 R40, [R39] ;  /* 0x000000002728a984 */ /* 0x000e280000000c00 */
[----:B0-----:R-:W-:Y:S01]  /*a850*/  @!P2 STG.E.128 desc[UR60][R46.64+0x40], R40 ;  /* 0x000040282e00a986 */ /* 0x001fe2000c101d3c */
[----:B------:R-:W-:-:S13]  /*a860*/  ISETP.GE.AND P2, PT, R3, UR4, PT ;  /* 0x0000000403007c0c */ /* 0x000fda000bf46270 */
[----:B------:R-:W0:Y:S04]  /*a870*/  @!P2 LDS.128 R40, [R38+0x3800] ;  /* 0x003800002628a984 */ /* 0x000e280000000c00 */
        /* <DEDUP_REMOVED lines=9> */
[----:B0-----:R2:W-:Y:S02]  /*a910*/  @!P2 STG.E.128 desc[UR60][R46.64+0x140], R40 ;  /* 0x000140282e00a986 */ /* 0x0015e4000c101d3c */
.L_x_537:
[----:B------:R-:W-:Y:S05]  /*a920*/  BSYNC B0 ;  /* 0x0000000000007941 */ /* 0x000fea0003800000 */
.L_x_536:
[----:B------:R-:W-:Y:S01]  /*a930*/  ISETP.GE.AND P2, PT, R228, R96, PT ;  /* 0x00000060e400720c */ /* 0x000fe20003f46270 */
[----:B------:R-:W-:-:S12]  /*a940*/  BSSY B0, `(.L_x_538) ;  /* 0x0000023000007945 */ /* 0x000fd80003800000 */
[----:B------:R-:W-:Y:S05]  /*a950*/  @P2 BRA `(.L_x_539) ;  /* 0x0000000000842947 */ /* 0x000fea0003800000 */
[----:B-----5:R-:W-:Y:S01]  /*a960*/  R2UR UR7, R51 ;  /* 0x00000000330772ca */ /* 0x020fe200000e0000 */
[----:B0-2---:R-:W-:Y:S01]  /*a970*/  IMAD.MOV.U32 R40, RZ, RZ, R114 ;  /* 0x000000ffff287224 */ /* 0x005fe200078e0072 */
[----:B------:R-:W-:Y:S01]  /*a980*/  R2UR UR4, R50 ;  /* 0x00000000320472ca */ /* 0x000fe200000e0000 */
[----:B------:R-:W-:Y:S01]  /*a990*/  IMAD.MOV.U32 R41, RZ, RZ, R37 ;  /* 0x000000ffff297224 */ /* 0x000fe200078e0025 */
[----:B------:R-:W-:Y:S02]  /*a9a0*/  IADD3 R43, P2, R44, 0x40, RZ ;  /* 0x000000402c2b7810 */ /* 0x000fe40007f5e0ff */
[----:B------:R-:W-:Y:S02]  /*a9b0*/  R2UR UR6, R49 ;  /* 0x00000000310672ca */ /* 0x000fe400000e0000 */
[----:B------:R-:W-:Y:S01]  /*a9c0*/  R2UR UR5, R48 ;  /* 0x00000000300572ca */ /* 0x000fe200000e0000 */
[----:B------:R-:W-:-:S04]  /*a9d0*/  IMAD.X R44, RZ, RZ, R45, P2 ;  /* 0x000000ffff2c7224 */ /* 0x000fc800010e062d */
        /* <DEDUP_REMOVED lines=25> */
.L_x_539:
[----:B------:R-:W-:Y:S05]  /*ab70*/  BSYNC B0 ;  /* 0x0000000000007941 */ /* 0x000fea0003800000 */
.L_x_538:
[----:B------:R-:W4:Y:S01]  /*ab80*/  LDL R38, [R1+0x10] ;  /* 0x0000100001267983 */ /* 0x000f220000100800 */
[----:B------:R-:W-:Y:S02]  /*ab90*/  VIADD R17, R17, 0x1 ;  /* 0x0000000111117836 */ /* 0x000fe40000000000 */
[----:B-1----:R-:W-:Y:S01]  /*aba0*/  @!P3 VIADD R97, R97, 0x368c0 ;  /* 0x000368c06161b836 */ /* 0x002fe20000000000 */
[----:B------:R-:W-:Y:S01]  /*abb0*/  @!PT LDS RZ, [RZ] ;  /* 0x00000000fffff984 */ /* 0x000fe20000000800 */
[----:B------:R-:W-:Y:S01]  /*abc0*/  @!PT LDS RZ, [RZ] ;  /* 0x00000000fffff984 */ /* 0x000fe20000000800 */
[----:B------:R-:W-:Y:S01]  /*abd0*/  @!PT LDS RZ, [RZ] ;  /* 0x00000000fffff984 */ /* 0x000fe20000000800 */
[----:B------:R-:W-:Y:S01]  /*abe0*/  @!PT LDS RZ, [RZ] ;  /* 0x00000000fffff984 */ /* 0x000fe20000000800 */
[----:B------:R1:W-:Y:S06]  /*abf0*/  MEMBAR.ALL.CTA ;  /* 0x0000000000007992 */ /* 0x0003ec0000008000 */
[----:B-1----:R-:W1:Y:S02]  /*ac00*/  FENCE.VIEW.ASYNC.S ;  /* 0x00000000000073c6 */ /* 0x002e640000000000 */
[----:B-1----:R1:W-:Y:S01]  /*ac10*/  BAR.SYNC.DEFER_BLOCKING R179, 0x80 ;  /* 0x000200b30000751d */ /* 0x0023e20000010000 */
[----:B------:R-:W-:-:S02]  /*ac20*/  ISETP.NE.AND P2, PT, R17, 0x2, PT ;  /* 0x000000021100780c */ /* 0x000fc40003f45270 */
[----:B------:R-:W-:Y:S02]  /*ac30*/  @!P3 PRMT R97, RZ, 0x654, R97 ;  /* 0x00000654ff61b816 */ /* 0x000fe40000000061 */
[----:B------:R-:W-:Y:S02]  /*ac40*/  SEL R17, R17, RZ, P2 ;  /* 0x000000ff11117207 */ /* 0x000fe40001000000 */
[----:B------:R1:W-:Y:S01]  /*ac50*/  @!P3 SYNCS.ARRIVE.TRANS64.RED.A1T0 RZ, [R97+URZ], RZ ;  /* 0x000000ff61ffb9a7 */ /* 0x0003e2000810043f */
[----:B----4-:R-:W-:Y:S02]  /*ac60*/  LOP3.LUT P4, RZ, R38, 0x2, RZ, 0xc0, !PT ;  /* 0x0000000226ff7812 */ /* 0x010fe4000788c0ff */
[----:B------:R-:W-:Y:S02]  /*ac70*/  SEL R38, RZ, 0x1, P2 ;  /* 0x00000001ff267807 */ /* 0x000fe40001000000 */
[----:B------:R-:W-:Y:S02]  /*ac80*/  PLOP3.LUT P2, PT, PT, PT, PT, 0x8, 0x0 ;  /* 0x000000000000781c */ /* 0x000fe40003f4e170 */
[----:B------:R-:W-:-:S07]  /*ac90*/  LOP3.LUT R205, R205, R38, RZ, 0x3c, !PT ;  /* 0x00000026cdcd7212 */ /* 0x000fce00078e3cff */
[----:B-1----:R-:W-:Y:S05]  /*aca0*/  @P4 BRA `(.L_x_540) ;  /* 0xffffff7c00584947 */ /* 0x002fea000383ffff */
.L_x_436:
[----:B------:R-:W-:Y:S01]  /*acb0*/  BSSY B0, `(.L_x_541) ;  /* 0x0000005000007945 */ /* 0x000fe20003800000 */
[----:B------:R-:W-:-:S03]  /*acc0*/  IMAD.MOV.U32 R0, RZ, RZ, RZ ;  /* 0x000000ffff007224 */ /* 0x000fc600078e00ff */
[----:B------:R-:W-:Y:S05]  /*acd0*/  @P2 BRA `(.L_x_542) ;  /* 0x0000000000082947 */ /* 0x000fea0003800000 */
[----:B------:R-:W4:Y:S02]  /*ace0*/  FENCE.VIEW.ASYNC.G ;  /* 0x00000000000073c6 */ /* 0x000f240000000100 */
[----:B----4-:R-:W-:Y:S06]  /*acf0*/  BAR.ARV 0xc, 0x180 ;  /* 0x0306000000007b1d */ /* 0x010fec0000002000 */
.L_x_542:
[----:B------:R-:W-:Y:S05]  /*ad00*/  BSYNC B0 ;  /* 0x0000000000007941 */ /* 0x000fea0003800000 */
.L_x_541:
[----:B------:R-:W4:Y:S01]  /*ad10*/  LDL R2, [R1+0x10] ;  /* 0x0000100001027983 */ /* 0x000f220000100800 */
[----:B------:R-:W-:Y:S01]  /*ad20*/  BSSY B0, `(.L_x_543) ;  /* 0x0000021000007945 */ /* 0x000fe20003800000 */
[----:B----4-:R-:W-:-:S13]  /*ad30*/  LOP3.LUT P0, RZ, R2, 0x8, RZ, 0xc0, !PT ;  /* 0x0000000802ff7812 */ /* 0x010fda000780c0ff */
[----:B------:R-:W-:Y:S05]  /*ad40*/  @!P0 BRA `(.L_x_544) ;  /* 0x0000000000788947 */ /* 0x000fea0003800000 */
[----:B------:R-:W-:Y:S01]  /*ad50*/  ISETP.NE.AND P0, PT, R223, RZ, PT ;  /* 0x000000ffdf00720c */ /* 0x000fe20003f05270 */
[----:B------:R-:W-:-:S03]  /*ad60*/  ULDC UR4, c[0x0][0x9f0] ;  /* 0x00027c0000047ab9 */ /* 0x000fc60000000800 */
[----:B-1----:R-:W-:-:S04]  /*ad70*/  SEL R6, R223, UR4, P0 ;  /* 0x00000004df067c07 */ /* 0x002fc80008000000 */
[-C--:B------:R-:W-:Y:S02]  /*ad80*/  IABS R5, R6.reuse ;  /* 0x0000000600057213 */ /* 0x080fe40000000000 */
[----:B------:R-:W-:Y:S02]  /*ad90*/  IADD3 R0, R153, -0x1, R6 ;  /* 0xffffffff99007810 */ /* 0x000fe40007ffe006 */
[----:B------:R-:W1:Y:S01]  /*ada0*/  I2F.RP R4, R5 ;  /* 0x0000000500047306 */ /* 0x000e620000209400 */
[----:B------:R-:W-:-:S05]  /*adb0*/  IABS R9, R6 ;  /* 0x0000000600097213 */ /* 0x000fca0000000000 */
[----:B------:R-:W-:Y:S02]  /*adc0*/  IMAD.MOV R9, RZ, RZ, -R9 ;  /* 0x000000ffff097224 */ /* 0x000fe400078e0a09 */
[----:B-1----:R-:W1:Y:S02]  /*add0*/  MUFU.RCP R4, R4 ;  /* 0x0000000400047308 */ /* 0x002e640000001000 */
[----:B-1----:R-:W-:Y:S01]  /*ade0*/  VIADD R2, R4, 0xffffffe ;  /* 0x0ffffffe04027836 */ /* 0x002fe20000000000 */
[----:B------:R-:W-:Y:S02]  /*adf0*/  IABS R4, R0 ;  /* 0x0000000000047213 */ /* 0x000fe40000000000 */
[----:B------:R-:W-:-:S03]  /*ae00*/  LOP3.LUT R0, R0, R6, RZ, 0x3c, !PT ;  /* 0x0000000600007212 */ /* 0x000fc600078e3cff */
[----:B------:R1:W4:Y:S01]  /*ae10*/  F2I.FTZ.U32.TRUNC.NTZ R3, R2 ;  /* 0x0000000200037305 */ /* 0x000322000021f000 */
[----:B------:R-:W-:Y:S01]  /*ae20*/  ISETP.GE.AND P2, PT, R0, RZ, PT ;  /* 0x000000ff0000720c */ /* 0x000fe20003f46270 */
[----:B-1----:R-:W-:Y:S02]  /*ae30*/  IMAD.MOV.U32 R2, RZ, RZ, RZ ;  /* 0x000000ffff027224 */ /* 0x002fe400078e00ff */
[----:B----4-:R-:W-:-:S04]  /*ae40*/  IMAD.MOV R8, RZ, RZ, -R3 ;  /* 0x000000ffff087224 */ /* 0x010fc800078e0a03 */
[----:B------:R-:W-:-:S04]  /*ae50*/  IMAD R7, R8, R5, RZ ;  /* 0x0000000508077224 */ /* 0x000fc800078e02ff */
[----:B------:R-:W-:-:S04]  /*ae60*/  IMAD.HI.U32 R3, R3, R7, R2 ;  /* 0x0000000703037227 */ /* 0x000fc800078e0002 */
[----:B------:R-:W-:Y:S02]  /*ae70*/  IMAD.MOV.U32 R2, RZ, RZ, R9 ;  /* 0x000000ffff027224 */ /* 0x000fe400078e0009 */
        /* <DEDUP_REMOVED lines=11> */
.L_x_544:
[----:B------:R-:W-:Y:S05]  /*af30*/  BSYNC B0 ;  /* 0x0000000000007941 */ /* 0x000fea0003800000 */
.L_x_543:
[-C--:B------:R-:W-:Y:S01]  /*af40*/  IMAD R219, R232, R0.reuse, RZ ;  /* 0x00000000e8db7224 */ /* 0x080fe200078e02ff */
[----:B------:R-:W-:Y:S02]  /*af50*/  PLOP3.LUT P0, PT, PT, PT, PT, 0x80, 0x0 ;  /* 0x000000000000781c */ /* 0x000fe40003f0f070 */
[----:B------:R-:W-:Y:S02]  /*af60*/  CS2R R2, SRZ ;  /* 0x0000000000027805 */ /* 0x000fe4000001ff00 */
[----:B------:R-:W-:Y:S02]  /*af70*/  CS2R R118, SRZ ;  /* 0x0000000000767805 */ /* 0x000fe4000001ff00 */
[----:B------:R-:W-:Y:S02]  /*af80*/  CS2R R116, SRZ ;  /* 0x0000000000747805 */ /* 0x000fe4000001ff00 */
[----:B------:R-:W-:Y:S02]  /*af90*/  VIADDMNMX R153, R219, R0, R153, PT ;  /* 0x00000000db997246 */ /* 0x000fe40003800199 */
[----:B------:R-:W-:-:S02]  /*afa0*/  CS2R R114, SRZ ;  /* 0x0000000000727805 */ /* 0x000fc4000001ff00 */
[----:B------:R-:W-:Y:S02]  /*afb0*/  CS2R R112, SRZ ;  /* 0x0000000000707805 */ /* 0x000fe4000001ff00 */
[----:B------:R-:W-:Y:S02]  /*afc0*/  CS2R R110, SRZ ;  /* 0x00000000006e7805 */ /* 0x000fe4000001ff00 */
[----:B------:R-:W-:Y:S02]  /*afd0*/  ISETP.GT.AND P1, PT, R153, R219, PT ;  /* 0x000000db9900720c */ /* 0x000fe40003f24270 */
        /* <DEDUP_REMOVED lines=29> */
[----:B-----5:R-:W-:Y:S02]  /*b1b0*/  CS2R R50, SRZ ;  /* 0x0000000000327805 */ /* 0x020fe4000001ff00 */
[----:B------:R-:W-:Y:S02]  /*b1c0*/  CS2R R48, SRZ ;  /* 0x0000000000307805 */ /* 0x000fe4000001ff00 */
[----:B--2---:R-:W-:Y:S02]  /*b1d0*/  CS2R R46, SRZ ;  /* 0x00000000002e7805 */ /* 0x004fe4000001ff00 */
[----:B---3--:R-:W-:-:S02]  /*b1e0*/  CS2R R44, SRZ ;  /* 0x00000000002c7805 */ /* 0x008fc4000001ff00 */
[----:B------:R-:W-:Y:S02]  /*b1f0*/  CS2R R42, SRZ ;  /* 0x00000000002a7805 */ /* 0x000fe4000001ff00 */
[----:B0-----:R-:W-:Y:S02]  /*b200*/  CS2R R40, SRZ ;  /* 0x0000000000287805 */ /* 0x001fe4000001ff00 */
[----:B------:R-:W-:Y:S02]  /*b210*/  CS2R R38, SRZ ;  /* 0x0000000000267805 */ /* 0x000fe4000001ff00 */
[----:B------:R-:W-:Y:S02]  /*b220*/  CS2R R36, SRZ ;  /* 0x0000000000247805 */ /* 0x000fe4000001ff00 */
[----:B------:R-:W-:Y:S02]  /*b230*/  CS2R R34, SRZ ;  /* 0x0000000000227805 */ /* 0x000fe4000001ff00 */
[----:B------:R-:W-:-:S02]  /*b240*/  CS2R R32, SRZ ;  /* 0x0000000000207805 */ /* 0x000fc4000001ff00 */
[----:B------:R-:W-:Y:S02]  /*b250*/  CS2R R30, SRZ ;  /* 0x00000000001e7805 */ /* 0x000fe4000001ff00 */
[----:B------:R-:W-:Y:S02]  /*b260*/  CS2R R28, SRZ ;  /* 0x00000000001c7805 */ /* 0x000fe4000001ff00 */
[----:B-1----:R-:W-:Y:S02]  /*b270*/  CS2R R26, SRZ ;  /* 0x00000000001a7805 */ /* 0x002fe4000001ff00 */
[----:B------:R-:W-:Y:S01]  /*b280*/  CS2R R24, SRZ ;  /* 0x0000000000187805 */ /* 0x000fe2000001ff00 */
[----:B------:R-:W-:Y:S06]  /*b290*/  @!P1 BRA `(.L_x_545) ;  /* 0x00000114005c9947 */ /* 0x000fec0003800000 */
[----:B------:R-:W0:Y:S01]  /*b2a0*/  S2R R37, SR_TID.X ;  /* 0x0000000000257919 */ /* 0x000e220000002100 */
[----:B------:R-:W-:Y:S01]  /*b2b0*/  LOP3.LUT P0, RZ, R229, 0x9f, RZ, 0xc0, !PT ;  /* 0x0000009fe5ff7812 */ /* 0x000fe2000780c0ff */
[----:B0-----:R-:W-:-:S05]  /*b2c0*/  VIADD R37, R37, 0xffffff80 ;  /* 0xffffff8025257836 */ /* 0x001fca0000000000 */
[----:B------:R-:W-:-:S04]  /*b2d0*/  SHF.R.S32.HI R36, RZ, 0x1f, R37 ;  /* 0x0000001fff247819 */ /* 0x000fc80000011425 */
[----:B------:R-:W-:-:S04]  /*b2e0*/  LEA.HI R0, R36, R37, RZ, 0x7 ;  /* 0x0000002524007211 */ /* 0x000fc800078f38ff */
[----:B------:R-:W-:-:S05]  /*b2f0*/  SHF.R.S32.HI R4, RZ, 0x7, R0 ;  /* 0x00000007ff047819 */ /* 0x000fca0000011400 */
[----:B------:R-:W0:Y:S02]  /*b300*/  SHFL.IDX PT, R0, R4, RZ, 0x1f ;  /* 0x00001fff04007589 */ /* 0x000e2400000e0000 */
[----:B0-----:R-:W-:-:S04]  /*b310*/  LEA.HI R2, R0, R0, RZ, 0x1 ;  /* 0x0000000000027211 */ /* 0x001fc800078f08ff */
[----:B------:R-:W-:-:S05]  /*b320*/  LOP3.LUT R3, R2, 0x1e, RZ, 0xc0, !PT ;  /* 0x0000001e02037812 */ /* 0x000fca00078ec0ff */
[----:B------:R-:W-:-:S04]  /*b330*/  IMAD.IADD R0, R0, 0x1, -R3 ;  /* 0x0000000100007824 */ /* 0x000fc800078e0a03 */
[----:B------:R-:W-:-:S05]  /*b340*/  IMAD R0, R0, 0x2000, R229 ;  /* 0x0000200000007824 */ /* 0x000fca00078e02e5 */
[----:B------:R-:W-:-:S04]  /*b350*/  SHF.R.U32.HI R0, RZ, 0x4, R0 ;  /* 0x00000004ff007819 */ /* 0x000fc80000011600 */
[----:B------:R-:W-:Y:S01]  /*b360*/  LOP3.LUT R2, R0, 0x3fff, RZ, 0xc0, !PT ;  /* 0x00003fff00027812 */ /* 0x000fe200078ec0ff */
[----:B------:R-:W-:Y:S06]  /*b370*/  @!P0 BRA `(.L_x_546) ;  /* 0x0000000000408947 */ /* 0x000fec0003800000 */
        /* <DEDUP_REMOVED lines=16> */
.L_x_546:
[----:B------:R-:W-:Y:S02]  /*b480*/  ULDC UR4, c[0x0][0x3f4] ;  /* 0x0000fd0000047ab9 */ /* 0x000fe40000000800 */
[----:B------:R-:W-:-:S13]  /*b490*/  ISETP.LT.AND P0, PT, RZ, UR4, PT ;  /* 0x00000004ff007c0c */ /* 0x000fda000bf01270 */
[----:B------:R-:W-:Y:S05]  /*b4a0*/  @P0 BRA `(.L_x_547) ;  /* 0x00000000003c0947 */ /* 0x000fea0003800000 */
[----:B------:R-:W-:-:S04]  /*b4b0*/  LEA.HI R0, R227, R227, RZ, 0x1 ;  /* 0x000000e3e3007211 */ /* 0x000fc800078f08ff */
[----:B------:R-:W-:-:S05]  /*b4c0*/  LOP3.LUT R0, R0, 0xfffffffe, RZ, 0xc0, !PT ;  /* 0xfffffffe00007812 */ /* 0x000fca00078ec0ff */
[----:B------:R-:W-:-:S05]  /*b4d0*/  IMAD.IADD R0, R227, 0x1, -R0 ;  /* 0x00000001e3007824 */ /* 0x000fca00078e0a00 */
[----:B------:R-:W-:-:S04]  /*b4e0*/  SHF.L.U32 R3, R0, 0x1f, RZ ;  /* 0x0000001f00037819 */ /* 0x000fc800000006ff */
[----:B------:R0:W1:Y:S03]  /*b4f0*/  SYNCS.PHASECHK.TRANS64.TRYWAIT P0, [R16+URZ+0x36800], R3 ;  /* 0x03680003100075a7 */ /* 0x000066000800017f */
[----:B-1----:R-:W-:Y:S05]  /*b500*/  @!P0 NANOSLEEP.SYNCS 0x989680 ;  /* 0x009896800000895d */ /* 0x002fea0003900000 */
[----:B------:R-:W1:Y:S01]  /*b510*/  @!P0 SYNCS.PHASECHK.TRANS64 P0, [R16+URZ+0x36800], R3 ;  /* 0x03680003100085a7 */ /* 0x000e62000800007f */
[----:B------:R-:W-:Y:S04]  /*b520*/  BSSY B0, `(.L_x_548) ;  /* 0x0000006000007945 */ /* 0x000fe80003800000 */
[----:B-1----:R-:W-:Y:S05]  /*b530*/  @P0 BRA `(.L_x_549) ;  /* 0x0000000000100947 */ /* 0x002fea0003800000 */
.L_x_550:
[----:B-1----:R1:W2:Y:S02]  /*b540*/  SYNCS.PHASECHK.TRANS64.TRYWAIT P0, [R16+URZ+0x36800], R3 ;  /* 0x03680003100075a7 */ /* 0x0022a4000800017f */
[----:B--2---:R-:W-:Y:S05]  /*b550*/  @!P0 NANOSLEEP.SYNCS 0x989680 ;  /* 0x009896800000895d */ /* 0x004fea0003900000 */
[----:B------:R-:W2:Y:S02]  /*b560*/  @!P0 SYNCS.PHASECHK.TRANS64 P0, [R16+URZ+0x36800], R3 ;  /* 0x03680003100085a7 */ /* 0x000ea4000800007f */
[----:B--2---:R-:W-:Y:S05]  /*b570*/  @!P0 BRA `(.L_x_550) ;  /* 0xfffffffc00f08947 */ /* 0x004fea000383ffff */
.L_x_549:
[----:B------:R-:W-:Y:S05]  /*b580*/  BSYNC B0 ;  /* 0x0000000000007941 */ /* 0x000fea0003800000 */
.L_x_548:
[----:B------:R-:W-:Y:S05]  /*b590*/  BRA `(.L_x_551) ;  /* 0x0000005c00847947 */ /* 0x000fea0003800000 */
.L_x_547:
[----:B------:R-:W-:Y:S01]  /*b5a0*/  SHF.R.S32.HI R0, RZ, 0x1f, R150 ;  /* 0x0000001fff007819 */ /* 0x000fe20000011496 */
[----:B------:R-:W-:Y:S01]  /*b5b0*/  ULDC.64 UR4, c[0x0][0x3f8] ;  /* 0x0000fe0000047ab9 */ /* 0x000fe20000000a00 */
[----:B------:R-:W-:Y:S01]  /*b5c0*/  ULDC.64 UR6, c[0x0][0x408] ;  /* 0x0001020000067ab9 */ /* 0x000fe20000000a00 */
[----:B------:R-:W-:Y:S01]  /*b5d0*/  LOP3.LUT P0, RZ, R229, 0x3ff, RZ, 0xc0, !PT ;  /* 0x000003ffe5ff7812 */ /* 0x000fe2000780c0ff */
[----:B------:R-:W-:-:S04]  /*b5e0*/  IMAD.WIDE.U32 R4, R150, UR4, RZ ;  /* 0x0000000496047c25 */ /* 0x000fc8000f8e00ff */
[C---:B------:R-:W-:Y:S02]  /*b5f0*/  IMAD R3, R0.reuse, UR4, RZ ;  /* 0x0000000400037c24 */ /* 0x040fe4000f8e02ff */
[----:B------:R-:W-:Y:S02]  /*b600*/  IMAD R7, R0, UR6, RZ ;  /* 0x0000000600077c24 */ /* 0x000fe4000f8e02ff */
[C---:B------:R-:W-:Y:S01]  /*b610*/  IMAD R3, R150.reuse, UR5, R3 ;  /* 0x0000000596037c24 */ /* 0x040fe2000f8e0203 */
[----:B------:R-:W-:Y:S01]  /*b620*/  ULDC.64 UR4, c[0x0][0x3e8] ;  /* 0x0000fa0000047ab9 */ /* 0x000fe20000000a00 */
[----:B------:R-:W-:Y:S01]  /*b630*/  IMAD R7, R150, UR7, R7 ;  /* 0x0000000796077c24 */ /* 0x000fe2000f8e0207 */
[----:B------:R-:W-:Y:S01]  /*b640*/  LEA R24, P1, R4, UR4, 0x1 ;  /* 0x0000000404187c11 */ /* 0x000fe2000f8208ff */
[----:B------:R-:W-:Y:S01]  /*b650*/  IMAD.WIDE.U32 R150, R150, UR6, RZ ;  /* 0x0000000696967c25 */ /* 0x000fe2000f8e00ff */
[----:B------:R-:W-:-:S03]  /*b660*/  ULDC.64 UR6, c[0x0][0x400] ;  /* 0x0001000000067ab9 */ /* 0x000fc60000000a00 */
[----:B------:R-:W-:Y:S01]  /*b670*/  IMAD.IADD R25, R3, 0x1, R5 ;  /* 0x0000000103197824 */ /* 0x000fe200078e0205 */
[----:B------:R-:W-:Y:S01]  /*b680*/  LEA R26, P2, R150, UR6, 0x1 ;  /* 0x00000006961a7c11 */ /* 0x000fe2000f8408ff */
[----:B------:R-:W-:-:S03]  /*b690*/  IMAD.IADD R27, R7, 0x1, R151 ;  /* 0x00000001071b7824 */ /* 0x000fc600078e0297 */
[----:B------:R-:W-:Y:S02]  /*b6a0*/  LEA.HI.X R25, R4, UR5, R25, 0x1, P1 ;  /* 0x0000000504197c11 */ /* 0x000fe400088f0c19 */
[----:B------:R-:W-:Y:S01]  /*b6b0*/  LEA.HI.X R27, R150, UR7, R27, 0x1, P2 ;  /* 0x00000007961b7c11 */ /* 0x000fe200090f0c1b */
        /* <DEDUP_REMOVED lines=17> */
.L_x_552:
[----:B------:R-:W-:Y:S01]  /*b7d0*/  ULDC.U8 UR4, c[0x0][0x410] ;  /* 0x0001040000047ab9 */ /* 0x000fe20000000000 */
[----:B------:R-:W-:Y:S01]  /*b7e0*/  BSSY B0, `(.L_x_553) ;  /* 0x00005b4000007945 */ /* 0x000fe20003800000 */
[----:B------:R-:W-:Y:S01]  /*b7f0*/  ISETP.NE.AND P0, PT, RZ, UR4, PT ;  /* 0x00000004ff007c0c */ /* 0x000fe2000bf05270 */
[----:B------:R-:W-:-:S12]  /*b800*/  IMAD R4, R149, 0x80, R204 ;  /* 0x0000008095047824 */ /* 0x000fd800078e02cc */
[----:B------:R-:W-:Y:S05]  /*b810*/  @!P0 BRA `(.L_x_554) ;  /* 0x0000002800f08947 */ /* 0x000fea0003800000 */
[----:B------:R-:W-:-:S03]  /*b820*/  UMOV UR4, 0xffffffff ;  /* 0xffffffff00047882 */ /* 0x000fc60000000000 */
[----:B------:R-:W-:Y:S05]  /*b830*/  BRA.DIV UR4, `(.L_x_555) ;  /* 0x000001d204c47947 */ /* 0x000fea000b800000 */
[----:B------:R0:W1:Y:S04]  /*b840*/  SHFL.IDX PT, R3, R25, RZ, 0x1c1f ;  /* 0x001c1fff19037589 */ /* 0x00006800000e0000 */
[----:B------:R0:W2:Y:S04]  /*b850*/  SHFL.IDX PT, R0, R24, RZ, 0x1c1f ;  /* 0x001c1fff18007589 */ /* 0x0000a800000e0000 */
[----:B------:R0:W3:Y:S04]  /*b860*/  SHFL.IDX PT, R5, R27, RZ, 0x1c1f ;  /* 0x001c1fff1b057589 */ /* 0x0000e800000e0000 */
[----:B------:R0:W4:Y:S02]  /*b870*/  SHFL.IDX PT, R14, R26, RZ, 0x1c1f ;  /* 0x001c1fff1a0e7589 */ /* 0x00012400000e0000 */
.L_x_818:
[----:B------:R-:W-:Y:S01]  /*b880*/  ULDC UR4, c[0x0][0x448] ;  /* 0x0001120000047ab9 */ /* 0x000fe20000000800 */
[----:B------:R-:W-:Y:S01]  /*b890*/  LEA.HI R36, R36, R37, RZ, 0x2 ;  /* 0x0000002524247211 */ /* 0x000fe200078f10ff */
[----:B------:R-:W-:Y:S01]  /*b8a0*/  IMAD R15, R154, UR4, RZ ;  /* 0x000000049a0f7c24 */ /* 0x000fe2000f8e02ff */
[----:B------:R-:W-:Y:S01]  /*b8b0*/  BSSY B1, `(.L_x_556) ;  /* 0x000005c000017945 */ /* 0x000fe20003800000 */
[----:B------:R-:W-:Y:S02]  /*b8c0*/  CS2R R20, SRZ ;  /* 0x0000000000147805 */ /* 0x000fe4000001ff00 */
[----:B------:R-:W-:Y:S02]  /*b8d0*/  SHF.R.S32.HI R7, RZ, 0x1f, R36 ;  /* 0x0000001fff077819 */ /* 0x000fe40000011424 */
[----:B------:R-:W-:Y:S02]  /*b8e0*/  CS2R R12, SRZ ;  /* 0x00000000000c7805 */ /* 0x000fe4000001ff00 */
[----:B------:R-:W-:Y:S01]  /*b8f0*/  ISETP.GE.AND P0, PT, R4, R15, PT ;  /* 0x0000000f0400720c */ /* 0x000fe20003f06270 */
[----:B------:R-:W-:Y:S01]  /*b900*/  IMAD R15, R149, -0x80, R15 ;  /* 0xffffff80950f7824 */ /* 0x000fe200078e020f */
[----:B------:R-:W-:-:S02]  /*b910*/  LEA.HI R7, R7, R204, RZ, 0x3 ;  /* 0x000000cc07077211 */ /* 0x000fc400078f18ff */
[----:B------:R-:W-:Y:S02]  /*b920*/  CS2R R28, SRZ ;  /* 0x00000000001c7805 */ /* 0x000fe4000001ff00 */
[----:B------:R-:W-:Y:S02]  /*b930*/  CS2R R44, SRZ ;  /* 0x00000000002c7805 */ /* 0x000fe4000001ff00 */
[----:B------:R-:W-:Y:S02]  /*b940*/  CS2R R46, SRZ ;  /* 0x00000000002e7805 */ /* 0x000fe4000001ff00 */
[----:B0-----:R-:W-:Y:S02]  /*b950*/  LOP3.LUT R25, R7, 0xfffffff8, RZ, 0xc0, !PT ;  /* 0xfffffff807197812 */ /* 0x001fe400078ec0ff */
[----:B------:R-:W-:Y:S02]  /*b960*/  CS2R R42, SRZ ;  /* 0x00000000002a7805 */ /* 0x000fe4000001ff00 */
[----:B------:R-:W-:-:S02]  /*b970*/  CS2R R10, SRZ ;  /* 0x00000000000a7805 */ /* 0x000fc4000001ff00 */
[----:B------:R-:W-:Y:S02]  /*b980*/  CS2R R8, SRZ ;  /* 0x0000000000087805 */ /* 0x000fe4000001ff00 */
[----:B------:R-:W-:Y:S02]  /*b990*/  CS2R R6, SRZ ;  /* 0x0000000000067805 */ /* 0x000fe4000001ff00 */
[----:B------:R-:W-:Y:S02]  /*b9a0*/  CS2R R32, SRZ ;  /* 0x0000000000207805 */ /* 0x000fe4000001ff00 */
[----:B------:R-:W-:Y:S01]  /*b9b0*/  CS2R R48, SRZ ;  /* 0x0000000000307805 */ /* 0x000fe2000001ff00 */
[----:B------:R-:W-:Y:S01]  /*b9c0*/  IMAD.IADD R52, R204, 0x1, -R25 ;  /* 0x00000001cc347824 */ /* 0x000fe200078e0a19 */
[----:B------:R-:W-:Y:S01]  /*b9d0*/  CS2R R50, SRZ ;  /* 0x0000000000327805 */ /* 0x000fe2000001ff00 */
[----:B------:R-:W-:Y:S06]  /*b9e0*/  @P0 BRA `(.L_x_557) ;  /* 0x0000000400200947 */ /* 0x000fec0003800000 */
[----:B------:R-:W-:Y:S01]  /*b9f0*/  ULDC UR4, c[0x0][0x3f4] ;  /* 0x0000fd0000047ab9 */ /* 0x000fe20000000800 */
[C---:B------:R-:W-:Y:S01]  /*ba00*/  IMAD.SHL.U32 R43, R210.reuse, 0x2, RZ ;  /* 0x00000002d22b7824 */ /* 0x040fe200078e00ff */
[----:B------:R-:W-:Y:S01]  /*ba10*/  ISETP.GE.AND P3, PT, R210, UR4, PT ;  /* 0x00000004d2007c0c */ /* 0x000fe2000bf66270 */
[C---:B------:R-:W-:Y:S01]  /*ba20*/  IMAD.SHL.U32 R39, R207.reuse, 0x2, RZ ;  /* 0x00000002cf277824 */ /* 0x040fe200078e00ff */
[----:B------:R-:W-:Y:S01]  /*ba30*/  ISETP.GE.AND P2, PT, R207, UR4, PT ;  /* 0x00000004cf007c0c */ /* 0x000fe2000bf46270 */
[C---:B------:R-:W-:Y:S01]  /*ba40*/  IMAD.SHL.U32 R35, R209.reuse, 0x2, RZ ;  /* 0x00000002d1237824 */ /* 0x040fe200078e00ff */
[----:B------:R-:W-:Y:S01]  /*ba50*/  ISETP.GE.AND P1, PT, R209, UR4, PT ;  /* 0x00000004d1007c0c */ /* 0x000fe2000bf26270 */
[----:B------:R-:W-:Y:S01]  /*ba60*/  IMAD.SHL.U32 R25, R206, 0x2, RZ ;  /* 0x00000002ce197824 */ /* 0x000fe200078e00ff */
[----:B------:R-:W-:Y:S02]  /*ba70*/  SHF.R.S32.HI R7, RZ, 0x1f, R210 ;  /* 0x0000001fff077819 */ /* 0x000fe400000114d2 */
[----:B------:R-:W-:-:S02]  /*ba80*/  CS2R R20, SRZ ;  /* 0x0000000000147805 */ /* 0x000fc4000001ff00 */
[----:B------:R-:W-:Y:S02]  /*ba90*/  SHF.R.S32.HI R6, RZ, 0x1f, R207 ;  /* 0x0000001fff067819 */ /* 0x000fe400000114cf */
[----:B------:R-:W-:Y:S01]  /*baa0*/  SHF.L.U64.HI R4, R210, 0x1, R7 ;  /* 0x00000001d2047819 */ /* 0x000fe20000010207 */
[----:B------:R-:W-:Y:S01]  /*bab0*/  IMAD.SHL.U32 R7, R211, 0x2, RZ ;  /* 0x00000002d3077824 */ /* 0x000fe200078e00ff */
[----:B------:R-:W-:Y:S02]  /*bac0*/  ISETP.GE.AND P0, PT, R206, UR4, PT ;  /* 0x00000004ce007c0c */ /* 0x000fe4000bf06270 */
[C---:B--2---:R-:W-:Y:S02]  /*bad0*/  @!P3 IADD3 R46, P4, R0.reuse, R43, RZ ;  /* 0x0000002b002eb210 */ /* 0x044fe40007f9e0ff */
[----:B------:R-:W-:Y:S02]  /*bae0*/  SHF.L.U64.HI R6, R207, 0x1, R6 ;  /* 0x00000001cf067819 */ /* 0x000fe40000010206 */
[----:B------:R-:W-:Y:S01]  /*baf0*/  @!P2 IADD3 R40, P6, R0, R39, RZ ;  /* 0x000000270028a210 */ /* 0x000fe20007fde0ff */
[----:B-1----:R-:W-:Y:S01]  /*bb00*/  @!P3 IMAD.X R47, R3, 0x1, R4, P4 ;  /* 0x00000001032fb824 */ /* 0x002fe200020e0604 */
[----:B------:R-:W-:-:S02]  /*bb10*/  SHF.R.S32.HI R8, RZ, 0x1f, R209 ;  /* 0x0000001fff087819 */ /* 0x000fc400000114d1 */
[C---:B----4-:R-:W-:Y:S01]  /*bb20*/  @!P3 IADD3 R42, P5, R14.reuse, R43, RZ ;  /* 0x0000002b0e2ab210 */ /* 0x050fe20007fbe0ff */
[----:B------:R-:W-:Y:S01]  /*bb30*/  @!P2 IMAD.X R41, R3, 0x1, R6, P6 ;  /* 0x000000010329a824 */ /* 0x000fe200030e0606 */
[C---:B------:R-:W-:Y:S02]  /*bb40*/  @!P2 IADD3 R38, P4, R14.reuse, R39, RZ ;  /* 0x000000270e26a210 */ /* 0x040fe40007f9e0ff */
[----:B------:R-:W-:Y:S01]  /*bb50*/  SHF.L.U64.HI R8, R209, 0x1, R8 ;  /* 0x00000001d1087819 */ /* 0x000fe20000010208 */
[C---:B---3--:R-:W-:Y:S01]  /*bb60*/  @!P3 IMAD.X R43, R5.reuse, 0x1, R4, P5 ;  /* 0x00000001052bb824 */ /* 0x048fe200028e0604 */
[-C--:B------:R-:W-:Y:S01]  /*bb70*/  @!P1 IADD3 R34, P6, R14, R35.reuse, RZ ;  /* 0x000000230e229210 */ /* 0x080fe20007fde0ff */
[C---:B------:R-:W-:Y:S01]  /*bb80*/  @!P2 IMAD.X R39, R5.reuse, 0x1, R6, P4 ;  /* 0x000000010527a824 */ /* 0x040fe200020e0606 */
[----:B------:R-:W-:Y:S02]  /*bb90*/  SHF.R.S32.HI R9, RZ, 0x1f, R206 ;  /* 0x0000001fff097819 */ /* 0x000fe400000114ce */
[----:B------:R-:W-:Y:S01]  /*bba0*/  @!P1 IADD3 R36, P5, R0, R35, RZ ;  /* 0x0000002300249210 */ /* 0x000fe20007fbe0ff */
[----:B------:R-:W-:Y:S01]  /*bbb0*/  @!P1 IMAD.X R35, R5, 0x1, R8, P6 ;  /* 0x0000000105239824 */ /* 0x000fe200030e0608 */
[----:B------:R-:W-:-:S02]  /*bbc0*/  ISETP.GE.AND P4, PT, R211, UR4, PT ;  /* 0x00000004d3007c0c */ /* 0x000fc4000bf86270 */
[----:B------:R-:W-:Y:S01]  /*bbd0*/  SHF.L.U64.HI R10, R206, 0x1, R9 ;  /* 0x00000001ce0a7819 */ /* 0x000fe20000010209 */
[C---:B------:R-:W-:Y:S01]  /*bbe0*/  @!P1 IMAD.X R37, R3.reuse, 0x1, R8, P5 ;  /* 0x0000000103259824 */ /* 0x040fe200028e0608 */
[-C--:B------:R-:W-:Y:S02]  /*bbf0*/  @!P0 IADD3 R30, P6, R0, R25.reuse, RZ ;  /* 0x00000019001e8210 */ /* 0x080fe40007fde0ff */
[----:B------:R-:W-:Y:S02]  /*bc00*/  ISETP.GE.AND P5, PT, R22, UR4, PT ;  /* 0x0000000416007c0c */ /* 0x000fe4000bfa6270 */
[----:B------:R-:W-:Y:S01]  /*bc10*/  SHF.R.S32.HI R4, RZ, 0x1f, R211 ;  /* 0x0000001fff047819 */ /* 0x000fe200000114d3 */
[----:B------:R-:W-:Y:S01]  /*bc20*/  @!P0 IMAD.X R31, R3, 0x1, R10, P6 ;  /* 0x00000001031f8824 */ /* 0x000fe200030e060a */
[----:B------:R-:W-:Y:S02]  /*bc30*/  @!P0 IADD3 R24, P6, R14, R25, RZ ;  /* 0x000000190e188210 */ /* 0x000fe40007fde0ff */
[----:B------:R-:W-:-:S03]  /*bc40*/  SHF.L.U64.HI R8, R211, 0x1, R4 ;  /* 0x00000001d3087819 */ /* 0x000fc60000010204 */
[----:B------:R-:W-:Y:S01]  /*bc50*/  @!P0 IMAD.X R25, R5, 0x1, R10, P6 ;  /* 0x0000000105198824 */ /* 0x000fe200030e060a */
[-C--:B------:R-:W-:Y:S02]  /*bc60*/  @!P4 IADD3 R26, P6, R0, R7.reuse, RZ ;  /* 0x00000007001ac210 */ /* 0x080fe40007fde0ff */
[----:B------:R-:W-:Y:S01]  /*bc70*/  CS2R R10, SRZ ;  /* 0x00000000000a7805 */ /* 0x000fe2000001ff00 */
[----:B------:R-:W-:Y:S02]  /*bc80*/  @!P5 IMAD.MOV.U32 R48, RZ, RZ, R0 ;  /* 0x000000ffff30d224 */ /* 0x000fe400078e0000 */
[----:B------:R-:W-:Y:S01]  /*bc90*/  @!P4 IMAD.X R27, R3, 0x1, R8, P6 ;  /* 0x00000001031bc824 */ /* 0x000fe200030e0608 */
[----:B------:R-:W-:Y:S01]  /*bca0*/  @!P4 IADD3 R4, P6, R14, R7, RZ ;  /* 0x000000070e04c210 */ /* 0x000fe20007fde0ff */
[----:B------:R-:W-:Y:S02]  /*bcb0*/  @!P5 IMAD.MOV.U32 R49, RZ, RZ, R3 ;  /* 0x000000ffff31d224 */ /* 0x000fe400078e0003 */
[----:B------:R-:W-:-:S02]  /*bcc0*/  @!P5 IMAD.MOV.U32 R6, RZ, RZ, R14 ;  /* 0x000000ffff06d224 */ /* 0x000fc400078e000e */
[----:B------:R-:W-:Y:S01]  /*bcd0*/  @!P5 IMAD.MOV.U32 R7, RZ, RZ, R5 ;  /* 0x000000ffff07d224 */ /* 0x000fe200078e0005 */
[----:B------:R-:W-:Y:S01]  /*bce0*/  CS2R R12, SRZ ;  /* 0x00000000000c7805 */ /* 0x000fe2000001ff00 */
[----:B------:R-:W-:Y:S01]  /*bcf0*/  @!P4 IMAD.X R5, R5, 0x1, R8, P6 ;  /* 0x000000010505c824 */ /* 0x000fe200030e0608 */
[----:B------:R-:W-:Y:S01]  /*bd00*/  CS2R R8, SRZ ;  /* 0x0000000000087805 */ /* 0x000fe2000001ff00 */
[C---:B------:R-:W-:Y:S01]  /*bd10*/  @!P5 IMAD.WIDE R48, R22.reuse, 0x2, R48 ;  /* 0x000000021630d825 */ /* 0x040fe200078e0230 */
[----:B------:R-:W-:Y:S02]  /*bd20*/  CS2R R28, SRZ ;  /* 0x00000000001c7805 */ /* 0x000fe4000001ff00 */
[----:B------:R-:W-:Y:S01]  /*bd30*/  CS2R R32, SRZ ;  /* 0x0000000000207805 */ /* 0x000fe2000001ff00 */
[----:B------:R0:W5:Y:S01]  /*bd40*/  @!P3 LD.E.64 R12, desc[UR60][R42.64] ;  /* 0x0000003c2a0cb980 */ /* 0x000162000c101b00 */
[----:B------:R-:W-:Y:S01]  /*bd50*/  @!P5 IMAD.WIDE R50, R22, 0x2, R6 ;  /* 0x000000021632d825 */ /* 0x000fe200078e0206 */
[----:B------:R-:W-:-:S02]  /*bd60*/  CS2R R6, SRZ ;  /* 0x0000000000067805 */ /* 0x000fc4000001ff00 */
[----:B------:R-:W-:Y:S01]  /*bd70*/  CS2R R44, SRZ ;  /* 0x00000000002c7805 */ /* 0x000fe2000001ff00 */
[----:B------:R1:W5:Y:S04]  /*bd80*/  @!P5 LD.E.64 R10, desc[UR60][R48.64] ;  /* 0x0000003c300ad980 */ /* 0x000368000c101b00 */
[----:B------:R2:W5:Y:S01]  /*bd90*/  @!P5 LD.E.64 R20, desc[UR60][R50.64] ;  /* 0x0000003c3214d980 */ /* 0x000562000c101b00 */
[----:B0-----:R-:W-:-:S03]  /*bda0*/  CS2R R42, SRZ ;  /* 0x00000000002a7805 */ /* 0x001fc6000001ff00 */
[----:B------:R0:W5:Y:S01]  /*bdb0*/  @!P3 LD.E.64 R8, desc[UR60][R46.64] ;  /* 0x0000003c2e08b980 */ /* 0x000162000c101b00 */
[----:B-1----:R-:W-:-:S03]  /*bdc0*/  CS2R R48, SRZ ;  /* 0x0000000000307805 */ /* 0x002fc6000001ff00 */
[----:B------:R1:W5:Y:S01]  /*bdd0*/  @!P2 LD.E.64 R6, desc[UR60][R40.64] ;  /* 0x0000003c2806a980 */ /* 0x000362000c101b00 */
[----:B--2---:R-:W-:-:S03]  /*bde0*/  CS2R R50, SRZ ;  /* 0x0000000000327805 */ /* 0x004fc6000001ff00 */
[----:B------:R1:W5:Y:S01]  /*bdf0*/  @!P2 LD.E.64 R28, desc[UR60][R38.64] ;  /* 0x0000003c261ca980 */ /* 0x000362000c101b00 */
[----:B0-----:R-:W-:-:S03]  /*be00*/  CS2R R46, SRZ ;  /* 0x00000000002e7805 */ /* 0x001fc6000001ff00 */
[----:B------:R1:W5:Y:S04]  /*be10*/  @!P1 LD.E.64 R32, desc[UR60][R36.64] ;  /* 0x0000003c24209980 */ /* 0x000368000c101b00 */
[----:B------:R1:W5:Y:S04]  /*be20*/  @!P1 LD.E.64 R44, desc[UR60][R34.64] ;  /* 0x0000003c222c9980 */ /* 0x000368000c101b00 */
[----:B------:R1:W5:Y:S04]  /*be30*/  @!P0 LD.E.64 R48, desc[UR60][R30.64] ;  /* 0x0000003c1e308980 */ /* 0x000368000c101b00 */
[----:B------:R1:W5:Y:S04]  /*be40*/  @!P0 LD.E.64 R46, desc[UR60][R24.64] ;  /* 0x0000003c182e8980 */ /* 0x000368000c101b00 */
[----:B------:R1:W5:Y:S04]  /*be50*/  @!P4 LD.E.64 R50, desc[UR60][R26.64] ;  /* 0x0000003c1a32c980 */ /* 0x000368000c101b00 */
[----:B------:R1:W5:Y:S02]  /*be60*/  @!P4 LD.E.64 R42, desc[UR60][R4.64] ;  /* 0x0000003c042ac980 */ /* 0x000364000c101b00 */
.L_x_557:
[----:B------:R-:W-:Y:S05]  /*be70*/  BSYNC B1 ;  /* 0x0000000000017941 */ /* 0x000fea0003800000 */
.L_x_556:
[----:B--2---:R-:W-:Y:S01]  /*be80*/  LEA.HI R0, R227, R227, RZ, 0x1 ;  /* 0x000000e3e3007211 */ /* 0x004fe200078f08ff */
[----:B-1---5:R-:W-:Y:S01]  /*be90*/  IMAD.MOV.U32 R39, RZ, RZ, R48 ;  /* 0x000000ffff277224 */ /* 0x022fe200078e0030 */
[----:B------:R-:W-:Y:S01]  /*bea0*/  LOP3.LUT R3, R213, 0x18, R18, 0xf8, !PT ;  /* 0x00000018d5037812 */ /* 0x000fe200078ef812 */
[----:B------:R-:W-:Y:S01]  /*beb0*/  IMAD.MOV.U32 R30, RZ, RZ, R8 ;  /* 0x000000ffff1e7224 */ /* 0x000fe200078e0008 */
[----:B------:R-:W-:Y:S01]  /*bec0*/  LOP3.LUT R0, R0, 0xfffffffe, RZ, 0xc0, !PT ;  /* 0xfffffffe00007812 */ /* 0x000fe200078ec0ff */
[----:B------:R-:W-:Y:S01]  /*bed0*/  IMAD.MOV.U32 R31, RZ, RZ, R9 ;  /* 0x000000ffff1f7224 */ /* 0x000fe200078e0009 */
[----:B------:R-:W-:Y:S01]  /*bee0*/  LOP3.LUT R4, R3, R214, RZ, 0x3c, !PT ;  /* 0x000000d603047212 */ /* 0x000fe200078e3cff */
[----:B------:R-:W-:Y:S01]  /*bef0*/  IMAD.MOV.U32 R26, RZ, RZ, R6 ;  /* 0x000000ffff1a7224 */ /* 0x000fe200078e0006 */
[----:B------:R-:W-:Y:S01]  /*bf00*/  LOP3.LUT P1, RZ, R52, 0x4, RZ, 0xc0, !PT ;  /* 0x0000000434ff7812 */ /* 0x000fe2000782c0ff */
[----:B------:R-:W-:Y:S01]  /*bf10*/  IMAD.IADD R0, R227, 0x1, -R0 ;  /* 0x00000001e3007824 */ /* 0x000fe200078e0a00 */
[----:B------:R-:W-:Y:S01]  /*bf20*/  SHF.R.U64 R58, R48, 0x10, R49 ;  /* 0x00000010303a7819 */ /* 0x000fe20000001231 */
[----:B------:R-:W-:Y:S01]  /*bf30*/  IMAD.IADD R3, R215, 0x1, R4 ;  /* 0x00000001d7037824 */ /* 0x000fe200078e0204 */
[--C-:B------:R-:W-:Y:S01]  /*bf40*/  SHF.R.U64 R67, R8, 0x10, R9.reuse ;  /* 0x0000001008437819 */ /* 0x100fe20000001209 */
[----:B------:R-:W-:Y:S01]  /*bf50*/  IMAD.MOV.U32 R8, RZ, RZ, R32 ;  /* 0x000000ffff087224 */ /* 0x000fe200078e0020 */
[----:B---3--:R-:W-:Y:S01]  /*bf60*/  SHF.L.U32 R5, R0, 0x1f, RZ ;  /* 0x0000001f00057819 */ /* 0x008fe200000006ff */
[----:B------:R-:W-:Y:S01]  /*bf70*/  IMAD R3, R3, 0x2, R16 ;  /* 0x0000000203037824 */ /* 0x000fe200078e0210 */
[----:B------:R-:W-:Y:S01]  /*bf80*/  SHF.R.U32.HI R64, RZ, 0x10, R9 ;  /* 0x00000010ff407819 */ /* 0x000fe20000011609 */
[----:B------:R-:W-:Y:S01]  /*bf90*/  IMAD.MOV.U32 R27, RZ, RZ, R7 ;  /* 0x000000ffff1b7224 */ /* 0x000fe200078e0007 */
[----:B------:R-:W0:Y:S01]  /*bfa0*/  SYNCS.PHASECHK.TRANS64.TRYWAIT P0, [R16+URZ+0x36800], R5 ;  /* 0x03680005100075a7 */ /* 0x000e22000800017f */
[--C-:B------:R-:W-:Y:S01]  /*bfb0*/  SHF.R.U64 R63, R32, 0x10, R33.reuse ;  /* 0x00000010203f7819 */ /* 0x100fe20000001221 */
[----:B------:R-:W-:Y:S01]  /*bfc0*/  IMAD.MOV.U32 R9, RZ, RZ, R33 ;  /* 0x000000ffff097224 */ /* 0x000fe200078e0021 */
[----:B------:R-:W-:Y:S01]  /*bfd0*/  SHF.R.U64 R65, R6, 0x10, R7 ;  /* 0x0000001006417819 */ /* 0x000fe20000001207 */
[----:B------:R-:W-:Y:S01]  /*bfe0*/  IMAD.MOV.U32 R48, RZ, RZ, R51 ;  /* 0x000000ffff307224 */ /* 0x000fe200078e0033 */
[----:B------:R-:W-:Y:S01]  /*bff0*/  SHF.R.U32.HI R62, RZ, 0x10, R7 ;  /* 0x00000010ff3e7819 */ /* 0x000fe20000011607 */
[----:B------:R-:W-:Y:S01]  /*c000*/  IMAD.MOV.U32 R32, RZ, RZ, R12 ;  /* 0x000000ffff207224 */ /* 0x000fe200078e000c */
[----:B------:R-:W-:Y:S01]  /*c010*/  SHF.R.U32.HI R60, RZ, 0x10, R33 ;  /* 0x00000010ff3c7819 */ /* 0x000fe20000011621 */
[----:B------:R-:W-:Y:S01]  /*c020*/  IMAD.MOV.U32 R34, RZ, RZ, R10 ;  /* 0x000000ffff227224 */ /* 0x000fe200078e000a */
[----:B------:R-:W-:Y:S01]  /*c030*/  SHF.R.U64 R56, R50, 0x10, R51 ;  /* 0x0000001032387819 */ /* 0x000fe20000001233 */
[----:B------:R-:W-:Y:S01]  /*c040*/  IMAD.MOV.U32 R35, RZ, RZ, R11 ;  /* 0x000000ffff237224 */ /* 0x000fe200078e000b */
[----:B------:R-:W-:Y:S01]  /*c050*/  SHF.R.U32.HI R59, RZ, 0x10, R51 ;  /* 0x00000010ff3b7819 */ /* 0x000fe20000011633 */
[----:B------:R-:W-:Y:S01]  /*c060*/  IMAD.MOV.U32 R40, RZ, RZ, R49 ;  /* 0x000000ffff287224 */ /* 0x000fe200078e0031 */
[----:B------:R-:W-:Y:S01]  /*c070*/  SHF.R.U64 R55, R12, 0x10, R13 ;  /* 0x000000100c377819 */ /* 0x000fe2000000120d */
[----:B------:R-:W-:Y:S01]  /*c080*/  IMAD.MOV.U32 R41, RZ, RZ, R50 ;  /* 0x000000ffff297224 */ /* 0x000fe200078e0032 */
[----:B------:R-:W-:Y:S01]  /*c090*/  SHF.R.U64 R51, R44, 0x10, R45 ;  /* 0x000000102c337819 */ /* 0x000fe2000000122d */
[----:B------:R-:W-:Y:S01]  /*c0a0*/  IMAD.MOV.U32 R36, RZ, RZ, R20 ;  /* 0x000000ffff247224 */ /* 0x000fe200078e0014 */
[----:B------:R-:W-:Y:S01]  /*c0b0*/  PRMT R12, R39, 0x5410, R58 ;  /* 0x00005410270c7816 */ /* 0x000fe2000000003a */
[----:B------:R-:W-:Y:S01]  /*c0c0*/  IMAD.MOV.U32 R37, RZ, RZ, R21 ;  /* 0x000000ffff257224 */ /* 0x000fe200078e0015 */
[----:B------:R-:W-:Y:S01]  /*c0d0*/  SHF.R.U64 R69, R10, 0x10, R11 ;  /* 0x000000100a457819 */ /* 0x000fe2000000120b */
[----:B------:R-:W-:Y:S01]  /*c0e0*/  IMAD.MOV.U32 R33, RZ, RZ, R13 ;  /* 0x000000ffff217224 */ /* 0x000fe200078e000d */
[----:B------:R-:W-:Y:S01]  /*c0f0*/  SHF.R.U32.HI R66, RZ, 0x10, R11 ;  /* 0x00000010ff427819 */ /* 0x000fe2000001160b */
[----:B------:R-:W-:Y:S01]  /*c100*/  IMAD.MOV.U32 R6, RZ, RZ, R28 ;  /* 0x000000ffff067224 */ /* 0x000fe200078e001c */
[----:B------:R-:W-:Y:S01]  /*c110*/  SHF.R.U32.HI R61, RZ, 0x10, R49 ;  /* 0x00000010ff3d7819 */ /* 0x000fe20000011631 */
[----:B------:R-:W-:Y:S01]  /*c120*/  IMAD.MOV.U32 R7, RZ, RZ, R29 ;  /* 0x000000ffff077224 */ /* 0x000fe200078e001d */
[--C-:B------:R-:W-:Y:S01]  /*c130*/  SHF.R.U64 R57, R20, 0x10, R21.reuse ;  /* 0x0000001014397819 */ /* 0x100fe20000001215 */
[----:B------:R-:W-:Y:S01]  /*c140*/  IMAD.MOV.U32 R24, RZ, RZ, R44 ;  /* 0x000000ffff187224 */ /* 0x000fe200078e002c */
[----:B------:R-:W-:Y:S01]  /*c150*/  SHF.R.U32.HI R54, RZ, 0x10, R21 ;  /* 0x00000010ff367819 */ /* 0x000fe20000011615 */
[----:B------:R-:W-:Y:S01]  /*c160*/  IMAD.MOV.U32 R25, RZ, RZ, R45 ;  /* 0x000000ffff197224 */ /* 0x000fe200078e002d */
[----:B------:R-:W-:Y:S01]  /*c170*/  SHF.R.U32.HI R52, RZ, 0x10, R13 ;  /* 0x00000010ff347819 */ /* 0x000fe2000001160d */
[C---:B------:R-:W-:Y:S01]  /*c180*/  VIADD R4, R3.reuse, 0x15400 ;  /* 0x0001540003047836 */ /* 0x040fe20000000000 */
[--C-:B------:R-:W-:Y:S01]  /*c190*/  SHF.R.U64 R53, R28, 0x10, R29.reuse ;  /* 0x000000101c357819 */ /* 0x100fe2000000121d */
[----:B------:R-:W-:Y:S01]  /*c1a0*/  BSSY B1, `(.L_x_558) ;  /* 0x0000023000017945 */ /* 0x000fe20003800000 */
[----:B------:R-:W-:Y:S01]  /*c1b0*/  SHF.R.U32.HI R50, RZ, 0x10, R29 ;  /* 0x00000010ff327819 */ /* 0x000fe2000001161d */
[----:B------:R-:W-:Y:S01]  /*c1c0*/  VIADD R0, R3, 0x15440 ;  /* 0x0001544003007836 */ /* 0x000fe20000000000 */
[----:B------:R-:W-:Y:S01]  /*c1d0*/  SHF.R.U32.HI R44, RZ, 0x10, R45 ;  /* 0x00000010ff2c7819 */ /* 0x000fe2000001162d */
[----:B------:R-:W-:Y:S01]  /*c1e0*/  IMAD.MOV.U32 R11, RZ, RZ, R42 ;  /* 0x000000ffff0b7224 */ /* 0x000fe200078e002a */
[----:B------:R-:W-:Y:S01]  /*c1f0*/  VIMNMX R39, R15, 0x80, PT ;  /* 0x000000800f277848 */ /* 0x000fe20003fe0100 */
[--C-:B------:R-:W-:Y:S01]  /*c200*/  IMAD.MOV.U32 R38, RZ, RZ, R43.reuse ;  /* 0x000000ffff267224 */ /* 0x100fe200078e002b */
[----:B------:R-:W-:Y:S01]  /*c210*/  SHF.R.U64 R42, R42, 0x10, R43 ;  /* 0x000000102a2a7819 */ /* 0x000fe2000000122b */
[----:B------:R-:W-:Y:S01]  /*c220*/  @P1 VIADD R0, R4, 0xffffffc0 ;  /* 0xffffffc004001836 */ /* 0x000fe20000000000 */
[----:B------:R-:W-:Y:S01]  /*c230*/  PRMT R20, R8, 0x5410, R63 ;  /* 0x0000541008147816 */ /* 0x000fe2000000003f */
[----:B----4-:R-:W-:Y:S01]  /*c240*/  IMAD.MOV.U32 R14, RZ, RZ, R46 ;  /* 0x000000ffff0e7224 */ /* 0x010fe200078e002e */
[----:B------:R-:W-:Y:S01]  /*c250*/  PRMT R21, R9, 0x5410, R60 ;  /* 0x0000541009157816 */ /* 0x000fe2000000003c */
[--C-:B------:R-:W-:Y:S01]  /*c260*/  IMAD.MOV.U32 R10, RZ, RZ, R47.reuse ;  /* 0x000000ffff0a7224 */ /* 0x100fe200078e002f */
[----:B------:R-:W-:-:S02]  /*c270*/  SHF.R.U64 R49, R46, 0x10, R47 ;  /* 0x000000102e317819 */ /* 0x000fc4000000122f */
[----:B------:R-:W-:Y:S02]  /*c280*/  SHF.R.U32.HI R45, RZ, 0x10, R47 ;  /* 0x00000010ff2d7819 */ /* 0x000fe4000001162f */
[----:B------:R-:W-:Y:S02]  /*c290*/  SHF.R.U32.HI R43, RZ, 0x10, R43 ;  /* 0x00000010ff2b7819 */ /* 0x000fe4000001162b */
[----:B------:R-:W-:Y:S02]  /*c2a0*/  PRMT R34, R34, 0x5410, R69 ;  /* 0x0000541022227816 */ /* 0x000fe40000000045 */
[----:B------:R-:W-:Y:S02]  /*c2b0*/  PRMT R35, R35, 0x5410, R66 ;  /* 0x0000541023237816 */ /* 0x000fe40000000042 */
[----:B------:R-:W-:Y:S02]  /*c2c0*/  PRMT R30, R30, 0x5410, R67 ;  /* 0x000054101e1e7816 */ /* 0x000fe40000000043 */
[----:B------:R-:W-:-:S02]  /*c2d0*/  PRMT R31, R31, 0x5410, R64 ;  /* 0x000054101f1f7816 */ /* 0x000fc40000000040 */
[----:B------:R-:W-:Y:S02]  /*c2e0*/  PRMT R26, R26, 0x5410, R65 ;  /* 0x000054101a1a7816 */ /* 0x000fe40000000041 */
[----:B------:R-:W-:Y:S02]  /*c2f0*/  PRMT R27, R27, 0x5410, R62 ;  /* 0x000054101b1b7816 */ /* 0x000fe4000000003e */
[----:B------:R-:W-:Y:S02]  /*c300*/  PRMT R13, R40, 0x5410, R61 ;  /* 0x00005410280d7816 */ /* 0x000fe4000000003d */
[----:B------:R-:W-:Y:S02]  /*c310*/  PRMT R8, R41, 0x5410, R56 ;  /* 0x0000541029087816 */ /* 0x000fe40000000038 */
[----:B------:R-:W-:Y:S02]  /*c320*/  PRMT R9, R48, 0x5410, R59 ;  /* 0x0000541030097816 */ /* 0x000fe4000000003b */
[----:B------:R-:W-:-:S02]  /*c330*/  PRMT R36, R36, 0x5410, R57 ;  /* 0x0000541024247816 */ /* 0x000fc40000000039 */
[----:B------:R-:W-:Y:S02]  /*c340*/  ISETP.GE.AND P1, PT, R204, R39, PT ;  /* 0x00000027cc00720c */ /* 0x000fe40003f26270 */
[----:B------:R-:W-:Y:S02]  /*c350*/  PRMT R37, R37, 0x5410, R54 ;  /* 0x0000541025257816 */ /* 0x000fe40000000036 */
[----:B------:R-:W-:Y:S02]  /*c360*/  PRMT R32, R32, 0x5410, R55 ;  /* 0x0000541020207816 */ /* 0x000fe40000000037 */
[----:B------:R-:W-:Y:S02]  /*c370*/  PRMT R33, R33, 0x5410, R52 ;  /* 0x0000541021217816 */ /* 0x000fe40000000034 */
[----:B------:R-:W-:Y:S02]  /*c380*/  PRMT R28, R6, 0x5410, R53 ;  /* 0x00005410061c7816 */ /* 0x000fe40000000035 */
[----:B------:R-:W-:-:S02]  /*c390*/  PRMT R29, R7, 0x5410, R50 ;  /* 0x00005410071d7816 */ /* 0x000fc40000000032 */
[----:B------:R-:W-:Y:S02]  /*c3a0*/  PRMT R24, R24, 0x5410, R51 ;  /* 0x0000541018187816 */ /* 0x000fe40000000033 */
[----:B------:R-:W-:Y:S01]  /*c3b0*/  PRMT R25, R25, 0x5410, R44 ;  /* 0x0000541019197816 */ /* 0x000fe2000000002c */
[----:B0-----:R-:W-:Y:S06]  /*c3c0*/  @!P0 BRA `(.L_x_559) ;  /* 0x000001c800508947 */ /* 0x001fec0003800000 */
.L_x_819:
[----:B------:R-:W-:Y:S05]  /*c3d0*/  BSYNC B1 ;  /* 0x0000000000017941 */ /* 0x000fea0003800000 */
.L_x_558:
[----:B------:R-:W-:Y:S01]  /*c3e0*/  BSSY B1, `(.L_x_560) ;  /* 0x0000101000017945 */ /* 0x000fe20003800000 */
[----:B------:R-:W-:Y:S02]  /*c3f0*/  PRMT R15, R10, 0x5410, R45 ;  /* 0x000054100a0f7816 */ /* 0x000fe4000000002d */
[----:B------:R-:W-:Y:S02]  /*c400*/  PRMT R10, R11, 0x5410, R42 ;  /* 0x000054100b0a7816 */ /* 0x000fe4000000002a */
[----:B------:R-:W-:Y:S02]  /*c410*/  PRMT R14, R14, 0x5410, R49 ;  /* 0x000054100e0e7816 */ /* 0x000fe40000000031 */
[----:B------:R-:W-:Y:S01]  /*c420*/  PRMT R11, R38, 0x5410, R43 ;  /* 0x00005410260b7816 */ /* 0x000fe2000000002b */
[----:B------:R-:W-:Y:S06]  /*c430*/  @P1 BRA `(.L_x_561) ;  /* 0x0000000c00ec1947 */ /* 0x000fec0003800000 */
[----:B------:R-:W1:Y:S01]  /*c440*/  LDC R4, c[0x0][0x3f4] ;  /* 0x0000fd00ff047b82 */ /* 0x000e620000000800 */
[----:B------:R-:W-:Y:S01]  /*c450*/  BSSY B2, `(.L_x_562) ;  /* 0x000002e000027945 */ /* 0x000fe20003800000 */
[-C--:B-1----:R-:W-:Y:S02]  /*c460*/  ISETP.GE.AND P0, PT, R22, R4.reuse, PT ;  /* 0x000000041600720c */ /* 0x082fe40003f06270 */
[-C--:B------:R-:W-:Y:S02]  /*c470*/  ISETP.GE.AND P1, PT, R210, R4.reuse, PT ;  /* 0x00000004d200720c */ /* 0x080fe40003f26270 */
[-C--:B------:R-:W-:Y:S02]  /*c480*/  ISETP.GE.AND P2, PT, R207, R4.reuse, PT ;  /* 0x00000004cf00720c */ /* 0x080fe40003f46270 */
[-C--:B------:R-:W-:Y:S02]  /*c490*/  ISETP.GE.AND P3, PT, R209, R4.reuse, PT ;  /* 0x00000004d100720c */ /* 0x080fe40003f66270 */
[----:B------:R-:W-:-:S02]  /*c4a0*/  ISETP.GE.AND P4, PT, R206, R4, PT ;  /* 0x00000004ce00720c */ /* 0x000fc40003f86270 */
[----:B------:R-:W-:-:S03]  /*c4b0*/  ISETP.GE.AND P5, PT, R211, R4, PT ;  /* 0x00000004d300720c */ /* 0x000fc60003fa6270 */
[----:B------:R-:W-:Y:S10]  /*c4c0*/  @P0 BRA `(.L_x_563) ;  /* 0x0000000000980947 */ /* 0x000ff40003800000 */
[----:B0-----:R-:W0:Y:S01]  /*c4d0*/  LDS.128 R4, [R3+0x15400] ;  /* 0x0154000003047984 */ /* 0x001e220000000c00 */
[----:B------:R-:W-:Y:S01]  /*c4e0*/  IMAD.U32 R45, R36, 0x10000, RZ ;  /* 0x00010000242d7824 */ /* 0x000fe200078e00ff */
[C---:B------:R-:W-:Y:S01]  /*c4f0*/  LOP3.LUT R44, R34.reuse, 0xffff0000, RZ, 0xc0, !PT ;  /* 0xffff0000222c7812 */ /* 0x040fe200078ec0ff */
[----:B------:R-:W-:Y:S01]  /*c500*/  IMAD.U32 R43, R34, 0x10000, RZ ;  /* 0x00010000222b7824 */ /* 0x000fe200078e00ff */
[----:B------:R-:W-:Y:S01]  /*c510*/  LOP3.LUT R46, R36, 0xffff0000, RZ, 0xc0, !PT ;  /* 0xffff0000242e7812 */ /* 0x000fe200078ec0ff */
[C---:B0-----:R-:W-:Y:S01]  /*c520*/  IMAD.U32 R38, R4.reuse, 0x10000, RZ ;  /* 0x0001000004267824 */ /* 0x041fe200078e00ff */
[----:B------:R-:W-:Y:S01]  /*c530*/  LOP3.LUT R4, R4, 0xffff0000, RZ, 0xc0, !PT ;  /* 0xffff000004047812 */ /* 0x000fe200078ec0ff */
[C---:B------:R-:W-:Y:S01]  /*c540*/  IMAD.U32 R40, R5.reuse, 0x10000, RZ ;  /* 0x0001000005287824 */ /* 0x040fe200078e00ff */
[----:B------:R-:W-:Y:S01]  /*c550*/  LOP3.LUT R5, R5, 0xffff0000, RZ, 0xc0, !PT ;  /* 0xffff000005057812 */ /* 0x000fe200078ec0ff */
[C---:B------:R-:W-:Y:S01]  /*c560*/  IMAD.U32 R41, R6.reuse, 0x10000, RZ ;  /* 0x0001000006297824 */ /* 0x040fe200078e00ff */
[----:B------:R-:W-:Y:S01]  /*c570*/  LOP3.LUT R6, R6, 0xffff0000, RZ, 0xc0, !PT ;  /* 0xffff000006067812 */ /* 0x000fe200078ec0ff */
[C---:B------:R-:W-:Y:S01]  /*c580*/  FMUL.FTZ R47, R4.reuse, R45 ;  /* 0x0000002d042f7220 */ /* 0x040fe20000410000 */
[----:B------:R-:W-:Y:S01]  /*c590*/  FMUL.FTZ R4, R4, R43 ;  /* 0x0000002b04047220 */ /* 0x000fe20000410000 */
[----:B------:R-:W-:-:S02]  /*c5a0*/  IMAD.U32 R42, R7, 0x10000, RZ ;  /* 0x00010000072a7824 */ /* 0x000fc400078e00ff */
[C---:B------:R-:W-:Y:S01]  /*c5b0*/  FMUL.FTZ R49, R5.reuse, R46 ;  /* 0x0000002e05317220 */ /* 0x040fe20000410000 */
[C---:B------:R-:W-:Y:S01]  /*c5c0*/  FFMA.FTZ R47, R38.reuse, R43, -R47 ;  /* 0x0000002b262f7223 */ /* 0x040fe2000001082f */
[----:B------:R-:W-:Y:S01]  /*c5d0*/  FFMA.FTZ R48, R38, R45, R4 ;  /* 0x0000002d26307223 */ /* 0x000fe20000010004 */
[-C--:B------:R-:W-:Y:S01]  /*c5e0*/  FMUL.FTZ R45, R5, R44.reuse ;  /* 0x0000002c052d7220 */ /* 0x080fe20000410000 */
        /* <DEDUP_REMOVED lines=17> */
[----:B------:R-:W-:Y:S02]  /*c700*/  F2FP.BF16.F32.PACK_AB R6, R45, R6 ;  /* 0x000000062d06723e */ /* 0x000fe400000010ff */
[----:B------:R-:W-:-:S05]  /*c710*/  F2FP.BF16.F32.PACK_AB R7, R46, R7 ;  /* 0x000000072e07723e */ /* 0x000fca00000010ff */
[----:B------:R1:W-:Y:S02]  /*c720*/  STS.128 [R3+0x15400], R4 ;  /* 0x0154000403007388 */ /* 0x0003e40000000c00 */
.L_x_563:
[----:B------:R-:W-:Y:S05]  /*c730*/  BSYNC B2 ;  /* 0x0000000000027941 */ /* 0x000fea0003800000 */
.L_x_562:
[----:B------:R-:W-:Y:S04]  /*c740*/  BSSY B2, `(.L_x_564) ;  /* 0x0000028000027945 */ /* 0x000fe80003800000 */
[----:B------:R-:W-:Y:S05]  /*c750*/  @P1 BRA `(.L_x_565) ;  /* 0x0000000000981947 */ /* 0x000fea0003800000 */
[----:B01----:R-:W0:Y:S01]  /*c760*/  LDS.128 R4, [R0] ;  /* 0x0000000000047984 */ /* 0x003e220000000c00 */
        /* <DEDUP_REMOVED lines=36> */
[----:B------:R2:W-:Y:S02]  /*c9b0*/  STS.128 [R0], R4 ;  /* 0x0000000400007388 */ /* 0x0005e40000000c00 */
.L_x_565:
[----:B------:R-:W-:Y:S05]  /*c9c0*/  BSYNC B2 ;  /* 0x0000000000027941 */ /* 0x000fea0003800000 */
.L_x_564:
[----:B------:R-:W-:Y:S04]  /*c9d0*/  BSSY B2, `(.L_x_566) ;  /* 0x0000028000027945 */ /* 0x000fe80003800000 */
[----:B------:R-:W-:Y:S05]  /*c9e0*/  @P2 BRA `(.L_x_567) ;  /* 0x0000000000982947 */ /* 0x000fea0003800000 */
[----:B012---:R-:W0:Y:S01]  /*c9f0*/  LDS.128 R4, [R3+0x19400] ;  /* 0x0194000003047984 */ /* 0x007e220000000c00 */
        /* <DEDUP_REMOVED lines=37> */
.L_x_567:
[----:B------:R-:W-:Y:S05]  /*cc50*/  BSYNC B2 ;  /* 0x0000000000027941 */ /* 0x000fea0003800000 */
.L_x_566:
[----:B------:R-:W-:Y:S04]  /*cc60*/  BSSY B2, `(.L_x_568) ;  /* 0x0000028000027945 */ /* 0x000fe80003800000 */
[----:B------:R-:W-:Y:S05]  /*cc70*/  @P3 BRA `(.L_x_569) ;  /* 0x0000000000983947 */ /* 0x000fea0003800000 */
[----:B0123--:R-:W0:Y:S01]  /*cc80*/  LDS.128 R4, [R0+0x4000] ;  /* 0x0040000000047984 */ /* 0x00fe220000000c00 */
        /* <DEDUP_REMOVED lines=37> */
.L_x_569:
[----:B------:R-:W-:Y:S05]  /*cee0*/  BSYNC B2 ;  /* 0x0000000000027941 */ /* 0x000fea0003800000 */
.L_x_568:
[----:B------:R-:W-:Y:S04]  /*cef0*/  BSSY B2, `(.L_x_570) ;  /* 0x0000028000027945 */ /* 0x000fe80003800000 */
[----:B------:R-:W-:Y:S05]  /*cf00*/  @P4 BRA `(.L_x_571) ;  /* 0x0000000000984947 */ /* 0x000fea0003800000 */
[----:B01234-:R-:W0:Y:S01]  /*cf10*/  LDS.128 R4, [R3+0x1d400] ;  /* 0x01d4000003047984 */ /* 0x01fe220000000c00 */
        /* <DEDUP_REMOVED lines=37> */
.L_x_571:
[----:B------:R-:W-:Y:S05]  /*d170*/  BSYNC B2 ;  /* 0x0000000000027941 */ /* 0x000fea0003800000 */
.L_x_570:
        /* <DEDUP_REMOVED lines=39> */
.L_x_561:
[----:B------:R-:W-:Y:S05]  /*d3f0*/  BSYNC B1 ;  /* 0x0000000000017941 */ /* 0x000fea0003800000 */
.L_x_560:
[----:B------:R-:W-:-:S13]  /*d400*/  ISETP.GE.AND P0, PT, R228, R39, PT ;  /* 0x00000027e400720c */ /* 0x000fda0003f06270 */
[----:B------:R-:W-:Y:S05]  /*d410*/  @P0 BRA `(.L_x_572) ;  /* 0x0000003c00c00947 */ /* 0x000fea0003800000 */
[----:B01234-:R-:W0:Y:S01]  /*d420*/  LDC R4, c[0x0][0x3f4] ;  /* 0x0000fd00ff047b82 */ /* 0x01fe220000000800 */
[----:B------:R-:W-:Y:S01]  /*d430*/  BSSY B1, `(.L_x_573) ;  /* 0x000002e000017945 */ /* 0x000fe20003800000 */
[-C--:B0-----:R-:W-:Y:S02]  /*d440*/  ISETP.GE.AND P0, PT, R22, R4.reuse, PT ;  /* 0x000000041600720c */ /* 0x081fe40003f06270 */
[-C--:B------:R-:W-:Y:S02]  /*d450*/  ISETP.GE.AND P1, PT, R210, R4.reuse, PT ;  /* 0x00000004d200720c */ /* 0x080fe40003f26270 */
[-C--:B------:R-:W-:Y:S02]  /*d460*/  ISETP.GE.AND P2, PT, R207, R4.reuse, PT ;  /* 0x00000004cf00720c */ /* 0x080fe40003f46270 */
[-C--:B------:R-:W-:Y:S02]  /*d470*/  ISETP.GE.AND P3, PT, R209, R4.reuse, PT ;  /* 0x00000004d100720c */ /* 0x080fe40003f66270 */
[----:B------:R-:W-:-:S02]  /*d480*/  ISETP.GE.AND P4, PT, R206, R4, PT ;  /* 0x00000004ce00720c */ /* 0x000fc40003f86270 */
[----:B------:R-:W-:-:S03]  /*d490*/  ISETP.GE.AND P5, PT, R211, R4, PT ;  /* 0x00000004d300720c */ /* 0x000fc60003fa6270 */
[----:B------:R-:W-:Y:S10]  /*d4a0*/  @P0 BRA `(.L_x_574) ;  /* 0x0000000000980947 */ /* 0x000ff40003800000 */
[----:B------:R-:W0:Y:S01]  /*d4b0*/  LDS.128 R4, [R3+0x17400] ;  /* 0x0174000003047984 */ /* 0x000e220000000c00 */
[----:B------:R-:W-:Y:S01]  /*d4c0*/  IMAD.U32 R42, R34, 0x10000, RZ ;  /* 0x00010000222a7824 */ /* 0x000fe200078e00ff */
[C---:B------:R-:W-:Y:S01]  /*d4d0*/  LOP3.LUT R47, R36.reuse, 0xffff0000, RZ, 0xc0, !PT ;  /* 0xffff0000242f7812 */ /* 0x040fe200078ec0ff */
[----:B------:R-:W-:Y:S01]  /*d4e0*/  IMAD.U32 R44, R36, 0x10000, RZ ;  /* 0x00010000242c7824 */ /* 0x000fe200078e00ff */
[----:B------:R-:W-:Y:S02]  /*d4f0*/  LOP3.LUT R45, R34, 0xffff0000, RZ, 0xc0, !PT ;  /* 0xffff0000222d7812 */ /* 0x000fe400078ec0ff */
[----:B------:R-:W-:Y:S01]  /*d500*/  LOP3.LUT R46, R37, 0xffff0000, RZ, 0xc0, !PT ;  /* 0xffff0000252e7812 */ /* 0x000fe200078ec0ff */
[C---:B0-----:R-:W-:Y:S01]  /*d510*/  IMAD.U32 R38, R4.reuse, 0x10000, RZ ;  /* 0x0001000004267824 */ /* 0x041fe200078e00ff */
[----:B------:R-:W-:Y:S01]  /*d520*/  LOP3.LUT R4, R4, 0xffff0000, RZ, 0xc0, !PT ;  /* 0xffff000004047812 */ /* 0x000fe200078ec0ff */
[C---:B------:R-:W-:Y:S01]  /*d530*/  IMAD.U32 R39, R5.reuse, 0x10000, RZ ;  /* 0x0001000005277824 */ /* 0x040fe200078e00ff */
[----:B------:R-:W-:Y:S01]  /*d540*/  LOP3.LUT R5, R5, 0xffff0000, RZ, 0xc0, !PT ;  /* 0xffff000005057812 */ /* 0x000fe200078ec0ff */
[C---:B------:R-:W-:Y:S01]  /*d550*/  IMAD.U32 R36, R7.reuse, 0x10000, RZ ;  /* 0x0001000007247824 */ /* 0x040fe200078e00ff */
[----:B------:R-:W-:Y:S01]  /*d560*/  LOP3.LUT R7, R7, 0xffff0000, RZ, 0xc0, !PT ;  /* 0xffff000007077812 */ /* 0x000fe200078ec0ff */
[-C--:B------:R-:W-:Y:S01]  /*d570*/  FMUL.FTZ R41, R44, R4.reuse ;  /* 0x000000042c297220 */ /* 0x080fe20000410000 */
[----:B------:R-:W-:Y:S01]  /*d580*/  FMUL.FTZ R43, R42, R4 ;  /* 0x000000042a2b7220 */ /* 0x000fe20000410000 */
[----:B------:R-:W-:Y:S01]  /*d590*/  FMUL.FTZ R40, R47, R5 ;  /* 0x000000052f287220 */ /* 0x000fe20000410000 */
[----:B------:R-:W-:-:S02]  /*d5a0*/  IMAD.U32 R34, R6, 0x10000, RZ ;  /* 0x0001000006227824 */ /* 0x000fc400078e00ff */
[-C--:B------:R-:W-:Y:S01]  /*d5b0*/  FFMA.FTZ R4, R42, R38.reuse, -R41 ;  /* 0x000000262a047223 */ /* 0x080fe20000010829 */
[----:B------:R-:W-:Y:S01]  /*d5c0*/  FFMA.FTZ R43, R44, R38, R43 ;  /* 0x000000262c2b7223 */ /* 0x000fe2000001002b */
[C---:B------:R-:W-:Y:S01]  /*d5d0*/  FMUL.FTZ R38, R45.reuse, R5 ;  /* 0x000000052d267220 */ /* 0x040fe20000410000 */
[----:B------:R-:W-:Y:S01]  /*d5e0*/  LOP3.LUT R6, R6, 0xffff0000, RZ, 0xc0, !PT ;  /* 0xffff000006067812 */ /* 0x000fe200078ec0ff */
[-C--:B------:R-:W-:Y:S01]  /*d5f0*/  FFMA.FTZ R5, R45, R39.reuse, -R40 ;  /* 0x000000272d057223 */ /* 0x080fe20000010828 */
[----:B------:R-:W-:Y:S01]  /*d600*/  LOP3.LUT R42, R35, 0xffff0000, RZ, 0xc0, !PT ;  /* 0xffff0000232a7812 */ /* 0x000fe200078ec0ff */
[----:B------:R-:W-:Y:S02]  /*d610*/  IMAD.U32 R44, R37, 0x10000, RZ ;  /* 0x00010000252c7824 */ /* 0x000fe400078e00ff */
[----:B------:R-:W-:Y:S01]  /*d620*/  FFMA.FTZ R38, R47, R39, R38 ;  /* 0x000000272f267223 */ /* 0x000fe20000010026 */
[----:B------:R-:W-:Y:S02]  /*d630*/  IMAD.U32 R40, R35, 0x10000, RZ ;  /* 0x0001000023287824 */ /* 0x000fe400078e00ff */
[-C--:B------:R-:W-:Y:S01]  /*d640*/  FMUL.FTZ R39, R46, R7.reuse ;  /* 0x000000072e277220 */ /* 0x080fe20000410000 */
[-C--:B------:R-:W-:Y:S01]  /*d650*/  FMUL.FTZ R35, R44, R6.reuse ;  /* 0x000000062c237220 */ /* 0x080fe20000410000 */
[----:B------:R-:W-:Y:S01]  /*d660*/  FMUL.FTZ R41, R42, R7 ;  /* 0x000000072a297220 */ /* 0x000fe20000410000 */
[----:B------:R-:W-:Y:S01]  /*d670*/  FMUL.FTZ R37, R40, R6 ;  /* 0x0000000628257220 */ /* 0x000fe20000410000 */
[----:B------:R-:W-:Y:S01]  /*d680*/  FFMA.FTZ R7, R42, R36, -R39 ;  /* 0x000000242a077223 */ /* 0x000fe20000010827 */
[----:B------:R-:W-:Y:S01]  /*d690*/  FFMA.FTZ R6, R40, R34, -R35 ;  /* 0x0000002228067223 */ /* 0x000fe20000010823 */
[----:B------:R-:W-:Y:S01]  /*d6a0*/  FFMA.FTZ R36, R46, R36, R41 ;  /* 0x000000242e247223 */ /* 0x000fe20000010029 */
[----:B------:R-:W-:Y:S01]  /*d6b0*/  FFMA.FTZ R37, R44, R34, R37 ;  /* 0x000000222c257223 */ /* 0x000fe20000010025 */
[----:B------:R-:W-:-:S02]  /*d6c0*/  F2FP.BF16.F32.PACK_AB R4, R43, R4 ;  /* 0x000000042b04723e */ /* 0x000fc400000010ff */
[----:B------:R-:W-:Y:S02]  /*d6d0*/  F2FP.BF16.F32.PACK_AB R5, R38, R5 ;  /* 0x000000052605723e */ /* 0x000fe400000010ff */
[----:B------:R-:W-:Y:S02]  /*d6e0*/  F2FP.BF16.F32.PACK_AB R6, R37, R6 ;  /* 0x000000062506723e */ /* 0x000fe400000010ff */
[----:B------:R-:W-:-:S05]  /*d6f0*/  F2FP.BF16.F32.PACK_AB R7, R36, R7 ;  /* 0x000000072407723e */ /* 0x000fca00000010ff */
[----:B------:R0:W-:Y:S02]  /*d700*/  STS.128 [R3+0x17400], R4 ;  /* 0x0174000403007388 */ /* 0x0001e40000000c00 */
.L_x_574:
[----:B------:R-:W-:Y:S05]  /*d710*/  BSYNC B1 ;  /* 0x0000000000017941 */ /* 0x000fea0003800000 */
.L_x_573:
[----:B------:R-:W-:Y:S04]  /*d720*/  BSSY B1, `(.L_x_575) ;  /* 0x0000028000017945 */ /* 0x000fe80003800000 */
[----:B------:R-:W-:Y:S05]  /*d730*/  @P1 BRA `(.L_x_576) ;  /* 0x0000000000981947 */ /* 0x000fea0003800000 */
[----:B0-----:R-:W0:Y:S01]  /*d740*/  LDS.128 R4, [R0+0x2000] ;  /* 0x0020000000047984 */ /* 0x001e220000000c00 */
        /* <DEDUP_REMOVED lines=37> */
.L_x_576:
[----:B------:R-:W-:Y:S05]  /*d9a0*/  BSYNC B1 ;  /* 0x0000000000017941 */ /* 0x000fea0003800000 */
.L_x_575:
[----:B------:R-:W-:Y:S04]  /*d9b0*/  BSSY B1, `(.L_x_577) ;  /* 0x0000028000017945 */ /* 0x000fe80003800000 */
[----:B------:R-:W-:Y:S05]  /*d9c0*/  @P2 BRA `(.L_x_578) ;  /* 0x0000000000982947 */ /* 0x000fea0003800000 */
[----:B01----:R-:W0:Y:S01]  /*d9d0*/  LDS.128 R4, [R3+0x1b400] ;  /* 0x01b4000003047984 */ /* 0x003e220000000c00 */
        /* <DEDUP_REMOVED lines=37> */
.L_x_578:
[----:B------:R-:W-:Y:S05]  /*dc30*/  BSYNC B1 ;  /* 0x0000000000017941 */ /* 0x000fea0003800000 */
.L_x_577:
[----:B------:R-:W-:Y:S04]  /*dc40*/  BSSY B1, `(.L_x_579) ;  /* 0x0000028000017945 */ /* 0x000fe80003800000 */
[----:B------:R-:W-:Y:S05]  /*dc50*/  @P3 BRA `(.L_x_580) ;  /* 0x0000000000983947 */ /* 0x000fea0003800000 */
[----:B012---:R-:W0:Y:S01]  /*dc60*/  LDS.128 R4, [R0+0x6000] ;  /* 0x0060000000047984 */ /* 0x007e220000000c00 */
        /* <DEDUP_REMOVED lines=37> */
.L_x_580:
[----:B------:R-:W-:Y:S05]  /*dec0*/  BSYNC B1 ;  /* 0x0000000000017941 */ /* 0x000fea0003800000 */
.L_x_579:
[----:B------:R-:W-:Y:S04]  /*ded0*/  BSSY B1, `(.L_x_581) ;  /* 0x0000028000017945 */ /* 0x000fe80003800000 */
[----:B------:R-:W-:Y:S05]  /*dee0*/  @P4 BRA `(.L_x_582) ;  /* 0x0000000000984947 */ /* 0x000fea0003800000 */
[----:B0123--:R-:W0:Y:S01]  /*def0*/  LDS.128 R4, [R3+0x1f400] ;  /* 0x01f4000003047984 */ /* 0x00fe220000000c00 */
        /* <DEDUP_REMOVED lines=37> */
.L_x_582:
[----:B------:R-:W-:Y:S05]  /*e150*/  BSYNC B1 ;  /* 0x0000000000017941 */ /* 0x000fea0003800000 */
.L_x_581:
[----:B------:R-:W-:Y:S05]  /*e160*/  @P5 BRA `(.L_x_572) ;  /* 0x00000030006c5947 */ /* 0x000fea0003800000 */
[----:B01234-:R-:W0:Y:S01]  /*e170*/  LDS.128 R4, [R0+0xa000] ;  /* 0x00a0000000047984 */ /* 0x01fe220000000c00 */
[C---:B------:R-:W-:Y:S01]  /*e180*/  IMAD.U32 R21, R10.reuse, 0x10000, RZ ;  /* 0x000100000a157824 */ /* 0x040fe200078e00ff */
[----:B------:R-:W-:Y:S01]  /*e190*/  LOP3.LUT R26, R10, 0xffff0000, RZ, 0xc0, !PT ;  /* 0xffff00000a1a7812 */ /* 0x000fe200078ec0ff */
[C---:B------:R-:W-:Y:S01]  /*e1a0*/  IMAD.U32 R15, R8.reuse, 0x10000, RZ ;  /* 0x00010000080f7824 */ /* 0x040fe200078e00ff */
        /* <DEDUP_REMOVED lines=14> */
[----:B------:R-:W-:Y:S01]  /*e290*/  FMUL.FTZ R15, R24, R5 ;  /* 0x00000005180f7220 */ /* 0x000fe20000410000 */
        /* <DEDUP_REMOVED lines=18> */
[----:B------:R0:W-:Y:S01]  /*e3c0*/  STS.128 [R0+0xa000], R4 ;  /* 0x00a0000400007388 */ /* 0x0001e20000000c00 */
[----:B------:R-:W-:Y:S05]  /*e3d0*/  BRA `(.L_x_572) ;  /* 0x0000002c00d07947 */ /* 0x000fea0003800000 */
.L_x_554:
[----:B------:R-:W-:-:S03]  /*e3e0*/  UMOV UR4, 0xffffffff ;  /* 0xffffffff00047882 */ /* 0x000fc60000000000 */
[----:B------:R-:W-:Y:S05]  /*e3f0*/  BRA.DIV UR4, `(.L_x_583) ;  /* 0x000001aa04587947 */ /* 0x000fea000b800000 */
[----:B------:R-:W0:Y:S04]  /*e400*/  SHFL.IDX PT, R3, R25, RZ, 0x1c1f ;  /* 0x001c1fff19037589 */ /* 0x000e2800000e0000 */
[----:B------:R-:W1:Y:S04]  /*e410*/  SHFL.IDX PT, R0, R24, RZ, 0x1c1f ;  /* 0x001c1fff18007589 */ /* 0x000e6800000e0000 */
[----:B------:R2:W3:Y:S04]  /*e420*/  SHFL.IDX PT, R5, R27, RZ, 0x1c1f ;  /* 0x001c1fff1b057589 */ /* 0x0004e800000e0000 */
[----:B------:R2:W4:Y:S01]  /*e430*/  SHFL.IDX PT, R14, R26, RZ, 0x1c1f ;  /* 0x001c1fff1a0e7589 */ /* 0x00052200000e0000 */
[----:B0-----:R-:W-:-:S02]  /*e440*/  IMAD.MOV.U32 R21, RZ, RZ, R3 ;  /* 0x000000ffff157224 */ /* 0x001fc400078e0003 */
[----:B-12---:R-:W-:-:S07]  /*e450*/  IMAD.MOV.U32 R20, RZ, RZ, R0 ;  /* 0x000000ffff147224 */ /* 0x006fce00078e0000 */
.L_x_825:
[----:B------:R-:W-:Y:S01]  /*e460*/  ULDC UR4, c[0x0][0x448] ;  /* 0x0001120000047ab9 */ /* 0x000fe20000000800 */
[----:B------:R-:W-:Y:S01]  /*e470*/  BSSY B1, `(.L_x_584) ;  /* 0x000003b000017945 */ /* 0x000fe20003800000 */
[----:B------:R-:W-:Y:S01]  /*e480*/  IMAD R46, R154, UR4, RZ ;  /* 0x000000049a2e7c24 */ /* 0x000fe2000f8e02ff */
[----:B------:R-:W-:Y:S01]  /*e490*/  CS2R R6, SRZ ;  /* 0x0000000000067805 */ /* 0x000fe2000001ff00 */
[----:B----4-:R-:W-:Y:S01]  /*e4a0*/  IMAD.MOV.U32 R38, RZ, RZ, R14 ;  /* 0x000000ffff267224 */ /* 0x010fe200078e000e */
[----:B------:R-:W-:Y:S01]  /*e4b0*/  CS2R R8, SRZ ;  /* 0x0000000000087805 */ /* 0x000fe2000001ff00 */
[----:B---3--:R-:W-:Y:S01]  /*e4c0*/  IMAD.MOV.U32 R39, RZ, RZ, R5 ;  /* 0x000000ffff277224 */ /* 0x008fe200078e0005 */
[----:B------:R-:W-:Y:S01]  /*e4d0*/  ISETP.GE.AND P0, PT, R4, R46, PT ;  /* 0x0000002e0400720c */ /* 0x000fe20003f06270 */
[----:B------:R-:W-:Y:S01]  /*e4e0*/  IMAD R46, R149, -0x80, R46 ;  /* 0xffffff80952e7824 */ /* 0x000fe200078e022e */
        /* <DEDUP_REMOVED lines=10> */
[----:B------:R-:W-:Y:S06]  /*e590*/  @P0 BRA `(.L_x_585) ;  /* 0x0000000000a00947 */ /* 0x000fec0003800000 */
[C---:B------:R-:W-:Y:S01]  /*e5a0*/  VIADD R0, R18.reuse, 0x20 ;  /* 0x0000002012007836 */ /* 0x040fe20000000000 */
[----:B------:R-:W-:Y:S01]  /*e5b0*/  ULDC UR4, c[0x0][0x3f4] ;  /* 0x0000fd0000047ab9 */ /* 0x000fe20000000800 */
[C---:B------:R-:W-:Y:S01]  /*e5c0*/  VIADD R3, R18.reuse, 0x40 ;  /* 0x0000004012037836 */ /* 0x040fe20000000000 */
[----:B------:R-:W-:Y:S01]  /*e5d0*/  ISETP.GE.AND P0, PT, R18, UR4, PT ;  /* 0x0000000412007c0c */ /* 0x000fe2000bf06270 */
[----:B------:R-:W-:Y:S01]  /*e5e0*/  IMAD.IADD R4, R22, 0x1, R206 ;  /* 0x0000000116047824 */ /* 0x000fe200078e02ce */
[----:B------:R-:W-:Y:S01]  /*e5f0*/  ISETP.GE.AND P1, PT, R0, UR4, PT ;  /* 0x0000000400007c0c */ /* 0x000fe2000bf26270 */
[----:B------:R-:W-:Y:S01]  /*e600*/  IMAD.IADD R0, R22, 0x1, R207 ;  /* 0x0000000116007824 */ /* 0x000fe200078e02cf */
[----:B------:R-:W-:Y:S02]  /*e610*/  ISETP.GE.AND P2, PT, R3, UR4, PT ;  /* 0x0000000403007c0c */ /* 0x000fe4000bf46270 */
[----:B------:R-:W-:Y:S02]  /*e620*/  CS2R R24, SRZ ;  /* 0x0000000000187805 */ /* 0x000fe4000001ff00 */
[----:B------:R-:W-:-:S02]  /*e630*/  SHF.R.S32.HI R5, RZ, 0x1f, R4 ;  /* 0x0000001fff057819 */ /* 0x000fc40000011404 */
[----:B------:R-:W-:Y:S02]  /*e640*/  CS2R R26, SRZ ;  /* 0x00000000001a7805 */ /* 0x000fe4000001ff00 */
[----:B------:R-:W-:-:S04]  /*e650*/  SHF.R.S32.HI R3, RZ, 0x1f, R0 ;  /* 0x0000001fff037819 */ /* 0x000fc80000011400 */
[----:B------:R-:W-:Y:S01]  /*e660*/  LEA.HI R3, R3, R0, RZ, 0x3 ;  /* 0x0000000003037211 */ /* 0x000fe200078f18ff */
[----:B------:R-:W-:Y:S01]  /*e670*/  @!P0 IMAD.WIDE R12, R18, 0x2, R20 ;  /* 0x00000002120c8825 */ /* 0x000fe200078e0214 */
[----:B------:R-:W-:Y:S02]  /*e680*/  LEA.HI R0, R5, R4, RZ, 0x3 ;  /* 0x0000000405007211 */ /* 0x000fe400078f18ff */
[----:B------:R-:W-:Y:S02]  /*e690*/  SHF.R.S32.HI R3, RZ, 0x3, R3 ;  /* 0x00000003ff037819 */ /* 0x000fe40000011403 */
[----:B------:R-:W-:Y:S01]  /*e6a0*/  SHF.R.S32.HI R0, RZ, 0x3, R0 ;  /* 0x00000003ff007819 */ /* 0x000fe20000011400 */
[----:B------:R0:W5:Y:S01]  /*e6b0*/  @!P0 LD.E.128 R24, desc[UR60][R12.64] ;  /* 0x0000003c0c188980 */ /* 0x000162000c101d00 */
[----:B------:R-:W-:Y:S01]  /*e6c0*/  CS2R R4, SRZ ;  /* 0x0000000000047805 */ /* 0x000fe2000001ff00 */
[----:B------:R-:W-:Y:S01]  /*e6d0*/  @!P1 IMAD.SHL.U32 R3, R3, 0x8, RZ ;  /* 0x0000000803039824 */ /* 0x000fe200078e00ff */
[----:B------:R-:W-:Y:S01]  /*e6e0*/  CS2R R6, SRZ ;  /* 0x0000000000067805 */ /* 0x000fe2000001ff00 */
[----:B------:R-:W-:Y:S01]  /*e6f0*/  @!P2 IMAD.SHL.U32 R45, R0, 0x8, RZ ;  /* 0x00000008002da824 */ /* 0x000fe200078e00ff */
[----:B------:R-:W-:Y:S01]  /*e700*/  CS2R R28, SRZ ;  /* 0x00000000001c7805 */ /* 0x000fe2000001ff00 */
[----:B------:R-:W-:Y:S01]  /*e710*/  @!P1 IMAD.WIDE R40, R3, 0x2, R20 ;  /* 0x0000000203289825 */ /* 0x000fe200078e0214 */
[----:B------:R-:W-:-:S02]  /*e720*/  CS2R R30, SRZ ;  /* 0x00000000001e7805 */ /* 0x000fc4000001ff00 */
[----:B------:R-:W-:Y:S02]  /*e730*/  CS2R R8, SRZ ;  /* 0x0000000000087805 */ /* 0x000fe4000001ff00 */
[----:B------:R-:W-:Y:S01]  /*e740*/  CS2R R10, SRZ ;  /* 0x00000000000a7805 */ /* 0x000fe2000001ff00 */
[----:B------:R-:W-:Y:S01]  /*e750*/  @!P2 IMAD.WIDE R42, R45, 0x2, R20 ;  /* 0x000000022d2aa825 */ /* 0x000fe200078e0214 */
[----:B------:R-:W-:Y:S02]  /*e760*/  CS2R R32, SRZ ;  /* 0x0000000000207805 */ /* 0x000fe4000001ff00 */
[----:B------:R-:W-:Y:S02]  /*e770*/  CS2R R34, SRZ ;  /* 0x0000000000227805 */ /* 0x000fe4000001ff00 */
[----:B0-----:R-:W-:Y:S01]  /*e780*/  CS2R R12, SRZ ;  /* 0x00000000000c7805 */ /* 0x001fe2000001ff00 */
[--C-:B------:R-:W-:Y:S01]  /*e790*/  @!P1 IMAD.WIDE R20, R3, 0x2, R38.reuse ;  /* 0x0000000203149825 */ /* 0x100fe200078e0226 */
[----:B------:R-:W-:Y:S01]  /*e7a0*/  CS2R R14, SRZ ;  /* 0x00000000000e7805 */ /* 0x000fe2000001ff00 */
[----:B------:R0:W5:Y:S02]  /*e7b0*/  @!P1 LD.E.128 R28, desc[UR60][R40.64] ;  /* 0x0000003c281c9980 */ /* 0x000164000c101d00 */
[----:B------:R-:W-:-:S02]  /*e7c0*/  @!P2 IMAD.WIDE R44, R45, 0x2, R38 ;  /* 0x000000022d2ca825 */ /* 0x000fc400078e0226 */
[----:B------:R0:W5:Y:S02]  /*e7d0*/  @!P1 LD.E.128 R8, desc[UR60][R20.64] ;  /* 0x0000003c14089980 */ /* 0x000164000c101d00 */
[----:B------:R-:W-:Y:S02]  /*e7e0*/  @!P0 IMAD.WIDE R38, R18, 0x2, R38 ;  /* 0x0000000212268825 */ /* 0x000fe400078e0226 */
[----:B------:R0:W5:Y:S04]  /*e7f0*/  @!P2 LD.E.128 R32, desc[UR60][R42.64] ;  /* 0x0000003c2a20a980 */ /* 0x000168000c101d00 */
[----:B------:R0:W5:Y:S04]  /*e800*/  @!P0 LD.E.128 R4, desc[UR60][R38.64] ;  /* 0x0000003c26048980 */ /* 0x000168000c101d00 */
[----:B------:R0:W5:Y:S02]  /*e810*/  @!P2 LD.E.128 R12, desc[UR60][R44.64] ;  /* 0x0000003c2c0ca980 */ /* 0x000164000c101d00 */
.L_x_585:
[----:B------:R-:W-:Y:S05]  /*e820*/  BSYNC B1 ;  /* 0x0000000000017941 */ /* 0x000fea0003800000 */
.L_x_584:
[C---:B0-----:R-:W-:Y:S01]  /*e830*/  LEA.HI R20, R227.reuse, R227, RZ, 0x1 ;  /* 0x000000e3e3147211 */ /* 0x041fe200078f08ff */
[--C-:B-----5:R-:W-:Y:S01]  /*e840*/  IMAD.MOV.U32 R39, RZ, RZ, R5.reuse ;  /* 0x000000ffff277224 */ /* 0x120fe200078e0005 */
[----:B------:R-:W-:Y:S01]  /*e850*/  SHF.R.U64 R55, R4, 0x10, R5 ;  /* 0x0000001004377819 */ /* 0x000fe20000001205 */
[----:B------:R-:W-:Y:S01]  /*e860*/  IMAD.MOV.U32 R3, RZ, RZ, R25 ;  /* 0x000000ffff037224 */ /* 0x000fe200078e0019 */
[----:B------:R-:W-:Y:S01]  /*e870*/  LOP3.LUT R20, R20, 0xfffffffe, RZ, 0xc0, !PT ;  /* 0xfffffffe14147812 */ /* 0x000fe200078ec0ff */
[----:B------:R-:W-:Y:S01]  /*e880*/  IMAD.MOV.U32 R43, RZ, RZ, R31 ;  /* 0x000000ffff2b7224 */ /* 0x000fe200078e001f */
[----:B------:R-:W-:Y:S01]  /*e890*/  SHF.R.U32.HI R54, RZ, 0x10, R5 ;  /* 0x00000010ff367819 */ /* 0x000fe20000011605 */
[----:B------:R-:W-:Y:S01]  /*e8a0*/  IMAD.MOV.U32 R0, RZ, RZ, R24 ;  /* 0x000000ffff007224 */ /* 0x000fe200078e0018 */
[--C-:B------:R-:W-:Y:S01]  /*e8b0*/  SHF.R.U64 R67, R24, 0x10, R25.reuse ;  /* 0x0000001018437819 */ /* 0x100fe20000001219 */
[----:B------:R-:W-:Y:S01]  /*e8c0*/  IMAD.IADD R20, R227, 0x1, -R20 ;  /* 0x00000001e3147824 */ /* 0x000fe200078e0a14 */
[----:B------:R-:W-:Y:S01]  /*e8d0*/  SHF.R.U32.HI R66, RZ, 0x10, R25 ;  /* 0x00000010ff427819 */ /* 0x000fe20000011619 */
[--C-:B------:R-:W-:Y:S01]  /*e8e0*/  IMAD.MOV.U32 R25, RZ, RZ, R27.reuse ;  /* 0x000000ffff197224 */ /* 0x100fe200078e001b */
[----:B------:R-:W-:Y:S01]  /*e8f0*/  SHF.R.U64 R65, R26, 0x10, R27 ;  /* 0x000000101a417819 */ /* 0x000fe2000000121b */
[----:B------:R-:W-:Y:S01]  /*e900*/  IMAD.MOV.U32 R48, RZ, RZ, R35 ;  /* 0x000000ffff307224 */ /* 0x000fe200078e0023 */
[----:B------:R-:W-:Y:S01]  /*e910*/  SHF.L.U32 R5, R20, 0x1f, RZ ;  /* 0x0000001f14057819 */ /* 0x000fe200000006ff */
[----:B------:R-:W-:Y:S01]  /*e920*/  IMAD.MOV.U32 R24, RZ, RZ, R26 ;  /* 0x000000ffff187224 */ /* 0x000fe200078e001a */
[----:B------:R-:W-:Y:S01]  /*e930*/  SHF.R.U32.HI R64, RZ, 0x10, R27 ;  /* 0x00000010ff407819 */ /* 0x000fe2000001161b */
[--C-:B------:R-:W-:Y:S01]  /*e940*/  IMAD.MOV.U32 R27, RZ, RZ, R29.reuse ;  /* 0x000000ffff1b7224 */ /* 0x100fe200078e001d */
[----:B------:R-:W0:Y:S01]  /*e950*/  SYNCS.PHASECHK.TRANS64.TRYWAIT P0, [R16+URZ+0x36800], R5 ;  /* 0x03680005100075a7 */ /* 0x000e22000800017f */
        /* <DEDUP_REMOVED lines=8> */
[----:B------:R-:W-:Y:S01]  /*e9e0*/  PRMT R35, R25, 0x5410, R64 ;  /* 0x0000541019237816 */ /* 0x000fe20000000040 */
        /* <DEDUP_REMOVED lines=9> */
[----:B------:R-:W-:Y:S01]  /*ea80*/  PRMT R27, R43, 0x5410, R60 ;  /* 0x000054102b1b7816 */ /* 0x000fe2000000003c */
[----:B------:R-:W-:Y:S01]  /*ea90*/  IMAD.MOV.U32 R29, RZ, RZ, R9 ;  /* 0x000000ffff1d7224 */ /* 0x000fe200078e0009 */
[--C-:B------:R-:W-:Y:S01]  /*eaa0*/  SHF.R.U64 R59, R32, 0x10, R33.reuse ;  /* 0x00000010203b7819 */ /* 0x100fe20000001221 */
[----:B------:R-:W-:Y:S01]  /*eab0*/  IMAD.MOV.U32 R30, RZ, RZ, R10 ;  /* 0x000000ffff1e7224 */ /* 0x000fe200078e000a */
[----:B------:R-:W-:Y:S01]  /*eac0*/  SHF.R.U32.HI R58, RZ, 0x10, R33 ;  /* 0x00000010ff3a7819 */ /* 0x000fe20000011621 */
[----:B------:R-:W-:Y:S01]  /*ead0*/  IMAD.MOV.U32 R31, RZ, RZ, R11 ;  /* 0x000000ffff1f7224 */ /* 0x000fe200078e000b */
[--C-:B------:R-:W-:Y:S01]  /*eae0*/  SHF.R.U64 R53, R6, 0x10, R7.reuse ;  /* 0x0000001006357819 */ /* 0x100fe20000001207 */
[----:B------:R-:W-:Y:S01]  /*eaf0*/  BSSY B1, `(.L_x_586) ;  /* 0x0000021000017945 */ /* 0x000fe20003800000 */
[----:B------:R-:W-:Y:S01]  /*eb00*/  SHF.R.U32.HI R52, RZ, 0x10, R7 ;  /* 0x00000010ff347819 */ /* 0x000fe20000011607 */
[----:B------:R-:W-:Y:S01]  /*eb10*/  IMAD.MOV.U32 R4, RZ, RZ, R12 ;  /* 0x000000ffff047224 */ /* 0x000fe200078e000c */
[----:B------:R-:W-:Y:S01]  /*eb20*/  SHF.R.U64 R51, R8, 0x10, R9 ;  /* 0x0000001008337819 */ /* 0x000fe20000001209 */
[----:B------:R-:W-:Y:S01]  /*eb30*/  IMAD.MOV.U32 R6, RZ, RZ, R13 ;  /* 0x000000ffff067224 */ /* 0x000fe200078e000d */
[----:B------:R-:W-:Y:S01]  /*eb40*/  SHF.R.U32.HI R50, RZ, 0x10, R9 ;  /* 0x00000010ff327819 */ /* 0x000fe20000011609 */
[----:B------:R-:W-:Y:S01]  /*eb50*/  IMAD.MOV.U32 R20, RZ, RZ, R14 ;  /* 0x000000ffff147224 */ /* 0x000fe200078e000e */
[----:B------:R-:W-:Y:S01]  /*eb60*/  SHF.R.U32.HI R10, RZ, 0x10, R11 ;  /* 0x00000010ff0a7819 */ /* 0x000fe2000001160b */
[----:B------:R-:W-:Y:S01]  /*eb70*/  IMAD.MOV.U32 R21, RZ, RZ, R15 ;  /* 0x000000ffff157224 */ /* 0x000fe200078e000f */
[----:B------:R-:W-:-:S02]  /*eb80*/  VIMNMX R43, R46, 0x80, PT ;  /* 0x000000802e2b7848 */ /* 0x000fc40003fe0100 */
[----:B------:R-:W-:Y:S02]  /*eb90*/  PRMT R34, R24, 0x5410, R65 ;  /* 0x0000541018227816 */ /* 0x000fe40000000041 */
[--C-:B------:R-:W-:Y:S02]  /*eba0*/  SHF.R.U64 R11, R12, 0x10, R13.reuse ;  /* 0x000000100c0b7819 */ /* 0x100fe4000000120d */
[----:B------:R-:W-:Y:S02]  /*ebb0*/  SHF.R.U32.HI R9, RZ, 0x10, R13 ;  /* 0x00000010ff097819 */ /* 0x000fe4000001160d */
[----:B------:R-:W-:Y:S02]  /*ebc0*/  PRMT R32, R0, 0x5410, R67 ;  /* 0x0000541000207816 */ /* 0x000fe40000000043 */
[----:B------:R-:W-:Y:S02]  /*ebd0*/  PRMT R33, R3, 0x5410, R66 ;  /* 0x0000541003217816 */ /* 0x000fe40000000042 */
[----:B------:R-:W-:-:S02]  /*ebe0*/  PRMT R24, R26, 0x5410, R63 ;  /* 0x000054101a187816 */ /* 0x000fc4000000003f */
[--C-:B------:R-:W-:Y:S02]  /*ebf0*/  SHF.R.U64 R7, R14, 0x10, R15.reuse ;  /* 0x000000100e077819 */ /* 0x100fe4000000120f */
[----:B------:R-:W-:Y:S02]  /*ec00*/  SHF.R.U32.HI R8, RZ, 0x10, R15 ;  /* 0x00000010ff087819 */ /* 0x000fe4000001160f */
[----:B------:R-:W-:Y:S02]  /*ec10*/  PRMT R26, R42, 0x5410, R61 ;  /* 0x000054102a1a7816 */ /* 0x000fe4000000003d */
[----:B------:R-:W-:Y:S02]  /*ec20*/  PRMT R0, R44, 0x5410, R59 ;  /* 0x000054102c007816 */ /* 0x000fe4000000003b */
[----:B------:R-:W-:Y:S02]  /*ec30*/  PRMT R3, R45, 0x5410, R58 ;  /* 0x000054102d037816 */ /* 0x000fe4000000003a */
[----:B------:R-:W-:-:S02]  /*ec40*/  PRMT R12, R47, 0x5410, R56 ;  /* 0x000054102f0c7816 */ /* 0x000fc40000000038 */
[----:B------:R-:W-:Y:S02]  /*ec50*/  PRMT R13, R48, 0x5410, R57 ;  /* 0x00005410300d7816 */ /* 0x000fe40000000039 */
[----:B------:R-:W-:Y:S02]  /*ec60*/  PRMT R38, R38, 0x5410, R55 ;  /* 0x0000541026267816 */ /* 0x000fe40000000037 */
[----:B------:R-:W-:Y:S02]  /*ec70*/  ISETP.GE.AND P1, PT, R204, R43, PT ;  /* 0x0000002bcc00720c */ /* 0x000fe40003f26270 */
[----:B------:R-:W-:Y:S02]  /*ec80*/  PRMT R39, R39, 0x5410, R54 ;  /* 0x0000541027277816 */ /* 0x000fe40000000036 */
[----:B------:R-:W-:Y:S02]  /*ec90*/  PRMT R40, R40, 0x5410, R53 ;  /* 0x0000541028287816 */ /* 0x000fe40000000035 */
[----:B------:R-:W-:-:S02]  /*eca0*/  PRMT R41, R41, 0x5410, R52 ;  /* 0x0000541029297816 */ /* 0x000fc40000000034 */
[----:B------:R-:W-:Y:S02]  /*ecb0*/  PRMT R28, R28, 0x5410, R51 ;  /* 0x000054101c1c7816 */ /* 0x000fe40000000033 */
[----:B------:R-:W-:Y:S02]  /*ecc0*/  PRMT R29, R29, 0x5410, R50 ;  /* 0x000054101d1d7816 */ /* 0x000fe40000000032 */
[----:B------:R-:W-:Y:S02]  /*ecd0*/  PRMT R30, R30, 0x5410, R49 ;  /* 0x000054101e1e7816 */ /* 0x000fe40000000031 */
[----:B------:R-:W-:Y:S01]  /*ece0*/  PRMT R31, R31, 0x5410, R10 ;  /* 0x000054101f1f7816 */ /* 0x000fe2000000000a */
[----:B0-----:R-:W-:Y:S06]  /*ecf0*/  @!P0 BRA `(.L_x_587) ;  /* 0x000001a000908947 */ /* 0x001fec0003800000 */
.L_x_826:
[----:B------:R-:W-:Y:S05]  /*ed00*/  BSYNC B1 ;  /* 0x0000000000017941 */ /* 0x000fea0003800000 */
.L_x_586:
[----:B------:R-:W-:Y:S01]  /*ed10*/  BSSY B1, `(.L_x_588) ;  /* 0x0000132000017945 */ /* 0x000fe20003800000 */
[----:B------:R-:W-:Y:S02]  /*ed20*/  PRMT R14, R4, 0x5410, R11 ;  /* 0x00005410040e7816 */ /* 0x000fe4000000000b */
[----:B------:R-:W-:Y:S02]  /*ed30*/  PRMT R15, R6, 0x5410, R9 ;  /* 0x00005410060f7816 */ /* 0x000fe40000000009 */
[----:B------:R-:W-:Y:S02]  /*ed40*/  PRMT R20, R20, 0x5410, R7 ;  /* 0x0000541014147816 */ /* 0x000fe40000000007 */
[----:B------:R-:W-:Y:S01]  /*ed50*/  PRMT R21, R21, 0x5410, R8 ;  /* 0x0000541015157816 */ /* 0x000fe20000000008 */
[----:B------:R-:W-:Y:S06]  /*ed60*/  @P1 BRA `(.L_x_589) ;  /* 0x0000001000b01947 */ /* 0x000fec0003800000 */
[----:B------:R-:W1:Y:S01]  /*ed70*/  LDC R45, c[0x0][0x3f4] ;  /* 0x0000fd00ff2d7b82 */ /* 0x000e620000000800 */
[C---:B------:R-:W-:Y:S01]  /*ed80*/  VIADD R4, R18.reuse, 0x20 ;  /* 0x0000002012047836 */ /* 0x040fe20000000000 */
[----:B------:R-:W-:Y:S01]  /*ed90*/  BSSY B2, `(.L_x_590) ;  /* 0x0000063000027945 */ /* 0x000fe20003800000 */
[C---:B------:R-:W-:Y:S01]  /*eda0*/  VIADD R6, R18.reuse, 0x40 ;  /* 0x0000004012067836 */ /* 0x040fe20000000000 */
[-C--:B-1----:R-:W-:Y:S02]  /*edb0*/  ISETP.GE.AND P0, PT, R18, R45.reuse, PT ;  /* 0x0000002d1200720c */ /* 0x082fe40003f06270 */
[-C--:B------:R-:W-:Y:S02]  /*edc0*/  ISETP.GE.AND P1, PT, R4, R45.reuse, PT ;  /* 0x0000002d0400720c */ /* 0x080fe40003f26270 */
[----:B------:R-:W-:-:S09]  /*edd0*/  ISETP.GE.AND P2, PT, R6, R45, PT ;  /* 0x0000002d0600720c */ /* 0x000fd20003f46270 */
[----:B------:R-:W-:Y:S05]  /*ede0*/  @P0 BRA `(.L_x_591) ;  /* 0x0000000400740947 */ /* 0x000fea0003800000 */
[----:B------:R-:W-:Y:S01]  /*edf0*/  LEA.HI R4, R36, R37, RZ, 0x2 ;  /* 0x0000002524047211 */ /* 0x000fe200078f10ff */
[----:B------:R-:W-:Y:S01]  /*ee00*/  IMAD.U32 R55, R38, 0x10000, RZ ;  /* 0x0001000026377824 */ /* 0x000fe200078e00ff */
[----:B0-----:R-:W-:Y:S01]  /*ee10*/  LOP3.LUT R5, R213, 0x38, R18, 0xf8, !PT ;  /* 0x00000038d5057812 */ /* 0x001fe200078ef812 */
[----:B------:R-:W-:Y:S01]  /*ee20*/  IMAD.U32 R53, R32, 0x10000, RZ ;  /* 0x0001000020357824 */ /* 0x000fe200078e00ff */
[----:B------:R-:W-:Y:S02]  /*ee30*/  LOP3.LUT R4, R4, 0xfffffffc, RZ, 0xc0, !PT ;  /* 0xfffffffc04047812 */ /* 0x000fe400078ec0ff */
[----:B------:R-:W-:-:S03]  /*ee40*/  LOP3.LUT R57, R38, 0xffff0000, RZ, 0xc0, !PT ;  /* 0xffff000026397812 */ /* 0x000fc600078ec0ff */
[----:B------:R-:W-:-:S05]  /*ee50*/  IMAD.IADD R4, R37, 0x1, -R4 ;  /* 0x0000000125047824 */ /* 0x000fca00078e0a04 */
[----:B------:R-:W-:Y:S02]  /*ee60*/  LEA.HI R6, R45, R4, RZ, 0x1d ;  /* 0x000000042d067211 */ /* 0x000fe400078fe8ff */
[----:B------:R-:W-:Y:S02]  /*ee70*/  LOP3.LUT R4, R5, R214, RZ, 0x3c, !PT ;  /* 0x000000d605047212 */ /* 0x000fe400078e3cff */
[----:B------:R-:W-:Y:S01]  /*ee80*/  SHF.R.S32.HI R7, RZ, 0x1f, R6 ;  /* 0x0000001fff077819 */ /* 0x000fe20000011406 */
[----:B------:R-:W-:Y:S02]  /*ee90*/  IMAD.SHL.U32 R8, R6, 0x8, RZ ;  /* 0x0000000806087824 */ /* 0x000fe400078e00ff */
[----:B------:R-:W-:Y:S01]  /*eea0*/  IMAD.IADD R5, R215, 0x1, R4 ;  /* 0x00000001d7057824 */ /* 0x000fe200078e0204 */
[----:B------:R-:W-:Y:S02]  /*eeb0*/  LEA.HI R6, R7, R6, RZ, 0x3 ;  /* 0x0000000607067211 */ /* 0x000fe400078f18ff */
[----:B------:R-:W-:Y:S01]  /*eec0*/  LOP3.LUT R7, R213, 0x38, R8, 0xf8, !PT ;  /* 0x00000038d5077812 */ /* 0x000fe200078ef808 */
[----:B------:R-:W-:-:S02]  /*eed0*/  IMAD R60, R5, 0x2, R16 ;  /* 0x00000002053c7824 */ /* 0x000fc400078e0210 */
[----:B------:R-:W-:Y:S01]  /*eee0*/  IMAD.SHL.U32 R6, R6, 0x400, RZ ;  /* 0x0000040006067824 */ /* 0x000fe200078e00ff */
[----:B------:R-:W-:-:S04]  /*eef0*/  LOP3.LUT R7, R7, R214, RZ, 0x3c, !PT ;  /* 0x000000d607077212 */ /* 0x000fc800078e3cff */
[----:B------:R-:W-:-:S04]  /*ef00*/  LOP3.LUT R6, R6, 0x7fffe000, RZ, 0xc0, !PT ;  /* 0x7fffe00006067812 */ /* 0x000fc800078ec0ff */
[----:B------:R-:W-:Y:S02]  /*ef10*/  IADD3 R9, R7, R6, R215 ;  /* 0x0000000607097210 */ /* 0x000fe40007ffe0d7 */
[----:B------:R-:W0:Y:S03]  /*ef20*/  LDS.128 R4, [R60+0x15400] ;  /* 0x015400003c047984 */ /* 0x000e260000000c00 */
[----:B------:R-:W-:-:S05]  /*ef30*/  IMAD R62, R9, 0x2, R16 ;  /* 0x00000002093e7824 */ /* 0x000fca00078e0210 */
[----:B------:R-:W1:Y:S01]  /*ef40*/  LDS.128 R8, [R62+0x15400] ;  /* 0x015400003e087984 */ /* 0x000e620000000c00 */
[C---:B0-----:R-:W-:Y:S01]  /*ef50*/  IMAD.U32 R42, R4.reuse, 0x10000, RZ ;  /* 0x00010000042a7824 */ /* 0x041fe200078e00ff */
[----:B------:R-:W-:Y:S01]  /*ef60*/  LOP3.LUT R4, R4, 0xffff0000, RZ, 0xc0, !PT ;  /* 0xffff000004047812 */ /* 0x000fe200078ec0ff */
[C---:B------:R-:W-:Y:S01]  /*ef70*/  IMAD.U32 R44, R5.reuse, 0x10000, RZ ;  /* 0x00010000052c7824 */ /* 0x040fe200078e00ff */
[----:B------:R-:W-:Y:S01]  /*ef80*/  LOP3.LUT R5, R5, 0xffff0000, RZ, 0xc0, !PT ;  /* 0xffff000005057812 */ /* 0x000fe200078ec0ff */
[C---:B------:R-:W-:Y:S01]  /*ef90*/  IMAD.U32 R46, R6.reuse, 0x10000, RZ ;  /* 0x00010000062e7824 */ /* 0x040fe200078e00ff */
[----:B------:R-:W-:Y:S01]  /*efa0*/  LOP3.LUT R6, R6, 0xffff0000, RZ, 0xc0, !PT ;  /* 0xffff000006067812 */ /* 0x000fe200078ec0ff */
[C---:B------:R-:W-:Y:S01]  /*efb0*/  IMAD.U32 R47, R7.reuse, 0x10000, RZ ;  /* 0x00010000072f7824 */ /* 0x040fe200078e00ff */
[----:B------:R-:W-:Y:S01]  /*efc0*/  LOP3.LUT R7, R7, 0xffff0000, RZ, 0xc0, !PT ;  /* 0xffff000007077812 */ /* 0x000fe200078ec0ff */
[C---:B-1----:R-:W-:Y:S01]  /*efd0*/  IMAD.U32 R48, R8.reuse, 0x10000, RZ ;  /* 0x0001000008307824 */ /* 0x042fe200078e00ff */
[----:B------:R-:W-:Y:S01]  /*efe0*/  LOP3.LUT R8, R8, 0xffff0000, RZ, 0xc0, !PT ;  /* 0xffff000008087812 */ /* 0x000fe200078ec0ff */
[C---:B------:R-:W-:Y:S01]  /*eff0*/  IMAD.U32 R49, R9.reuse, 0x10000, RZ ;  /* 0x0001000009317824 */ /* 0x040fe200078e00ff */
[----:B------:R-:W-:Y:S01]  /*f000*/  LOP3.LUT R9, R9, 0xffff0000, RZ, 0xc0, !PT ;  /* 0xffff000009097812 */ /* 0x000fe200078ec0ff */
[C---:B------:R-:W-:Y:S01]  /*f010*/  FMUL.FTZ R59, R48.reuse, R55 ;  /* 0x00000037303b7220 */ /* 0x040fe20000410000 */
[----:B------:R-:W-:Y:S01]  /*f020*/  FMUL.FTZ R61, R48, R53 ;  /* 0x00000035303d7220 */ /* 0x000fe20000410000 */
[----:B------:R-:W-:Y:S01]  /*f030*/  FMUL.FTZ R63, R8, R57 ;  /* 0x00000039083f7220 */ /* 0x000fe20000410000 */
[----:B------:R-:W-:-:S02]  /*f040*/  IMAD.U32 R48, R39, 0x10000, RZ ;  /* 0x0001000027307824 */ /* 0x000fc400078e00ff */
[----:B------:R-:W-:Y:S01]  /*f050*/  FFMA.FTZ R59, R42, R53, -R59 ;  /* 0x000000352a3b7223 */ /* 0x000fe2000001083b */
[----:B------:R-:W-:Y:S01]  /*f060*/  LOP3.LUT R53, R32, 0xffff0000, RZ, 0xc0, !PT ;  /* 0xffff000020357812 */ /* 0x000fe200078ec0ff */
[----:B------:R-:W-:Y:S01]  /*f070*/  FFMA.FTZ R61, R42, R55, R61 ;  /* 0x000000372a3d7223 */ /* 0x000fe2000001003d */
[----:B------:R-:W-:Y:S02]  /*f080*/  IMAD.U32 R42, R33, 0x10000, RZ ;  /* 0x00010000212a7824 */ /* 0x000fe400078e00ff */
[----:B------:R-:W-:Y:S02]  /*f090*/  IMAD.U32 R50, R10, 0x10000, RZ ;  /* 0x000100000a327824 */ /* 0x000fe400078e00ff */
[-C--:B------:R-:W-:Y:S01]  /*f0a0*/  FMUL.FTZ R65, R8, R53.reuse ;  /* 0x0000003508417220 */ /* 0x080fe20000410000 */
[----:B------:R-:W-:Y:S01]  /*f0b0*/  FFMA.FTZ R52, R4, R53, -R63 ;  /* 0x0000003504347223 */ /* 0x000fe2000001083f */
[----:B------:R-:W-:Y:S01]  /*f0c0*/  FMUL.FTZ R53, R49, R48 ;  /* 0x0000003031357220 */ /* 0x000fe20000410000 */
[----:B------:R-:W-:-:S02]  /*f0d0*/  IMAD.U32 R55, R40, 0x10000, RZ ;  /* 0x0001000028377824 */ /* 0x000fc400078e00ff */
[-C--:B------:R-:W-:Y:S01]  /*f0e0*/  FMUL.FTZ R63, R49, R42.reuse ;  /* 0x0000002a313f7220 */ /* 0x080fe20000410000 */
[----:B------:R-:W-:Y:S01]  /*f0f0*/  FFMA.FTZ R54, R4, R57, R65 ;  /* 0x0000003904367223 */ /* 0x000fe20000010041 */
[----:B------:R-:W-:Y:S01]  /*f100*/  LOP3.LUT R10, R10, 0xffff0000, RZ, 0xc0, !PT ;  /* 0xffff00000a0a7812 */ /* 0x000fe200078ec0ff */
[----:B------:R-:W-:Y:S01]  /*f110*/  FFMA.FTZ R56, R44, R42, -R53 ;  /* 0x0000002a2c387223 */ /* 0x000fe20000010835 */
[----:B------:R-:W-:Y:S02]  /*f120*/  IMAD.U32 R49, R34, 0x10000, RZ ;  /* 0x0001000022317824 */ /* 0x000fe400078e00ff */
[----:B------:R-:W-:Y:S01]  /*f130*/  FMUL.FTZ R65, R50, R55 ;  /* 0x0000003732417220 */ /* 0x000fe20000410000 */
[----:B------:R-:W-:Y:S01]  /*f140*/  LOP3.LUT R57, R40, 0xffff0000, RZ, 0xc0, !PT ;  /* 0xffff000028397812 */ /* 0x000fe200078ec0ff */
[----:B------:R-:W-:Y:S01]  /*f150*/  IMAD.U32 R51, R11, 0x10000, RZ ;  /* 0x000100000b337824 */ /* 0x000fe200078e00ff */
[----:B------:R-:W-:Y:S01]  /*f160*/  LOP3.LUT R53, R34, 0xffff0000, RZ, 0xc0, !PT ;  /* 0xffff000022357812 */ /* 0x000fe200078ec0ff */
[----:B------:R-:W-:-:S02]  /*f170*/  IMAD.U32 R42, R41, 0x10000, RZ ;  /* 0x00010000292a7824 */ /* 0x000fc400078e00ff */
[-C--:B------:R-:W-:Y:S01]  /*f180*/  FMUL.FTZ R67, R50, R49.reuse ;  /* 0x0000003132437220 */ /* 0x080fe20000410000 */
[----:B------:R-:W-:Y:S01]  /*f190*/  FFMA.FTZ R65, R46, R49, -R65 ;  /* 0x000000312e417223 */ /* 0x000fe20000010841 */
[C---:B------:R-:W-:Y:S01]  /*f1a0*/  FMUL.FTZ R49, R10.reuse, R57 ;  /* 0x000000390a317220 */ /* 0x040fe20000410000 */
[----:B------:R-:W-:Y:S02]  /*f1b0*/  IMAD.U32 R4, R35, 0x10000, RZ ;  /* 0x0001000023047824 */ /* 0x000fe400078e00ff */
[----:B------:R-:W-:Y:S01]  /*f1c0*/  FMUL.FTZ R10, R10, R53 ;  /* 0x000000350a0a7220 */ /* 0x000fe20000410000 */
[----:B------:R-:W-:Y:S01]  /*f1d0*/  FMUL.FTZ R8, R51, R42 ;  /* 0x0000002a33087220 */ /* 0x000fe20000410000 */
[----:B------:R-:W-:Y:S01]  /*f1e0*/  FFMA.FTZ R63, R44, R48, R63 ;  /* 0x000000302c3f7223 */ /* 0x000fe2000001003f */
[----:B------:R-:W-:Y:S01]  /*f1f0*/  FFMA.FTZ R67, R46, R55, R67 ;  /* 0x000000372e437223 */ /* 0x000fe20000010043 */
[C---:B------:R-:W-:Y:S01]  /*f200*/  FFMA.FTZ R46, R6.reuse, R57, R10 ;  /* 0x00000039062e7223 */ /* 0x040fe2000001000a */
[-C--:B------:R-:W-:Y:S01]  /*f210*/  FFMA.FTZ R48, R47, R4.reuse, -R8 ;  /* 0x000000042f307223 */ /* 0x080fe20000010808 */
[----:B------:R-:W-:Y:S01]  /*f220*/  LOP3.LUT R11, R11, 0xffff0000, RZ, 0xc0, !PT ;  /* 0xffff00000b0b7812 */ /* 0x000fe200078ec0ff */
[----:B------:R-:W-:Y:S01]  /*f230*/  FFMA.FTZ R44, R6, R53, -R49 ;  /* 0x00000035062c7223 */ /* 0x000fe20000010831 */
[----:B------:R-:W-:Y:S01]  /*f240*/  FMUL.FTZ R50, R51, R4 ;  /* 0x0000000433327220 */ /* 0x000fe20000410000 */
[----:B------:R-:W-:-:S02]  /*f250*/  LOP3.LUT R8, R39, 0xffff0000, RZ, 0xc0, !PT ;  /* 0xffff000027087812 */ /* 0x000fc400078ec0ff */
[----:B------:R-:W-:Y:S01]  /*f260*/  LOP3.LUT R10, R41, 0xffff0000, RZ, 0xc0, !PT ;  /* 0xffff0000290a7812 */ /* 0x000fe200078ec0ff */
[----:B------:R-:W-:Y:S01]  /*f270*/  FFMA.FTZ R50, R47, R42, R50 ;  /* 0x0000002a2f327223 */ /* 0x000fe20000010032 */
[----:B------:R-:W-:Y:S01]  /*f280*/  LOP3.LUT R4, R33, 0xffff0000, RZ, 0xc0, !PT ;  /* 0xffff000021047812 */ /* 0x000fe200078ec0ff */
[----:B------:R-:W-:Y:S01]  /*f290*/  FMUL.FTZ R42, R9, R8 ;  /* 0x00000008092a7220 */ /* 0x000fe20000410000 */
[----:B------:R-:W-:Y:S01]  /*f2a0*/  LOP3.LUT R6, R35, 0xffff0000, RZ, 0xc0, !PT ;  /* 0xffff000023067812 */ /* 0x000fe200078ec0ff */
[----:B------:R-:W-:Y:S02]  /*f2b0*/  FMUL.FTZ R58, R11, R10 ;  /* 0x0000000a0b3a7220 */ /* 0x000fe40000410000 */
[-C--:B------:R-:W-:Y:S01]  /*f2c0*/  FMUL.FTZ R47, R9, R4.reuse ;  /* 0x00000004092f7220 */ /* 0x080fe20000410000 */
[----:B------:R-:W-:Y:S01]  /*f2d0*/  FFMA.FTZ R9, R5, R4, -R42 ;  /* 0x0000000405097223 */ /* 0x000fe2000001082a */
[-C--:B------:R-:W-:Y:S01]  /*f2e0*/  FMUL.FTZ R49, R11, R6.reuse ;  /* 0x000000060b317220 */ /* 0x080fe20000410000 */
[----:B------:R-:W-:Y:S01]  /*f2f0*/  FFMA.FTZ R11, R7, R6, -R58 ;  /* 0x00000006070b7223 */ /* 0x000fe2000001083a */
[----:B------:R-:W-:Y:S01]  /*f300*/  FFMA.FTZ R42, R5, R8, R47 ;  /* 0x00000008052a7223 */ /* 0x000fe2000001002f */
[----:B------:R-:W-:Y:S01]  /*f310*/  F2FP.BF16.F32.PACK_AB R6, R44, R65 ;  /* 0x000000412c06723e */ /* 0x000fe200000010ff */
[----:B------:R-:W-:Y:S01]  /*f320*/  FFMA.FTZ R49, R7, R10, R49 ;  /* 0x0000000a07317223 */ /* 0x000fe20000010031 */
[----:B------:R-:W-:-:S02]  /*f330*/  F2FP.BF16.F32.PACK_AB R4, R52, R59 ;  /* 0x0000003b3404723e */ /* 0x000fc400000010ff */
[----:B------:R-:W-:Y:S02]  /*f340*/  F2FP.BF16.F32.PACK_AB R5, R9, R56 ;  /* 0x000000380905723e */ /* 0x000fe400000010ff */
[----:B------:R-:W-:Y:S02]  /*f350*/  F2FP.BF16.F32.PACK_AB R7, R11, R48 ;  /* 0x000000300b07723e */ /* 0x000fe400000010ff */
[----:B------:R-:W-:Y:S02]  /*f360*/  F2FP.BF16.F32.PACK_AB R10, R46, R67 ;  /* 0x000000432e0a723e */ /* 0x000fe400000010ff */
[----:B------:R-:W-:Y:S01]  /*f370*/  F2FP.BF16.F32.PACK_AB R8, R54, R61 ;  /* 0x0000003d3608723e */ /* 0x000fe200000010ff */
[----:B------:R1:W-:Y:S01]  /*f380*/  STS.128 [R60+0x15400], R4 ;  /* 0x015400043c007388 */ /* 0x0003e20000000c00 */
[----:B------:R-:W-:Y:S02]  /*f390*/  F2FP.BF16.F32.PACK_AB R9, R42, R63 ;  /* 0x0000003f2a09723e */ /* 0x000fe400000010ff */
[----:B------:R-:W-:-:S05]  /*f3a0*/  F2FP.BF16.F32.PACK_AB R11, R49, R50 ;  /* 0x00000032310b723e */ /* 0x000fca00000010ff */
[----:B------:R1:W-:Y:S02]  /*f3b0*/  STS.128 [R62+0x15400], R8 ;  /* 0x015400083e007388 */ /* 0x0003e40000000c00 */
.L_x_591:
[----:B------:R-:W-:Y:S05]  /*f3c0*/  BSYNC B2 ;  /* 0x0000000000027941 */ /* 0x000fea0003800000 */
.L_x_590:
[----:B------:R-:W-:Y:S04]  /*f3d0*/  BSSY B2, `(.L_x_592) ;  /* 0x0000063000027945 */ /* 0x000fe80003800000 */
[----:B------:R-:W-:Y:S05]  /*f3e0*/  @P1 BRA `(.L_x_593) ;  /* 0x0000000400841947 */ /* 0x000fea0003800000 */
[----:B-1----:R-:W-:Y:S01]  /*f3f0*/  IMAD.IADD R4, R22, 0x1, R207 ;  /* 0x0000000116047824 */ /* 0x002fe200078e02cf */
[C---:B------:R-:W-:Y:S01]  /*f400*/  LOP3.LUT R55, R28.reuse, 0xffff0000, RZ, 0xc0, !PT ;  /* 0xffff00001c377812 */ /* 0x040fe200078ec0ff */
[----:B------:R-:W-:Y:S02]  /*f410*/  IMAD.U32 R54, R28, 0x10000, RZ ;  /* 0x000100001c367824 */ /* 0x000fe400078e00ff */
[----:B------:R-:W-:Y:S01]  /*f420*/  IMAD.U32 R53, R24, 0x10000, RZ ;  /* 0x0001000018357824 */ /* 0x000fe200078e00ff */
[----:B0-----:R-:W-:Y:S01]  /*f430*/  SHF.R.S32.HI R5, RZ, 0x1f, R4 ;  /* 0x0000001fff057819 */ /* 0x001fe20000011404 */
[----:B------:R-:W-:-:S03]  /*f440*/  IMAD.U32 R56, R30, 0x10000, RZ ;  /* 0x000100001e387824 */ /* 0x000fc600078e00ff */
[CC--:B------:R-:W-:Y:S02]  /*f450*/  LEA.HI R6, R5.reuse, R4.reuse, RZ, 0x3 ;  /* 0x0000000405067211 */ /* 0x0c0fe400078f18ff */
[----:B------:R-:W-:Y:S02]  /*f460*/  LEA.HI R5, R5, R4, RZ, 0x6 ;  /* 0x0000000405057211 */ /* 0x000fe400078f30ff */
[--C-:B------:R-:W-:Y:S02]  /*f470*/  SHF.R.S32.HI R8, RZ, 0x3, R6.reuse ;  /* 0x00000003ff087819 */ /* 0x100fe40000011406 */
[----:B------:R-:W-:Y:S02]  /*f480*/  LOP3.LUT R7, R213, 0x38, R6, 0xf8, !PT ;  /* 0x00000038d5077812 */ /* 0x000fe400078ef806 */
[----:B------:R-:W-:Y:S01]  /*f490*/  LEA.HI R4, R45, R8, RZ, 0x1d ;  /* 0x000000082d047211 */ /* 0x000fe200078fe8ff */
[----:B------:R-:W-:Y:S01]  /*f4a0*/  IMAD.SHL.U32 R8, R5, 0x80, RZ ;  /* 0x0000008005087824 */ /* 0x000fe200078e00ff */
[----:B------:R-:W-:-:S02]  /*f4b0*/  LOP3.LUT R7, R7, R214, RZ, 0x3c, !PT ;  /* 0x000000d607077212 */ /* 0x000fc400078e3cff */
[----:B------:R-:W-:Y:S01]  /*f4c0*/  SHF.R.S32.HI R5, RZ, 0x1f, R4 ;  /* 0x0000001fff057819 */ /* 0x000fe20000011404 */
[----:B------:R-:W-:Y:S01]  /*f4d0*/  IMAD.SHL.U32 R6, R4, 0x8, RZ ;  /* 0x0000000804067824 */ /* 0x000fe200078e00ff */
[----:B------:R-:W-:Y:S02]  /*f4e0*/  LOP3.LUT R8, R8, 0xffffe000, RZ, 0xc0, !PT ;  /* 0xffffe00008087812 */ /* 0x000fe400078ec0ff */
[----:B------:R-:W-:Y:S02]  /*f4f0*/  LEA.HI R4, R5, R4, RZ, 0x3 ;  /* 0x0000000405047211 */ /* 0x000fe400078f18ff */
[----:B------:R-:W-:Y:S02]  /*f500*/  LOP3.LUT R5, R213, 0x38, R6, 0xf8, !PT ;  /* 0x00000038d5057812 */ /* 0x000fe400078ef806 */
[----:B------:R-:W-:Y:S01]  /*f510*/  IADD3 R8, R7, R8, R215 ;  /* 0x0000000807087210 */ /* 0x000fe20007ffe0d7 */
[----:B------:R-:W-:Y:S01]  /*f520*/  IMAD.SHL.U32 R4, R4, 0x400, RZ ;  /* 0x0000040004047824 */ /* 0x000fe200078e00ff */
[----:B------:R-:W-:-:S03]  /*f530*/  LOP3.LUT R5, R5, R214, RZ, 0x3c, !PT ;  /* 0x000000d605057212 */ /* 0x000fc600078e3cff */
[----:B------:R-:W-:Y:S01]  /*f540*/  IMAD R62, R8, 0x2, R229 ;  /* 0x00000002083e7824 */ /* 0x000fe200078e02e5 */
[----:B------:R-:W-:-:S04]  /*f550*/  LOP3.LUT R4, R4, 0x7fffe000, RZ, 0xc0, !PT ;  /* 0x7fffe00004047812 */ /* 0x000fc800078ec0ff */
[----:B------:R-:W-:Y:S02]  /*f560*/  IADD3 R9, R5, R4, R215 ;  /* 0x0000000405097210 */ /* 0x000fe40007ffe0d7 */
[----:B------:R-:W0:Y:S03]  /*f570*/  LDS.128 R4, [R62] ;  /* 0x000000003e047984 */ /* 0x000e260000000c00 */
        /* <DEDUP_REMOVED lines=16> */
[----:B------:R-:W-:Y:S01]  /*f680*/  LOP3.LUT R49, R24, 0xffff0000, RZ, 0xc0, !PT ;  /* 0xffff000018317812 */ /* 0x000fe200078ec0ff */
[----:B------:R-:W-:-:S02]  /*f690*/  IMAD.U32 R50, R9, 0x10000, RZ ;  /* 0x0001000009327824 */ /* 0x000fc400078e00ff */
[C---:B------:R-:W-:Y:S01]  /*f6a0*/  FFMA.FTZ R57, R44.reuse, R53, -R57 ;  /* 0x000000352c397223 */ /* 0x040fe20000010839 */
[----:B------:R-:W-:Y:S01]  /*f6b0*/  FFMA.FTZ R59, R44, R54, R59 ;  /* 0x000000362c3b7223 */ /* 0x000fe2000001003b */
[----:B------:R-:W-:Y:S01]  /*f6c0*/  FMUL.FTZ R53, R8, R55 ;  /* 0x0000003708357220 */ /* 0x000fe20000410000 */
[----:B------:R-:W-:Y:S02]  /*f6d0*/  IMAD.U32 R44, R26, 0x10000, RZ ;  /* 0x000100001a2c7824 */ /* 0x000fe400078e00ff */
[-C--:B------:R-:W-:Y:S01]  /*f6e0*/  FMUL.FTZ R61, R8, R49.reuse ;  /* 0x00000031083d7220 */ /* 0x080fe20000410000 */
[C---:B------:R-:W-:Y:S01]  /*f6f0*/  FMUL.FTZ R8, R51.reuse, R56 ;  /* 0x0000003833087220 */ /* 0x040fe20000410000 */
[----:B------:R-:W-:Y:S01]  /*f700*/  FFMA.FTZ R54, R4, R49, -R53 ;  /* 0x0000003104367223 */ /* 0x000fe20000010835 */
[----:B------:R-:W-:Y:S01]  /*f710*/  FMUL.FTZ R51, R51, R44 ;  /* 0x0000002c33337220 */ /* 0x000fe20000410000 */
[----:B------:R-:W-:Y:S01]  /*f720*/  LOP3.LUT R53, R30, 0xffff0000, RZ, 0xc0, !PT ;  /* 0xffff00001e357812 */ /* 0x000fe200078ec0ff */
[----:B------:R-:W-:Y:S01]  /*f730*/  FFMA.FTZ R58, R4, R55, R61 ;  /* 0x00000037043a7223 */ /* 0x000fe2000001003d */
[----:B------:R-:W-:Y:S01]  /*f740*/  LOP3.LUT R49, R26, 0xffff0000, RZ, 0xc0, !PT ;  /* 0xffff00001a317812 */ /* 0x000fe200078ec0ff */
[C---:B------:R-:W-:Y:S01]  /*f750*/  FFMA.FTZ R56, R47.reuse, R56, R51 ;  /* 0x000000382f387223 */ /* 0x040fe20000010033 */
[----:B------:R-:W-:Y:S01]  /*f760*/  FFMA.FTZ R60, R47, R44, -R8 ;  /* 0x0000002c2f3c7223 */ /* 0x000fe20000010808 */
[----:B------:R-:W-:-:S02]  /*f770*/  IMAD.U32 R51, R29, 0x10000, RZ ;  /* 0x000100001d337824 */ /* 0x000fc400078e00ff */
[C---:B------:R-:W-:Y:S01]  /*f780*/  FMUL.FTZ R55, R10.reuse, R53 ;  /* 0x000000350a377220 */ /* 0x040fe20000410000 */
[----:B------:R-:W-:Y:S02]  /*f790*/  IMAD.U32 R47, R25, 0x10000, RZ ;  /* 0x00010000192f7824 */ /* 0x000fe400078e00ff */
[----:B------:R-:W-:Y:S01]  /*f7a0*/  FMUL.FTZ R65, R10, R49 ;  /* 0x000000310a417220 */ /* 0x000fe20000410000 */
[----:B------:R-:W-:Y:S02]  /*f7b0*/  IMAD.U32 R52, R11, 0x10000, RZ ;  /* 0x000100000b347824 */ /* 0x000fe400078e00ff */
[----:B------:R-:W-:Y:S01]  /*f7c0*/  FMUL.FTZ R61, R50, R51 ;  /* 0x00000033323d7220 */ /* 0x000fe20000410000 */
[----:B------:R-:W-:Y:S01]  /*f7d0*/  LOP3.LUT R9, R9, 0xffff0000, RZ, 0xc0, !PT ;  /* 0xffff000009097812 */ /* 0x000fe200078ec0ff */
[----:B------:R-:W-:Y:S01]  /*f7e0*/  FFMA.FTZ R63, R6, R49, -R55 ;  /* 0x00000031063f7223 */ /* 0x000fe20000010837 */
[----:B------:R-:W-:Y:S01]  /*f7f0*/  LOP3.LUT R11, R11, 0xffff0000, RZ, 0xc0, !PT ;  /* 0xffff00000b0b7812 */ /* 0x000fe200078ec0ff */
[----:B------:R-:W-:Y:S01]  /*f800*/  FMUL.FTZ R50, R50, R47 ;  /* 0x0000002f32327220 */ /* 0x000fe20000410000 */
[----:B------:R-:W-:Y:S01]  /*f810*/  FFMA.FTZ R65, R6, R53, R65 ;  /* 0x0000003506417223 */ /* 0x000fe20000010041 */
[----:B------:R-:W-:Y:S01]  /*f820*/  LOP3.LUT R8, R29, 0xffff0000, RZ, 0xc0, !PT ;  /* 0xffff00001d087812 */ /* 0x000fe200078ec0ff */
[C---:B------:R-:W-:Y:S01]  /*f830*/  IMAD.U32 R55, R31.reuse, 0x10000, RZ ;  /* 0x000100001f377824 */ /* 0x040fe200078e00ff */
[----:B------:R-:W-:Y:S01]  /*f840*/  LOP3.LUT R10, R31, 0xffff0000, RZ, 0xc0, !PT ;  /* 0xffff00001f0a7812 */ /* 0x000fe200078ec0ff */
[----:B------:R-:W-:Y:S01]  /*f850*/  IMAD.U32 R49, R27, 0x10000, RZ ;  /* 0x000100001b317824 */ /* 0x000fe200078e00ff */
[----:B------:R-:W-:Y:S01]  /*f860*/  LOP3.LUT R4, R25, 0xffff0000, RZ, 0xc0, !PT ;  /* 0xffff000019047812 */ /* 0x000fe200078ec0ff */
[C---:B------:R-:W-:Y:S01]  /*f870*/  FFMA.FTZ R61, R46.reuse, R47, -R61 ;  /* 0x0000002f2e3d7223 */ /* 0x040fe2000001083d */
[----:B------:R-:W-:Y:S01]  /*f880*/  LOP3.LUT R6, R27, 0xffff0000, RZ, 0xc0, !PT ;  /* 0xffff00001b067812 */ /* 0x000fe200078ec0ff */
[----:B------:R-:W-:Y:S01]  /*f890*/  FFMA.FTZ R50, R46, R51, R50 ;  /* 0x000000332e327223 */ /* 0x000fe20000010032 */
[C---:B------:R-:W-:Y:S01]  /*f8a0*/  FMUL.FTZ R53, R52.reuse, R55 ;  /* 0x0000003734357220 */ /* 0x040fe20000410000 */
[-C--:B------:R-:W-:Y:S01]  /*f8b0*/  FMUL.FTZ R47, R52, R49.reuse ;  /* 0x00000031342f7220 */ /* 0x080fe20000410000 */
[----:B------:R-:W-:Y:S01]  /*f8c0*/  FMUL.FTZ R44, R9, R8 ;  /* 0x00000008092c7220 */ /* 0x000fe20000410000 */
[----:B------:R-:W-:Y:S01]  /*f8d0*/  FMUL.FTZ R46, R11, R10 ;  /* 0x0000000a0b2e7220 */ /* 0x000fe20000410000 */
[----:B------:R-:W-:Y:S01]  /*f8e0*/  FMUL.FTZ R9, R9, R4 ;  /* 0x0000000409097220 */ /* 0x000fe20000410000 */
[----:B------:R-:W-:Y:S01]  /*f8f0*/  FMUL.FTZ R11, R11, R6 ;  /* 0x000000060b0b7220 */ /* 0x000fe20000410000 */
[C---:B------:R-:W-:Y:S01]  /*f900*/  FFMA.FTZ R53, R48.reuse, R49, -R53 ;  /* 0x0000003130357223 */ /* 0x040fe20000010835 */
[----:B------:R-:W-:Y:S01]  /*f910*/  FFMA.FTZ R47, R48, R55, R47 ;  /* 0x00000037302f7223 */ /* 0x000fe2000001002f */
[----:B------:R-:W-:Y:S01]  /*f920*/  FFMA.FTZ R44, R5, R4, -R44 ;  /* 0x00000004052c7223 */ /* 0x000fe2000001082c */
[----:B------:R-:W-:Y:S01]  /*f930*/  FFMA.FTZ R46, R7, R6, -R46 ;  /* 0x00000006072e7223 */ /* 0x000fe2000001082e */
        /* <DEDUP_REMOVED lines=8> */
[----:B------:R2:W-:Y:S01]  /*f9c0*/  STS.128 [R62], R4 ;  /* 0x000000043e007388 */ /* 0x0005e20000000c00 */
[----:B------:R-:W-:-:S02]  /*f9d0*/  F2FP.BF16.F32.PACK_AB R9, R9, R50 ;  /* 0x000000320909723e */ /* 0x000fc400000010ff */
[----:B------:R-:W-:-:S05]  /*f9e0*/  F2FP.BF16.F32.PACK_AB R11, R48, R47 ;  /* 0x0000002f300b723e */ /* 0x000fca00000010ff */
[----:B------:R2:W-:Y:S02]  /*f9f0*/  STS.128 [R42+0x15400], R8 ;  /* 0x015400082a007388 */ /* 0x0005e40000000c00 */
.L_x_593:
[----:B------:R-:W-:Y:S05]  /*fa00*/  BSYNC B2 ;  /* 0x0000000000027941 */ /* 0x000fea0003800000 */
.L_x_592:
[----:B------:R-:W-:Y:S05]  /*fa10*/  @P2 BRA `(.L_x_589) ;  /* 0x0000000400842947 */ /* 0x000fea0003800000 */
[----:B-12---:R-:W-:Y:S01]  /*fa20*/  IMAD.IADD R4, R22, 0x1, R206 ;  /* 0x0000000116047824 */ /* 0x006fe200078e02ce */
[C---:B------:R-:W-:Y:S01]  /*fa30*/  LOP3.LUT R57, R14.reuse, 0xffff0000, RZ, 0xc0, !PT ;  /* 0xffff00000e397812 */ /* 0x040fe200078ec0ff */
[----:B------:R-:W-:Y:S02]  /*fa40*/  IMAD.U32 R55, R14, 0x10000, RZ ;  /* 0x000100000e377824 */ /* 0x000fe400078e00ff */
[----:B------:R-:W-:Y:S01]  /*fa50*/  IMAD.U32 R53, R0, 0x10000, RZ ;  /* 0x0001000000357824 */ /* 0x000fe200078e00ff */
[----:B0-----:R-:W-:-:S04]  /*fa60*/  SHF.R.S32.HI R5, RZ, 0x1f, R4 ;  /* 0x0000001fff057819 */ /* 0x001fc80000011404 */
[CC--:B------:R-:W-:Y:S02]  /*fa70*/  LEA.HI R6, R5.reuse, R4.reuse, RZ, 0x3 ;  /* 0x0000000405067211 */ /* 0x0c0fe400078f18ff */
[----:B------:R-:W-:Y:S02]  /*fa80*/  LEA.HI R4, R5, R4, RZ, 0x6 ;  /* 0x0000000405047211 */ /* 0x000fe400078f30ff */
[--C-:B------:R-:W-:Y:S02]  /*fa90*/  SHF.R.S32.HI R8, RZ, 0x3, R6.reuse ;  /* 0x00000003ff087819 */ /* 0x100fe40000011406 */
[----:B------:R-:W-:Y:S01]  /*faa0*/  LOP3.LUT R5, R213, 0x38, R6, 0xf8, !PT ;  /* 0x00000038d5057812 */ /* 0x000fe200078ef806 */
[----:B------:R-:W-:Y:S01]  /*fab0*/  IMAD.SHL.U32 R4, R4, 0x80, RZ ;  /* 0x0000008004047824 */ /* 0x000fe200078e00ff */
[----:B------:R-:W-:Y:S02]  /*fac0*/  LEA.HI R45, R45, R8, RZ, 0x1d ;  /* 0x000000082d2d7211 */ /* 0x000fe400078fe8ff */
[----:B------:R-:W-:-:S02]  /*fad0*/  LOP3.LUT R5, R5, R214, RZ, 0x3c, !PT ;  /* 0x000000d605057212 */ /* 0x000fc400078e3cff */
[----:B------:R-:W-:Y:S02]  /*fae0*/  SHF.R.S32.HI R6, RZ, 0x1f, R45 ;  /* 0x0000001fff067819 */ /* 0x000fe4000001142d */
[----:B------:R-:W-:Y:S01]  /*faf0*/  LOP3.LUT R8, R4, 0xffffe000, RZ, 0xc0, !PT ;  /* 0xffffe00004087812 */ /* 0x000fe200078ec0ff */
[----:B------:R-:W-:Y:S01]  /*fb00*/  IMAD.SHL.U32 R4, R45, 0x8, RZ ;  /* 0x000000082d047824 */ /* 0x000fe200078e00ff */
[----:B------:R-:W-:Y:S02]  /*fb10*/  LEA.HI R6, R6, R45, RZ, 0x3 ;  /* 0x0000002d06067211 */ /* 0x000fe400078f18ff */
[----:B------:R-:W-:Y:S02]  /*fb20*/  IADD3 R8, R5, R8, R215 ;  /* 0x0000000805087210 */ /* 0x000fe40007ffe0d7 */
[----:B------:R-:W-:Y:S01]  /*fb30*/  LOP3.LUT R5, R213, 0x38, R4, 0xf8, !PT ;  /* 0x00000038d5057812 */ /* 0x000fe200078ef804 */
[----:B------:R-:W-:Y:S02]  /*fb40*/  IMAD.SHL.U32 R6, R6, 0x400, RZ ;  /* 0x0000040006067824 */ /* 0x000fe400078e00ff */
[----:B------:R-:W-:Y:S01]  /*fb50*/  IMAD R60, R8, 0x2, R229 ;  /* 0x00000002083c7824 */ /* 0x000fe200078e02e5 */
[----:B------:R-:W-:-:S02]  /*fb60*/  LOP3.LUT R5, R5, R214, RZ, 0x3c, !PT ;  /* 0x000000d605057212 */ /* 0x000fc400078e3cff */
        /* <DEDUP_REMOVED lines=23> */
[----:B------:R-:W-:Y:S02]  /*fce0*/  IMAD.U32 R59, R20, 0x10000, RZ ;  /* 0x00010000143b7824 */ /* 0x000fe400078e00ff */
[----:B------:R-:W-:Y:S01]  /*fcf0*/  FFMA.FTZ R52, R44, R55, R61 ;  /* 0x000000372c347223 */ /* 0x000fe2000001003d */
[----:B------:R-:W-:Y:S01]  /*fd00*/  IMAD.U32 R55, R12, 0x10000, RZ ;  /* 0x000100000c377824 */ /* 0x000fe200078e00ff */
[----:B------:R-:W-:Y:S01]  /*fd10*/  LOP3.LUT R61, R20, 0xffff0000, RZ, 0xc0, !PT ;  /* 0xffff0000143d7812 */ /* 0x000fe200078ec0ff */
[-C--:B------:R-:W-:Y:S01]  /*fd20*/  FMUL.FTZ R65, R8, R53.reuse ;  /* 0x0000003508417220 */ /* 0x080fe20000410000 */
[----:B------:R-:W-:Y:S01]  /*fd30*/  FFMA.FTZ R63, R4, R53, -R63 ;  /* 0x00000035043f7223 */ /* 0x000fe2000001083f */
[C---:B------:R-:W-:Y:S01]  /*fd40*/  FMUL.FTZ R53, R50.reuse, R59 ;  /* 0x0000003b32357220 */ /* 0x040fe20000410000 */
[----:B------:R-:W-:Y:S01]  /*fd50*/  FMUL.FTZ R50, R50, R55 ;  /* 0x0000003732327220 */ /* 0x000fe20000410000 */
[----:B------:R-:W-:Y:S01]  /*fd60*/  FFMA.FTZ R65, R4, R57, R65 ;  /* 0x0000003904417223 */ /* 0x000fe20000010041 */
[----:B------:R-:W-:Y:S01]  /*fd70*/  FMUL.FTZ R57, R10, R61 ;  /* 0x0000003d0a397220 */ /* 0x000fe20000410000 */
[----:B------:R-:W-:Y:S01]  /*fd80*/  FFMA.FTZ R55, R46, R55, -R53 ;  /* 0x000000372e377223 */ /* 0x000fe20000010835 */
[----:B------:R-:W-:Y:S01]  /*fd90*/  LOP3.LUT R53, R12, 0xffff0000, RZ, 0xc0, !PT ;  /* 0xffff00000c357812 */ /* 0x000fe200078ec0ff */
[----:B------:R-:W-:-:S02]  /*fda0*/  IMAD.U32 R44, R15, 0x10000, RZ ;  /* 0x000100000f2c7824 */ /* 0x000fc400078e00ff */
[----:B------:R-:W-:Y:S01]  /*fdb0*/  FFMA.FTZ R59, R46, R59, R50 ;  /* 0x0000003b2e3b7223 */ /* 0x000fe20000010032 */
[----:B------:R-:W-:Y:S01]  /*fdc0*/  IMAD.U32 R51, R11, 0x10000, RZ ;  /* 0x000100000b337824 */ /* 0x000fe200078e00ff */
[----:B------:R-:W-:Y:S01]  /*fdd0*/  LOP3.LUT R9, R9, 0xffff0000, RZ, 0xc0, !PT ;  /* 0xffff000009097812 */ /* 0x000fe200078ec0ff */
[-C--:B------:R-:W-:Y:S01]  /*fde0*/  FMUL.FTZ R67, R10, R53.reuse ;  /* 0x000000350a437220 */ /* 0x080fe20000410000 */
[----:B------:R-:W-:Y:S02]  /*fdf0*/  IMAD.U32 R4, R3, 0x10000, RZ ;  /* 0x0001000003047824 */ /* 0x000fe400078e00ff */
[----:B------:R-:W-:Y:S01]  /*fe00*/  FFMA.FTZ R54, R6, R53, -R57 ;  /* 0x0000003506367223 */ /* 0x000fe20000010839 */
[----:B------:R-:W-:Y:S02]  /*fe10*/  IMAD.U32 R10, R21, 0x10000, RZ ;  /* 0x00010000150a7824 */ /* 0x000fe400078e00ff */
[----:B------:R-:W-:Y:S01]  /*fe20*/  FMUL.FTZ R46, R49, R44 ;  /* 0x0000002c312e7220 */ /* 0x000fe20000410000 */
[----:B------:R-:W-:-:S02]  /*fe30*/  IMAD.U32 R8, R13, 0x10000, RZ ;  /* 0x000100000d087824 */ /* 0x000fc400078e00ff */
[----:B------:R-:W-:Y:S01]  /*fe40*/  FFMA.FTZ R56, R6, R61, R67 ;  /* 0x0000003d06387223 */ /* 0x000fe20000010043 */
[----:B------:R-:W-:Y:S01]  /*fe50*/  FMUL.FTZ R49, R49, R4 ;  /* 0x0000000431317220 */ /* 0x000fe20000410000 */
[C---:B------:R-:W-:Y:S01]  /*fe60*/  FMUL.FTZ R6, R51.reuse, R10 ;  /* 0x0000000a33067220 */ /* 0x040fe20000410000 */
[----:B------:R-:W-:Y:S01]  /*fe70*/  FMUL.FTZ R50, R51, R8 ;  /* 0x0000000833327220 */ /* 0x000fe20000410000 */
[----:B------:R-:W-:Y:S01]  /*fe80*/  LOP3.LUT R11, R11, 0xffff0000, RZ, 0xc0, !PT ;  /* 0xffff00000b0b7812 */ /* 0x000fe200078ec0ff */
[----:B------:R-:W-:Y:S01]  /*fe90*/  FFMA.FTZ R49, R45, R44, R49 ;  /* 0x0000002c2d317223 */ /* 0x000fe20000010031 */
[----:B------:R-:W-:Y:S01]  /*fea0*/  FFMA.FTZ R51, R47, R8, -R6 ;  /* 0x000000082f337223 */ /* 0x000fe20000010806 */
[----:B------:R-:W-:Y:S01]  /*feb0*/  FFMA.FTZ R46, R45, R4, -R46 ;  /* 0x000000042d2e7223 */ /* 0x000fe2000001082e */
[----:B------:R-:W-:Y:S01]  /*fec0*/  LOP3.LUT R8, R15, 0xffff0000, RZ, 0xc0, !PT ;  /* 0xffff00000f087812 */ /* 0x000fe200078ec0ff */
[----:B------:R-:W-:Y:S01]  /*fed0*/  FFMA.FTZ R47, R47, R10, R50 ;  /* 0x0000000a2f2f7223 */ /* 0x000fe20000010032 */
[----:B------:R-:W-:-:S02]  /*fee0*/  LOP3.LUT R44, R21, 0xffff0000, RZ, 0xc0, !PT ;  /* 0xffff0000152c7812 */ /* 0x000fc400078ec0ff */
        /* <DEDUP_REMOVED lines=16> */
[----:B------:R3:W-:Y:S01]  /*fff0*/  STS.128 [R60], R4 ;  /* 0x000000043c007388 */ /* 0x0007e20000000c00 */
[----:B------:R-:W-:Y:S02]  /*10000*/  F2FP.BF16.F32.PACK_AB R9, R50, R49 ;  /* 0x000000313209723e */ /* 0x000fe400000010ff */
[----:B------:R-:W-:-:S05]  /*10010*/  F2FP.BF16.F32.PACK_AB R11, R44, R47 ;  /* 0x0000002f2c0b723e */ /* 0x000fca00000010ff */
[----:B------:R3:W-:Y:S02]  /*10020*/  STS.128 [R42+0x15400], R8 ;  /* 0x015400082a007388 */ /* 0x0007e40000000c00 */
.L_x_589:
[----:B------:R-:W-:Y:S05]  /*10030*/  BSYNC B1 ;  /* 0x0000000000017941 */ /* 0x000fea0003800000 */
.L_x_588:
[----:B------:R-:W-:-:S13]  /*10040*/  ISETP.GE.AND P0, PT, R228, R43, PT ;  /* 0x0000002be400720c */ /* 0x000fda0003f06270 */
[----:B------:R-:W-:Y:S05]  /*10050*/  @P0 BRA `(.L_x_572) ;  /* 0x0000001000b00947 */ /* 0x000fea0003800000 */
[----:B------:R-:W4:Y:S01]  /*10060*/  LDC R43, c[0x0][0x3f4] ;  /* 0x0000fd00ff2b7b82 */ /* 0x000f220000000800 */
[C---:B-123--:R-:W-:Y:S01]  /*10070*/  VIADD R4, R18.reuse, 0x20 ;  /* 0x0000002012047836 */ /* 0x04efe20000000000 */
[----:B------:R-:W-:Y:S01]  /*10080*/  BSSY B1, `(.L_x_594) ;  /* 0x0000063000017945 */ /* 0x000fe20003800000 */
[C---:B------:R-:W-:Y:S01]  /*10090*/  VIADD R6, R18.reuse, 0x40 ;  /* 0x0000004012067836 */ /* 0x040fe20000000000 */
[----:B------:R-:W-:Y:S02]  /*100a0*/  SHF.R.U32.HI R58, RZ, 0x3, R208 ;  /* 0x00000003ff3a7819 */ /* 0x000fe400000116d0 */
[-C--:B----4-:R-:W-:Y:S02]  /*100b0*/  ISETP.GE.AND P0, PT, R18, R43.reuse, PT ;  /* 0x0000002b1200720c */ /* 0x090fe40003f06270 */
[-C--:B------:R-:W-:Y:S02]  /*100c0*/  ISETP.GE.AND P1, PT, R4, R43.reuse, PT ;  /* 0x0000002b0400720c */ /* 0x080fe40003f26270 */
[----:B------:R-:W-:-:S09]  /*100d0*/  ISETP.GE.AND P2, PT, R6, R43, PT ;  /* 0x0000002b0600720c */ /* 0x000fd20003f46270 */
[----:B------:R-:W-:Y:S05]  /*100e0*/  @P0 BRA `(.L_x_595) ;  /* 0x0000000400700947 */ /* 0x000fea0003800000 */
[----:B------:R-:W-:Y:S01]  /*100f0*/  LEA.HI R36, R36, R37, RZ, 0x2 ;  /* 0x0000002524247211 */ /* 0x000fe200078f10ff */
[----:B------:R-:W-:Y:S01]  /*10100*/  IMAD.U32 R53, R38, 0x10000, RZ ;  /* 0x0001000026357824 */ /* 0x000fe200078e00ff */
[----:B------:R-:W-:Y:S01]  /*10110*/  LOP3.LUT R9, R208, 0x38, R18, 0xf8, !PT ;  /* 0x00000038d0097812 */ /* 0x000fe200078ef812 */
[----:B------:R-:W-:Y:S01]  /*10120*/  IMAD.U32 R51, R32, 0x10000, RZ ;  /* 0x0001000020337824 */ /* 0x000fe200078e00ff */
[----:B------:R-:W-:Y:S01]  /*10130*/  LOP3.LUT R36, R36, 0xfffffffc, RZ, 0xc0, !PT ;  /* 0xfffffffc24247812 */ /* 0x000fe200078ec0ff */
[----:B------:R-:W-:Y:S01]  /*10140*/  IMAD.U32 R54, R39, 0x10000, RZ ;  /* 0x0001000027367824 */ /* 0x000fe200078e00ff */
[----:B------:R-:W-:Y:S01]  /*10150*/  LOP3.LUT R6, R216, R9, R58, 0xf6, !PT ;  /* 0x00000009d8067212 */ /* 0x000fe200078ef63a */
[----:B------:R-:W-:Y:S01]  /*10160*/  IMAD.U32 R65, R41, 0x10000, RZ ;  /* 0x0001000029417824 */ /* 0x000fe200078e00ff */
[----:B------:R-:W-:Y:S01]  /*10170*/  LOP3.LUT R52, R38, 0xffff0000, RZ, 0xc0, !PT ;  /* 0xffff000026347812 */ /* 0x000fe200078ec0ff */
[----:B------:R-:W-:Y:S01]  /*10180*/  IMAD.IADD R4, R37, 0x1, -R36 ;  /* 0x0000000125047824 */ /* 0x000fe200078e0a24 */
[----:B------:R-:W-:Y:S01]  /*10190*/  LOP3.LUT R32, R32, 0xffff0000, RZ, 0xc0, !PT ;  /* 0xffff000020207812 */ /* 0x000fe200078ec0ff */
[----:B------:R-:W-:Y:S01]  /*101a0*/  IMAD R56, R6, 0x2, R229 ;  /* 0x0000000206387824 */ /* 0x000fe200078e02e5 */
[----:B------:R-:W-:Y:S01]  /*101b0*/  LOP3.LUT R39, R39, 0xffff0000, RZ, 0xc0, !PT ;  /* 0xffff000027277812 */ /* 0x000fe200078ec0ff */
[----:B------:R-:W-:Y:S01]  /*101c0*/  IMAD.U32 R38, R33, 0x10000, RZ ;  /* 0x0001000021267824 */ /* 0x000fe200078e00ff */
[----:B------:R-:W-:Y:S01]  /*101d0*/  LEA.HI R4, R43, R4, RZ, 0x1d ;  /* 0x000000042b047211 */ /* 0x000fe200078fe8ff */
[----:B------:R-:W-:Y:S01]  /*101e0*/  IMAD.U32 R63, R35, 0x10000, RZ ;  /* 0x00010000233f7824 */ /* 0x000fe200078e00ff */
[----:B------:R-:W-:-:S02]  /*101f0*/  LOP3.LUT R41, R41, 0xffff0000, RZ, 0xc0, !PT ;  /* 0xffff000029297812 */ /* 0x000fc400078ec0ff */
[----:B------:R-:W-:Y:S01]  /*10200*/  SHF.R.S32.HI R7, RZ, 0x1f, R4 ;  /* 0x0000001fff077819 */ /* 0x000fe20000011404 */
[----:B0-----:R-:W-:Y:S01]  /*10210*/  IMAD.SHL.U32 R5, R4, 0x8, RZ ;  /* 0x0000000804057824 */ /* 0x001fe200078e00ff */
[----:B------:R-:W-:Y:S02]  /*10220*/  LOP3.LUT R33, R33, 0xffff0000, RZ, 0xc0, !PT ;  /* 0xffff000021217812 */ /* 0x000fe400078ec0ff */
[----:B------:R-:W-:Y:S02]  /*10230*/  LEA.HI R7, R7, R4, RZ, 0x3 ;  /* 0x0000000407077211 */ /* 0x000fe400078f18ff */
[----:B------:R-:W-:Y:S02]  /*10240*/  LOP3.LUT R4, R208, 0x38, R5, 0xf8, !PT ;  /* 0x00000038d0047812 */ /* 0x000fe400078ef805 */
[----:B------:R-:W-:Y:S01]  /*10250*/  LOP3.LUT R35, R35, 0xffff0000, RZ, 0xc0, !PT ;  /* 0xffff000023237812 */ /* 0x000fe200078ec0ff */
[----:B------:R-:W-:Y:S01]  /*10260*/  IMAD.SHL.U32 R7, R7, 0x400, RZ ;  /* 0x0000040007077824 */ /* 0x000fe200078e00ff */
[----:B------:R-:W-:-:S04]  /*10270*/  LOP3.LUT R5, R4, R58, RZ, 0x3c, !PT ;  /* 0x0000003a04057212 */ /* 0x000fc800078e3cff */
        /* <DEDUP_REMOVED lines=17> */
[-C--:B------:R-:W-:Y:S01]  /*10390*/  FMUL.FTZ R50, R53, R46.reuse ;  /* 0x0000002e35327220 */ /* 0x080fe20000410000 */
[----:B------:R-:W-:Y:S01]  /*103a0*/  FMUL.FTZ R46, R51, R46 ;  /* 0x0000002e332e7220 */ /* 0x000fe20000410000 */
[C---:B------:R-:W-:Y:S01]  /*103b0*/  IMAD.U32 R47, R9.reuse, 0x10000, RZ ;  /* 0x00010000092f7824 */ /* 0x040fe200078e00ff */
[----:B------:R-:W-:Y:S01]  /*103c0*/  LOP3.LUT R9, R9, 0xffff0000, RZ, 0xc0, !PT ;  /* 0xffff000009097812 */ /* 0x000fe200078ec0ff */
[-C--:B------:R-:W-:Y:S01]  /*103d0*/  FFMA.FTZ R50, R51, R37.reuse, -R50 ;  /* 0x0000002533327223 */ /* 0x080fe20000010832 */
[-C--:B------:R-:W-:Y:S01]  /*103e0*/  FMUL.FTZ R51, R52, R8.reuse ;  /* 0x0000000834337220 */ /* 0x080fe20000410000 */
[----:B------:R-:W-:Y:S01]  /*103f0*/  FFMA.FTZ R46, R53, R37, R46 ;  /* 0x00000025352e7223 */ /* 0x000fe2000001002e */
[----:B------:R-:W-:Y:S01]  /*10400*/  FMUL.FTZ R37, R32, R8 ;  /* 0x0000000820257220 */ /* 0x000fe20000410000 */
[----:B------:R-:W-:Y:S01]  /*10410*/  LOP3.LUT R8, R34, 0xffff0000, RZ, 0xc0, !PT ;  /* 0xffff000022087812 */ /* 0x000fe200078ec0ff */
[-C--:B------:R-:W-:Y:S01]  /*10420*/  FFMA.FTZ R51, R32, R4.reuse, -R51 ;  /* 0x0000000420337223 */ /* 0x080fe20000010833 */
[C---:B------:R-:W-:Y:S01]  /*10430*/  IMAD.U32 R32, R40.reuse, 0x10000, RZ ;  /* 0x0001000028207824 */ /* 0x040fe200078e00ff */
[----:B------:R-:W-:Y:S01]  /*10440*/  LOP3.LUT R40, R40, 0xffff0000, RZ, 0xc0, !PT ;  /* 0xffff000028287812 */ /* 0x000fe200078ec0ff */
[----:B------:R-:W-:Y:S01]  /*10450*/  FFMA.FTZ R37, R52, R4, R37 ;  /* 0x0000000434257223 */ /* 0x000fe20000010025 */
[----:B------:R-:W-:-:S02]  /*10460*/  IMAD.U32 R4, R34, 0x10000, RZ ;  /* 0x0001000022047824 */ /* 0x000fc400078e00ff */
[----:B------:R-:W-:Y:S01]  /*10470*/  FMUL.FTZ R55, R32, R48 ;  /* 0x0000003020377220 */ /* 0x000fe20000410000 */
[C---:B------:R-:W-:Y:S02]  /*10480*/  IMAD.U32 R49, R11.reuse, 0x10000, RZ ;  /* 0x000100000b317824 */ /* 0x040fe400078e00ff */
[-C--:B------:R-:W-:Y:S01]  /*10490*/  FMUL.FTZ R59, R40, R10.reuse ;  /* 0x0000000a283b7220 */ /* 0x080fe20000410000 */
[----:B------:R-:W-:Y:S01]  /*104a0*/  FMUL.FTZ R61, R8, R10 ;  /* 0x0000000a083d7220 */ /* 0x000fe20000410000 */
[----:B------:R-:W-:Y:S01]  /*104b0*/  FMUL.FTZ R53, R54, R47 ;  /* 0x0000002f36357220 */ /* 0x000fe20000410000 */
[C---:B------:R-:W-:Y:S01]  /*104c0*/  FMUL.FTZ R57, R4.reuse, R48 ;  /* 0x0000003004397220 */ /* 0x040fe20000410000 */
[----:B------:R-:W-:Y:S01]  /*104d0*/  FFMA.FTZ R55, R4, R44, -R55 ;  /* 0x0000002c04377223 */ /* 0x000fe20000010837 */
[----:B------:R-:W-:Y:S01]  /*104e0*/  LOP3.LUT R11, R11, 0xffff0000, RZ, 0xc0, !PT ;  /* 0xffff00000b0b7812 */ /* 0x000fe200078ec0ff */
[----:B------:R-:W-:Y:S01]  /*104f0*/  FMUL.FTZ R4, R65, R49 ;  /* 0x0000003141047220 */ /* 0x000fe20000410000 */
[-C--:B------:R-:W-:Y:S01]  /*10500*/  FFMA.FTZ R8, R8, R6.reuse, -R59 ;  /* 0x0000000608087223 */ /* 0x080fe2000001083b */
[----:B------:R-:W-:Y:S01]  /*10510*/  FFMA.FTZ R61, R40, R6, R61 ;  /* 0x00000006283d7223 */ /* 0x000fe2000001003d */
[C---:B------:R-:W-:Y:S01]  /*10520*/  FMUL.FTZ R47, R38.reuse, R47 ;  /* 0x0000002f262f7220 */ /* 0x040fe20000410000 */
[C---:B------:R-:W-:Y:S01]  /*10530*/  FMUL.FTZ R6, R63.reuse, R49 ;  /* 0x000000313f067220 */ /* 0x040fe20000410000 */
[-C--:B------:R-:W-:Y:S01]  /*10540*/  FFMA.FTZ R53, R38, R42.reuse, -R53 ;  /* 0x0000002a26357223 */ /* 0x080fe20000010835 */
[-C--:B------:R-:W-:Y:S01]  /*10550*/  FFMA.FTZ R38, R63, R45.reuse, -R4 ;  /* 0x0000002d3f267223 */ /* 0x080fe20000010804 */
[----:B------:R-:W-:Y:S01]  /*10560*/  FFMA.FTZ R47, R54, R42, R47 ;  /* 0x0000002a362f7223 */ /* 0x000fe2000001002f */
[----:B------:R-:W-:Y:S01]  /*10570*/  FFMA.FTZ R45, R65, R45, R6 ;  /* 0x0000002d412d7223 */ /* 0x000fe20000010006 */
[----:B------:R-:W-:Y:S01]  /*10580*/  FMUL.FTZ R4, R39, R9 ;  /* 0x0000000927047220 */ /* 0x000fe20000410000 */
[----:B------:R-:W-:Y:S01]  /*10590*/  FMUL.FTZ R40, R41, R11 ;  /* 0x0000000b29287220 */ /* 0x000fe20000410000 */
[----:B------:R-:W-:Y:S01]  /*105a0*/  FMUL.FTZ R6, R33, R9 ;  /* 0x0000000921067220 */ /* 0x000fe20000410000 */
[----:B------:R-:W-:Y:S01]  /*105b0*/  FMUL.FTZ R42, R35, R11 ;  /* 0x0000000b232a7220 */ /* 0x000fe20000410000 */
        /* <DEDUP_REMOVED lines=15> */
.L_x_595:
[----:B------:R-:W-:Y:S05]  /*106b0*/  BSYNC B1 ;  /* 0x0000000000017941 */ /* 0x000fea0003800000 */
.L_x_594:
[----:B------:R-:W-:Y:S04]  /*106c0*/  BSSY B1, `(.L_x_596) ;  /* 0x0000063000017945 */ /* 0x000fe80003800000 */
[----:B------:R-:W-:Y:S05]  /*106d0*/  @P1 BRA `(.L_x_597) ;  /* 0x0000000400841947 */ /* 0x000fea0003800000 */
[----:B-1----:R-:W-:Y:S01]  /*106e0*/  IMAD.IADD R4, R22, 0x1, R207 ;  /* 0x0000000116047824 */ /* 0x002fe200078e02cf */
[C---:B------:R-:W-:Y:S01]  /*106f0*/  LOP3.LUT R44, R28.reuse, 0xffff0000, RZ, 0xc0, !PT ;  /* 0xffff00001c2c7812 */ /* 0x040fe200078ec0ff */
[----:B------:R-:W-:Y:S01]  /*10700*/  IMAD.U32 R45, R28, 0x10000, RZ ;  /* 0x000100001c2d7824 */ /* 0x000fe200078e00ff */
[----:B------:R-:W-:Y:S01]  /*10710*/  LOP3.LUT R46, R30, 0xffff0000, RZ, 0xc0, !PT ;  /* 0xffff00001e2e7812 */ /* 0x000fe200078ec0ff */
[----:B------:R-:W-:Y:S01]  /*10720*/  IMAD.U32 R41, R24, 0x10000, RZ ;  /* 0x0001000018297824 */ /* 0x000fe200078e00ff */
[----:B0-----:R-:W-:Y:S01]  /*10730*/  SHF.R.S32.HI R5, RZ, 0x1f, R4 ;  /* 0x0000001fff057819 */ /* 0x001fe20000011404 */
[----:B------:R-:W-:Y:S01]  /*10740*/  IMAD.U32 R47, R30, 0x10000, RZ ;  /* 0x000100001e2f7824 */ /* 0x000fe200078e00ff */
[----:B------:R-:W-:Y:S02]  /*10750*/  LOP3.LUT R24, R24, 0xffff0000, RZ, 0xc0, !PT ;  /* 0xffff000018187812 */ /* 0x000fe400078ec0ff */
[CC--:B------:R-:W-:Y:S02]  /*10760*/  LEA.HI R7, R5.reuse, R4.reuse, RZ, 0x3 ;  /* 0x0000000405077211 */ /* 0x0c0fe400078f18ff */
[----:B------:R-:W-:-:S02]  /*10770*/  LEA.HI R5, R5, R4, RZ, 0x6 ;  /* 0x0000000405057211 */ /* 0x000fc400078f30ff */
[----:B------:R-:W-:-:S03]  /*10780*/  SHF.R.S32.HI R6, RZ, 0x3, R7 ;  /* 0x00000003ff067819 */ /* 0x000fc60000011407 */
[----:B------:R-:W-:Y:S01]  /*10790*/  IMAD.SHL.U32 R5, R5, 0x80, RZ ;  /* 0x0000008005057824 */ /* 0x000fe200078e00ff */
[----:B------:R-:W-:Y:S02]  /*107a0*/  LEA.HI R4, R43, R6, RZ, 0x1d ;  /* 0x000000062b047211 */ /* 0x000fe400078fe8ff */
[----:B------:R-:W-:Y:S02]  /*107b0*/  LOP3.LUT R6, R208, 0x38, R7, 0xf8, !PT ;  /* 0x00000038d0067812 */ /* 0x000fe400078ef807 */
[----:B------:R-:W-:Y:S02]  /*107c0*/  SHF.R.S32.HI R7, RZ, 0x1f, R4 ;  /* 0x0000001fff077819 */ /* 0x000fe40000011404 */
[----:B------:R-:W-:Y:S01]  /*107d0*/  LOP3.LUT R9, R5, 0xffffe000, RZ, 0xc0, !PT ;  /* 0xffffe00005097812 */ /* 0x000fe200078ec0ff */
[----:B------:R-:W-:Y:S01]  /*107e0*/  IMAD.SHL.U32 R5, R4, 0x8, RZ ;  /* 0x0000000804057824 */ /* 0x000fe200078e00ff */
[----:B------:R-:W-:Y:S02]  /*107f0*/  LEA.HI R7, R7, R4, RZ, 0x3 ;  /* 0x0000000407077211 */ /* 0x000fe400078f18ff */
[----:B------:R-:W-:-:S02]  /*10800*/  LOP3.LUT R6, R6, R58, RZ, 0x3c, !PT ;  /* 0x0000003a06067212 */ /* 0x000fc400078e3cff */
[----:B------:R-:W-:Y:S01]  /*10810*/  LOP3.LUT R4, R208, 0x38, R5, 0xf8, !PT ;  /* 0x00000038d0047812 */ /* 0x000fe200078ef805 */
[----:B------:R-:W-:Y:S01]  /*10820*/  IMAD.SHL.U32 R7, R7, 0x400, RZ ;  /* 0x0000040007077824 */ /* 0x000fe200078e00ff */
[----:B------:R-:W-:Y:S02]  /*10830*/  IADD3 R6, R6, R9, R216 ;  /* 0x0000000906067210 */ /* 0x000fe40007ffe0d8 */
[----:B------:R-:W-:Y:S02]  /*10840*/  LOP3.LUT R5, R4, R58, RZ, 0x3c, !PT ;  /* 0x0000003a04057212 */ /* 0x000fe400078e3cff */
[----:B------:R-:W-:Y:S01]  /*10850*/  LOP3.LUT R7, R7, 0x7fffe000, RZ, 0xc0, !PT ;  /* 0x7fffe00007077812 */ /* 0x000fe200078ec0ff */
[----:B------:R-:W-:-:S03]  /*10860*/  IMAD R48, R6, 0x2, R229 ;  /* 0x0000000206307824 */ /* 0x000fc600078e02e5 */
        /* <DEDUP_REMOVED lines=21> */
[----:B------:R-:W-:Y:S02]  /*109c0*/  IMAD.U32 R41, R26, 0x10000, RZ ;  /* 0x000100001a297824 */ /* 0x000fe400078e00ff */
[----:B------:R-:W-:Y:S01]  /*109d0*/  FFMA.FTZ R28, R45, R33, R28 ;  /* 0x000000212d1c7223 */ /* 0x000fe2000001001c */
[C---:B------:R-:W-:Y:S01]  /*109e0*/  FMUL.FTZ R33, R24.reuse, R8 ;  /* 0x0000000818217220 */ /* 0x040fe20000410000 */
[----:B------:R-:W-:Y:S01]  /*109f0*/  FFMA.FTZ R37, R24, R4, -R37 ;  /* 0x0000000418257223 */ /* 0x000fe20000010825 */
[-C--:B------:R-:W-:Y:S01]  /*10a00*/  FMUL.FTZ R8, R47, R39.reuse ;  /* 0x000000272f087220 */ /* 0x080fe20000410000 */
[----:B------:R-:W-:Y:S01]  /*10a10*/  FMUL.FTZ R24, R41, R39 ;  /* 0x0000002729187220 */ /* 0x000fe20000410000 */
[----:B------:R-:W-:Y:S01]  /*10a20*/  LOP3.LUT R26, R26, 0xffff0000, RZ, 0xc0, !PT ;  /* 0xffff00001a1a7812 */ /* 0x000fe200078ec0ff */
[----:B------:R-:W-:Y:S02]  /*10a30*/  IMAD.U32 R40, R11, 0x10000, RZ ;  /* 0x000100000b287824 */ /* 0x000fe400078e00ff */
[-C--:B------:R-:W-:Y:S01]  /*10a40*/  FFMA.FTZ R30, R41, R35.reuse, -R8 ;  /* 0x00000023291e7223 */ /* 0x080fe20000010808 */
[----:B------:R-:W-:Y:S01]  /*10a50*/  FFMA.FTZ R41, R47, R35, R24 ;  /* 0x000000232f297223 */ /* 0x000fe20000010018 */
[-C--:B------:R-:W-:Y:S01]  /*10a60*/  FMUL.FTZ R35, R46, R10.reuse ;  /* 0x0000000a2e237220 */ /* 0x080fe20000410000 */
[----:B------:R-:W-:Y:S01]  /*10a70*/  FMUL.FTZ R47, R26, R10 ;  /* 0x0000000a1a2f7220 */ /* 0x000fe20000410000 */
[----:B------:R-:W-:-:S02]  /*10a80*/  IMAD.U32 R24, R29, 0x10000, RZ ;  /* 0x000100001d187824 */ /* 0x000fc400078e00ff */
[----:B------:R-:W-:Y:S01]  /*10a90*/  FFMA.FTZ R33, R44, R4, R33 ;  /* 0x000000042c217223 */ /* 0x000fe20000010021 */
[-C--:B------:R-:W-:Y:S01]  /*10aa0*/  FFMA.FTZ R45, R26, R6.reuse, -R35 ;  /* 0x000000061a2d7223 */ /* 0x080fe20000010823 */
[----:B------:R-:W-:Y:S02]  /*10ab0*/  IMAD.U32 R26, R31, 0x10000, RZ ;  /* 0x000100001f1a7824 */ /* 0x000fe400078e00ff */
[----:B------:R-:W-:Y:S01]  /*10ac0*/  FFMA.FTZ R10, R46, R6, R47 ;  /* 0x000000062e0a7223 */ /* 0x000fe2000001002f */
[----:B------:R-:W-:Y:S01]  /*10ad0*/  IMAD.U32 R8, R27, 0x10000, RZ ;  /* 0x000100001b087824 */ /* 0x000fe200078e00ff */
[----:B------:R-:W-:Y:S01]  /*10ae0*/  LOP3.LUT R9, R9, 0xffff0000, RZ, 0xc0, !PT ;  /* 0xffff000009097812 */ /* 0x000fe200078ec0ff */
[----:B------:R-:W-:Y:S01]  /*10af0*/  IMAD.U32 R4, R25, 0x10000, RZ ;  /* 0x0001000019047824 */ /* 0x000fe200078e00ff */
[----:B------:R-:W-:Y:S01]  /*10b00*/  LOP3.LUT R11, R11, 0xffff0000, RZ, 0xc0, !PT ;  /* 0xffff00000b0b7812 */ /* 0x000fe200078ec0ff */
[----:B------:R-:W-:Y:S01]  /*10b10*/  FMUL.FTZ R35, R24, R38 ;  /* 0x0000002618237220 */ /* 0x000fe20000410000 */
[-C--:B------:R-:W-:Y:S01]  /*10b20*/  FMUL.FTZ R47, R26, R40.reuse ;  /* 0x000000281a2f7220 */ /* 0x080fe20000410000 */
[----:B------:R-:W-:Y:S01]  /*10b30*/  LOP3.LUT R29, R29, 0xffff0000, RZ, 0xc0, !PT ;  /* 0xffff00001d1d7812 */ /* 0x000fe200078ec0ff */
[----:B------:R-:W-:Y:S01]  /*10b40*/  FMUL.FTZ R49, R8, R40 ;  /* 0x0000002808317220 */ /* 0x000fe20000410000 */
[----:B------:R-:W-:Y:S01]  /*10b50*/  LOP3.LUT R31, R31, 0xffff0000, RZ, 0xc0, !PT ;  /* 0xffff00001f1f7812 */ /* 0x000fe200078ec0ff */
[C---:B------:R-:W-:Y:S01]  /*10b60*/  FMUL.FTZ R39, R4.reuse, R38 ;  /* 0x0000002604277220 */ /* 0x040fe20000410000 */
[----:B------:R-:W-:Y:S01]  /*10b70*/  LOP3.LUT R25, R25, 0xffff0000, RZ, 0xc0, !PT ;  /* 0xffff000019197812 */ /* 0x000fe200078ec0ff */
[----:B------:R-:W-:Y:S01]  /*10b80*/  FFMA.FTZ R35, R4, R34, -R35 ;  /* 0x0000002204237223 */ /* 0x000fe20000010823 */
[----:B------:R-:W-:Y:S01]  /*10b90*/  LOP3.LUT R27, R27, 0xffff0000, RZ, 0xc0, !PT ;  /* 0xffff00001b1b7812 */ /* 0x000fe200078ec0ff */
[-C--:B------:R-:W-:Y:S01]  /*10ba0*/  FFMA.FTZ R47, R8, R36.reuse, -R47 ;  /* 0x00000024082f7223 */ /* 0x080fe2000001082f */
        /* <DEDUP_REMOVED lines=20> */
.L_x_597:
[----:B------:R-:W-:Y:S05]  /*10cf0*/  BSYNC B1 ;  /* 0x0000000000017941 */ /* 0x000fea0003800000 */
.L_x_596:
[----:B------:R-:W-:Y:S05]  /*10d00*/  @P2 BRA `(.L_x_572) ;  /* 0x0000000400842947 */ /* 0x000fea0003800000 */
[----:B-12---:R-:W-:Y:S01]  /*10d10*/  IMAD.IADD R4, R22, 0x1, R206 ;  /* 0x0000000116047824 */ /* 0x006fe200078e02ce */
        /* <DEDUP_REMOVED lines=55> */
[----:B------:R-:W-:Y:S01]  /*11090*/  FMUL.FTZ R27, R38, R10 ;  /* 0x0000000a261b7220 */ /* 0x000fe20000410000 */
[----:B------:R-:W-:-:S02]  /*110a0*/  IMAD.U32 R8, R15, 0x10000, RZ ;  /* 0x000100000f087824 */ /* 0x000fc400078e00ff */
[C---:B------:R-:W-:Y:S01]  /*110b0*/  FMUL.FTZ R37, R12.reuse, R10 ;  /* 0x0000000a0c257220 */ /* 0x040fe20000410000 */
[----:B------:R-:W-:Y:S02]  /*110c0*/  IMAD.U32 R0, R3, 0x10000, RZ ;  /* 0x0001000003007824 */ /* 0x000fe400078e00ff */
[----:B------:R-:W-:Y:S01]  /*110d0*/  FFMA.FTZ R35, R12, R6, -R27 ;  /* 0x000000060c237223 */ /* 0x000fe2000001081b */
[----:B------:R-:W-:Y:S02]  /*110e0*/  IMAD.U32 R12, R21, 0x10000, RZ ;  /* 0x00010000150c7824 */ /* 0x000fe400078e00ff */
[----:B------:R-:W-:Y:S01]  /*110f0*/  FFMA.FTZ R25, R36, R4, R25 ;  /* 0x0000000424197223 */ /* 0x000fe20000010019 */
[----:B------:R-:W-:Y:S01]  /*11100*/  LOP3.LUT R9, R9, 0xffff0000, RZ, 0xc0, !PT ;  /* 0xffff000009097812 */ /* 0x000fe200078ec0ff */
[----:B------:R-:W-:Y:S01]  /*11110*/  IMAD.U32 R4, R13, 0x10000, RZ ;  /* 0x000100000d047824 */ /* 0x000fe200078e00ff */
[----:B------:R-:W-:Y:S01]  /*11120*/  LOP3.LUT R11, R11, 0xffff0000, RZ, 0xc0, !PT ;  /* 0xffff00000b0b7812 */ /* 0x000fe200078ec0ff */
[----:B------:R-:W-:Y:S01]  /*11130*/  FMUL.FTZ R27, R8, R30 ;  /* 0x0000001e081b7220 */ /* 0x000fe20000410000 */
[----:B------:R-:W-:Y:S01]  /*11140*/  FFMA.FTZ R10, R38, R6, R37 ;  /* 0x00000006260a7223 */ /* 0x000fe20000010025 */
[----:B------:R-:W-:Y:S01]  /*11150*/  LOP3.LUT R15, R15, 0xffff0000, RZ, 0xc0, !PT ;  /* 0xffff00000f0f7812 */ /* 0x000fe200078ec0ff */
[----:B------:R-:W-:Y:S01]  /*11160*/  FMUL.FTZ R31, R0, R30 ;  /* 0x0000001e001f7220 */ /* 0x000fe20000410000 */
[----:B------:R-:W-:Y:S01]  /*11170*/  LOP3.LUT R21, R21, 0xffff0000, RZ, 0xc0, !PT ;  /* 0xffff000015157812 */ /* 0x000fe200078ec0ff */
[----:B------:R-:W-:Y:S01]  /*11180*/  FMUL.FTZ R37, R12, R32 ;  /* 0x000000200c257220 */ /* 0x000fe20000410000 */
[----:B------:R-:W-:Y:S01]  /*11190*/  LOP3.LUT R3, R3, 0xffff0000, RZ, 0xc0, !PT ;  /* 0xffff000003037812 */ /* 0x000fe200078ec0ff */
[-C--:B------:R-:W-:Y:S01]  /*111a0*/  FFMA.FTZ R27, R0, R26.reuse, -R27 ;  /* 0x0000001a001b7223 */ /* 0x080fe2000001081b */
[----:B------:R-:W-:Y:S01]  /*111b0*/  LOP3.LUT R13, R13, 0xffff0000, RZ, 0xc0, !PT ;  /* 0xffff00000d0d7812 */ /* 0x000fe200078ec0ff */
[----:B------:R-:W-:Y:S01]  /*111c0*/  FFMA.FTZ R31, R8, R26, R31 ;  /* 0x0000001a081f7223 */ /* 0x000fe2000001001f */
[C---:B------:R-:W-:Y:S01]  /*111d0*/  FMUL.FTZ R39, R4.reuse, R32 ;  /* 0x0000002004277220 */ /* 0x040fe20000410000 */
[-C--:B------:R-:W-:Y:S01]  /*111e0*/  FFMA.FTZ R37, R4, R28.reuse, -R37 ;  /* 0x0000001c04257223 */ /* 0x080fe20000010825 */
        /* <DEDUP_REMOVED lines=19> */
.L_x_572:
[----:B------:R-:W-:Y:S05]  /*11320*/  BSYNC B0 ;  /* 0x0000000000007941 */ /* 0x000fea0003800000 */
.L_x_553:
[----:B------:R-:W-:Y:S01]  /*11330*/  @!PT LDS RZ, [RZ] ;  /* 0x00000000fffff984 */ /* 0x000fe20000000800 */
[----:B------:R-:W-:Y:S01]  /*11340*/  @!PT LDS RZ, [RZ] ;  /* 0x00000000fffff984 */ /* 0x000fe20000000800 */
[----:B------:R-:W-:Y:S01]  /*11350*/  @!PT LDS RZ, [RZ] ;  /* 0x00000000fffff984 */ /* 0x000fe20000000800 */
[----:B------:R-:W-:Y:S01]  /*11360*/  @!PT LDS RZ, [RZ] ;  /* 0x00000000fffff984 */ /* 0x000fe20000000800 */
[----:B------:R5:W-:Y:S06]  /*11370*/  MEMBAR.ALL.CTA ;  /* 0x0000000000007992 */ /* 0x000bec0000008000 */
[----:B-----5:R-:W5:Y:S01]  /*11380*/  FENCE.VIEW.ASYNC.S ;  /* 0x00000000000073c6 */ /* 0x020f620000000000 */
[----:B------:R-:W-:Y:S05]  /*11390*/  WARPSYNC.ALL ;  /* 0x0000000000007948 */ /* 0x000fea0003800000 */
[----:B-----5:R-:W-:Y:S06]  /*113a0*/  BAR.SYNC.DEFER_BLOCKING 0xd, 0x100 ;  /* 0x0344000000007b1d */ /* 0x020fec0000010000 */
.L_x_551:
[----:B------:R-:W-:-:S13]  /*113b0*/  ISETP.NE.AND P0, PT, R212, 0x3, PT ;  /* 0x00000003d400780c */ /* 0x000fda0003f05270 */
[----:B------:R-:W-:Y:S05]  /*113c0*/  @!P0 BRA `(.L_x_598) ;  /* 0x0000000000048947 */ /* 0x000fea0003800000 */
[----:B------:R-:W-:Y:S01]  /*113d0*/  BPT.TRAP 0x1 ;  /* 0x000000040000795c */ /* 0x000fe20000300000 */
.L_x_598:
[----:B0123--:R-:W-:Y:S01]  /*113e0*/  IMAD R10, R217, 0x8, R16 ;  /* 0x00000008d90a7824 */ /* 0x00ffe200078e0210 */
[----:B----4-:R-:W-:-:S04]  /*113f0*/  SHF.L.U32 R3, R218, 0x1f, RZ ;  /* 0x0000001fda037819 */ /* 0x010fc800000006ff */
[----:B------:R0:W1:Y:S01]  /*11400*/  SYNCS.PHASECHK.TRANS64.TRYWAIT P2, [R10+URZ+0x36830], R3 ;  /* 0x036830030a0075a7 */ /* 0x000062000804017f */
[----:B------:R-:W-:Y:S05]  /*11410*/  @!P0 BRA `(.L_x_599) ;  /* 0x0000000000048947 */ /* 0x000fea0003800000 */
[----:B------:R-:W-:Y:S01]  /*11420*/  BPT.TRAP 0x1 ;  /* 0x000000040000795c */ /* 0x000fe20000300000 */
.L_x_599:
[----:B------:R-:W2:Y:S01]  /*11430*/  S2R R0, SR_TID.X ;  /* 0x0000000000007919 */ /* 0x000ea20000002100 */
[----:B------:R-:W-:Y:S01]  /*11440*/  IMAD.MOV.U32 R119, RZ, RZ, RZ ;  /* 0x000000ffff777224 */ /* 0x000fe200078e00ff */
[----:B--2---:R-:W-:-:S04]  /*11450*/  LOP3.LUT R0, R0, 0x7f, RZ, 0xc0, !PT ;  /* 0x0000007f00007812 */ /* 0x004fc800078ec0ff */
[----:B------:R-:W-:Y:S01]  /*11460*/  ISETP.NE.AND P1, PT, R0, RZ, PT ;  /* 0x000000ff0000720c */ /* 0x000fe20003f25270 */
[----:B-1----:R-:W-:-:S12]  /*11470*/  @P2 BRA `(.L_x_600) ;  /* 0x0000000000082947 */ /* 0x002fd80003800000 */
[----:B------:R-:W1:Y:S02]  /*11480*/  SYNCS.PHASECHK.TRANS64.TRYWAIT P2, [R10+URZ+0x36830], R3 ;  /* 0x036830030a0075a7 */ /* 0x000e64000804017f */
[----:B-1----:R-:W-:Y:S05]  /*11490*/  @!P2 BRA `(.L_x_601) ;  /* 0x0000017800bca947 */ /* 0x002fea0003800000 */
.L_x_600:
[----:B------:R-:W-:Y:S05]  /*114a0*/  WARPSYNC.ALL ;  /* 0x0000000000007948 */ /* 0x000fea0003800000 */
[----:B------:R-:W-:Y:S01]  /*114b0*/  VIADD R0, R16, 0x21400 ;  /* 0x0002140010007836 */ /* 0x000fe20000000000 */
[----:B------:R-:W-:Y:S01]  /*114c0*/  R2UR UR20, R2 ;  /* 0x00000000021472ca */ /* 0x000fe200000e0000 */
[----:B01----:R-:W-:Y:S01]  /*114d0*/  IMAD.MOV.U32 R3, RZ, RZ, 0x40000040 ;  /* 0x40000040ff037424 */ /* 0x003fe200078e00ff */
[----:B------:R-:W-:Y:S01]  /*114e0*/  WARPGROUP.ARRIVE ;  /* 0x00000000000079c5 */ /* 0x000fe20000000000 */
[----:B------:R-:W-:Y:S01]  /*114f0*/  UMOV UR5, 0x40000040 ;  /* 0x4000004000057882 */ /* 0x000fe20000000000 */
[----:B------:R-:W-:Y:S01]  /*11500*/  SHF.R.U32.HI R0, RZ, 0x4, R0 ;  /* 0x00000004ff007819 */ /* 0x000fe20000011600 */
[----:B------:R-:W-:Y:S01]  /*11510*/  IMAD.MOV.U32 R5, RZ, RZ, 0x40000040 ;  /* 0x40000040ff057424 */ /* 0x000fe200078e00ff */
[----:B------:R-:W-:Y:S01]  /*11520*/  R2UR UR7, R3 ;  /* 0x00000000030772ca */ /* 0x000fe200000e0000 */
[----:B------:R-:W-:Y:S01]  /*11530*/  UMOV UR23, UR5 ;  /* 0x0000000500177c82 */ /* 0x000fe20008000000 */
[----:B------:R-:W-:Y:S01]  /*11540*/  LOP3.LUT R0, R0, 0x3fff, RZ, 0xc0, !PT ;  /* 0x00003fff00007812 */ /* 0x000fe200078ec0ff */
[----:B------:R-:W-:Y:S01]  /*11550*/  IMAD.U32 R15, RZ, RZ, UR5 ;  /* 0x00000005ff0f7e24 */ /* 0x000fe2000f8e00ff */
[----:B------:R-:W-:Y:S01]  /*11560*/  UMOV UR9, UR23 ;  /* 0x0000001700097c82 */ /* 0x000fe20008000000 */
[----:B------:R-:W-:Y:S01]  /*11570*/  IMAD.MOV.U32 R7, RZ, RZ, 0x40000040 ;  /* 0x40000040ff077424 */ /* 0x000fe200078e00ff */
[----:B------:R-:W-:Y:S01]  /*11580*/  LOP3.LUT R220, R0, 0x10000, RZ, 0xfc, !PT ;  /* 0x0001000000dc7812 */ /* 0x000fe200078efcff */
[----:B------:R-:W-:Y:S01]  /*11590*/  ULOP3.LUT UR20, UR20, 0x10000, URZ, 0xfc, !UPT ;  /* 0x0001000014147892 */ /* 0x000fe2000f8efc3f */
[----:B------:R-:W-:Y:S01]  /*115a0*/  IMAD.MOV.U32 R9, RZ, RZ, 0x40000040 ;  /* 0x40000040ff097424 */ /* 0x000fe200078e00ff */
[----:B------:R-:W-:Y:S01]  /*115b0*/  UMOV UR13, UR23 ;  /* 0x00000017000d7c82 */ /* 0x000fe20008000000 */
[----:B------:R-:W-:Y:S01]  /*115c0*/  R2UR UR11, R7 ;  /* 0x00000000070b72ca */ /* 0x000fe200000e0000 */
[----:B------:R-:W-:Y:S01]  /*115d0*/  IMAD R2, R217, 0xa80, R220 ;  /* 0x00000a80d9027824 */ /* 0x000fe200078e02dc */
[----:B------:R-:W-:Y:S01]  /*115e0*/  UMOV UR17, UR23 ;  /* 0x0000001700117c82 */ /* 0x000fe20008000000 */
[----:B------:R-:W-:Y:S01]  /*115f0*/  R2UR UR19, R9 ;  /* 0x00000000091372ca */ /* 0x000fe200000e0000 */
[----:B------:R-:W-:Y:S01]  /*11600*/  UMOV UR4, UR20 ;  /* 0x0000001400047c82 */ /* 0x000fe20008000000 */
[C---:B------:R-:W-:Y:S01]  /*11610*/  VIADD R4, R2.reuse, 0x80 ;  /* 0x0000008002047836 */ /* 0x040fe20000000000 */
[C---:B------:R-:W-:Y:S01]  /*11620*/  R2UR UR6, R2.reuse ;  /* 0x00000000020672ca */ /* 0x040fe200000e0000 */
[----:B------:R-:W-:Y:S01]  /*11630*/  UMOV UR22, UR4 ;  /* 0x0000000400167c82 */ /* 0x000fe20008000000 */
[----:B------:R-:W-:Y:S01]  /*11640*/  IMAD.U32 R14, RZ, RZ, UR4 ;  /* 0x00000004ff0e7e24 */ /* 0x000fe2000f8e00ff */
[----:B------:R-:W-:Y:S01]  /*11650*/  UMOV UR8, UR22 ;  /* 0x0000001600087c82 */ /* 0x000fe20008000000 */
[C---:B------:R-:W-:Y:S01]  /*11660*/  VIADD R6, R2.reuse, 0x180 ;  /* 0x0000018002067836 */ /* 0x040fe20000000000 */
[----:B------:R-:W-:Y:S01]  /*11670*/  UMOV UR12, UR22 ;  /* 0x00000016000c7c82 */ /* 0x000fe20008000000 */
[----:B------:R-:W-:Y:S01]  /*11680*/  VIADD R8, R2, 0x280 ;  /* 0x0000028002087836 */ /* 0x000fe20000000000 */
[----:B------:R-:W-:Y:S01]  /*11690*/  UMOV UR16, UR22 ;  /* 0x0000001600107c82 */ /* 0x000fe20008000000 */
[----:B------:R-:W-:Y:S01]  /*116a0*/  IMAD.MOV.U32 R7, RZ, RZ, 0x40000040 ;  /* 0x40000040ff077424 */ /* 0x000fe200078e00ff */
[----:B------:R-:W-:Y:S01]  /*116b0*/  R2UR UR10, R6 ;  /* 0x00000000060a72ca */ /* 0x000fe200000e0000 */
[----:B------:R-:W-:Y:S01]  /*116c0*/  VIADD R6, R2, 0x2 ;  /* 0x0000000202067836 */ /* 0x000fe20000000000 */
[----:B------:R-:W-:Y:S01]  /*116d0*/  R2UR UR18, R8 ;  /* 0x00000000081272ca */ /* 0x000fe200000e0000 */
[----:B------:R-:W-:Y:S01]  /*116e0*/  UMOV UR25, 0x40000040 ;  /* 0x4000004000197882 */ /* 0x000fe20000000000 */
[----:B------:R-:W-:Y:S01]  /*116f0*/  HGMMA.64x16x16.F32.BF16 R72, gdesc[UR4], RZ, !UPT, gsb0 ;  /* 0x00200000044879f0 */ /* 0x000fe2000c0018ff */
[----:B------:R-:W-:Y:S01]  /*11700*/  R2UR UR6, R4 ;  /* 0x00000000040672ca */ /* 0x000fe200000e0000 */
[----:B------:R-:W-:Y:S01]  /*11710*/  UMOV UR4, UR22 ;  /* 0x0000001600047c82 */ /* 0x000fe20008000000 */
[----:B------:R-:W-:Y:S01]  /*11720*/  R2UR UR7, R5 ;  /* 0x00000000050772ca */ /* 0x000fe200000e0000 */
[----:B------:R-:W-:Y:S01]  /*11730*/  UMOV UR5, UR23 ;  /* 0x0000001700057c82 */ /* 0x000fe20008000000 */
[----:B------:R-:W-:Y:S01]  /*11740*/  VIADD R4, R2, 0x100 ;  /* 0x0000010002047836 */ /* 0x000fe20000000000 */
[----:B------:R-:W-:Y:S01]  /*11750*/  R2UR UR26, R6 ;  /* 0x00000000061a72ca */ /* 0x000fe200000e0000 */
[----:B------:R-:W-:Y:S01]  /*11760*/  IMAD.MOV.U32 R5, RZ, RZ, 0x40000040 ;  /* 0x40000040ff057424 */ /* 0x000fe200078e00ff */
[----:B------:R-:W-:Y:S01]  /*11770*/  R2UR UR27, R7 ;  /* 0x00000000071b72ca */ /* 0x000fe200000e0000 */
[C---:B------:R-:W-:Y:S01]  /*11780*/  VIADD R6, R2.reuse, 0x102 ;  /* 0x0000010202067836 */ /* 0x040fe20000000000 */
[----:B------:R0:W-:Y:S01]  /*11790*/  STL.64 [R1], R14 ;  /* 0x0000000e01007387 */ /* 0x0001e20000100a00 */
[----:B------:R-:W-:Y:S01]  /*117a0*/  IMAD.MOV.U32 R7, RZ, RZ, 0x40000040 ;  /* 0x40000040ff077424 */ /* 0x000fe200078e00ff */
[----:B------:R-:W-:Y:S01]  /*117b0*/  UIADD3 UR40, UR20, 0x804, URZ ;  /* 0x0000080414287890 */ /* 0x000fe2000fffe03f */
[----:B------:R-:W-:Y:S01]  /*117c0*/  VIADD R8, R2, 0x282 ;  /* 0x0000028202087836 */ /* 0x000fe20000000000 */
[----:B------:R-:W-:Y:S01]  /*117d0*/  UMOV UR41, 0x40000040 ;  /* 0x4000004000297882 */ /* 0x000fe20000000000 */
[----:B------:R-:W-:Y:S01]  /*117e0*/  IMAD.MOV.U32 R9, RZ, RZ, 0x40000040 ;  /* 0x40000040ff097424 */ /* 0x000fe200078e00ff */
[----:B------:R-:W-:Y:S01]  /*117f0*/  UIADD3 UR36, UR20, 0x806, URZ ;  /* 0x0000080614247890 */ /* 0x000fe2000fffe03f */
[----:B------:R-:W-:Y:S01]  /*11800*/  IMAD.MOV.U32 R3, RZ, RZ, 0x40000040 ;  /* 0x40000040ff037424 */ /* 0x000fe200078e00ff */
[----:B------:R-:W-:Y:S01]  /*11810*/  UMOV UR37, 0x40000040 ;  /* 0x4000004000257882 */ /* 0x000fe20000000000 */
[----:B------:R-:W-:Y:S01]  /*11820*/  P2R R12, PR, RZ, 0x2 ;  /* 0x00000002ff0c7803 */ /* 0x000fe20000000000 */
[----:B------:R-:W-:Y:S01]  /*11830*/  BSSY B0, `(.L_x_602) ;  /* 0x00009d8000007945 */ /* 0x000fe20003800000 */
[----:B------:R-:W-:Y:S01]  /*11840*/  P2R R11, PR, RZ, 0x1 ;  /* 0x00000001ff0b7803 */ /* 0x000fe20000000000 */
[----:B0-----:R-:W-:-:S02]  /*11850*/  IMAD.U32 R15, RZ, RZ, UR25 ;  /* 0x00000019ff0f7e24 */ /* 0x001fc4000f8e00ff */
        /* <DEDUP_REMOVED lines=13> */
[--C-:B------:R-:W-:Y:S01]  /*11930*/  IMAD.MOV.U32 R92, RZ, RZ, R119.reuse ;  /* 0x000000ffff5c7224 */ /* 0x100fe200078e0077 */
[----:B------:R-:W-:Y:S02]  /*11940*/  WARPGROUP.DEPBAR.LE gsb0, 0x0 ;  /* 0x00008000000079c5 */ /* 0x000fe40000010000 */
[----:B------:R-:W-:Y:S01]  /*11950*/  WARPGROUP.ARRIVE ;  /* 0x00000000000079c5 */ /* 0x000fe20000000000 */
[--C-:B------:R-:W-:Y:S02]  /*11960*/  IMAD.MOV.U32 R90, RZ, RZ, R119.reuse ;  /* 0x000000ffff5a7224 */ /* 0x100fe400078e0077 */
[--C-:B------:R-:W-:Y:S02]  /*11970*/  IMAD.MOV.U32 R88, RZ, RZ, R119.reuse ;  /* 0x000000ffff587224 */ /* 0x100fe400078e0077 */
[----:B------:R-:W-:Y:S01]  /*11980*/  IMAD.MOV.U32 R86, RZ, RZ, R119 ;  /* 0x000000ffff567224 */ /* 0x000fe200078e0077 */
[----:B------:R-:W-:Y:S01]  /*11990*/  HGMMA.64x16x16.F32.BF16 R64, gdesc[UR4], RZ, !UPT, gsb0 ;  /* 0x00200000044079f0 */ /* 0x000fe2000c0018ff */
[----:B------:R-:W-:Y:S01]  /*119a0*/  R2UR UR6, R4 ;  /* 0x00000000040672ca */ /* 0x000fe200000e0000 */
[----:B------:R-:W-:Y:S01]  /*119b0*/  UMOV UR4, UR22 ;  /* 0x0000001600047c82 */ /* 0x000fe20008000000 */
[----:B------:R-:W-:Y:S01]  /*119c0*/  R2UR UR7, R5 ;  /* 0x00000000050772ca */ /* 0x000fe200000e0000 */
[----:B------:R-:W-:Y:S01]  /*119d0*/  UMOV UR5, UR23 ;  /* 0x0000001700057c82 */ /* 0x000fe20008000000 */
[----:B------:R-:W-:-:S02]  /*119e0*/  VIADD R4, R2, 0x200 ;  /* 0x0000020002047836 */ /* 0x000fc40000000000 */
[----:B------:R-:W-:Y:S02]  /*119f0*/  IMAD.MOV.U32 R5, RZ, RZ, 0x40000040 ;  /* 0x40000040ff057424 */ /* 0x000fe400078e00ff */
[--C-:B------:R-:W-:Y:S01]  /*11a00*/  IMAD.MOV.U32 R84, RZ, RZ, R119.reuse ;  /* 0x000000ffff547224 */ /* 0x100fe200078e0077 */
[----:B------:R-:W-:Y:S01]  /*11a10*/  R2UR UR14, R4 ;  /* 0x00000000040e72ca */ /* 0x000fe200000e0000 */
[----:B------:R-:W-:Y:S01]  /*11a20*/  VIADD R4, R2, 0x300 ;  /* 0x0000030002047836 */ /* 0x000fe20000000000 */
[----:B------:R-:W-:Y:S01]  /*11a30*/  R2UR UR15, R5 ;  /* 0x00000000050f72ca */ /* 0x000fe200000e0000 */
[----:B------:R-:W-:Y:S02]  /*11a40*/  IMAD.MOV.U32 R5, RZ, RZ, 0x40000040 ;  /* 0x40000040ff057424 */ /* 0x000fe400078e00ff */
[--C-:B------:R-:W-:Y:S02]  /*11a50*/  IMAD.MOV.U32 R82, RZ, RZ, R119.reuse ;  /* 0x000000ffff527224 */ /* 0x100fe400078e0077 */
[----:B------:R-:W-:Y:S01]  /*11a60*/  IMAD.MOV.U32 R80, RZ, RZ, R119 ;  /* 0x000000ffff507224 */ /* 0x000fe200078e0077 */
[----:B------:R-:W-:-:S02]  /*11a70*/  WARPGROUP.DEPBAR.LE gsb0, 0x0 ;  /* 0x00008000000079c5 */ /* 0x000fc40000010000 */
[----:B------:R-:W-:-:S06]  /*11a80*/  WARPGROUP.ARRIVE ;  /* 0x00000000000079c5 */ /* 0x000fcc0000000000 */
[----:B------:R-:W-:Y:S01]  /*11a90*/  HGMMA.64x16x16.F32.BF16 R56, gdesc[UR4], RZ, !UPT, gsb0 ;  /* 0x00200000043879f0 */ /* 0x000fe2000c0018ff */
[----:B------:R-:W-:Y:S01]  /*11aa0*/  R2UR UR6, R4 ;  /* 0x00000000040672ca */ /* 0x000fe200000e0000 */
[----:B------:R-:W-:Y:S01]  /*11ab0*/  UMOV UR4, UR22 ;  /* 0x0000001600047c82 */ /* 0x000fe20008000000 */
[----:B------:R-:W-:Y:S01]  /*11ac0*/  R2UR UR7, R5 ;  /* 0x00000000050772ca */ /* 0x000fe200000e0000 */
[----:B------:R-:W-:Y:S01]  /*11ad0*/  UMOV UR5, UR23 ;  /* 0x0000001700057c82 */ /* 0x000fe20008000000 */
[----:B------:R-:W-:Y:S01]  /*11ae0*/  VIADD R4, R2, 0x82 ;  /* 0x0000008202047836 */ /* 0x000fe20000000000 */
[----:B------:R-:W-:Y:S01]  /*11af0*/  UMOV UR23, UR25 ;  /* 0x0000001900177c82 */ /* 0x000fe20008000000 */
[----:B------:R-:W-:Y:S01]  /*11b00*/  IMAD.MOV.U32 R5, RZ, RZ, 0x40000040 ;  /* 0x40000040ff057424 */ /* 0x000fe200078e00ff */
[----:B------:R-:W-:Y:S02]  /*11b10*/  WARPGROUP.DEPBAR.LE gsb0, 0x0 ;  /* 0x00008000000079c5 */ /* 0x000fe40000010000 */
[----:B------:R-:W-:-:S06]  /*11b20*/  WARPGROUP.ARRIVE ;  /* 0x00000000000079c5 */ /* 0x000fcc0000000000 */
[----:B------:R-:W-:Y:S01]  /*11b30*/  HGMMA.64x16x16.F32.BF16 R48, gdesc[UR8], RZ, !UPT, gsb0 ;  /* 0x00200000083079f0 */ /* 0x000fe2000c0018ff */
[----:B------:R-:W-:Y:S01]  /*11b40*/  UIADD3 UR8, UR20, 0x2, URZ ;  /* 0x0000000214087890 */ /* 0x000fe2000fffe03f */
[----:B------:R-:W-:-:S06]  /*11b50*/  UMOV UR9, UR23 ;  /* 0x0000001700097c82 */ /* 0x000fcc0008000000 */
[----:B------:R-:W-:Y:S02]  /*11b60*/  UMOV UR24, UR8 ;  /* 0x0000000800187c82 */ /* 0x000fe40008000000 */
[----:B------:R-:W-:Y:S01]  /*11b70*/  UMOV UR22, UR24 ;  /* 0x0000001800167c82 */ /* 0x000fe20008000000 */
[----:B------:R-:W-:Y:S01]  /*11b80*/  IMAD.U32 R14, RZ, RZ, UR24 ;  /* 0x00000018ff0e7e24 */ /* 0x000fe2000f8e00ff */
[----:B------:R-:W-:-:S04]  /*11b90*/  UMOV UR8, UR22 ;  /* 0x0000001600087c82 */ /* 0x000fc80008000000 */
[----:B------:R0:W-:Y:S01]  /*11ba0*/  STL.64 [R1+0x60], R14 ;  /* 0x0000600e01007387 */ /* 0x0001e20000100a00 */
[----:B------:R-:W-:Y:S02]  /*11bb0*/  WARPGROUP.DEPBAR.LE gsb0, 0x0 ;  /* 0x00008000000079c5 */ /* 0x000fe40000010000 */
[----:B------:R-:W-:-:S06]  /*11bc0*/  WARPGROUP.ARRIVE ;  /* 0x00000000000079c5 */ /* 0x000fcc0000000000 */
[----:B------:R-:W-:Y:S01]  /*11bd0*/  HGMMA.64x16x16.F32.BF16 R40, gdesc[UR12], RZ, !UPT, gsb0 ;  /* 0x002000000c2879f0 */ /* 0x000fe2000c0018ff */
[----:B------:R-:W-:Y:S01]  /*11be0*/  UMOV UR12, UR22 ;  /* 0x00000016000c7c82 */ /* 0x000fe20008000000 */
[----:B------:R-:W-:Y:S01]  /*11bf0*/  UMOV UR13, UR23 ;  /* 0x00000017000d7c82 */ /* 0x000fe20008000000 */
[----:B------:R-:W-:Y:S02]  /*11c00*/  WARPGROUP.DEPBAR.LE gsb0, 0x0 ;  /* 0x00008000000079c5 */ /* 0x000fe40000010000 */
[----:B------:R-:W-:-:S06]  /*11c10*/  WARPGROUP.ARRIVE ;  /* 0x00000000000079c5 */ /* 0x000fcc0000000000 */
[----:B------:R-:W-:Y:S01]  /*11c20*/  HGMMA.64x16x16.F32.BF16 R32, gdesc[UR16], RZ, !UPT, gsb0 ;  /* 0x00200000102079f0 */ /* 0x000fe2000c0018ff */
[----:B------:R-:W-:Y:S01]  /*11c30*/  R2UR UR18, R8 ;  /* 0x00000000081272ca */ /* 0x000fe200000e0000 */
[----:B------:R-:W-:Y:S01]  /*11c40*/  UMOV UR16, UR22 ;  /* 0x0000001600107c82 */ /* 0x000fe20008000000 */
[----:B------:R-:W-:Y:S01]  /*11c50*/  R2UR UR19, R9 ;  /* 0x00000000091372ca */ /* 0x000fe200000e0000 */
[----:B------:R-:W-:Y:S01]  /*11c60*/  UMOV UR17, UR23 ;  /* 0x0000001700117c82 */ /* 0x000fe20008000000 */
[----:B------:R-:W-:Y:S02]  /*11c70*/  VIADD R8, R2, 0x284 ;  /* 0x0000028402087836 */ /* 0x000fe40000000000 */
[----:B------:R-:W-:Y:S01]  /*11c80*/  IMAD.MOV.U32 R9, RZ, RZ, 0x40000040 ;  /* 0x40000040ff097424 */ /* 0x000fe200078e00ff */
        /* <DEDUP_REMOVED lines=8> */
[----:B------:R-:W-:-:S03]  /*11d10*/  IMAD.MOV.U32 R5, RZ, RZ, 0x40000040 ;  /* 0x40000040ff057424 */ /* 0x000fc600078e00ff */
[----:B------:R-:W-:Y:S01]  /*11d20*/  R2UR UR10, R4 ;  /* 0x00000000040a72ca */ /* 0x000fe200000e0000 */
[----:B------:R-:W-:Y:S01]  /*11d30*/  VIADD R4, R2, 0x302 ;  /* 0x0000030202047836 */ /* 0x000fe20000000000 */
[----:B------:R-:W-:Y:S01]  /*11d40*/  R2UR UR11, R5 ;  /* 0x00000000050b72ca */ /* 0x000fe200000e0000 */
[----:B------:R-:W-:Y:S01]  /*11d50*/  IMAD.MOV.U32 R5, RZ, RZ, 0x40000040 ;  /* 0x40000040ff057424 */ /* 0x000fe200078e00ff */
[----:B------:R-:W-:Y:S02]  /*11d60*/  WARPGROUP.DEPBAR.LE gsb0, 0x0 ;  /* 0x00008000000079c5 */ /* 0x000fe40000010000 */
[----:B------:R-:W-:-:S06]  /*11d70*/  WARPGROUP.ARRIVE ;  /* 0x00000000000079c5 */ /* 0x000fcc0000000000 */
[----:B------:R-:W-:Y:S01]  /*11d80*/  HGMMA.64x16x16.F32.BF16 R72, gdesc[UR24], R72, gsb0 ;  /* 0x00200000184879f0 */ /* 0x000fe20008001848 */
[----:B------:R-:W-:Y:S02]  /*11d90*/  UMOV UR25, 0x40000040 ;  /* 0x4000004000197882 */ /* 0x000fe40000000000 */
[----:B0-----:R-:W-:Y:S01]  /*11da0*/  IMAD.U32 R15, RZ, RZ, UR25 ;  /* 0x00000019ff0f7e24 */ /* 0x001fe2000f8e00ff */
[----:B------:R-:W-:Y:S02]  /*11db0*/  WARPGROUP.DEPBAR.LE gsb0, 0x0 ;  /* 0x00008000000079c5 */ /* 0x000fe40000010000 */
[----:B------:R-:W-:-:S06]  /*11dc0*/  WARPGROUP.ARRIVE ;  /* 0x00000000000079c5 */ /* 0x000fcc0000000000 */
[----:B------:R-:W-:Y:S01]  /*11dd0*/  HGMMA.64x16x16.F32.BF16 R64, gdesc[UR4], R64, gsb0 ;  /* 0x00200000044079f0 */ /* 0x000fe20008001840 */
        /* <DEDUP_REMOVED lines=26> */
[----:B------:R-:W-:Y:S01]  /*11f80*/  HGMMA.64x16x16.F32.BF16 R48, gdesc[UR8], R48, gsb0 ;  /* 0x00200000083079f0 */ /* 0x000fe20008001830 */
        /* <DEDUP_REMOVED lines=9> */
[----:B------:R-:W-:Y:S01]  /*12020*/  HGMMA.64x16x16.F32.BF16 R40, gdesc[UR12], R40, gsb0 ;  /* 0x002000000c2879f0 */ /* 0x000fe20008001828 */
[----:B------:R-:W-:Y:S01]  /*12030*/  UMOV UR12, UR22 ;  /* 0x00000016000c7c82 */ /* 0x000fe20008000000 */
[----:B------:R-:W-:Y:S01]  /*12040*/  UMOV UR13, UR23 ;  /* 0x00000017000d7c82 */ /* 0x000fe20008000000 */
        /* <DEDUP_REMOVED lines=58> */
[----:B------:R-:W-:Y:S01]  /*123f0*/  R2UR UR10, R6 ;  /* 0x00000000060a72ca */ /* 0x000fe200000e0000 */
[----:B------:R-:W-:Y:S01]  /*12400*/  UMOV UR9, UR23 ;  /* 0x0000001700097c82 */ /* 0x000fe20008000000 */
[----:B------:R-:W-:Y:S01]  /*12410*/  R2UR UR11, R7 ;  /* 0x00000000070b72ca */ /* 0x000fe200000e0000 */
[----:B------:R-:W-:Y:S02]  /*12420*/  VIADD R6, R2, 0x206 ;  /* 0x0000020602067836 */ /* 0x000fe40000000000 */
[----:B------:R-:W-:Y:S01]  /*12430*/  IMAD.MOV.U32 R7, RZ, RZ, 0x40000040 ;  /* 0x40000040ff077424 */ /* 0x000fe200078e00ff */
        /* <DEDUP_REMOVED lines=36> */
[----:B------:R-:W-:Y:S01]  /*12680*/  UMOV UR25, 0x40000040 ;  /* 0x4000004000197882 */ /* 0x000fe20000000000 */
[----:B------:R-:W-:Y:S01]  /*12690*/  R2UR UR27, R7 ;  /* 0x00000000071b72ca */ /* 0x000fe200000e0000 */
[----:B------:R-:W-:Y:S02]  /*126a0*/  VIADD R6, R2, 0x480 ;  /* 0x0000048002067836 */ /* 0x000fe40000000000 */
[----:B------:R-:W-:Y:S02]  /*126b0*/  IMAD.MOV.U32 R7, RZ, RZ, 0x40000040 ;  /* 0x40000040ff077424 */ /* 0x000fe400078e00ff */
        /* <DEDUP_REMOVED lines=92> */
[----:B------:R-:W-:Y:S02]  /*12c80*/  UMOV UR17, UR23 ;  /* 0x0000001700117c82 */ /* 0x000fe40008000000 */
        /* <DEDUP_REMOVED lines=11> */
[----:B------:R-:W-:Y:S01]  /*12d40*/  R2UR UR18, R4 ;  /* 0x00000000041272ca */ /* 0x000fe200000e0000 */
[----:B------:R-:W-:Y:S01]  /*12d50*/  UMOV UR4, UR22 ;  /* 0x0000001600047c82 */ /* 0x000fe20008000000 */
[----:B------:R-:W-:Y:S01]  /*12d60*/  R2UR UR19, R5 ;  /* 0x00000000051372ca */ /* 0x000fe200000e0000 */
[----:B------:R-:W-:Y:S01]  /*12d70*/  UMOV UR16, UR22 ;  /* 0x0000001600107c82 */ /* 0x000fe20008000000 */
[----:B------:R-:W-:-:S02]  /*12d80*/  VIADD R4, R2, 0x682 ;  /* 0x0000068202047836 */ /* 0x000fc40000000000 */
[----:B------:R-:W-:Y:S02]  /*12d90*/  IMAD.MOV.U32 R5, RZ, RZ, 0x40000040 ;  /* 0x40000040ff057424 */ /* 0x000fe400078e00ff */
[----:B------:R-:W-:-:S05]  /*12da0*/  IMAD.U32 R14, RZ, RZ, UR24 ;  /* 0x00000018ff0e7e24 */ /* 0x000fca000f8e00ff */
[----:B------:R0:W-:Y:S01]  /*12db0*/  STL.64 [R1+0x40], R14 ;  /* 0x0000400e01007387 */ /* 0x0001e20000100a00 */
        /* <DEDUP_REMOVED lines=200> */
[----:B------:R-:W-:Y:S01]  /*13a40*/  UMOV UR4, UR22 ;  /* 0x0000001600047c82 */ /* 0x000fe20008000000 */
[----:B------:R-:W-:-:S03]  /*13a50*/  UMOV UR16, UR22 ;  /* 0x0000001600107c82 */ /* 0x000fc60008000000 */
        /* <DEDUP_REMOVED lines=90> */
[----:B------:R-:W-:Y:S03]  /*14000*/  HGMMA.64x16x16.F32.BF16 R72, gdesc[UR24], R72, gsb0 ;  /* 0x00200000184879f0 */ /* 0x000fe60008001848 */
        /* <DEDUP_REMOVED lines=122> */
[----:B------:R-:W-:Y:S01]  /*147b0*/  WARPGROUP.ARRIVE ;  /* 0x00000000000079c5 */ /* 0x000fe20000000000 */
[----:B------:R-:W-:Y:S01]  /*147c0*/  FSEL R81, R72, -INF , P2 ;  /* 0xff80000048517808 */ /* 0x000fe20001000000 */
[--C-:B------:R-:W-:Y:S01]  /*147d0*/  IMAD.MOV.U32 R72, RZ, RZ, R119.reuse ;  /* 0x000000ffff487224 */ /* 0x100fe200078e0077 */
[----:B------:R-:W-:Y:S02]  /*147e0*/  FSEL R6, R73, -INF , P3 ;  /* 0xff80000049067808 */ /* 0x000fe40001800000 */
[----:B------:R-:W-:Y:S01]  /*147f0*/  FSEL R73, R76, -INF , P4 ;  /* 0xff8000004c497808 */ /* 0x000fe20002000000 */
[----:B------:R-:W-:Y:S01]  /*14800*/  HGMMA.64x16x16.F32.BF16 R64, gdesc[UR4], R64, gsb0 ;  /* 0x00200000044079f0 */ /* 0x000fe20008001840 */
[----:B------:R-:W-:Y:S01]  /*14810*/  R2UR UR6, R4 ;  /* 0x00000000040672ca */ /* 0x000fe200000e0000 */
[----:B------:R-:W-:Y:S01]  /*14820*/  UMOV UR4, UR36 ;  /* 0x0000002400047c82 */ /* 0x000fe20008000000 */
[----:B------:R-:W-:Y:S01]  /*14830*/  R2UR UR7, R5 ;  /* 0x00000000050772ca */ /* 0x000fe200000e0000 */
[----:B------:R-:W-:Y:S01]  /*14840*/  UMOV UR5, UR37 ;  /* 0x0000002500057c82 */ /* 0x000fe20008000000 */
[----:B------:R-:W-:Y:S01]  /*14850*/  VIADD R4, R2, 0x886 ;  /* 0x0000088602047836 */ /* 0x000fe20000000000 */
[----:B------:R-:W-:Y:S01]  /*14860*/  FMNMX.FTZ R0, R81, R6, !PT ;  /* 0x0000000651007209 */ /* 0x000fe20007810000 */
[----:B------:R-:W-:Y:S01]  /*14870*/  IMAD.MOV.U32 R5, RZ, RZ, 0x40000040 ;  /* 0x40000040ff057424 */ /* 0x000fe200078e00ff */
[----:B------:R-:W-:Y:S01]  /*14880*/  FSEL R77, R77, -INF , P5 ;  /* 0xff8000004d4d7808 */ /* 0x000fe20002800000 */
[----:B------:R-:W-:Y:S01]  /*14890*/  IMAD.MOV.U32 R76, RZ, RZ, R119 ;  /* 0x000000ffff4c7224 */ /* 0x000fe200078e0077 */
[----:B------:R-:W-:-:S02]  /*148a0*/  FMNMX.FTZ R0, R73, R0, !PT ;  /* 0x0000000049007209 */ /* 0x000fc40007810000 */
[----:B------:R-:W-:Y:S02]  /*148b0*/  FSEL R75, R75, -INF , P3 ;  /* 0xff8000004b4b7808 */ /* 0x000fe40001800000 */
[----:B------:R-:W-:Y:S02]  /*148c0*/  ISETP.GT.AND P3, PT, R8, 0x11, PT ;  /* 0x000000110800780c */ /* 0x000fe40003f64270 */
[----:B------:R-:W-:Y:S02]  /*148d0*/  FMNMX.FTZ R0, R77, R0, !PT ;  /* 0x000000004d007209 */ /* 0x000fe40007810000 */
[----:B------:R-:W-:Y:S01]  /*148e0*/  FSEL R9, R78, -INF , P4 ;  /* 0xff8000004e097808 */ /* 0x000fe20002000000 */
[----:B------:R-:W-:Y:S01]  /*148f0*/  IMAD.MOV.U32 R78, RZ, RZ, R119 ;  /* 0x000000ffff4e7224 */ /* 0x000fe200078e0077 */
[----:B------:R-:W-:Y:S02]  /*14900*/  ISETP.GT.AND P4, PT, R8, 0x18, PT ;  /* 0x000000180800780c */ /* 0x000fe40003f84270 */
[----:B------:R-:W-:-:S02]  /*14910*/  FSEL R79, R79, -INF , P5 ;  /* 0xff8000004f4f7808 */ /* 0x000fc40002800000 */
[----:B------:R-:W-:Y:S02]  /*14920*/  ISETP.GT.AND P5, PT, R8, 0x19, PT ;  /* 0x000000190800780c */ /* 0x000fe40003fa4270 */
[----:B------:R-:W-:Y:S01]  /*14930*/  FSEL R7, R74, -INF , P2 ;  /* 0xff8000004a077808 */ /* 0x000fe20001000000 */
[--C-:B------:R-:W-:Y:S01]  /*14940*/  IMAD.MOV.U32 R74, RZ, RZ, R119.reuse ;  /* 0x000000ffff4a7224 */ /* 0x100fe200078e0077 */
[----:B------:R-:W-:Y:S01]  /*14950*/  ISETP.GT.AND P2, PT, R8, 0x20, PT ;  /* 0x000000200800780c */ /* 0x000fe20003f44270 */
[----:B------:R-:W-:Y:S02]  /*14960*/  WARPGROUP.DEPBAR.LE gsb0, 0x0 ;  /* 0x00008000000079c5 */ /* 0x000fe40000010000 */
[----:B------:R-:W-:Y:S01]  /*14970*/  WARPGROUP.ARRIVE ;  /* 0x00000000000079c5 */ /* 0x000fe20000000000 */
[----:B------:R-:W-:Y:S01]  /*14980*/  FSEL R89, R64, -INF , P6 ;  /* 0xff80000040597808 */ /* 0x000fe20003000000 */
[----:B------:R-:W-:Y:S01]  /*14990*/  IMAD.MOV.U32 R64, RZ, RZ, R119 ;  /* 0x000000ffff407224 */ /* 0x000fe200078e0077 */
[----:B------:R-:W-:-:S02]  /*149a0*/  FSEL R65, R65, -INF , P3 ;  /* 0xff80000041417808 */ /* 0x000fc40001800000 */
[----:B------:R-:W-:Y:S01]  /*149b0*/  FMNMX.FTZ R0, R89, R0, !PT ;  /* 0x0000000059007209 */ /* 0x000fe20007810000 */
[----:B------:R-:W-:Y:S01]  /*149c0*/  HGMMA.64x16x16.F32.BF16 R56, gdesc[UR4], R56, gsb0 ;  /* 0x00200000043879f0 */ /* 0x000fe20008001838 */
[----:B------:R-:W-:Y:S01]  /*149d0*/  R2UR UR6, R4 ;  /* 0x00000000040672ca */ /* 0x000fe200000e0000 */
[----:B------:R-:W-:Y:S01]  /*149e0*/  UMOV UR4, UR36 ;  /* 0x0000002400047c82 */ /* 0x000fe20008000000 */
[----:B------:R-:W-:Y:S01]  /*149f0*/  R2UR UR7, R5 ;  /* 0x00000000050772ca */ /* 0x000fe200000e0000 */
[----:B------:R-:W-:Y:S01]  /*14a00*/  UMOV UR5, UR37 ;  /* 0x0000002500057c82 */ /* 0x000fe20008000000 */
[----:B------:R-:W-:Y:S01]  /*14a10*/  VIADD R4, R2, 0x986 ;  /* 0x0000098602047836 */ /* 0x000fe20000000000 */
[----:B------:R-:W-:Y:S01]  /*14a20*/  FSEL R85, R68, -INF , P4 ;  /* 0xff80000044557808 */ /* 0x000fe20002000000 */
[----:B------:R-:W-:Y:S01]  /*14a30*/  IMAD.MOV.U32 R5, RZ, RZ, 0x40000040 ;  /* 0x40000040ff057424 */ /* 0x000fe200078e00ff */
[----:B------:R-:W-:Y:S01]  /*14a40*/  FMNMX.FTZ R0, R65, R0, !PT ;  /* 0x0000000041007209 */ /* 0x000fe20007810000 */
[----:B------:R-:W-:Y:S01]  /*14a50*/  VIADD R2, R2, 0xa06 ;  /* 0x00000a0602027836 */ /* 0x000fe20000000000 */
[----:B------:R-:W-:Y:S01]  /*14a60*/  R2UR UR10, R4 ;  /* 0x00000000040a72ca */ /* 0x000fe200000e0000 */
[----:B------:R-:W-:Y:S01]  /*14a70*/  IMAD.MOV.U32 R68, RZ, RZ, R119 ;  /* 0x000000ffff447224 */ /* 0x000fe200078e0077 */
[----:B------:R-:W-:-:S02]  /*14a80*/  R2UR UR11, R5 ;  /* 0x00000000050b72ca */ /* 0x000fc400000e0000 */
[----:B------:R-:W-:Y:S02]  /*14a90*/  FSEL R69, R69, -INF , P5 ;  /* 0xff80000045457808 */ /* 0x000fe40002800000 */
        /* <DEDUP_REMOVED lines=8> */
[----:B------:R-:W-:Y:S01]  /*14b20*/  ISETP.GT.AND P3, PT, R8, 0x30, PT ;  /* 0x000000300800780c */ /* 0x000fe20003f64270 */
[----:B------:R-:W-:Y:S02]  /*14b30*/  WARPGROUP.DEPBAR.LE gsb0, 0x0 ;  /* 0x00008000000079c5 */ /* 0x000fe40000010000 */
[----:B------:R-:W-:Y:S01]  /*14b40*/  WARPGROUP.ARRIVE ;  /* 0x00000000000079c5 */ /* 0x000fe20000000000 */
[----:B------:R-:W-:Y:S01]  /*14b50*/  FSEL R83, R56, -INF , P2 ;  /* 0xff80000038537808 */ /* 0x000fe20001000000 */
[--C-:B------:R-:W-:Y:S01]  /*14b60*/  IMAD.MOV.U32 R56, RZ, RZ, R119.reuse ;  /* 0x000000ffff387224 */ /* 0x100fe200078e0077 */
[----:B------:R-:W-:Y:S01]  /*14b70*/  FSEL R87, R60, -INF , P5 ;  /* 0xff8000003c577808 */ /* 0x000fe20002800000 */
[--C-:B------:R-:W-:Y:S01]  /*14b80*/  IMAD.MOV.U32 R60, RZ, RZ, R119.reuse ;  /* 0x000000ffff3c7224 */ /* 0x100fe200078e0077 */
[----:B------:R-:W-:Y:S01]  /*14b90*/  FMNMX.FTZ R0, R83, R0, !PT ;  /* 0x0000000053007209 */ /* 0x000fe20007810000 */
[----:B------:R-:W-:Y:S01]  /*14ba0*/  HGMMA.64x16x16.F32.BF16 R48, gdesc[UR4], R48, gsb0 ;  /* 0x00200000043079f0 */ /* 0x000fe20008001830 */
[----:B------:R-:W-:Y:S01]  /*14bb0*/  R2UR UR7, R3 ;  /* 0x00000000030772ca */ /* 0x000fe200000e0000 */
[----:B------:R-:W-:Y:S01]  /*14bc0*/  UMOV UR4, UR36 ;  /* 0x0000002400047c82 */ /* 0x000fe20008000000 */
[----:B------:R-:W-:Y:S01]  /*14bd0*/  R2UR UR6, R2 ;  /* 0x00000000020672ca */ /* 0x000fe200000e0000 */
[----:B------:R-:W-:Y:S01]  /*14be0*/  UMOV UR5, UR37 ;  /* 0x0000002500057c82 */ /* 0x000fe20008000000 */
[----:B------:R-:W-:Y:S01]  /*14bf0*/  FSEL R3, R66, -INF , P6 ;  /* 0xff80000042037808 */ /* 0x000fe20003000000 */
[----:B------:R-:W-:Y:S01]  /*14c00*/  IMAD.MOV.U32 R66, RZ, RZ, R119 ;  /* 0x000000ffff427224 */ /* 0x000fe200078e0077 */
[----:B------:R-:W-:-:S02]  /*14c10*/  ISETP.GT.AND P6, PT, R8, 0x21, PT ;  /* 0x000000210800780c */ /* 0x000fc40003fc4270 */
[----:B------:R-:W-:Y:S02]  /*14c20*/  FSEL R93, R61, -INF , P4 ;  /* 0xff8000003d5d7808 */ /* 0x000fe40002000000 */
[----:B------:R-:W-:Y:S02]  /*14c30*/  FSEL R57, R57, -INF , P6 ;  /* 0xff80000039397808 */ /* 0x000fe40003000000 */
[----:B0-----:R-:W-:Y:S01]  /*14c40*/  FSEL R15, R58, -INF , P2 ;  /* 0xff8000003a0f7808 */ /* 0x001fe20001000000 */
[----:B------:R-:W-:Y:S01]  /*14c50*/  IMAD.MOV.U32 R58, RZ, RZ, R119 ;  /* 0x000000ffff3a7224 */ /* 0x000fe200078e0077 */
[----:B------:R-:W-:Y:S02]  /*14c60*/  FMNMX.FTZ R0, R57, R0, !PT ;  /* 0x0000000039007209 */ /* 0x000fe40007810000 */
[----:B------:R-:W-:Y:S02]  /*14c70*/  ISETP.GT.AND P2, PT, R8, 0x31, PT ;  /* 0x000000310800780c */ /* 0x000fe40003f44270 */
[----:B------:R-:W-:-:S02]  /*14c80*/  FMNMX.FTZ R0, R87, R0, !PT ;  /* 0x0000000057007209 */ /* 0x000fc40007810000 */
[----:B------:R-:W-:Y:S02]  /*14c90*/  FSEL R59, R59, -INF , P6 ;  /* 0xff8000003b3b7808 */ /* 0x000fe40003000000 */
[----:B------:R-:W-:Y:S02]  /*14ca0*/  FMNMX.FTZ R0, R93, R0, !PT ;  /* 0x000000005d007209 */ /* 0x000fe40007810000 */
[----:B------:R-:W-:Y:S02]  /*14cb0*/  ISETP.GT.AND P6, PT, R8, 0x38, PT ;  /* 0x000000380800780c */ /* 0x000fe40003fc4270 */
[----:B------:R-:W-:Y:S01]  /*14cc0*/  FSEL R21, R62, -INF , P5 ;  /* 0xff8000003e157808 */ /* 0x000fe20002800000 */
[----:B------:R-:W-:Y:S01]  /*14cd0*/  IMAD.MOV.U32 R62, RZ, RZ, R119 ;  /* 0x000000ffff3e7224 */ /* 0x000fe200078e0077 */
[----:B------:R-:W-:Y:S02]  /*14ce0*/  ISETP.GT.AND P5, PT, R8, 0x39, PT ;  /* 0x000000390800780c */ /* 0x000fe40003fa4270 */
[----:B------:R-:W-:-:S02]  /*14cf0*/  FSEL R63, R63, -INF , P4 ;  /* 0xff8000003f3f7808 */ /* 0x000fc40002000000 */
[----:B------:R-:W-:Y:S01]  /*14d00*/  ISETP.GT.AND P4, PT, R8, 0x40, PT ;  /* 0x000000400800780c */ /* 0x000fe20003f84270 */
        /* <DEDUP_REMOVED lines=9> */
[----:B------:R-:W-:-:S02]  /*14da0*/  FMNMX.FTZ R0, R61, R0, !PT ;  /* 0x000000003d007209 */ /* 0x000fc40007810000 */
[----:B------:R-:W-:Y:S02]  /*14db0*/  FSEL R53, R53, -INF , P5 ;  /* 0xff80000035357808 */ /* 0x000fe40002800000 */
[----:B------:R-:W-:Y:S02]  /*14dc0*/  FMNMX.FTZ R0, R95, R0, !PT ;  /* 0x000000005f007209 */ /* 0x000fe40007810000 */
[----:B------:R-:W-:Y:S01]  /*14dd0*/  FSEL R49, R50, -INF , P3 ;  /* 0xff80000032317808 */ /* 0x000fe20001800000 */
[----:B------:R-:W-:Y:S01]  /*14de0*/  IMAD.MOV.U32 R50, RZ, RZ, R119 ;  /* 0x000000ffff327224 */ /* 0x000fe200078e0077 */
[----:B------:R-:W-:Y:S02]  /*14df0*/  ISETP.GT.AND P3, PT, R8, 0x41, PT ;  /* 0x000000410800780c */ /* 0x000fe40003f64270 */
[----:B------:R-:W-:Y:S02]  /*14e00*/  FMNMX.FTZ R0, R53, R0, !PT ;  /* 0x0000000035007209 */ /* 0x000fe40007810000 */
        /* <DEDUP_REMOVED lines=10> */
[----:B------:R-:W-:Y:S01]  /*14eb0*/  FSEL R101, R44, -INF , P2 ;  /* 0xff8000002c657808 */ /* 0x000fe20001000000 */
[----:B------:R-:W-:Y:S01]  /*14ec0*/  IMAD.MOV.U32 R44, RZ, RZ, R119 ;  /* 0x000000ffff2c7224 */ /* 0x000fe200078e0077 */
[----:B------:R-:W-:Y:S02]  /*14ed0*/  FMNMX.FTZ R0, R99, R0, !PT ;  /* 0x0000000063007209 */ /* 0x000fe40007810000 */
[----:B------:R-:W-:Y:S02]  /*14ee0*/  FSEL R103, R45, -INF , P1 ;  /* 0xff8000002d677808 */ /* 0x000fe40000800000 */
[----:B------:R-:W-:Y:S02]  /*14ef0*/  FMNMX.FTZ R0, R101, R0, !PT ;  /* 0x0000000065007209 */ /* 0x000fe40007810000 */
[----:B------:R-:W-:-:S02]  /*14f00*/  ISETP.GT.AND P1, PT, R8, 0x51, PT ;  /* 0x000000510800780c */ /* 0x000fc40003f24270 */
[----:B------:R-:W-:Y:S02]  /*14f10*/  FMNMX.FTZ R0, R103, R0, !PT ;  /* 0x0000000067007209 */ /* 0x000fe40007810000 */
[----:B------:R-:W-:Y:S02]  /*14f20*/  FSEL R43, R43, -INF , P3 ;  /* 0xff8000002b2b7808 */ /* 0x000fe40001800000 */
[----:B------:R-:W-:Y:S02]  /*14f30*/  ISETP.GT.AND P3, PT, R8, 0x60, PT ;  /* 0x000000600800780c */ /* 0x000fe40003f64270 */
[----:B------:R-:W-:Y:S01]  /*14f40*/  FSEL R45, R42, -INF , P4 ;  /* 0xff8000002a2d7808 */ /* 0x000fe20002000000 */
[--C-:B------:R-:W-:Y:S01]  /*14f50*/  IMAD.MOV.U32 R42, RZ, RZ, R119.reuse ;  /* 0x000000ffff2a7224 */ /* 0x100fe200078e0077 */
[----:B------:R-:W-:Y:S02]  /*14f60*/  ISETP.GT.AND P4, PT, R8, 0x61, PT ;  /* 0x000000610800780c */ /* 0x000fe40003f84270 */
[----:B------:R-:W-:Y:S01]  /*14f70*/  FSEL R41, R54, -INF , P6 ;  /* 0xff80000036297808 */ /* 0x000fe20003000000 */
[----:B------:R-:W-:Y:S01]  /*14f80*/  IMAD.MOV.U32 R54, RZ, RZ, R119 ;  /* 0x000000ffff367224 */ /* 0x000fe200078e0077 */
[----:B------:R-:W-:-:S02]  /*14f90*/  ISETP.GT.AND P6, PT, R8, 0x69, PT ;  /* 0x000000690800780c */ /* 0x000fc40003fc4270 */
[----:B------:R-:W-:Y:S01]  /*14fa0*/  P2R R40, PR, RZ, 0x2 ;  /* 0x00000002ff287803 */ /* 0x000fe20000000000 */
[----:B------:R-:W-:Y:S02]  /*14fb0*/  WARPGROUP.DEPBAR.LE gsb0, 0x0 ;  /* 0x00008000000079c5 */ /* 0x000fe40000010000 */
[----:B------:R-:W-:Y:S01]  /*14fc0*/  WARPGROUP.ARRIVE ;  /* 0x00000000000079c5 */ /* 0x000fe20000000000 */
[----:B------:R-:W-:Y:S02]  /*14fd0*/  FSEL R105, R32, -INF , P0 ;  /* 0xff80000020697808 */ /* 0x000fe40000000000 */
[----:B------:R-:W-:Y:S02]  /*14fe0*/  ISETP.GT.AND P0, PT, R8, 0x58, PT ;  /* 0x000000580800780c */ /* 0x000fe40003f04270 */
[----:B------:R-:W-:Y:S01]  /*14ff0*/  FSEL R107, R33, -INF , P1 ;  /* 0xff800000216b7808 */ /* 0x000fe20000800000 */
[----:B------:R-:W-:Y:S01]  /*15000*/  HGMMA.64x16x16.F32.BF16 R24, gdesc[UR4], R24, gsb0 ;  /* 0x00200000041879f0 */ /* 0x000fe20008001818 */
[----:B------:R-:W-:Y:S01]  /*15010*/  FMNMX.FTZ R0, R105, R0, !PT ;  /* 0x0000000069007209 */ /* 0x000fe20007810000 */
[----:B------:R-:W-:Y:S01]  /*15020*/  ULDC UR4, c[0x0][0x988] ;  /* 0x0002620000047ab9 */ /* 0x000fe20000000800 */
[----:B------:R-:W-:Y:S01]  /*15030*/  FSEL R33, R46, -INF , P2 ;  /* 0xff8000002e217808 */ /* 0x000fe20001000000 */
[----:B------:R-:W-:Y:S01]  /*15040*/  IMAD.MOV.U32 R46, RZ, RZ, R119 ;  /* 0x000000ffff2e7224 */ /* 0x000fe200078e0077 */
        /* <DEDUP_REMOVED lines=23> */
[----:B------:R-:W-:Y:S01]  /*151c0*/  ISETP.NE.AND P1, PT, R40, RZ, PT ;  /* 0x000000ff2800720c */ /* 0x000fe20003f25270 */
[----:B------:R-:W-:Y:S01]  /*151d0*/  IMAD.MOV.U32 R40, RZ, RZ, R119 ;  /* 0x000000ffff287224 */ /* 0x000fe200078e0077 */
[----:B------:R-:W-:Y:S01]  /*151e0*/  FSEL R29, R38, -INF , P0 ;  /* 0xff800000261d7808 */ /* 0x000fe20000000000 */
[----:B------:R-:W0:Y:S01]  /*151f0*/  SHFL.BFLY PT, R5, R4, 0x2, 0x1f ;  /* 0x0c401f0004057f89 */ /* 0x000e2200000e0000 */
[----:B------:R-:W-:Y:S02]  /*15200*/  FSEL R35, R35, -INF , P1 ;  /* 0xff80000023237808 */ /* 0x000fe40000800000 */
[----:B------:R-:W-:-:S02]  /*15210*/  FSEL R27, R27, -INF , P4 ;  /* 0xff8000001b1b7808 */ /* 0x000fc40002000000 */
[----:B------:R-:W-:Y:S02]  /*15220*/  ISETP.NE.AND P0, PT, R11, RZ, PT ;  /* 0x000000ff0b00720c */ /* 0x000fe40003f05270 */
[----:B------:R-:W-:Y:S02]  /*15230*/  ISETP.NE.AND P1, PT, R12, RZ, PT ;  /* 0x000000ff0c00720c */ /* 0x000fe40003f25270 */
[----:B0-----:R-:W-:Y:S02]  /*15240*/  FMNMX.FTZ R14, R4, R5, !PT ;  /* 0x00000005040e7209 */ /* 0x001fe40007810000 */
[----:B------:R-:W-:-:S03]  /*15250*/  FMNMX.FTZ R4, R7, R75, !PT ;  /* 0x0000004b07047209 */ /* 0x000fc60007810000 */
[----:B------:R-:W0:Y:S01]  /*15260*/  SHFL.BFLY PT, R5, R14, 0x1, 0x1f ;  /* 0x0c201f000e057f89 */ /* 0x000e2200000e0000 */
        /* <DEDUP_REMOVED lines=29> */
[----:B------:R-:W-:Y:S01]  /*15440*/  MUFU.EX2 R200, R200 ;  /* 0x000000c800c87308 */ /* 0x000fe20000000800 */
[----:B------:R-:W-:Y:S01]  /*15450*/  FSEL R61, R31, -INF , P6 ;  /* 0xff8000001f3d7808 */ /* 0x000fe20003000000 */
[--C-:B------:R-:W-:Y:S01]  /*15460*/  FFMA.FTZ R93, R93, R0, -R2.reuse ;  /* 0x000000005d5d7223 */ /* 0x100fe20000010802 */
[----:B------:R-:W-:Y:S01]  /*15470*/  FMNMX.FTZ R4, R45, R4, !PT ;  /* 0x000000042d047209 */ /* 0x000fe20007810000 */
[-CC-:B------:R-:W-:Y:S01]  /*15480*/  FFMA.FTZ R196, R89, R0.reuse, -R2.reuse ;  /* 0x0000000059c47223 */ /* 0x180fe20000010802 */
[-CC-:B------:R-:W-:Y:S01]  /*15490*/  FFMA.FTZ R198, R85, R0.reuse, -R2.reuse ;  /* 0x0000000055c67223 */ /* 0x180fe20000010802 */
[--C-:B------:R-:W-:Y:S01]  /*154a0*/  FFMA.FTZ R192, R83, R0, -R2.reuse ;  /* 0x0000000053c07223 */ /* 0x100fe20000010802 */
[----:B------:R-:W-:Y:S01]  /*154b0*/  FMNMX.FTZ R4, R43, R4, !PT ;  /* 0x000000042b047209 */ /* 0x000fe20007810000 */
[----:B------:R-:W-:Y:S01]  /*154c0*/  MUFU.EX2 R31, R6 ;  /* 0x00000006001f7308 */ /* 0x000fe20000000800 */
[-CC-:B------:R-:W-:Y:S01]  /*154d0*/  FFMA.FTZ R65, R65, R0.reuse, -R2.reuse ;  /* 0x0000000041417223 */ /* 0x180fe20000010802 */
[--C-:B------:R-:W-:Y:S01]  /*154e0*/  FFMA.FTZ R69, R69, R0, -R2.reuse ;  /* 0x0000000045457223 */ /* 0x100fe20000010802 */
[----:B------:R-:W-:Y:S01]  /*154f0*/  FMNMX.FTZ R4, R33, R4, !PT ;  /* 0x0000000421047209 */ /* 0x000fe20007810000 */
[-CC-:B------:R-:W-:Y:S01]  /*15500*/  FFMA.FTZ R57, R57, R0.reuse, -R2.reuse ;  /* 0x0000000039397223 */ /* 0x180fe20000010802 */
[-CC-:B------:R-:W-:Y:S01]  /*15510*/  FFMA.FTZ R190, R95, R0.reuse, -R2.reuse ;  /* 0x000000005fbe7223 */ /* 0x180fe20000010802 */
[--C-:B------:R-:W-:Y:S01]  /*15520*/  FFMA.FTZ R53, R53, R0, -R2.reuse ;  /* 0x0000000035357223 */ /* 0x100fe20000010802 */
[----:B------:R-:W-:Y:S01]  /*15530*/  FMNMX.FTZ R4, R47, R4, !PT ;  /* 0x000000042f047209 */ /* 0x000fe20007810000 */
[----:B------:R-:W0:Y:S01]  /*15540*/  MUFU.EX2 R11, R11 ;  /* 0x0000000b000b7308 */ /* 0x000e220000000800 */
[-CC-:B------:R-:W-:Y:S01]  /*15550*/  FFMA.FTZ R184, R97, R0.reuse, -R2.reuse ;  /* 0x0000000061b87223 */ /* 0x180fe20000010802 */
[--C-:B------:R-:W-:Y:S01]  /*15560*/  FFMA.FTZ R83, R99, R0, -R2.reuse ;  /* 0x0000000063537223 */ /* 0x100fe20000010802 */
[----:B------:R-:W-:Y:S01]  /*15570*/  FMNMX.FTZ R4, R25, R4, !PT ;  /* 0x0000000419047209 */ /* 0x000fe20007810000 */
[-CC-:B------:R-:W-:Y:S01]  /*15580*/  FFMA.FTZ R186, R101, R0.reuse, -R2.reuse ;  /* 0x0000000065ba7223 */ /* 0x180fe20000010802 */
[-CC-:B------:R-:W-:Y:S01]  /*15590*/  FFMA.FTZ R85, R103, R0.reuse, -R2.reuse ;  /* 0x0000000067557223 */ /* 0x180fe20000010802 */
[--C-:B------:R-:W-:Y:S01]  /*155a0*/  FFMA.FTZ R180, R105, R0, -R2.reuse ;  /* 0x0000000069b47223 */ /* 0x100fe20000010802 */
[----:B------:R-:W-:Y:S01]  /*155b0*/  FMNMX.FTZ R4, R35, R4, !PT ;  /* 0x0000000423047209 */ /* 0x000fe20007810000 */
[----:B------:R-:W1:Y:S01]  /*155c0*/  MUFU.EX2 R202, R202 ;  /* 0x000000ca00ca7308 */ /* 0x000e620000000800 */
[-CC-:B------:R-:W-:Y:S01]  /*155d0*/  FFMA.FTZ R182, R109, R0.reuse, -R2.reuse ;  /* 0x000000006db67223 */ /* 0x180fe20000010802 */
[--C-:B------:R-:W-:Y:S01]  /*155e0*/  FFMA.FTZ R89, R111, R0, -R2.reuse ;  /* 0x000000006f597223 */ /* 0x100fe20000010802 */
[----:B------:R-:W-:Y:S01]  /*155f0*/  FMNMX.FTZ R4, R29, R4, !PT ;  /* 0x000000041d047209 */ /* 0x000fe20007810000 */
[-CC-:B------:R-:W-:Y:S01]  /*15600*/  FFMA.FTZ R176, R113, R0.reuse, -R2.reuse ;  /* 0x0000000071b07223 */ /* 0x180fe20000010802 */
[-CC-:B------:R-:W-:Y:S01]  /*15610*/  FFMA.FTZ R117, R117, R0.reuse, -R2.reuse ;  /* 0x0000000075757223 */ /* 0x180fe20000010802 */
[----:B------:R-:W-:Y:S01]  /*15620*/  FFMA.FTZ R178, R115, R0, -R2 ;  /* 0x0000000073b27223 */ /* 0x000fe20000010802 */
[----:B------:R-:W-:Y:S01]  /*15630*/  FMNMX.FTZ R4, R73, R4, !PT ;  /* 0x0000000449047209 */ /* 0x000fe20007810000 */
[----:B------:R-:W2:Y:S01]  /*15640*/  MUFU.EX2 R37, R37 ;  /* 0x0000002500257308 */ /* 0x000ea20000000800 */
[----:B------:R-:W-:-:S02]  /*15650*/  IMAD.MOV.U32 R115, RZ, RZ, R119 ;  /* 0x000000ffff737224 */ /* 0x000fc400078e0077 */
[----:B------:R-:W-:Y:S01]  /*15660*/  FMNMX.FTZ R4, R77, R4, !PT ;  /* 0x000000044d047209 */ /* 0x000fe20007810000 */
[--C-:B------:R-:W-:Y:S02]  /*15670*/  IMAD.MOV.U32 R113, RZ, RZ, R119.reuse ;  /* 0x000000ffff717224 */ /* 0x100fe400078e0077 */
[--C-:B------:R-:W-:Y:S01]  /*15680*/  IMAD.MOV.U32 R111, RZ, RZ, R119.reuse ;  /* 0x000000ffff6f7224 */ /* 0x100fe200078e0077 */
[----:B------:R-:W-:Y:S01]  /*15690*/  FMNMX.FTZ R4, R27, R4, !PT ;  /* 0x000000041b047209 */ /* 0x000fe20007810000 */
[----:B------:R3:W-:Y:S01]  /*156a0*/  MUFU.EX2 R39, R93 ;  /* 0x0000005d00277308 */ /* 0x0007e20000000800 */
[--C-:B------:R-:W-:Y:S02]  /*156b0*/  IMAD.MOV.U32 R109, RZ, RZ, R119.reuse ;  /* 0x000000ffff6d7224 */ /* 0x100fe400078e0077 */
[----:B------:R-:W-:Y:S01]  /*156c0*/  FMNMX.FTZ R4, R81, R4, !PT ;  /* 0x0000000451047209 */ /* 0x000fe20007810000 */
[--C-:B------:R-:W-:Y:S02]  /*156d0*/  IMAD.MOV.U32 R105, RZ, RZ, R119.reuse ;  /* 0x000000ffff697224 */ /* 0x100fe400078e0077 */
[--C-:B------:R-:W-:Y:S01]  /*156e0*/  IMAD.MOV.U32 R103, RZ, RZ, R119.reuse ;  /* 0x000000ffff677224 */ /* 0x100fe200078e0077 */
[----:B------:R-:W-:Y:S01]  /*156f0*/  FMNMX.FTZ R4, R61, R4, !PT ;  /* 0x000000043d047209 */ /* 0x000fe20007810000 */
[----:B------:R-:W4:Y:S01]  /*15700*/  MUFU.EX2 R196, R196 ;  /* 0x000000c400c47308 */ /* 0x000f220000000800 */
[----:B---3--:R-:W-:Y:S01]  /*15710*/  FFMA.FTZ R93, R121, R0, -R2 ;  /* 0x00000000795d7223 */ /* 0x008fe20000010802 */
[----:B------:R-:W-:-:S02]  /*15720*/  IMAD.MOV.U32 R101, RZ, RZ, R119 ;  /* 0x000000ffff657224 */ /* 0x000fc400078e0077 */
[----:B------:R-:W3:Y:S01]  /*15730*/  SHFL.BFLY PT, R87, R4, 0x2, 0x1f ;  /* 0x0c401f0004577f89 */ /* 0x000ee200000e0000 */
[--C-:B------:R-:W-:Y:S02]  /*15740*/  IMAD.MOV.U32 R99, RZ, RZ, R119.reuse ;  /* 0x000000ffff637224 */ /* 0x100fe400078e0077 */
[--C-:B------:R-:W-:Y:S01]  /*15750*/  IMAD.MOV.U32 R97, RZ, RZ, R119.reuse ;  /* 0x000000ffff617224 */ /* 0x100fe200078e0077 */
[----:B------:R-:W5:Y:S01]  /*15760*/  MUFU.EX2 R65, R65 ;  /* 0x0000004100417308 */ /* 0x000f620000000800 */
[----:B------:R-:W-:-:S07]  /*15770*/  IMAD.MOV.U32 R95, RZ, RZ, R119 ;  /* 0x000000ffff5f7224 */ /* 0x000fce00078e0077 */
[----:B------:R-:W5:Y:S08]  /*15780*/  MUFU.EX2 R198, R198 ;  /* 0x000000c600c67308 */ /* 0x000f700000000800 */
[----:B------:R-:W5:Y:S01]  /*15790*/  MUFU.EX2 R69, R69 ;  /* 0x0000004500457308 */ /* 0x000f620000000800 */
[----:B---3--:R-:W-:Y:S01]  /*157a0*/  FMNMX.FTZ R6, R4, R87, !PT ;  /* 0x0000005704067209 */ /* 0x008fe20007810000 */
[----:B------:R-:W-:Y:S01]  /*157b0*/  FFMA.FTZ R87, R107, R0, -R2 ;  /* 0x000000006b577223 */ /* 0x000fe20000010802 */
[----:B------:R-:W-:-:S05]  /*157c0*/  IMAD.MOV.U32 R107, RZ, RZ, R119 ;  /* 0x000000ffff6b7224 */ /* 0x000fca00078e0077 */
[----:B------:R-:W-:Y:S01]  /*157d0*/  MUFU.EX2 R192, R192 ;  /* 0x000000c000c07308 */ /* 0x000fe20000000800 */
[----:B------:R-:W3:Y:S07]  /*157e0*/  SHFL.BFLY PT, R91, R6, 0x1, 0x1f ;  /* 0x0c201f00065b7f89 */ /* 0x000eee00000e0000 */
[----:B------:R-:W-:Y:S08]  /*157f0*/  MUFU.EX2 R57, R57 ;  /* 0x0000003900397308 */ /* 0x000ff00000000800 */
[----:B------:R-:W-:Y:S08]  /*15800*/  MUFU.EX2 R194, R194 ;  /* 0x000000c200c27308 */ /* 0x000ff00000000800 */
[----:B------:R-:W-:Y:S01]  /*15810*/  MUFU.EX2 R188, R188 ;  /* 0x000000bc00bc7308 */ /* 0x000fe20000000800 */
[----:B---3--:R-:W-:-:S04]  /*15820*/  FMNMX.FTZ R4, R6, R91, !PT ;  /* 0x0000005b06047209 */ /* 0x008fc80007810000 */
[C---:B------:R-:W-:Y:S01]  /*15830*/  FSETP.NEU.FTZ.AND P2, PT, R4.reuse, -INF , PT ;  /* 0xff8000000400780b */ /* 0x040fe20003f5d000 */
[----:B------:R-:W-:Y:S02]  /*15840*/  FMUL.FTZ R24, R4, R0 ;  /* 0x0000000004187220 */ /* 0x000fe40000410000 */
[----:B------:R-:W-:Y:S03]  /*15850*/  MUFU.EX2 R190, R190 ;  /* 0x000000be00be7308 */ /* 0x000fe60000000800 */
[----:B------:R-:W-:-:S05]  /*15860*/  FSEL R24, R24, RZ, P2 ;  /* 0x000000ff18187208 */ /* 0x000fca0001000000 */
[-CC-:B------:R-:W-:Y:S01]  /*15870*/  FFMA.FTZ R201, R7, R0.reuse, -R24.reuse ;  /* 0x0000000007c97223 */ /* 0x180fe20000010818 */
[-CC-:B------:R-:W-:Y:S01]  /*15880*/  FFMA.FTZ R2, R75, R0.reuse, -R24.reuse ;  /* 0x000000004b027223 */ /* 0x180fe20000010818 */
[-CC-:B------:R-:W-:Y:S01]  /*15890*/  FFMA.FTZ R203, R9, R0.reuse, -R24.reuse ;  /* 0x0000000009cb7223 */ /* 0x180fe20000010818 */
[-CC-:B------:R-:W-:Y:S01]  /*158a0*/  FFMA.FTZ R197, R3, R0.reuse, -R24.reuse ;  /* 0x0000000003c57223 */ /* 0x180fe20000010818 */
[----:B0-----:R-:W-:Y:S01]  /*158b0*/  FADD.FTZ R3, R200, R11 ;  /* 0x0000000bc8037221 */ /* 0x001fe20000010000 */
[-CC-:B------:R-:W-:Y:S01]  /*158c0*/  FFMA.FTZ R6, R79, R0.reuse, -R24.reuse ;  /* 0x000000004f067223 */ /* 0x180fe20000010818 */
[----:B------:R-:W-:Y:S01]  /*158d0*/  MUFU.EX2 R201, R201 ;  /* 0x000000c900c97308 */ /* 0x000fe20000000800 */
[-CC-:B------:R-:W-:Y:S01]  /*158e0*/  FFMA.FTZ R8, R67, R0.reuse, -R24.reuse ;  /* 0x0000000043087223 */ /* 0x180fe20000010818 */
[----:B-1----:R-:W-:Y:S01]  /*158f0*/  FADD.FTZ R30, R202, R3 ;  /* 0x00000003ca1e7221 */ /* 0x002fe20000010000 */
[-CC-:B------:R-:W-:Y:S01]  /*15900*/  FFMA.FTZ R199, R13, R0.reuse, -R24.reuse ;  /* 0x000000000dc77223 */ /* 0x180fe20000010818 */
[-CC-:B------:R-:W-:Y:S01]  /*15910*/  FFMA.FTZ R12, R71, R0.reuse, -R24.reuse ;  /* 0x00000000470c7223 */ /* 0x180fe20000010818 */
[-C--:B------:R-:W-:Y:S01]  /*15920*/  FFMA.FTZ R193, R15, R0.reuse, -R24 ;  /* 0x000000000fc17223 */ /* 0x080fe20000010818 */
[----:B--2---:R-:W-:Y:S01]  /*15930*/  FADD.FTZ R3, R37, R30 ;  /* 0x0000001e25037221 */ /* 0x004fe20000010000 */
[-CC-:B------:R-:W-:Y:S01]  /*15940*/  FFMA.FTZ R14, R59, R0.reuse, -R24.reuse ;  /* 0x000000003b0e7223 */ /* 0x180fe20000010818 */
[----:B------:R-:W0:Y:S01]  /*15950*/  MUFU.EX2 R2, R2 ;  /* 0x0000000200027308 */ /* 0x000e220000000800 */
[-CC-:B------:R-:W-:Y:S01]  /*15960*/  FFMA.FTZ R195, R21, R0.reuse, -R24.reuse ;  /* 0x0000000015c37223 */ /* 0x180fe20000010818 */
[----:B----4-:R-:W-:Y:S01]  /*15970*/  FADD.FTZ R30, R196, R3 ;  /* 0x00000003c41e7221 */ /* 0x010fe20000010000 */
[-CC-:B------:R-:W-:Y:S01]  /*15980*/  FFMA.FTZ R20, R63, R0.reuse, -R24.reuse ;  /* 0x000000003f147223 */ /* 0x180fe20000010818 */
[-CC-:B------:R-:W-:Y:S01]  /*15990*/  FFMA.FTZ R189, R49, R0.reuse, -R24.reuse ;  /* 0x0000000031bd7223 */ /* 0x180fe20000010818 */
[-C--:B------:R-:W-:Y:S01]  /*159a0*/  FFMA.FTZ R26, R51, R0.reuse, -R24 ;  /* 0x00000000331a7223 */ /* 0x080fe20000010818 */
[----:B-----5:R-:W-:Y:S01]  /*159b0*/  FADD.FTZ R3, R65, R30 ;  /* 0x0000001e41037221 */ /* 0x020fe20000010000 */
[-CC-:B------:R-:W-:Y:S01]  /*159c0*/  FFMA.FTZ R191, R41, R0.reuse, -R24.reuse ;  /* 0x0000000029bf7223 */ /* 0x180fe20000010818 */
[----:B------:R-:W1:Y:S01]  /*159d0*/  MUFU.EX2 R203, R203 ;  /* 0x000000cb00cb7308 */ /* 0x000e620000000800 */
[-CC-:B------:R-:W-:Y:S01]  /*159e0*/  FFMA.FTZ R28, R55, R0.reuse, -R24.reuse ;  /* 0x00000000371c7223 */ /* 0x180fe20000010818 */
[----:B------:R-:W-:Y:S01]  /*159f0*/  FADD.FTZ R34, R198, R3 ;  /* 0x00000003c6227221 */ /* 0x000fe20000010000 */
[-CC-:B------:R-:W-:Y:S01]  /*15a00*/  FFMA.FTZ R185, R45, R0.reuse, -R24.reuse ;  /* 0x000000002db97223 */ /* 0x180fe20000010818 */
[-CC-:B------:R-:W-:Y:S01]  /*15a10*/  FFMA.FTZ R30, R43, R0.reuse, -R24.reuse ;  /* 0x000000002b1e7223 */ /* 0x180fe20000010818 */
[-C--:B------:R-:W-:Y:S01]  /*15a20*/  FFMA.FTZ R187, R33, R0.reuse, -R24 ;  /* 0x0000000021bb7223 */ /* 0x080fe20000010818 */
[----:B------:R-:W-:Y:S01]  /*15a30*/  FADD.FTZ R7, R69, R34 ;  /* 0x0000002245077221 */ /* 0x000fe20000010000 */
[-C--:B------:R-:W-:Y:S01]  /*15a40*/  FFMA.FTZ R47, R47, R0.reuse, -R24 ;  /* 0x000000002f2f7223 */ /* 0x080fe20000010818 */
[----:B------:R-:W2:Y:S01]  /*15a50*/  MUFU.EX2 R6, R6 ;  /* 0x0000000600067308 */ /* 0x000ea20000000800 */
[----:B0-----:R-:W-:Y:S01]  /*15a60*/  FADD.FTZ R32, R201, R2 ;  /* 0x00000002c9207221 */ /* 0x001fe20000010000 */
[----:B------:R-:W-:Y:S01]  /*15a70*/  FADD.FTZ R34, R192, R7 ;  /* 0x00000007c0227221 */ /* 0x000fe20000010000 */
[-CC-:B------:R-:W-:Y:S01]  /*15a80*/  FFMA.FTZ R181, R25, R0.reuse, -R24.reuse ;  /* 0x0000000019b57223 */ /* 0x180fe20000010818 */
[-CC-:B------:R-:W-:Y:S01]  /*15a90*/  FFMA.FTZ R35, R35, R0.reuse, -R24.reuse ;  /* 0x0000000023237223 */ /* 0x180fe20000010818 */
[-C--:B------:R-:W-:Y:S01]  /*15aa0*/  FFMA.FTZ R29, R29, R0.reuse, -R24 ;  /* 0x000000001d1d7223 */ /* 0x080fe20000010818 */
[----:B------:R-:W-:Y:S01]  /*15ab0*/  FADD.FTZ R7, R57, R34 ;  /* 0x0000002239077221 */ /* 0x000fe20000010000 */
[-C--:B------:R-:W-:Y:S01]  /*15ac0*/  FFMA.FTZ R73, R73, R0.reuse, -R24 ;  /* 0x0000000049497223 */ /* 0x080fe20000010818 */
[----:B------:R-:W0:Y:S01]  /*15ad0*/  MUFU.EX2 R197, R197 ;  /* 0x000000c500c57308 */ /* 0x000e220000000800 */
[----:B-1----:R-:W-:Y:S01]  /*15ae0*/  FADD.FTZ R3, R203, R32 ;  /* 0x00000020cb037221 */ /* 0x002fe20000010000 */
[----:B------:R-:W-:Y:S01]  /*15af0*/  FADD.FTZ R34, R194, R7 ;  /* 0x00000007c2227221 */ /* 0x000fe20000010000 */
[-CC-:B------:R-:W-:Y:S01]  /*15b00*/  FFMA.FTZ R77, R77, R0.reuse, -R24.reuse ;  /* 0x000000004d4d7223 */ /* 0x180fe20000010818 */
[-CC-:B------:R-:W-:Y:S01]  /*15b10*/  FFMA.FTZ R27, R27, R0.reuse, -R24.reuse ;  /* 0x000000001b1b7223 */ /* 0x180fe20000010818 */
[-C--:B------:R-:W-:Y:S01]  /*15b20*/  FFMA.FTZ R81, R81, R0.reuse, -R24 ;  /* 0x0000000051517223 */ /* 0x080fe20000010818 */
[----:B------:R-:W-:Y:S01]  /*15b30*/  FADD.FTZ R9, R39, R34 ;  /* 0x0000002227097221 */ /* 0x000fe20000010000 */
[----:B------:R-:W-:Y:S01]  /*15b40*/  FFMA.FTZ R61, R61, R0, -R24 ;  /* 0x000000003d3d7223 */ /* 0x000fe20000010818 */
[----:B------:R-:W1:Y:S01]  /*15b50*/  MUFU.EX2 R8, R8 ;  /* 0x0000000800087308 */ /* 0x000e620000000800 */
[----:B--2---:R-:W-:Y:S01]  /*15b60*/  FADD.FTZ R32, R6, R3 ;  /* 0x0000000306207221 */ /* 0x004fe20000010000 */
[----:B------:R-:W-:Y:S01]  /*15b70*/  FADD.FTZ R34, R188, R9 ;  /* 0x00000009bc227221 */ /* 0x000fe20000010000 */
[----:B------:R-:W-:Y:S01]  /*15b80*/  F2FP.BF16.F32.PACK_AB R203, R6, R203 ;  /* 0x000000cb06cb723e */ /* 0x000fe200000010ff */
[----:B------:R-:W-:Y:S01]  /*15b90*/  IMAD.MOV.U32 R79, RZ, RZ, R119 ;  /* 0x000000ffff4f7224 */ /* 0x000fe200078e0077 */
[----:B------:R-:W-:Y:S01]  /*15ba0*/  F2FP.BF16.F32.PACK_AB R201, R2, R201 ;  /* 0x000000c902c9723e */ /* 0x000fe200000010ff */
[----:B------:R-:W-:Y:S01]  /*15bb0*/  FADD.FTZ R9, R31, R34 ;  /* 0x000000221f097221 */ /* 0x000fe20000010000 */
[----:B------:R-:W-:Y:S01]  /*15bc0*/  F2FP.BF16.F32.PACK_AB R202, R37, R202 ;  /* 0x000000ca25ca723e */ /* 0x000fe200000010ff */
[----:B------:R-:W2:Y:S01]  /*15bd0*/  MUFU.EX2 R199, R199 ;  /* 0x000000c700c77308 */ /* 0x000ea20000000800 */
[----:B0-----:R-:W-:Y:S01]  /*15be0*/  FADD.FTZ R3, R197, R32 ;  /* 0x00000020c5037221 */ /* 0x001fe20000010000 */
[----:B------:R-:W-:Y:S01]  /*15bf0*/  FADD.FTZ R34, R190, R9 ;  /* 0x00000009be227221 */ /* 0x000fe20000010000 */
[----:B------:R-:W-:Y:S01]  /*15c00*/  F2FP.BF16.F32.PACK_AB R196, R65, R196 ;  /* 0x000000c441c4723e */ /* 0x000fe200000010ff */
[--C-:B------:R-:W-:Y:S01]  /*15c10*/  IMAD.MOV.U32 R75, RZ, RZ, R119.reuse ;  /* 0x000000ffff4b7224 */ /* 0x100fe200078e0077 */
[----:B------:R-:W-:Y:S01]  /*15c20*/  F2FP.BF16.F32.PACK_AB R198, R69, R198 ;  /* 0x000000c645c6723e */ /* 0x000fe200000010ff */
[----:B------:R-:W-:Y:S01]  /*15c30*/  IMAD.MOV.U32 R71, RZ, RZ, R119 ;  /* 0x000000ffff477224 */ /* 0x000fe200078e0077 */
[----:B------:R-:W-:Y:S01]  /*15c40*/  F2FP.BF16.F32.PACK_AB R192, R57, R192 ;  /* 0x000000c039c0723e */ /* 0x000fe200000010ff */
[----:B------:R-:W0:Y:S01]  /*15c50*/  MUFU.EX2 R12, R12 ;  /* 0x0000000c000c7308 */ /* 0x000e220000000800 */
[----:B-1----:R-:W-:Y:S01]  /*15c60*/  FADD.FTZ R32, R8, R3 ;  /* 0x0000000308207221 */ /* 0x002fe20000010000 */
[----:B------:R-:W-:Y:S01]  /*15c70*/  @!P1 VIADD R3, R10, 0x36840 ;  /* 0x000368400a039836 */ /* 0x000fe20000000000 */
[----:B------:R-:W-:Y:S01]  /*15c80*/  F2FP.BF16.F32.PACK_AB R194, R39, R194 ;  /* 0x000000c227c2723e */ /* 0x000fe200000010ff */
[--C-:B------:R-:W-:Y:S01]  /*15c90*/  IMAD.MOV.U32 R69, RZ, RZ, R119.reuse ;  /* 0x000000ffff457224 */ /* 0x100fe200078e0077 */
[----:B------:R-:W-:Y:S01]  /*15ca0*/  F2FP.BF16.F32.PACK_AB R188, R31, R188 ;  /* 0x000000bc1fbc723e */ /* 0x000fe200000010ff */
[----:B------:R-:W-:Y:S01]  /*15cb0*/  IMAD.MOV.U32 R67, RZ, RZ, R119 ;  /* 0x000000ffff437224 */ /* 0x000fe200078e0077 */
[----:B------:R-:W-:Y:S01]  /*15cc0*/  @!P1 PRMT R3, RZ, 0x654, R3 ;  /* 0x00000654ff039816 */ /* 0x000fe20000000003 */
[----:B------:R-:W1:Y:S01]  /*15cd0*/  MUFU.EX2 R193, R193 ;  /* 0x000000c100c17308 */ /* 0x000e620000000800 */
[----:B--2---:R-:W-:Y:S01]  /*15ce0*/  FADD.FTZ R7, R199, R32 ;  /* 0x00000020c7077221 */ /* 0x004fe20000010000 */
[----:B------:R-:W-:Y:S01]  /*15cf0*/  F2FP.BF16.F32.PACK_AB R200, R11, R200 ;  /* 0x000000c80bc8723e */ /* 0x000fe200000010ff */
[----:B------:R2:W-:Y:S01]  /*15d00*/  @!P1 SYNCS.ARRIVE.TRANS64.RED.A1T0 RZ, [R3+URZ], RZ ;  /* 0x000000ff03ff99a7 */ /* 0x0005e2000810043f */
[----:B------:R-:W-:Y:S01]  /*15d10*/  F2FP.BF16.F32.PACK_AB R197, R8, R197 ;  /* 0x000000c508c5723e */ /* 0x000fe200000010ff */
[----:B------:R-:W-:-:S02]  /*15d20*/  IMAD.MOV.U32 R65, RZ, RZ, R119 ;  /* 0x000000ffff417224 */ /* 0x000fc400078e0077 */
[----:B------:R-:W-:Y:S01]  /*15d30*/  IMAD.MOV.U32 R63, RZ, RZ, R119 ;  /* 0x000000ffff3f7224 */ /* 0x000fe200078e0077 */
[----:B------:R-:W3:Y:S01]  /*15d40*/  MUFU.EX2 R14, R14 ;  /* 0x0000000e000e7308 */ /* 0x000ee20000000800 */
[C---:B0-----:R-:W-:Y:S01]  /*15d50*/  FADD.FTZ R32, R12.reuse, R7 ;  /* 0x000000070c207221 */ /* 0x041fe20000010000 */
[----:B------:R-:W-:Y:S01]  /*15d60*/  F2FP.BF16.F32.PACK_AB R199, R12, R199 ;  /* 0x000000c70cc7723e */ /* 0x000fe200000010ff */
[--C-:B------:R-:W-:Y:S02]  /*15d70*/  IMAD.MOV.U32 R59, RZ, RZ, R119.reuse ;  /* 0x000000ffff3b7224 */ /* 0x100fe400078e0077 */
[--C-:B------:R-:W-:Y:S02]  /*15d80*/  IMAD.MOV.U32 R57, RZ, RZ, R119.reuse ;  /* 0x000000ffff397224 */ /* 0x100fe400078e0077 */
[--C-:B------:R-:W-:Y:S01]  /*15d90*/  IMAD.MOV.U32 R55, RZ, RZ, R119.reuse ;  /* 0x000000ffff377224 */ /* 0x100fe200078e0077 */
[----:B------:R-:W2:Y:S01]  /*15da0*/  MUFU.EX2 R195, R195 ;  /* 0x000000c300c37308 */ /* 0x000ea20000000800 */
[----:B-1----:R-:W-:Y:S01]  /*15db0*/  FADD.FTZ R7, R193, R32 ;  /* 0x00000020c1077221 */ /* 0x002fe20000010000 */
[----:B------:R-:W-:-:S02]  /*15dc0*/  IMAD.MOV.U32 R51, RZ, RZ, R119 ;  /* 0x000000ffff337224 */ /* 0x000fc400078e0077 */
[--C-:B------:R-:W-:Y:S02]  /*15dd0*/  IMAD.MOV.U32 R49, RZ, RZ, R119.reuse ;  /* 0x000000ffff317224 */ /* 0x100fe400078e0077 */
[----:B------:R-:W-:Y:S02]  /*15de0*/  IMAD.MOV.U32 R45, RZ, RZ, R119 ;  /* 0x000000ffff2d7224 */ /* 0x000fe400078e0077 */
[----:B------:R-:W0:Y:S01]  /*15df0*/  MUFU.EX2 R53, R53 ;  /* 0x0000003500357308 */ /* 0x000e220000000800 */
[C---:B---3--:R-:W-:Y:S01]  /*15e00*/  FADD.FTZ R32, R14.reuse, R7 ;  /* 0x000000070e207221 */ /* 0x048fe20000010000 */
[----:B------:R-:W-:Y:S01]  /*15e10*/  F2FP.BF16.F32.PACK_AB R193, R14, R193 ;  /* 0x000000c10ec1723e */ /* 0x000fe200000010ff */
[--C-:B------:R-:W-:Y:S02]  /*15e20*/  IMAD.MOV.U32 R43, RZ, RZ, R119.reuse ;  /* 0x000000ffff2b7224 */ /* 0x100fe400078e0077 */
[--C-:B------:R-:W-:Y:S02]  /*15e30*/  IMAD.MOV.U32 R41, RZ, RZ, R119.reuse ;  /* 0x000000ffff297224 */ /* 0x100fe400078e0077 */
[--C-:B------:R-:W-:Y:S01]  /*15e40*/  IMAD.MOV.U32 R39, RZ, RZ, R119.reuse ;  /* 0x000000ffff277224 */ /* 0x100fe200078e0077 */
[----:B------:R-:W1:Y:S01]  /*15e50*/  MUFU.EX2 R20, R20 ;  /* 0x0000001400147308 */ /* 0x000e620000000800 */
[----:B--2---:R-:W-:Y:S01]  /*15e60*/  FADD.FTZ R3, R195, R32 ;  /* 0x00000020c3037221 */ /* 0x004fe20000010000 */
[----:B------:R-:W-:-:S02]  /*15e70*/  IMAD.MOV.U32 R37, RZ, RZ, R119 ;  /* 0x000000ffff257224 */ /* 0x000fc400078e0077 */
[--C-:B------:R-:W-:Y:S02]  /*15e80*/  IMAD.MOV.U32 R33, RZ, RZ, R119.reuse ;  /* 0x000000ffff217224 */ /* 0x100fe400078e0077 */
[--C-:B------:R-:W-:Y:S02]  /*15e90*/  IMAD.MOV.U32 R31, RZ, RZ, R119.reuse ;  /* 0x000000ffff1f7224 */ /* 0x100fe400078e0077 */
[----:B------:R-:W2:Y:S01]  /*15ea0*/  MUFU.EX2 R184, R184 ;  /* 0x000000b800b87308 */ /* 0x000ea20000000800 */
[C---:B0-----:R-:W-:Y:S01]  /*15eb0*/  FADD.FTZ R7, R53.reuse, R34 ;  /* 0x0000002235077221 */ /* 0x041fe20000010000 */
[----:B------:R-:W-:Y:S01]  /*15ec0*/  F2FP.BF16.F32.PACK_AB R190, R53, R190 ;  /* 0x000000be35be723e */ /* 0x000fe200000010ff */
[--C-:B------:R-:W-:Y:S02]  /*15ed0*/  IMAD.MOV.U32 R53, RZ, RZ, R119.reuse ;  /* 0x000000ffff357224 */ /* 0x100fe400078e0077 */
[----:B------:R-:W-:-:S03]  /*15ee0*/  IMAD.MOV.U32 R25, RZ, RZ, R119 ;  /* 0x000000ffff197224 */ /* 0x000fc600078e0077 */
[----:B------:R-:W0:Y:S01]  /*15ef0*/  MUFU.EX2 R189, R189 ;  /* 0x000000bd00bd7308 */ /* 0x000e220000000800 */
[C---:B-1----:R-:W-:Y:S01]  /*15f00*/  FADD.FTZ R34, R20.reuse, R3 ;  /* 0x0000000314227221 */ /* 0x042fe20000010000 */
[----:B------:R-:W-:-:S06]  /*15f10*/  F2FP.BF16.F32.PACK_AB R195, R20, R195 ;  /* 0x000000c314c3723e */ /* 0x000fcc00000010ff */
        /* <DEDUP_REMOVED lines=11> */
[----:B------:R-:W-:-:S05]  /*15fd0*/  IMAD.MOV.U32 R26, RZ, RZ, R119 ;  /* 0x000000ffff1a7224 */ /* 0x000fca00078e0077 */
[----:B------:R-:W2:Y:S01]  /*15fe0*/  MUFU.EX2 R85, R85 ;  /* 0x0000005500557308 */ /* 0x000ea20000000800 */
[----:B0-----:R-:W-:-:S07]  /*15ff0*/  FADD.FTZ R36, R186, R7 ;  /* 0x00000007ba247221 */ /* 0x001fce0000010000 */
[----:B------:R-:W0:Y:S01]  /*16000*/  MUFU.EX2 R28, R28 ;  /* 0x0000001c001c7308 */ /* 0x000e220000000800 */
[----:B-1----:R-:W-:-:S07]  /*16010*/  FADD.FTZ R3, R191, R34 ;  /* 0x00000022bf037221 */ /* 0x002fce0000010000 */
[----:B------:R-:W1:Y:S01]  /*16020*/  MUFU.EX2 R180, R180 ;  /* 0x000000b400b47308 */ /* 0x000e620000000800 */
[C---:B--2---:R-:W-:Y:S01]  /*16030*/  FADD.FTZ R7, R85.reuse, R36 ;  /* 0x0000002455077221 */ /* 0x044fe20000010000 */
[----:B------:R-:W-:Y:S01]  /*16040*/  F2FP.BF16.F32.PACK_AB R186, R85, R186 ;  /* 0x000000ba55ba723e */ /* 0x000fe200000010ff */
[----:B------:R-:W-:-:S05]  /*16050*/  IMAD.MOV.U32 R85, RZ, RZ, R119 ;  /* 0x000000ffff557224 */ /* 0x000fca00078e0077 */
[----:B------:R-:W2:Y:S01]  /*16060*/  MUFU.EX2 R185, R185 ;  /* 0x000000b900b97308 */ /* 0x000ea20000000800 */
[C---:B0-----:R-:W-:Y:S01]  /*16070*/  FADD.FTZ R34, R28.reuse, R3 ;  /* 0x000000031c227221 */ /* 0x041fe20000010000 */
[----:B------:R-:W-:Y:S01]  /*16080*/  F2FP.BF16.F32.PACK_AB R191, R28, R191 ;  /* 0x000000bf1cbf723e */ /* 0x000fe200000010ff */
[----:B------:R-:W-:-:S05]  /*16090*/  IMAD.MOV.U32 R28, RZ, RZ, R119 ;  /* 0x000000ffff1c7224 */ /* 0x000fca00078e0077 */
[----:B------:R-:W0:Y:S01]  /*160a0*/  MUFU.EX2 R87, R87 ;  /* 0x0000005700577308 */ /* 0x000e220000000800 */
[----:B-1----:R-:W-:-:S07]  /*160b0*/  FADD.FTZ R36, R180, R7 ;  /* 0x00000007b4247221 */ /* 0x002fce0000010000 */
        /* <DEDUP_REMOVED lines=9> */
[----:B------:R-:W-:-:S05]  /*16150*/  IMAD.MOV.U32 R30, RZ, RZ, R119 ;  /* 0x000000ffff1e7224 */ /* 0x000fca00078e0077 */
[----:B------:R-:W1:Y:S01]  /*16160*/  MUFU.EX2 R89, R89 ;  /* 0x0000005900597308 */ /* 0x000e620000000800 */
[----:B--2---:R-:W-:-:S07]  /*16170*/  FADD.FTZ R36, R182, R7 ;  /* 0x00000007b6247221 */ /* 0x004fce0000010000 */
[----:B------:R2:W3:Y:S01]  /*16180*/  MUFU.EX2 R10, R47 ;  /* 0x0000002f000a7308 */ /* 0x0004e20000000800 */
[----:B0-----:R-:W-:-:S07]  /*16190*/  FADD.FTZ R3, R187, R34 ;  /* 0x00000022bb037221 */ /* 0x001fce0000010000 */
[----:B------:R-:W0:Y:S01]  /*161a0*/  MUFU.EX2 R181, R181 ;  /* 0x000000b500b57308 */ /* 0x000e220000000800 */
[C---:B-1----:R-:W-:Y:S01]  /*161b0*/  FADD.FTZ R7, R89.reuse, R36 ;  /* 0x0000002459077221 */ /* 0x042fe20000010000 */
[----:B------:R-:W-:Y:S01]  /*161c0*/  F2FP.BF16.F32.PACK_AB R182, R89, R182 ;  /* 0x000000b659b6723e */ /* 0x000fe200000010ff */
[--C-:B------:R-:W-:Y:S02]  /*161d0*/  IMAD.MOV.U32 R89, RZ, RZ, R119.reuse ;  /* 0x000000ffff597224 */ /* 0x100fe400078e0077 */
[----:B--2---:R-:W-:-:S03]  /*161e0*/  IMAD.MOV.U32 R47, RZ, RZ, R119 ;  /* 0x000000ffff2f7224 */ /* 0x004fc600078e0077 */
[----:B------:R1:W2:Y:S01]  /*161f0*/  MUFU.EX2 R32, R35 ;  /* 0x0000002300207308 */ /* 0x0002a20000000800 */
[C---:B---3--:R-:W-:Y:S01]  /*16200*/  FADD.FTZ R36, R10.reuse, R3 ;  /* 0x000000030a247221 */ /* 0x048fe20000010000 */
[----:B------:R-:W-:-:S06]  /*16210*/  F2FP.BF16.F32.PACK_AB R187, R10, R187 ;  /* 0x000000bb0abb723e */ /* 0x000fcc00000010ff */
[----:B------:R-:W3:Y:S01]  /*16220*/  MUFU.EX2 R29, R29 ;  /* 0x0000001d001d7308 */ /* 0x000ee20000000800 */
[----:B0-----:R-:W-:Y:S01]  /*16230*/  FADD.FTZ R3, R181, R36 ;  /* 0x00000024b5037221 */ /* 0x001fe20000010000 */
[----:B-1----:R-:W-:-:S06]  /*16240*/  IMAD.MOV.U32 R35, RZ, RZ, R119 ;  /* 0x000000ffff237224 */ /* 0x002fcc00078e0077 */
[----:B------:R0:W1:Y:S01]  /*16250*/  MUFU.EX2 R24, R73 ;  /* 0x0000004900187308 */ /* 0x0000620000000800 */
[C---:B--2---:R-:W-:Y:S01]  /*16260*/  FADD.FTZ R36, R32.reuse, R3 ;  /* 0x0000000320247221 */ /* 0x044fe20000010000 */
[----:B------:R-:W-:Y:S01]  /*16270*/  F2FP.BF16.F32.PACK_AB R181, R32, R181 ;  /* 0x000000b520b5723e */ /* 0x000fe200000010ff */
[----:B------:R-:W-:-:S05]  /*16280*/  IMAD.MOV.U32 R32, RZ, RZ, R119 ;  /* 0x000000ffff207224 */ /* 0x000fca00078e0077 */
[----:B------:R-:W2:Y:S01]  /*16290*/  MUFU.EX2 R77, R77 ;  /* 0x0000004d004d7308 */ /* 0x000ea20000000800 */
[----:B---3--:R-:W-:Y:S01]  /*162a0*/  FADD.FTZ R3, R29, R36 ;  /* 0x000000241d037221 */ /* 0x008fe20000010000 */
[----:B0-----:R-:W-:-:S06]  /*162b0*/  IMAD.MOV.U32 R73, RZ, RZ, R119 ;  /* 0x000000ffff497224 */ /* 0x001fcc00078e0077 */
[----:B------:R0:W3:Y:S01]  /*162c0*/  MUFU.EX2 R34, R27 ;  /* 0x0000001b00227308 */ /* 0x0000e20000000800 */
[C---:B-1----:R-:W-:Y:S01]  /*162d0*/  FADD.FTZ R36, R24.reuse, R3 ;  /* 0x0000000318247221 */ /* 0x042fe20000010000 */
[----:B------:R-:W-:Y:S01]  /*162e0*/  F2FP.BF16.F32.PACK_AB R183, R24, R29 ;  /* 0x0000001d18b7723e */ /* 0x000fe200000010ff */
[--C-:B------:R-:W-:Y:S02]  /*162f0*/  IMAD.MOV.U32 R29, RZ, RZ, R119.reuse ;  /* 0x000000ffff1d7224 */ /* 0x100fe400078e0077 */
[----:B------:R-:W-:-:S03]  /*16300*/  IMAD.MOV.U32 R24, RZ, RZ, R119 ;  /* 0x000000ffff187224 */ /* 0x000fc600078e0077 */
[----:B------:R-:W1:Y:S01]  /*16310*/  MUFU.EX2 R81, R81 ;  /* 0x0000005100517308 */ /* 0x000e620000000800 */
[----:B--2---:R-:W-:Y:S01]  /*16320*/  FADD.FTZ R3, R77, R36 ;  /* 0x000000244d037221 */ /* 0x004fe20000010000 */
[--C-:B------:R-:W-:Y:S02]  /*16330*/  IMAD.MOV.U32 R36, RZ, RZ, R119.reuse ;  /* 0x000000ffff247224 */ /* 0x100fe400078e0077 */
[----:B0-----:R-:W-:-:S04]  /*16340*/  IMAD.MOV.U32 R27, RZ, RZ, R119 ;  /* 0x000000ffff1b7224 */ /* 0x001fc800078e0077 */
[----:B------:R-:W0:Y:S01]  /*16350*/  MUFU.EX2 R176, R176 ;  /* 0x000000b000b07308 */ /* 0x000e220000000800 */
[C---:B---3--:R-:W-:Y:S01]  /*16360*/  FADD.FTZ R6, R34.reuse, R3 ;  /* 0x0000000322067221 */ /* 0x048fe20000010000 */
[----:B------:R-:W-:Y:S01]  /*16370*/  F2FP.BF16.F32.PACK_AB R177, R34, R77 ;  /* 0x0000004d22b1723e */ /* 0x000fe200000010ff */
[--C-:B------:R-:W-:Y:S02]  /*16380*/  IMAD.MOV.U32 R77, RZ, RZ, R119.reuse ;  /* 0x000000ffff4d7224 */ /* 0x100fe400078e0077 */
[----:B------:R-:W-:-:S03]  /*16390*/  IMAD.MOV.U32 R34, RZ, RZ, R119 ;  /* 0x000000ffff227224 */ /* 0x000fc600078e0077 */
[----:B------:R2:W3:Y:S01]  /*163a0*/  MUFU.EX2 R91, R117 ;  /* 0x00000075005b7308 */ /* 0x0004e20000000800 */
[----:B-1----:R-:W-:Y:S01]  /*163b0*/  FADD.FTZ R3, R81, R6 ;  /* 0x0000000651037221 */ /* 0x002fe20000010000 */
[----:B------:R-:W-:-:S05]  /*163c0*/  VIADD R6, R153, 0xfffffffe ;  /* 0xfffffffe99067836 */ /* 0x000fca0000000000 */
[----:B------:R-:W-:Y:S01]  /*163d0*/  ISETP.GE.AND P2, PT, R6, R219, PT ;  /* 0x000000db0600720c */ /* 0x000fe20003f46270 */
[----:B------:R-:W1:Y:S01]  /*163e0*/  MUFU.EX2 R178, R178 ;  /* 0x000000b200b27308 */ /* 0x000e620000000800 */
[----:B0-----:R-:W-:Y:S01]  /*163f0*/  FADD.FTZ R38, R176, R7 ;  /* 0x00000007b0267221 */ /* 0x001fe20000010000 */
[----:B--2---:R-:W-:-:S06]  /*16400*/  IMAD.MOV.U32 R117, RZ, RZ, R119 ;  /* 0x000000ffff757224 */ /* 0x004fcc00078e0077 */
[----:B------:R-:W0:Y:S01]  /*16410*/  MUFU.EX2 R93, R93 ;  /* 0x0000005d005d7308 */ /* 0x000e220000000800 */
[C---:B---3--:R-:W-:Y:S01]  /*16420*/  FADD.FTZ R7, R91.reuse, R38 ;  /* 0x000000265b077221 */ /* 0x048fe20000010000 */
[----:B------:R-:W-:Y:S01]  /*16430*/  F2FP.BF16.F32.PACK_AB R176, R91, R176 ;  /* 0x000000b05bb0723e */ /* 0x000fe200000010ff */
[----:B------:R-:W-:-:S05]  /*16440*/  IMAD.MOV.U32 R91, RZ, RZ, R119 ;  /* 0x000000ffff5b7224 */ /* 0x000fca00078e0077 */
[----:B------:R2:W3:Y:S01]  /*16450*/  MUFU.EX2 R2, R61 ;  /* 0x0000003d00027308 */ /* 0x0004e20000000800 */
[----:B-1----:R-:W-:-:S04]  /*16460*/  FADD.FTZ R38, R178, R7 ;  /* 0x00000007b2267221 */ /* 0x002fc80000010000 */
[C---:B0-----:R-:W-:Y:S01]  /*16470*/  FADD.FTZ R15, R93.reuse, R38 ;  /* 0x000000265d0f7221 */ /* 0x041fe20000010000 */
[----:B------:R-:W-:Y:S01]  /*16480*/  F2FP.BF16.F32.PACK_AB R178, R93, R178 ;  /* 0x000000b25db2723e */ /* 0x000fe200000010ff */
[--C-:B------:R-:W-:Y:S02]  /*16490*/  IMAD.MOV.U32 R93, RZ, RZ, R119.reuse ;  /* 0x000000ffff5d7224 */ /* 0x100fe400078e0077 */
[--C-:B--2---:R-:W-:Y:S02]  /*164a0*/  IMAD.MOV.U32 R61, RZ, RZ, R119.reuse ;  /* 0x000000ffff3d7224 */ /* 0x104fe400078e0077 */
[----:B------:R-:W-:Y:S02]  /*164b0*/  IMAD.MOV.U32 R38, RZ, RZ, R119 ;  /* 0x000000ffff267224 */ /* 0x000fe400078e0077 */
[C---:B---3--:R-:W-:Y:S01]  /*164c0*/  FADD.FTZ R14, R2.reuse, R3 ;  /* 0x00000003020e7221 */ /* 0x048fe20000010000 */
[----:B------:R-:W-:Y:S01]  /*164d0*/  F2FP.BF16.F32.PACK_AB R179, R2, R81 ;  /* 0x0000005102b3723e */ /* 0x000fe200000010ff */
[----:B------:R-:W-:-:S02]  /*164e0*/  IMAD.MOV.U32 R2, RZ, RZ, 0x3f800000 ;  /* 0x3f800000ff027424 */ /* 0x000fc400078e00ff */
[----:B------:R-:W-:Y:S02]  /*164f0*/  IMAD.MOV.U32 R3, RZ, RZ, 0x3f800000 ;  /* 0x3f800000ff037424 */ /* 0x000fe400078e00ff */
[----:B------:R-:W-:Y:S01]  /*16500*/  IMAD.MOV.U32 R81, RZ, RZ, R119 ;  /* 0x000000ffff517224 */ /* 0x000fe200078e0077 */
[----:B------:R-:W-:Y:S06]  /*16510*/  @!P2 BRA `(.L_x_603) ;  /* 0x000000500024a947 */ /* 0x000fec0003800000 */
[----:B------:R-:W-:Y:S01]  /*16520*/  IMAD.MOV.U32 R7, RZ, RZ, R4 ;  /* 0x000000ffff077224 */ /* 0x000fe200078e0004 */
[----:B------:R-:W-:Y:S01]  /*16530*/  CS2R R118, SRZ ;  /* 0x0000000000767805 */ /* 0x000fe2000001ff00 */
        /* <DEDUP_REMOVED lines=50> */
[----:B------:R-:W-:-:S07]  /*16860*/  CS2R R24, SRZ ;  /* 0x0000000000187805 */ /* 0x000fce000001ff00 */
.L_x_614:
[----:B------:R-:W-:-:S05]  /*16870*/  VIADD R0, R10, 0x1 ;  /* 0x000000010a007836 */ /* 0x000fca0000000000 */
[----:B------:R-:W-:-:S04]  /*16880*/  ISETP.NE.AND P2, PT, R0, 0x2, PT ;  /* 0x000000020000780c */ /* 0x000fc80003f45270 */
[----:B------:R-:W-:Y:S02]  /*16890*/  SEL R0, R0, RZ, P2 ;  /* 0x000000ff00007207 */ /* 0x000fe40001000000 */
[----:B------:R-:W-:-:S03]  /*168a0*/  SEL R218, RZ, 0x1, P2 ;  /* 0x00000001ffda7807 */ /* 0x000fc60001000000 */
[----:B------:R-:W-:Y:S01]  /*168b0*/  IMAD.MOV.U32 R217, RZ, RZ, R0 ;  /* 0x000000ffffd97224 */ /* 0x000fe200078e0000 */
[----:B------:R-:W-:Y:S01]  /*168c0*/  LOP3.LUT R218, R9, R218, RZ, 0x3c, !PT ;  /* 0x000000da09da7212 */ /* 0x000fe200078e3cff */
[----:B------:R-:W-:Y:S06]  /*168d0*/  @!P0 BRA `(.L_x_604) ;  /* 0x0000000000048947 */ /* 0x000fec0003800000 */
[----:B------:R-:W-:Y:S01]  /*168e0*/  BPT.TRAP 0x1 ;  /* 0x000000040000795c */ /* 0x000fe20000300000 */
.L_x_604:
[----:B------:R-:W-:Y:S01]  /*168f0*/  IMAD R11, R0, 0x8, R16 ;  /* 0x00000008000b7824 */ /* 0x000fe200078e0210 */
[----:B------:R-:W-:-:S04]  /*16900*/  SHF.L.U32 R4, R218, 0x1f, RZ ;  /* 0x0000001fda047819 */ /* 0x000fc800000006ff */
[----:B------:R0:W1:Y:S01]  /*16910*/  SYNCS.PHASECHK.TRANS64.TRYWAIT P2, [R11+URZ+0x36830], R4 ;  /* 0x036830040b0075a7 */ /* 0x000062000804017f */
[----:B------:R-:W-:Y:S05]  /*16920*/  @!P0 BRA `(.L_x_605) ;  /* 0x0000000000048947 */ /* 0x000fea0003800000 */
[----:B------:R-:W-:Y:S01]  /*16930*/  BPT.TRAP 0x1 ;  /* 0x000000040000795c */ /* 0x000fe20000300000 */
.L_x_605:
[----:B------:R-:W-:Y:S01]  /*16940*/  IMAD R0, R217, 0xa80, R220 ;  /* 0x00000a80d9007824 */ /* 0x000fe200078e02dc */
[----:B------:R-:W-:Y:S03]  /*16950*/  BSSY B1, `(.L_x_606) ;  /* 0x0000006000017945 */ /* 0x000fe60003800000 */
[C---:B------:R-:W-:Y:S02]  /*16960*/  VIADD R12, R0.reuse, 0x80 ;  /* 0x00000080000c7836 */ /* 0x040fe40000000000 */
[----:B------:R-:W-:Y:S01]  /*16970*/  VIADD R20, R0, 0x100 ;  /* 0x0000010000147836 */ /* 0x000fe20000000000 */
[----:B-1----:R-:W-:Y:S06]  /*16980*/  @P2 BRA `(.L_x_607) ;  /* 0x0000000000082947 */ /* 0x002fec0003800000 */
[----:B------:R-:W1:Y:S02]  /*16990*/  SYNCS.PHASECHK.TRANS64.TRYWAIT P2, [R11+URZ+0x36830], R4 ;  /* 0x036830040b0075a7 */ /* 0x000e64000804017f */
[----:B-1----:R-:W-:Y:S05]  /*169a0*/  @!P2 BRA `(.L_x_608) ;  /* 0x00000124008ca947 */ /* 0x002fea0003800000 */
.L_x_607:
[----:B------:R-:W-:Y:S05]  /*169b0*/  BSYNC B1 ;  /* 0x0000000000017941 */ /* 0x000fea0003800000 */
.L_x_606:
[----:B------:R-:W2:Y:S04]  /*169c0*/  LDL.64 R122, [R1] ;  /* 0x00000000017a7983 */ /* 0x000ea80000100a00 */
[----:B------:R-:W3:Y:S01]  /*169d0*/  LDL.64 R120, [R1+0x60] ;  /* 0x0000600001787983 */ /* 0x000ee20000100a00 */
[----:B01----:R-:W-:Y:S02]  /*169e0*/  IMAD.MOV.U32 R4, RZ, RZ, R0 ;  /* 0x000000ffff047224 */ /* 0x003fe400078e0000 */
[----:B------:R-:W-:-:S03]  /*169f0*/  IMAD.MOV.U32 R5, RZ, RZ, 0x40000040 ;  /* 0x40000040ff057424 */ /* 0x000fc600078e00ff */
[----:B------:R-:W-:Y:S02]  /*16a00*/  R2UR UR14, R4 ;  /* 0x00000000040e72ca */ /* 0x000fe400000e0000 */
[----:B------:R-:W-:Y:S01]  /*16a10*/  R2UR UR15, R5 ;  /* 0x00000000050f72ca */ /* 0x000fe200000e0000 */
[----:B------:R-:W-:Y:S01]  /*16a20*/  WARPGROUP.ARRIVE ;  /* 0x00000000000079c5 */ /* 0x000fe20000000000 */
[----:B------:R-:W-:Y:S01]  /*16a30*/  IMAD.MOV.U32 R13, RZ, RZ, 0x40000040 ;  /* 0x40000040ff0d7424 */ /* 0x000fe200078e00ff */
[----:B------:R-:W-:-:S04]  /*16a40*/  R2UR UR10, R12 ;  /* 0x000000000c0a72ca */ /* 0x000fc800000e0000 */
[----:B------:R-:W-:Y:S01]  /*16a50*/  R2UR UR11, R13 ;  /* 0x000000000d0b72ca */ /* 0x000fe200000e0000 */
[----:B------:R-:W-:Y:S01]  /*16a60*/  IMAD.MOV.U32 R4, RZ, RZ, R20 ;  /* 0x000000ffff047224 */ /* 0x000fe200078e0014 */
[----:B------:R-:W-:-:S04]  /*16a70*/  R2UR UR59, R5 ;  /* 0x00000000053b72ca */ /* 0x000fc800000e0000 */
[----:B------:R-:W-:Y:S01]  /*16a80*/  R2UR UR58, R4 ;  /* 0x00000000043a72ca */ /* 0x000fe200000e0000 */
[----:B------:R-:W-:Y:S01]  /*16a90*/  VIADD R12, R0, 0x180 ;  /* 0x00000180000c7836 */ /* 0x000fe20000000000 */
[----:B------:R-:W-:-:S04]  /*16aa0*/  R2UR UR55, R13 ;  /* 0x000000000d3772ca */ /* 0x000fc800000e0000 */
[----:B------:R-:W-:Y:S01]  /*16ab0*/  R2UR UR54, R12 ;  /* 0x000000000c3672ca */ /* 0x000fe200000e0000 */
[----:B------:R-:W-:Y:S01]  /*16ac0*/  VIADD R4, R0, 0x200 ;  /* 0x0000020000047836 */ /* 0x000fe20000000000 */
[----:B------:R-:W-:-:S04]  /*16ad0*/  R2UR UR7, R5 ;  /* 0x00000000050772ca */ /* 0x000fc800000e0000 */
[----:B------:R-:W-:Y:S02]  /*16ae0*/  R2UR UR6, R4 ;  /* 0x00000000040672ca */ /* 0x000fe400000e0000 */
[----:B--2---:R-:W-:Y:S02]  /*16af0*/  R2UR UR16, R122 ;  /* 0x000000007a1072ca */ /* 0x004fe400000e0000 */
[----:B------:R-:W-:Y:S02]  /*16b00*/  R2UR UR17, R123 ;  /* 0x000000007b1172ca */ /* 0x000fe400000e0000 */
[----:B---3--:R-:W-:Y:S02]  /*16b10*/  R2UR UR42, R120 ;  /* 0x00000000782a72ca */ /* 0x008fe400000e0000 */
[----:B------:R-:W-:Y:S02]  /*16b20*/  R2UR UR43, R121 ;  /* 0x00000000792b72ca */ /* 0x000fe400000e0000 */
[----:B------:R-:W2:Y:S01]  /*16b30*/  LDL.64 R120, [R1+0x58] ;  /* 0x0000580001787983 */ /* 0x000ea20000100a00 */
[----:B------:R-:W-:Y:S01]  /*16b40*/  VIADD R20, R0, 0x280 ;  /* 0x0000028000147836 */ /* 0x000fe20000000000 */
[----:B------:R-:W-:Y:S01]  /*16b50*/  R2UR UR47, R13 ;  /* 0x000000000d2f72ca */ /* 0x000fe200000e0000 */
[----:B------:R-:W-:Y:S01]  /*16b60*/  IMAD.MOV.U32 R21, RZ, RZ, 0x40000040 ;  /* 0x40000040ff157424 */ /* 0x000fe200078e00ff */
[----:B------:R-:W-:Y:S01]  /*16b70*/  R2UR UR35, R5 ;  /* 0x00000000052372ca */ /* 0x000fe200000e0000 */
[----:B------:R-:W-:Y:S01]  /*16b80*/  UMOV UR12, UR16 ;  /* 0x00000010000c7c82 */ /* 0x000fe20008000000 */
[----:B------:R-:W-:Y:S01]  /*16b90*/  UMOV UR8, UR16 ;  /* 0x0000001000087c82 */ /* 0x000fe20008000000 */
[----:B------:R-:W-:Y:S01]  /*16ba0*/  UMOV UR13, UR17 ;  /* 0x00000011000d7c82 */ /* 0x000fe20008000000 */
[----:B------:R-:W-:Y:S01]  /*16bb0*/  UMOV UR9, UR17 ;  /* 0x0000001100097c82 */ /* 0x000fe20008000000 */
[----:B------:R-:W-:Y:S01]  /*16bc0*/  HGMMA.64x16x16.F32.BF16 R168, gdesc[UR12], RZ, !UPT, gsb0 ;  /* 0x002000000ca879f0 */ /* 0x000fe2000c0018ff */
[----:B------:R-:W-:Y:S01]  /*16bd0*/  UMOV UR56, UR16 ;  /* 0x0000001000387c82 */ /* 0x000fe20008000000 */
[----:B------:R-:W-:Y:S01]  /*16be0*/  UMOV UR57, UR17 ;  /* 0x0000001100397c82 */ /* 0x000fe20008000000 */
[----:B------:R-:W-:Y:S01]  /*16bf0*/  UMOV UR52, UR16 ;  /* 0x0000001000347c82 */ /* 0x000fe20008000000 */
[----:B------:R-:W-:Y:S01]  /*16c00*/  UMOV UR53, UR17 ;  /* 0x0000001100357c82 */ /* 0x000fe20008000000 */
[----:B------:R-:W-:Y:S01]  /*16c10*/  UMOV UR4, UR16 ;  /* 0x0000001000047c82 */ /* 0x000fe20008000000 */
[----:B------:R-:W-:Y:S01]  /*16c20*/  UMOV UR5, UR17 ;  /* 0x0000001100057c82 */ /* 0x000fe20008000000 */
[----:B------:R-:W-:Y:S01]  /*16c30*/  R2UR UR50, R20 ;  /* 0x00000000143272ca */ /* 0x000fe200000e0000 */
[----:B------:R-:W-:Y:S01]  /*16c40*/  UMOV UR48, UR16 ;  /* 0x0000001000307c82 */ /* 0x000fe20008000000 */
[----:B------:R-:W-:Y:S01]  /*16c50*/  R2UR UR51, R21 ;  /* 0x00000000153372ca */ /* 0x000fe200000e0000 */
[----:B------:R-:W-:Y:S01]  /*16c60*/  UMOV UR49, UR17 ;  /* 0x0000001100317c82 */ /* 0x000fe20008000000 */
[C---:B------:R-:W-:Y:S01]  /*16c70*/  VIADD R12, R0.reuse, 0x300 ;  /* 0x00000300000c7836 */ /* 0x040fe20000000000 */
[----:B------:R-:W-:Y:S01]  /*16c80*/  UMOV UR44, UR16 ;  /* 0x00000010002c7c82 */ /* 0x000fe20008000000 */
[----:B------:R-:W-:Y:S01]  /*16c90*/  UMOV UR45, UR17 ;  /* 0x00000011002d7c82 */ /* 0x000fe20008000000 */
[----:B------:R-:W-:Y:S01]  /*16ca0*/  VIADD R4, R0, 0x2 ;  /* 0x0000000200047836 */ /* 0x000fe20000000000 */
[----:B------:R-:W-:Y:S01]  /*16cb0*/  UMOV UR32, UR42 ;  /* 0x0000002a00207c82 */ /* 0x000fe20008000000 */
[----:B------:R-:W-:Y:S01]  /*16cc0*/  R2UR UR46, R12 ;  /* 0x000000000c2e72ca */ /* 0x000fe200000e0000 */
[----:B------:R-:W-:Y:S01]  /*16cd0*/  UMOV UR33, UR43 ;  /* 0x0000002b00217c82 */ /* 0x000fe20008000000 */
[----:B------:R-:W-:Y:S01]  /*16ce0*/  VIADD R12, R0, 0x82 ;  /* 0x00000082000c7836 */ /* 0x000fe20000000000 */
[----:B------:R-:W-:-:S02]  /*16cf0*/  R2UR UR34, R4 ;  /* 0x00000000042272ca */ /* 0x000fc400000e0000 */
[----:B------:R-:W-:Y:S01]  /*16d00*/  R2UR UR31, R13 ;  /* 0x000000000d1f72ca */ /* 0x000fe200000e0000 */
[----:B------:R-:W-:Y:S01]  /*16d10*/  UMOV UR28, UR42 ;  /* 0x0000002a001c7c82 */ /* 0x000fe20008000000 */
[----:B------:R-:W-:Y:S01]  /*16d20*/  R2UR UR30, R12 ;  /* 0x000000000c1e72ca */ /* 0x000fe200000e0000 */
[----:B------:R-:W-:Y:S01]  /*16d30*/  UMOV UR29, UR43 ;  /* 0x0000002b001d7c82 */ /* 0x000fe20008000000 */
[C---:B------:R-:W-:Y:S01]  /*16d40*/  VIADD R20, R0.reuse, 0x102 ;  /* 0x0000010200147836 */ /* 0x040fe20000000000 */
[----:B------:R-:W-:Y:S01]  /*16d50*/  R2UR UR27, R21 ;  /* 0x00000000151b72ca */ /* 0x000fe200000e0000 */
[----:B------:R-:W-:Y:S01]  /*16d60*/  UMOV UR24, UR42 ;  /* 0x0000002a00187c82 */ /* 0x000fe20008000000 */
[----:B------:R-:W-:Y:S01]  /*16d70*/  UMOV UR25, UR43 ;  /* 0x0000002b00197c82 */ /* 0x000fe20008000000 */
[----:B------:R-:W-:Y:S01]  /*16d80*/  VIADD R4, R0, 0x182 ;  /* 0x0000018200047836 */ /* 0x000fe20000000000 */
[----:B------:R-:W-:Y:S02]  /*16d90*/  R2UR UR26, R20 ;  /* 0x00000000141a72ca */ /* 0x000fe400000e0000 */
[----:B------:R-:W-:Y:S01]  /*16da0*/  R2UR UR23, R5 ;  /* 0x00000000051772ca */ /* 0x000fe200000e0000 */
[----:B------:R-:W-:Y:S01]  /*16db0*/  UMOV UR20, UR42 ;  /* 0x0000002a00147c82 */ /* 0x000fe20008000000 */
[----:B------:R-:W-:Y:S01]  /*16dc0*/  R2UR UR22, R4 ;  /* 0x00000000041672ca */ /* 0x000fe200000e0000 */
[----:B------:R-:W-:Y:S01]  /*16dd0*/  UMOV UR21, UR43 ;  /* 0x0000002b00157c82 */ /* 0x000fe20008000000 */
[----:B------:R-:W-:-:S02]  /*16de0*/  VIADD R12, R0, 0x202 ;  /* 0x00000202000c7836 */ /* 0x000fc40000000000 */
[----:B------:R-:W-:Y:S01]  /*16df0*/  IMAD.MOV.U32 R13, RZ, RZ, 0x40000040 ;  /* 0x40000040ff0d7424 */ /* 0x000fe200078e00ff */
[----:B------:R-:W-:Y:S02]  /*16e00*/  WARPGROUP.DEPBAR.LE gsb0, 0x0 ;  /* 0x00008000000079c5 */ /* 0x000fe40000010000 */
[----:B------:R-:W-:Y:S01]  /*16e10*/  WARPGROUP.ARRIVE ;  /* 0x00000000000079c5 */ /* 0x000fe20000000000 */
[----:B------:R-:W-:Y:S02]  /*16e20*/  R2UR UR18, R12 ;  /* 0x000000000c1272ca */ /* 0x000fe400000e0000 */
[----:B--2---:R-:W-:-:S03]  /*16e30*/  R2UR UR38, R120 ;  /* 0x00000000782672ca */ /* 0x004fc600000e0000 */
[----:B------:R-:W-:Y:S01]  /*16e40*/  HGMMA.64x16x16.F32.BF16 R160, gdesc[UR8], RZ, !UPT, gsb0 ;  /* 0x0020000008a079f0 */ /* 0x000fe2000c0018ff */
[----:B------:R-:W-:Y:S01]  /*16e50*/  R2UR UR39, R121 ;  /* 0x00000000792772ca */ /* 0x000fe200000e0000 */
[----:B------:R-:W-:Y:S01]  /*16e60*/  UMOV UR16, UR42 ;  /* 0x0000002a00107c82 */ /* 0x000fe20008000000 */
[----:B------:R-:W-:Y:S01]  /*16e70*/  R2UR UR19, R13 ;  /* 0x000000000d1372ca */ /* 0x000fe200000e0000 */
[----:B------:R-:W-:Y:S01]  /*16e80*/  UMOV UR17, UR43 ;  /* 0x0000002b00117c82 */ /* 0x000fe20008000000 */
[----:B------:R-:W-:Y:S02]  /*16e90*/  VIADD R4, R0, 0x282 ;  /* 0x0000028200047836 */ /* 0x000fe40000000000 */
[----:B------:R-:W-:Y:S01]  /*16ea0*/  IMAD.MOV.U32 R5, RZ, RZ, 0x40000040 ;  /* 0x40000040ff057424 */ /* 0x000fe200078e00ff */
[----:B------:R-:W-:Y:S01]  /*16eb0*/  UMOV UR12, UR42 ;  /* 0x0000002a000c7c82 */ /* 0x000fe20008000000 */
[----:B------:R-:W-:Y:S01]  /*16ec0*/  UMOV UR13, UR43 ;  /* 0x0000002b000d7c82 */ /* 0x000fe20008000000 */
[----:B------:R-:W-:Y:S01]  /*16ed0*/  R2UR UR14, R4 ;  /* 0x00000000040e72ca */ /* 0x000fe200000e0000 */
[----:B------:R-:W-:Y:S01]  /*16ee0*/  VIADD R12, R0, 0x302 ;  /* 0x00000302000c7836 */ /* 0x000fe20000000000 */
[----:B------:R-:W-:Y:S01]  /*16ef0*/  R2UR UR15, R5 ;  /* 0x00000000050f72ca */ /* 0x000fe200000e0000 */
[----:B------:R-:W-:Y:S01]  /*16f00*/  IMAD.MOV.U32 R13, RZ, RZ, 0x40000040 ;  /* 0x40000040ff0d7424 */ /* 0x000fe200078e00ff */
[----:B------:R-:W-:Y:S01]  /*16f10*/  UMOV UR8, UR42 ;  /* 0x0000002a00087c82 */ /* 0x000fe20008000000 */
[----:B------:R-:W-:Y:S01]  /*16f20*/  UMOV UR9, UR43 ;  /* 0x0000002b00097c82 */ /* 0x000fe20008000000 */
[----:B------:R-:W-:Y:S01]  /*16f30*/  R2UR UR10, R12 ;  /* 0x000000000c0a72ca */ /* 0x000fe200000e0000 */
[----:B------:R-:W-:Y:S01]  /*16f40*/  VIADD R4, R0, 0x4 ;  /* 0x0000000400047836 */ /* 0x000fe20000000000 */
[----:B------:R-:W-:Y:S01]  /*16f50*/  R2UR UR11, R13 ;  /* 0x000000000d0b72ca */ /* 0x000fe200000e0000 */
[----:B------:R-:W-:-:S02]  /*16f60*/  IMAD.MOV.U32 R5, RZ, RZ, 0x40000040 ;  /* 0x40000040ff057424 */ /* 0x000fc400078e00ff */
        /* <DEDUP_REMOVED lines=14> */
[----:B------:R-:W-:Y:S02]  /*17050*/  R2UR UR54, R12 ;  /* 0x000000000c3672ca */ /* 0x000fe400000e0000 */
[----:B------:R-:W-:Y:S01]  /*17060*/  R2UR UR55, R13 ;  /* 0x000000000d3772ca */ /* 0x000fe200000e0000 */
[----:B------:R-:W-:Y:S01]  /*17070*/  UMOV UR52, UR38 ;  /* 0x0000002600347c82 */ /* 0x000fe20008000000 */
[----:B------:R-:W-:Y:S01]  /*17080*/  UMOV UR53, UR39 ;  /* 0x0000002700357c82 */ /* 0x000fe20008000000 */
[----:B------:R-:W2:Y:S01]  /*17090*/  LDL.64 R12, [R1+0x50] ;  /* 0x00005000010c7983 */ /* 0x000ea20000100a00 */
        /* <DEDUP_REMOVED lines=16> */
[----:B------:R-:W-:Y:S01]  /*171a0*/  VIADD R4, R0, 0x204 ;  /* 0x0000020400047836 */ /* 0x000fe20000000000 */
        /* <DEDUP_REMOVED lines=33> */
[----:B------:R-:W-:Y:S02]  /*173c0*/  IMAD.MOV.U32 R5, RZ, RZ, 0x40000040 ;  /* 0x40000040ff057424 */ /* 0x000fe400078e00ff */
[----:B------:R-:W-:Y:S02]  /*173d0*/  WARPGROUP.DEPBAR.LE gsb0, 0x0 ;  /* 0x00008000000079c5 */ /* 0x000fe40000010000 */
[----:B------:R-:W-:-:S06]  /*173e0*/  WARPGROUP.ARRIVE ;  /* 0x00000000000079c5 */ /* 0x000fcc0000000000 */
[----:B------:R-:W-:Y:S01]  /*173f0*/  HGMMA.64x16x16.F32.BF16 R144, gdesc[UR48], R144, gsb0 ;  /* 0x00200000309079f0 */ /* 0x000fe20008001890 */
[----:B------:R-:W-:Y:S02]  /*17400*/  R2UR UR46, R4 ;  /* 0x00000000042e72ca */ /* 0x000fe400000e0000 */
[----:B------:R-:W-:Y:S01]  /*17410*/  R2UR UR47, R5 ;  /* 0x00000000052f72ca */ /* 0x000fe200000e0000 */
[----:B------:R-:W-:Y:S01]  /*17420*/  UMOV UR44, UR38 ;  /* 0x00000026002c7c82 */ /* 0x000fe20008000000 */
[----:B------:R-:W-:Y:S01]  /*17430*/  UMOV UR45, UR39 ;  /* 0x00000027002d7c82 */ /* 0x000fe20008000000 */
[----:B------:R-:W-:Y:S02]  /*17440*/  WARPGROUP.DEPBAR.LE gsb0, 0x0 ;  /* 0x00008000000079c5 */ /* 0x000fe40000010000 */
[----:B------:R-:W-:-:S08]  /*17450*/  WARPGROUP.ARRIVE ;  /* 0x00000000000079c5 */ /* 0x000fd00000000000 */
[----:B------:R-:W-:Y:S01]  /*17460*/  HGMMA.64x16x16.F32.BF16 R136, gdesc[UR44], R136, gsb0 ;  /* 0x002000002c8879f0 */ /* 0x000fe20008001888 */
[----:B------:R-:W-:Y:S02]  /*17470*/  VIADD R4, R0, 0x284 ;  /* 0x0000028400047836 */ /* 0x000fe40000000000 */
[----:B------:R-:W-:-:S03]  /*17480*/  IMAD.MOV.U32 R5, RZ, RZ, 0x40000040 ;  /* 0x40000040ff057424 */ /* 0x000fc600078e00ff */
        /* <DEDUP_REMOVED lines=17> */
[----:B------:R-:W-:Y:S01]  /*175a0*/  IMAD.MOV.U32 R5, RZ, RZ, 0x40000040 ;  /* 0x40000040ff057424 */ /* 0x000fe200078e00ff */
[----:B--2---:R-:W-:Y:S02]  /*175b0*/  R2UR UR42, R12 ;  /* 0x000000000c2a72ca */ /* 0x004fe400000e0000 */
[----:B------:R-:W-:Y:S02]  /*175c0*/  R2UR UR43, R13 ;  /* 0x000000000d2b72ca */ /* 0x000fe400000e0000 */
[----:B------:R-:W-:Y:S01]  /*175d0*/  R2UR UR26, R4 ;  /* 0x00000000041a72ca */ /* 0x000fe200000e0000 */
[----:B------:R-:W2:Y:S01]  /*175e0*/  LDL.64 R12, [R1+0x48] ;  /* 0x00004800010c7983 */ /* 0x000ea20000100a00 */
[----:B------:R-:W-:-:S07]  /*175f0*/  R2UR UR27, R5 ;  /* 0x00000000051b72ca */ /* 0x000fce00000e0000 */
[----:B------:R-:W-:Y:S02]  /*17600*/  UMOV UR24, UR42 ;  /* 0x0000002a00187c82 */ /* 0x000fe40008000000 */
[----:B------:R-:W-:Y:S01]  /*17610*/  UMOV UR25, UR43 ;  /* 0x0000002b00197c82 */ /* 0x000fe20008000000 */
[----:B------:R-:W-:Y:S02]  /*17620*/  WARPGROUP.DEPBAR.LE gsb0, 0x0 ;  /* 0x00008000000079c5 */ /* 0x000fe40000010000 */
[----:B------:R-:W-:-:S06]  /*17630*/  WARPGROUP.ARRIVE ;  /* 0x00000000000079c5 */ /* 0x000fcc0000000000 */
        /* <DEDUP_REMOVED lines=389> */
[----:B------:R-:W-:Y:S02]  /*18e90*/  R2UR UR54, R4 ;  /* 0x00000000043672ca */ /* 0x000fe400000e0000 */
        /* <DEDUP_REMOVED lines=55> */
[----:B------:R-:W-:Y:S02]  /*19210*/  WARPGROUP.DEPBAR.LE gsb0, 0x0 ;  /* 0x00008000000079c5 */ /* 0x000fe40000010000 */
[----:B------:R-:W-:-:S10]  /*19220*/  WARPGROUP.ARRIVE ;  /* 0x00000000000079c5 */ /* 0x000fd40000000000 */
        /* <DEDUP_REMOVED lines=171> */
[----:B------:R-:W-:Y:S01]  /*19ce0*/  FMUL.FTZ R26, R26, R2 ;  /* 0x000000021a1a7220 */ /* 0x000fe20000410000 */
[----:B------:R-:W-:-:S02]  /*19cf0*/  WARPGROUP.DEPBAR.LE gsb0, 0x0 ;  /* 0x00008000000079c5 */ /* 0x000fc40000010000 */
        /* <DEDUP_REMOVED lines=49> */
.L_x_609:
[----:B------:R-:W-:Y:S01]  /*1a010*/  SHF.L.U32 R0, R9, 0x1f, RZ ;  /* 0x0000001f09007819 */ /* 0x000fe200000006ff */
[----:B------:R-:W-:-:S04]  /*1a020*/  IMAD R9, R10, 0x8, R16 ;  /* 0x000000080a097824 */ /* 0x000fc800078e0210 */
[----:B------:R0:W1:Y:S01]  /*1a030*/  SYNCS.PHASECHK.TRANS64.TRYWAIT P2, [R9+URZ+0x36850], R0 ;  /* 0x03685000090075a7 */ /* 0x000062000804017f */
[----:B------:R-:W-:Y:S05]  /*1a040*/  @!P0 BRA `(.L_x_610) ;  /* 0x0000000000048947 */ /* 0x000fea0003800000 */
[----:B------:R-:W-:Y:S01]  /*1a050*/  BPT.TRAP 0x1 ;  /* 0x000000040000795c */ /* 0x000fe20000300000 */
.L_x_610:
[----:B------:R-:W-:Y:S04]  /*1a060*/  BSSY B1, `(.L_x_611) ;  /* 0x0000004000017945 */ /* 0x000fe80003800000 */
[----:B-1----:R-:W-:Y:S05]  /*1a070*/  @P2 BRA `(.L_x_612) ;  /* 0x0000000000082947 */ /* 0x002fea0003800000 */
[----:B------:R-:W1:Y:S02]  /*1a080*/  SYNCS.PHASECHK.TRANS64.TRYWAIT P2, [R9+URZ+0x36850], R0 ;  /* 0x03685000090075a7 */ /* 0x000e64000804017f */
[----:B-1----:R-:W-:Y:S05]  /*1a090*/  @!P2 BRA `(.L_x_613) ;  /* 0x000000ec00e4a947 */ /* 0x002fea0003800000 */
.L_x_612:
[----:B------:R-:W-:Y:S05]  /*1a0a0*/  BSYNC B1 ;  /* 0x0000000000017941 */ /* 0x000fea0003800000 */
.L_x_611:
[----:B01----:R-:W-:Y:S01]  /*1a0b0*/  VIADD R0, R16, 0x400 ;  /* 0x0000040010007836 */ /* 0x003fe20000000000 */
[----:B------:R-:W-:Y:S01]  /*1a0c0*/  WARPGROUP.ARRIVE ;  /* 0x00000000000079c5 */ /* 0x000fe20000000000 */
[----:B------:R-:W-:Y:S01]  /*1a0d0*/  IMAD.MOV.U32 R13, RZ, RZ, 0x40000040 ;  /* 0x40000040ff0d7424 */ /* 0x000fe200078e00ff */
[----:B------:R-:W-:Y:S01]  /*1a0e0*/  ULDC UR4, c[0x0][0x988] ;  /* 0x0002620000047ab9 */ /* 0x000fe20000000800 */
[----:B------:R-:W-:Y:S01]  /*1a0f0*/  IMAD.MOV.U32 R3, RZ, RZ, 0x40000040 ;  /* 0x40000040ff037424 */ /* 0x000fe200078e00ff */
[----:B------:R-:W-:Y:S01]  /*1a100*/  SHF.R.U32.HI R0, RZ, 0x4, R0 ;  /* 0x00000004ff007819 */ /* 0x000fe20000011600 */
[----:B------:R-:W-:Y:S01]  /*1a110*/  @!P1 VIADD R11, R11, 0x36840 ;  /* 0x000368400b0b9836 */ /* 0x000fe20000000000 */
[----:B------:R-:W-:Y:S01]  /*1a120*/  R2UR UR7, R13 ;  /* 0x000000000d0772ca */ /* 0x000fe200000e0000 */
[----:B------:R-:W-:Y:S01]  /*1a130*/  @!P1 VIADD R9, R9, 0x36860 ;  /* 0x0003686009099836 */ /* 0x000fe20000000000 */
[----:B------:R-:W-:Y:S02]  /*1a140*/  LOP3.LUT R0, R0, 0x3fff, RZ, 0xc0, !PT ;  /* 0x00003fff00007812 */ /* 0x000fe400078ec0ff */
[C---:B------:R-:W-:Y:S01]  /*1a150*/  ISETP.GT.AND P2, PT, R6.reuse, R219, PT ;  /* 0x000000db0600720c */ /* 0x040fe20003f44270 */
[----:B------:R-:W-:Y:S01]  /*1a160*/  VIADD R6, R6, 0xffffffff ;  /* 0xffffffff06067836 */ /* 0x000fe20000000000 */
[----:B------:R-:W-:-:S02]  /*1a170*/  LOP3.LUT R0, R0, 0x3800000, RZ, 0xfc, !PT ;  /* 0x0380000000007812 */ /* 0x000fc400078efcff */
[----:B------:R-:W-:-:S03]  /*1a180*/  @!P1 PRMT R9, RZ, 0x654, R9 ;  /* 0x00000654ff099816 */ /* 0x000fc60000000009 */
[----:B------:R-:W-:Y:S01]  /*1a190*/  IMAD R12, R10, 0xa80, R0 ;  /* 0x00000a800a0c7824 */ /* 0x000fe200078e0200 */
[----:B------:R-:W-:-:S03]  /*1a1a0*/  FMNMX.FTZ R0, R168, R8, !PT ;  /* 0x00000008a8007209 */ /* 0x000fc60007810000 */
[C---:B------:R-:W-:Y:S01]  /*1a1b0*/  VIADD R2, R12.reuse, 0x80 ;  /* 0x000000800c027836 */ /* 0x040fe20000000000 */
[----:B------:R-:W-:Y:S02]  /*1a1c0*/  R2UR UR6, R12 ;  /* 0x000000000c0672ca */ /* 0x000fe400000e0000 */
[----:B------:R-:W-:-:S04]  /*1a1d0*/  FMNMX.FTZ R0, R169, R0, !PT ;  /* 0x00000000a9007209 */ /* 0x000fc80007810000 */
[----:B------:R-:W-:-:S04]  /*1a1e0*/  FMNMX.FTZ R0, R172, R0, !PT ;  /* 0x00000000ac007209 */ /* 0x000fc80007810000 */
[----:B------:R-:W-:-:S03]  /*1a1f0*/  FMNMX.FTZ R0, R173, R0, !PT ;  /* 0x00000000ad007209 */ /* 0x000fc60007810000 */
[----:B------:R-:W-:Y:S01]  /*1a200*/  HGMMA.64x192x16.F32.BF16 R24, R200, gdesc[UR4].tnspB, R24, gsb0 ;  /* 0x42e00004c8187df0 */ /* 0x000fe20008001818 */
[----:B------:R-:W-:Y:S01]  /*1a210*/  R2UR UR6, R2 ;  /* 0x00000000020672ca */ /* 0x000fe200000e0000 */
[----:B------:R-:W-:Y:S01]  /*1a220*/  VIADD R2, R12, 0x100 ;  /* 0x000001000c027836 */ /* 0x000fe20000000000 */
[----:B------:R-:W-:Y:S01]  /*1a230*/  R2UR UR7, R3 ;  /* 0x00000000030772ca */ /* 0x000fe200000e0000 */
[----:B------:R-:W-:Y:S01]  /*1a240*/  IMAD.MOV.U32 R3, RZ, RZ, 0x40000040 ;  /* 0x40000040ff037424 */ /* 0x000fe200078e00ff */
        /* <DEDUP_REMOVED lines=28> */
[----:B------:R-:W-:-:S04]  /*1a410*/  IMAD.U32 R0, RZ, RZ, UR4 ;  /* 0x00000004ff007e24 */ /* 0x000fc8000f8e00ff */
[----:B------:R-:W-:-:S04]  /*1a420*/  FMUL.FTZ R13, R5, R0 ;  /* 0x00000000050d7220 */ /* 0x000fc80000410000 */
[-CC-:B------:R-:W-:Y:S01]  /*1a430*/  FFMA.FTZ R20, R161, R0.reuse, -R13.reuse ;  /* 0x00000000a1147223 */ /* 0x180fe2000001080d */
[-CC-:B------:R-:W-:Y:S01]  /*1a440*/  FFMA.FTZ R21, R157, R0.reuse, -R13.reuse ;  /* 0x000000009d157223 */ /* 0x180fe2000001080d */
[----:B------:R-:W-:-:S04]  /*1a450*/  FFMA.FTZ R10, R149, R0, -R13 ;  /* 0x00000000950a7223 */ /* 0x000fc8000001080d */
[----:B------:R-:W-:Y:S08]  /*1a460*/  MUFU.EX2 R20, R20 ;  /* 0x0000001400147308 */ /* 0x000ff00000000800 */
[----:B------:R-:W-:Y:S08]  /*1a470*/  MUFU.EX2 R21, R21 ;  /* 0x0000001500157308 */ /* 0x000ff00000000800 */
[----:B------:R-:W-:Y:S01]  /*1a480*/  MUFU.EX2 R10, R10 ;  /* 0x0000000a000a7308 */ /* 0x000fe20000000800 */
[----:B------:R-:W-:-:S02]  /*1a490*/  WARPGROUP.DEPBAR.LE gsb0, 0x0 ;  /* 0x00008000000079c5 */ /* 0x000fc40000010000 */
[----:B------:R-:W-:Y:S01]  /*1a4a0*/  WARPGROUP.ARRIVE ;  /* 0x00000000000079c5 */ /* 0x000fe20000000000 */
[-CC-:B------:R-:W-:Y:S01]  /*1a4b0*/  FFMA.FTZ R200, R168, R0.reuse, -R13.reuse ;  /* 0x00000000a8c87223 */ /* 0x180fe2000001080d */
[-CC-:B------:R-:W-:Y:S01]  /*1a4c0*/  FFMA.FTZ R168, R169, R0.reuse, -R13.reuse ;  /* 0x00000000a9a87223 */ /* 0x180fe2000001080d */
[-CC-:B------:R-:W-:Y:S01]  /*1a4d0*/  FFMA.FTZ R202, R172, R0.reuse, -R13.reuse ;  /* 0x00000000acca7223 */ /* 0x180fe2000001080d */
[----:B------:R-:W-:Y:S02]  /*1a4e0*/  FFMA.FTZ R169, R173, R0, -R13 ;  /* 0x00000000ada97223 */ /* 0x000fe4000001080d */
[----:B------:R-:W-:Y:S01]  /*1a4f0*/  HGMMA.64x192x16.F32.BF16 R24, R196, gdesc[UR4].tnspB, R24, gsb0 ;  /* 0x42e00004c4187df0 */ /* 0x000fe20008001818 */
[----:B------:R-:W-:Y:S01]  /*1a500*/  R2UR UR6, R2 ;  /* 0x00000000020672ca */ /* 0x000fe200000e0000 */
[----:B------:R-:W-:Y:S01]  /*1a510*/  VIADD R2, R12, 0x180 ;  /* 0x000001800c027836 */ /* 0x000fe20000000000 */
[----:B------:R-:W-:Y:S01]  /*1a520*/  R2UR UR7, R3 ;  /* 0x00000000030772ca */ /* 0x000fe200000e0000 */
[----:B------:R-:W-:Y:S01]  /*1a530*/  IMAD.MOV.U32 R3, RZ, RZ, 0x40000040 ;  /* 0x40000040ff037424 */ /* 0x000fe200078e00ff */
[----:B------:R-:W-:Y:S08]  /*1a540*/  MUFU.EX2 R200, R200 ;  /* 0x000000c800c87308 */ /* 0x000ff00000000800 */
[----:B------:R-:W-:Y:S08]  /*1a550*/  MUFU.EX2 R168, R168 ;  /* 0x000000a800a87308 */ /* 0x000ff00000000800 */
[----:B------:R-:W-:Y:S08]  /*1a560*/  MUFU.EX2 R202, R202 ;  /* 0x000000ca00ca7308 */ /* 0x000ff00000000800 */
[----:B------:R-:W-:Y:S01]  /*1a570*/  MUFU.EX2 R169, R169 ;  /* 0x000000a900a97308 */ /* 0x000fe20000000800 */
[----:B------:R-:W-:-:S02]  /*1a580*/  WARPGROUP.DEPBAR.LE gsb0, 0x0 ;  /* 0x00008000000079c5 */ /* 0x000fc40000010000 */
[----:B------:R-:W-:Y:S01]  /*1a590*/  WARPGROUP.ARRIVE ;  /* 0x00000000000079c5 */ /* 0x000fe20000000000 */
[-CC-:B------:R-:W-:Y:S01]  /*1a5a0*/  FFMA.FTZ R196, R160, R0.reuse, -R13.reuse ;  /* 0x00000000a0c47223 */ /* 0x180fe2000001080d */
[-CC-:B------:R-:W-:Y:S01]  /*1a5b0*/  FFMA.FTZ R198, R164, R0.reuse, -R13.reuse ;  /* 0x00000000a4c67223 */ /* 0x180fe2000001080d */
[----:B------:R-:W-:-:S03]  /*1a5c0*/  FFMA.FTZ R160, R165, R0, -R13 ;  /* 0x00000000a5a07223 */ /* 0x000fc6000001080d */
[----:B------:R-:W-:Y:S01]  /*1a5d0*/  HGMMA.64x192x16.F32.BF16 R24, R192, gdesc[UR4].tnspB, R24, gsb0 ;  /* 0x42e00004c0187df0 */ /* 0x000fe20008001818 */
[----:B------:R-:W-:Y:S01]  /*1a5e0*/  R2UR UR6, R2 ;  /* 0x00000000020672ca */ /* 0x000fe200000e0000 */
[----:B------:R-:W-:Y:S01]  /*1a5f0*/  VIADD R2, R12, 0x200 ;  /* 0x000002000c027836 */ /* 0x000fe20000000000 */
[----:B------:R-:W-:Y:S01]  /*1a600*/  R2UR UR7, R3 ;  /* 0x00000000030772ca */ /* 0x000fe200000e0000 */
[----:B------:R-:W-:Y:S01]  /*1a610*/  IMAD.MOV.U32 R3, RZ, RZ, 0x40000040 ;  /* 0x40000040ff037424 */ /* 0x000fe200078e00ff */
        /* <DEDUP_REMOVED lines=10> */
[C---:B------:R-:W-:Y:S01]  /*1a6c0*/  VIADD R2, R12.reuse, 0x280 ;  /* 0x000002800c027836 */ /* 0x040fe20000000000 */
[----:B------:R-:W-:Y:S01]  /*1a6d0*/  R2UR UR7, R3 ;  /* 0x00000000030772ca */ /* 0x000fe200000e0000 */
[----:B------:R-:W-:Y:S01]  /*1a6e0*/  IMAD.MOV.U32 R3, RZ, RZ, 0x40000040 ;  /* 0x40000040ff037424 */ /* 0x000fe200078e00ff */
[----:B------:R-:W-:Y:S01]  /*1a6f0*/  MUFU.EX2 R192, R192 ;  /* 0x000000c000c07308 */ /* 0x000fe20000000800 */
[----:B------:R-:W-:-:S07]  /*1a700*/  VIADD R12, R12, 0x300 ;  /* 0x000003000c0c7836 */ /* 0x000fce0000000000 */
[----:B------:R-:W-:Y:S08]  /*1a710*/  MUFU.EX2 R152, R152 ;  /* 0x0000009800987308 */ /* 0x000ff00000000800 */
[----:B------:R-:W-:Y:S01]  /*1a720*/  MUFU.EX2 R194, R194 ;  /* 0x000000c200c27308 */ /* 0x000fe20000000800 */
[----:B------:R-:W-:Y:S02]  /*1a730*/  WARPGROUP.DEPBAR.LE gsb0, 0x0 ;  /* 0x00008000000079c5 */ /* 0x000fe40000010000 */
[----:B------:R-:W-:Y:S01]  /*1a740*/  WARPGROUP.ARRIVE ;  /* 0x00000000000079c5 */ /* 0x000fe20000000000 */
[-CC-:B------:R-:W-:Y:S01]  /*1a750*/  FFMA.FTZ R188, R144, R0.reuse, -R13.reuse ;  /* 0x0000000090bc7223 */ /* 0x180fe2000001080d */
[-CC-:B------:R-:W-:Y:S01]  /*1a760*/  FFMA.FTZ R144, R145, R0.reuse, -R13.reuse ;  /* 0x0000000091907223 */ /* 0x180fe2000001080d */
[----:B------:R-:W-:-:S03]  /*1a770*/  FFMA.FTZ R190, R148, R0, -R13 ;  /* 0x0000000094be7223 */ /* 0x000fc6000001080d */
[----:B------:R-:W-:Y:S01]  /*1a780*/  HGMMA.64x192x16.F32.BF16 R24, R184, gdesc[UR4].tnspB, R24, gsb0 ;  /* 0x42e00004b8187df0 */ /* 0x000fe20008001818 */
[----:B------:R-:W-:Y:S01]  /*1a790*/  R2UR UR6, R2 ;  /* 0x00000000020672ca */ /* 0x000fe200000e0000 */
[----:B------:R-:W-:Y:S01]  /*1a7a0*/  FADD.FTZ R2, -R5, R8 ;  /* 0x0000000805027221 */ /* 0x000fe20000010100 */
[----:B------:R-:W-:Y:S01]  /*1a7b0*/  R2UR UR7, R3 ;  /* 0x00000000030772ca */ /* 0x000fe200000e0000 */
[-CC-:B------:R-:W-:Y:S01]  /*1a7c0*/  FFMA.FTZ R8, R120, R0.reuse, -R13.reuse ;  /* 0x0000000078087223 */ /* 0x180fe2000001080d */
[-CC-:B------:R-:W-:Y:S01]  /*1a7d0*/  FFMA.FTZ R120, R121, R0.reuse, -R13.reuse ;  /* 0x0000000079787223 */ /* 0x180fe2000001080d */
[-C--:B------:R-:W-:Y:S01]  /*1a7e0*/  FMUL.FTZ R2, R2, R0.reuse ;  /* 0x0000000002027220 */ /* 0x080fe20000410000 */
[----:B------:R-:W-:Y:S01]  /*1a7f0*/  FFMA.FTZ R121, R124, R0, -R13 ;  /* 0x000000007c797223 */ /* 0x000fe2000001080d */
[----:B------:R-:W-:Y:S08]  /*1a800*/  MUFU.EX2 R188, R188 ;  /* 0x000000bc00bc7308 */ /* 0x000ff00000000800 */
[----:B------:R0:W1:Y:S08]  /*1a810*/  MUFU.EX2 R3, R2 ;  /* 0x0000000200037308 */ /* 0x0000700000000800 */
[----:B------:R-:W2:Y:S01]  /*1a820*/  MUFU.EX2 R144, R144 ;  /* 0x0000009000907308 */ /* 0x000ea20000000800 */
[----:B0-----:R-:W-:-:S04]  /*1a830*/  FMNMX.FTZ R2, R170, R7, !PT ;  /* 0x00000007aa027209 */ /* 0x001fc80007810000 */
[----:B------:R-:W-:-:S03]  /*1a840*/  FMNMX.FTZ R2, R171, R2, !PT ;  /* 0x00000002ab027209 */ /* 0x000fc60007810000 */
[----:B------:R-:W0:Y:S01]  /*1a850*/  MUFU.EX2 R190, R190 ;  /* 0x000000be00be7308 */ /* 0x000e220000000800 */
[----:B------:R-:W-:Y:S01]  /*1a860*/  FMNMX.FTZ R2, R174, R2, !PT ;  /* 0x00000002ae027209 */ /* 0x000fe20007810000 */
[----:B-1----:R-:W-:Y:S01]  /*1a870*/  FFMA.FTZ R15, R3, R15, R200 ;  /* 0x0000000f030f7223 */ /* 0x002fe200000100c8 */
[C---:B------:R-:W-:Y:S02]  /*1a880*/  F2FP.BF16.F32.PACK_AB R200, R168.reuse, R200 ;  /* 0x000000c8a8c8723e */ /* 0x040fe400000010ff */
[----:B------:R-:W-:Y:S01]  /*1a890*/  FMNMX.FTZ R2, R175, R2, !PT ;  /* 0x00000002af027209 */ /* 0x000fe20007810000 */
[----:B------:R-:W-:Y:S02]  /*1a8a0*/  FADD.FTZ R15, R168, R15 ;  /* 0x0000000fa80f7221 */ /* 0x000fe40000010000 */
[----:B------:R-:W-:Y:S01]  /*1a8b0*/  MUFU.EX2 R8, R8 ;  /* 0x0000000800087308 */ /* 0x000fe20000000800 */
[----:B------:R-:W-:Y:S01]  /*1a8c0*/  FMNMX.FTZ R2, R162, R2, !PT ;  /* 0x00000002a2027209 */ /* 0x000fe20007810000 */
[----:B------:R-:W-:Y:S01]  /*1a8d0*/  FADD.FTZ R15, R202, R15 ;  /* 0x0000000fca0f7221 */ /* 0x000fe20000010000 */
[----:B------:R-:W-:-:S02]  /*1a8e0*/  F2FP.BF16.F32.PACK_AB R202, R169, R202 ;  /* 0x000000caa9ca723e */ /* 0x000fc400000010ff */
[----:B------:R-:W-:Y:S01]  /*1a8f0*/  FMNMX.FTZ R2, R163, R2, !PT ;  /* 0x00000002a3027209 */ /* 0x000fe20007810000 */
[----:B------:R-:W-:Y:S02]  /*1a900*/  FADD.FTZ R15, R169, R15 ;  /* 0x0000000fa90f7221 */ /* 0x000fe40000010000 */
[----:B------:R-:W-:Y:S01]  /*1a910*/  MUFU.EX2 R120, R120 ;  /* 0x0000007800787308 */ /* 0x000fe20000000800 */
[----:B------:R-:W-:Y:S01]  /*1a920*/  FMNMX.FTZ R2, R166, R2, !PT ;  /* 0x00000002a6027209 */ /* 0x000fe20007810000 */
[----:B------:R-:W-:Y:S01]  /*1a930*/  FADD.FTZ R15, R196, R15 ;  /* 0x0000000fc40f7221 */ /* 0x000fe20000010000 */
        /* <DEDUP_REMOVED lines=8> */
[----:B------:R-:W-:-:S03]  /*1a9c0*/  FADD.FTZ R15, R160, R15 ;  /* 0x0000000fa00f7221 */ /* 0x000fc60000010000 */
[----:B------:R-:W-:Y:S01]  /*1a9d0*/  FMNMX.FTZ R2, R158, R2, !PT ;  /* 0x000000029e027209 */ /* 0x000fe20007810000 */
[----:B------:R-:W-:Y:S01]  /*1a9e0*/  FADD.FTZ R15, R192, R15 ;  /* 0x0000000fc00f7221 */ /* 0x000fe20000010000 */
[C---:B------:R-:W-:Y:S02]  /*1a9f0*/  F2FP.BF16.F32.PACK_AB R192, R152.reuse, R192 ;  /* 0x000000c098c0723e */ /* 0x040fe400000010ff */
[----:B------:R-:W-:Y:S01]  /*1aa00*/  FMNMX.FTZ R2, R159, R2, !PT ;  /* 0x000000029f027209 */ /* 0x000fe20007810000 */
[----:B------:R-:W-:-:S03]  /*1aa10*/  FADD.FTZ R15, R152, R15 ;  /* 0x0000000f980f7221 */ /* 0x000fc60000010000 */
[----:B------:R-:W-:Y:S01]  /*1aa20*/  FMNMX.FTZ R2, R146, R2, !PT ;  /* 0x0000000292027209 */ /* 0x000fe20007810000 */
[----:B------:R-:W-:Y:S01]  /*1aa30*/  FADD.FTZ R15, R194, R15 ;  /* 0x0000000fc20f7221 */ /* 0x000fe20000010000 */
[----:B------:R-:W-:Y:S02]  /*1aa40*/  F2FP.BF16.F32.PACK_AB R194, R21, R194 ;  /* 0x000000c215c2723e */ /* 0x000fe400000010ff */
[----:B------:R-:W-:Y:S01]  /*1aa50*/  FMNMX.FTZ R2, R147, R2, !PT ;  /* 0x0000000293027209 */ /* 0x000fe20007810000 */
[----:B------:R-:W-:-:S03]  /*1aa60*/  FADD.FTZ R15, R21, R15 ;  /* 0x0000000f150f7221 */ /* 0x000fc60000010000 */
[----:B------:R-:W-:Y:S01]  /*1aa70*/  FMNMX.FTZ R2, R150, R2, !PT ;  /* 0x0000000296027209 */ /* 0x000fe20007810000 */
[----:B------:R-:W-:Y:S01]  /*1aa80*/  FADD.FTZ R15, R188, R15 ;  /* 0x0000000fbc0f7221 */ /* 0x000fe20000010000 */
[C---:B--2---:R-:W-:Y:S02]  /*1aa90*/  F2FP.BF16.F32.PACK_AB R188, R144.reuse, R188 ;  /* 0x000000bc90bc723e */ /* 0x044fe400000010ff */
[----:B------:R-:W-:Y:S01]  /*1aaa0*/  FMNMX.FTZ R2, R151, R2, !PT ;  /* 0x0000000297027209 */ /* 0x000fe20007810000 */
[----:B------:R-:W-:-:S03]  /*1aab0*/  FADD.FTZ R15, R144, R15 ;  /* 0x0000000f900f7221 */ /* 0x000fc60000010000 */
[----:B------:R-:W-:Y:S01]  /*1aac0*/  FMNMX.FTZ R2, R138, R2, !PT ;  /* 0x000000028a027209 */ /* 0x000fe20007810000 */
[----:B0-----:R-:W-:Y:S01]  /*1aad0*/  FADD.FTZ R15, R190, R15 ;  /* 0x0000000fbe0f7221 */ /* 0x001fe20000010000 */
[C---:B------:R-:W-:Y:S02]  /*1aae0*/  F2FP.BF16.F32.PACK_AB R190, R10.reuse, R190 ;  /* 0x000000be0abe723e */ /* 0x040fe400000010ff */
[----:B------:R-:W-:Y:S01]  /*1aaf0*/  FMNMX.FTZ R2, R139, R2, !PT ;  /* 0x000000028b027209 */ /* 0x000fe20007810000 */
[----:B------:R-:W-:Y:S01]  /*1ab00*/  FADD.FTZ R15, R10, R15 ;  /* 0x0000000f0a0f7221 */ /* 0x000fe20000010000 */
[----:B------:R-:W-:Y:S02]  /*1ab10*/  IMAD.MOV.U32 R10, RZ, RZ, R217 ;  /* 0x000000ffff0a7224 */ /* 0x000fe400078e00d9 */
        /* <DEDUP_REMOVED lines=13> */
[----:B0-----:R-:W-:-:S05]  /*1abf0*/  FMNMX.FTZ R4, R2, R4, !PT ;  /* 0x0000000402047209 */ /* 0x001fca0007810000 */
[----:B------:R-:W-:-:S04]  /*1ac00*/  FADD.FTZ R2, -R4, R7 ;  /* 0x0000000704027221 */ /* 0x000fc80000010100 */
[-C--:B------:R-:W-:Y:S01]  /*1ac10*/  FMUL.FTZ R2, R2, R0.reuse ;  /* 0x0000000002027220 */ /* 0x080fe20000410000 */
[----:B------:R-:W-:Y:S02]  /*1ac20*/  WARPGROUP.DEPBAR.LE gsb0, 0x0 ;  /* 0x00008000000079c5 */ /* 0x000fe40000010000 */
[----:B------:R-:W-:Y:S01]  /*1ac30*/  WARPGROUP.ARRIVE ;  /* 0x00000000000079c5 */ /* 0x000fe20000000000 */
[-CC-:B------:R-:W-:Y:S01]  /*1ac40*/  FFMA.FTZ R184, R136, R0.reuse, -R13.reuse ;  /* 0x0000000088b87223 */ /* 0x180fe2000001080d */
[-CC-:B------:R-:W-:Y:S01]  /*1ac50*/  FFMA.FTZ R136, R137, R0.reuse, -R13.reuse ;  /* 0x0000000089887223 */ /* 0x180fe2000001080d */
[-CC-:B------:R-:W-:Y:S01]  /*1ac60*/  FFMA.FTZ R186, R140, R0.reuse, -R13.reuse ;  /* 0x000000008cba7223 */ /* 0x180fe2000001080d */
[----:B------:R-:W-:Y:S01]  /*1ac70*/  FFMA.FTZ R137, R141, R0, -R13 ;  /* 0x000000008d897223 */ /* 0x000fe2000001080d */
[----:B------:R-:W-:Y:S01]  /*1ac80*/  MUFU.EX2 R2, R2 ;  /* 0x0000000200027308 */ /* 0x000fe20000000800 */
[----:B------:R-:W-:Y:S01]  /*1ac90*/  HGMMA.64x192x16.F32.BF16 R24, R180, gdesc[UR4].tnspB, R24, gsb0 ;  /* 0x42e00004b4187df0 */ /* 0x000fe20008001818 */
[----:B------:R-:W-:-:S06]  /*1aca0*/  R2UR UR6, R12 ;  /* 0x000000000c0672ca */ /* 0x000fcc00000e0000 */
[----:B------:R-:W0:Y:S08]  /*1acb0*/  MUFU.EX2 R184, R184 ;  /* 0x000000b800b87308 */ /* 0x000e300000000800 */
[----:B------:R-:W1:Y:S08]  /*1acc0*/  MUFU.EX2 R136, R136 ;  /* 0x0000008800887308 */ /* 0x000e700000000800 */
[----:B------:R-:W2:Y:S01]  /*1acd0*/  MUFU.EX2 R186, R186 ;  /* 0x000000ba00ba7308 */ /* 0x000ea20000000800 */
[----:B0-----:R-:W-:-:S07]  /*1ace0*/  FADD.FTZ R15, R184, R15 ;  /* 0x0000000fb80f7221 */ /* 0x001fce0000010000 */
[----:B------:R-:W0:Y:S01]  /*1acf0*/  MUFU.EX2 R137, R137 ;  /* 0x0000008900897308 */ /* 0x000e220000000800 */
[C---:B-1----:R-:W-:Y:S01]  /*1ad00*/  FADD.FTZ R15, R136.reuse, R15 ;  /* 0x0000000f880f7221 */ /* 0x042fe20000010000 */
[----:B------:R-:W-:-:S03]  /*1ad10*/  F2FP.BF16.F32.PACK_AB R184, R136, R184 ;  /* 0x000000b888b8723e */ /* 0x000fc600000010ff */
[----:B--2---:R-:W-:-:S04]  /*1ad20*/  FADD.FTZ R15, R186, R15 ;  /* 0x0000000fba0f7221 */ /* 0x004fc80000010000 */
[C---:B0-----:R-:W-:Y:S01]  /*1ad30*/  FADD.FTZ R15, R137.reuse, R15 ;  /* 0x0000000f890f7221 */ /* 0x041fe20000010000 */
[----:B------:R-:W-:Y:S01]  /*1ad40*/  F2FP.BF16.F32.PACK_AB R186, R137, R186 ;  /* 0x000000ba89ba723e */ /* 0x000fe200000010ff */
[----:B------:R-:W-:Y:S02]  /*1ad50*/  WARPGROUP.DEPBAR.LE gsb0, 0x0 ;  /* 0x00008000000079c5 */ /* 0x000fe40000010000 */
[-CC-:B------:R-:W-:Y:S01]  /*1ad60*/  FFMA.FTZ R180, R128, R0.reuse, -R13.reuse ;  /* 0x0000000080b47223 */ /* 0x180fe2000001080d */
[-CC-:B------:R-:W-:Y:S01]  /*1ad70*/  FFMA.FTZ R128, R129, R0.reuse, -R13.reuse ;  /* 0x0000000081807223 */ /* 0x180fe2000001080d */
[-CC-:B------:R-:W-:Y:S01]  /*1ad80*/  FFMA.FTZ R182, R132, R0.reuse, -R13.reuse ;  /* 0x0000000084b67223 */ /* 0x180fe2000001080d */
[-CC-:B------:R-:W-:Y:S01]  /*1ad90*/  FFMA.FTZ R129, R133, R0.reuse, -R13.reuse ;  /* 0x0000000085817223 */ /* 0x180fe2000001080d */
[-C--:B------:R-:W-:Y:S01]  /*1ada0*/  FFMA.FTZ R13, R125, R0.reuse, -R13 ;  /* 0x000000007d0d7223 */ /* 0x080fe2000001080d */
[----:B------:R-:W-:Y:S01]  /*1adb0*/  WARPGROUP.ARRIVE ;  /* 0x00000000000079c5 */ /* 0x000fe20000000000 */
[-C--:B------:R-:W-:Y:S01]  /*1adc0*/  FMUL.FTZ R125, R4, R0.reuse ;  /* 0x00000000047d7220 */ /* 0x080fe20000410000 */
[----:B------:R-:W-:Y:S03]  /*1add0*/  MUFU.EX2 R180, R180 ;  /* 0x000000b400b47308 */ /* 0x000fe60000000800 */
        /* <DEDUP_REMOVED lines=12> */
[----:B------:R-:W-:Y:S01]  /*1aea0*/  FFMA.FTZ R181, R130, R0, -R125 ;  /* 0x0000000082b57223 */ /* 0x000fe2000001087d */
[----:B------:R-:W1:Y:S01]  /*1aeb0*/  MUFU.EX2 R201, R201 ;  /* 0x000000c900c97308 */ /* 0x000e620000000800 */
[----:B0-----:R-:W-:-:S02]  /*1aec0*/  IMAD.MOV.U32 R13, RZ, RZ, 0x40000040 ;  /* 0x40000040ff0d7424 */ /* 0x001fc400078e00ff */
[-CC-:B------:R-:W-:Y:S01]  /*1aed0*/  FFMA.FTZ R140, R159, R0.reuse, -R125.reuse ;  /* 0x000000009f8c7223 */ /* 0x180fe2000001087d */
[-CC-:B------:R-:W-:Y:S01]  /*1aee0*/  FFMA.FTZ R189, R146, R0.reuse, -R125.reuse ;  /* 0x0000000092bd7223 */ /* 0x180fe2000001087d */
[-CC-:B------:R-:W-:Y:S01]  /*1aef0*/  FFMA.FTZ R12, R147, R0.reuse, -R125.reuse ;  /* 0x00000000930c7223 */ /* 0x180fe2000001087d */
[-CC-:B------:R-:W-:Y:S01]  /*1af00*/  FFMA.FTZ R191, R150, R0.reuse, -R125.reuse ;  /* 0x0000000096bf7223 */ /* 0x180fe2000001087d */
[----:B------:R-:W-:Y:S01]  /*1af10*/  R2UR UR7, R13 ;  /* 0x000000000d0772ca */ /* 0x000fe200000e0000 */
[-CC-:B------:R-:W-:Y:S01]  /*1af20*/  FFMA.FTZ R151, R151, R0.reuse, -R125.reuse ;  /* 0x0000000097977223 */ /* 0x180fe2000001087d */
[----:B------:R-:W0:Y:S01]  /*1af30*/  MUFU.EX2 R124, R124 ;  /* 0x0000007c007c7308 */ /* 0x000e220000000800 */
[-C--:B------:R-:W-:Y:S01]  /*1af40*/  FFMA.FTZ R185, R138, R0.reuse, -R125 ;  /* 0x000000008ab97223 */ /* 0x080fe2000001087d */
[----:B------:R-:W-:Y:S01]  /*1af50*/  @!P1 PRMT R13, RZ, 0x654, R11 ;  /* 0x00000654ff0d9816 */ /* 0x000fe2000000000b */
[-CC-:B------:R-:W-:Y:S01]  /*1af60*/  FFMA.FTZ R139, R139, R0.reuse, -R125.reuse ;  /* 0x000000008b8b7223 */ /* 0x180fe2000001087d */
[-CC-:B------:R-:W-:Y:S01]  /*1af70*/  FFMA.FTZ R187, R142, R0.reuse, -R125.reuse ;  /* 0x000000008ebb7223 */ /* 0x180fe2000001087d */
[-CC-:B------:R-:W-:Y:S01]  /*1af80*/  FFMA.FTZ R183, R134, R0.reuse, -R125.reuse ;  /* 0x0000000086b77223 */ /* 0x180fe2000001087d */
[-CC-:B------:R-:W-:Y:S01]  /*1af90*/  FFMA.FTZ R135, R135, R0.reuse, -R125.reuse ;  /* 0x0000000087877223 */ /* 0x180fe2000001087d */
[----:B------:R-:W-:Y:S01]  /*1afa0*/  FFMA.FTZ R122, R122, R0, -R125 ;  /* 0x000000007a7a7223 */ /* 0x000fe2000001087d */
[----:B------:R-:W2:Y:S01]  /*1afb0*/  MUFU.EX2 R203, R203 ;  /* 0x000000cb00cb7308 */ /* 0x000ea20000000800 */
[----:B-1----:R-:W-:Y:S01]  /*1afc0*/  FFMA.FTZ R14, R2, R14, R201 ;  /* 0x0000000e020e7223 */ /* 0x002fe200000100c9 */
[-C--:B------:R-:W-:Y:S01]  /*1afd0*/  FFMA.FTZ R123, R123, R0.reuse, -R125 ;  /* 0x000000007b7b7223 */ /* 0x080fe2000001087d */
[----:B------:R-:W-:Y:S01]  /*1afe0*/  HGMMA.64x192x16.F32.BF16 R24, R176, gdesc[UR4].tnspB, R24, gsb0 ;  /* 0x42e00004b0187df0 */ /* 0x000fe20008001818 */
[----:B------:R-:W-:Y:S01]  /*1aff0*/  FADD.FTZ R15, R180, R15 ;  /* 0x0000000fb40f7221 */ /* 0x000fe20000010000 */
[----:B------:R-:W-:-:S03]  /*1b000*/  FFMA.FTZ R126, R126, R0, -R125 ;  /* 0x000000007e7e7223 */ /* 0x000fc6000001087d */
[----:B------:R-:W1:Y:S01]  /*1b010*/  MUFU.EX2 R141, R141 ;  /* 0x0000008d008d7308 */ /* 0x000e620000000800 */
[C---:B0-----:R-:W-:Y:S01]  /*1b020*/  FADD.FTZ R14, R124.reuse, R14 ;  /* 0x0000000e7c0e7221 */ /* 0x041fe20000010000 */
[----:B------:R-:W-:-:S06]  /*1b030*/  F2FP.BF16.F32.PACK_AB R201, R124, R201 ;  /* 0x000000c97cc9723e */ /* 0x000fcc00000010ff */
[----:B------:R-:W0:Y:S01]  /*1b040*/  MUFU.EX2 R197, R197 ;  /* 0x000000c500c57308 */ /* 0x000e220000000800 */
[----:B--2---:R-:W-:-:S07]  /*1b050*/  FADD.FTZ R14, R203, R14 ;  /* 0x0000000ecb0e7221 */ /* 0x004fce0000010000 */
[----:B------:R-:W2:Y:S01]  /*1b060*/  MUFU.EX2 R133, R133 ;  /* 0x0000008500857308 */ /* 0x000ea20000000800 */
[C---:B-1----:R-:W-:Y:S01]  /*1b070*/  FADD.FTZ R14, R141.reuse, R14 ;  /* 0x0000000e8d0e7221 */ /* 0x042fe20000010000 */
[----:B------:R-:W-:-:S06]  /*1b080*/  F2FP.BF16.F32.PACK_AB R203, R141, R203 ;  /* 0x000000cb8dcb723e */ /* 0x000fcc00000010ff */
[----:B------:R-:W1:Y:S01]  /*1b090*/  MUFU.EX2 R199, R199 ;  /* 0x000000c700c77308 */ /* 0x000e620000000800 */
[----:B0-----:R-:W-:-:S07]  /*1b0a0*/  FADD.FTZ R14, R197, R14 ;  /* 0x0000000ec50e7221 */ /* 0x001fce0000010000 */
[----:B------:R-:W0:Y:S01]  /*1b0b0*/  MUFU.EX2 R145, R145 ;  /* 0x0000009100917308 */ /* 0x000e220000000800 */
[----:B--2---:R-:W-:Y:S01]  /*1b0c0*/  FADD.FTZ R130, R133, R14 ;  /* 0x0000000e85827221 */ /* 0x004fe20000010000 */
[----:B------:R-:W-:Y:S01]  /*1b0d0*/  FFMA.FTZ R14, R131, R0, -R125 ;  /* 0x00000000830e7223 */ /* 0x000fe2000001087d */
[----:B------:R-:W-:-:S05]  /*1b0e0*/  F2FP.BF16.F32.PACK_AB R197, R133, R197 ;  /* 0x000000c585c5723e */ /* 0x000fca00000010ff */
[----:B------:R-:W2:Y:S01]  /*1b0f0*/  MUFU.EX2 R193, R193 ;  /* 0x000000c100c17308 */ /* 0x000ea20000000800 */
[----:B-1----:R-:W-:-:S07]  /*1b100*/  FADD.FTZ R130, R199, R130 ;  /* 0x00000082c7827221 */ /* 0x002fce0000010000 */
        /* <DEDUP_REMOVED lines=11> */
[C---:B--2---:R-:W-:Y:S01]  /*1b1c0*/  FADD.FTZ R130, R140.reuse, R130 ;  /* 0x000000828c827221 */ /* 0x044fe20000010000 */
[----:B------:R-:W-:-:S06]  /*1b1d0*/  F2FP.BF16.F32.PACK_AB R195, R140, R195 ;  /* 0x000000c38cc3723e */ /* 0x000fcc00000010ff */
[----:B------:R-:W2:Y:S01]  /*1b1e0*/  MUFU.EX2 R191, R191 ;  /* 0x000000bf00bf7308 */ /* 0x000ea20000000800 */
[----:B-1----:R-:W-:-:S07]  /*1b1f0*/  FADD.FTZ R130, R189, R130 ;  /* 0x00000082bd827221 */ /* 0x002fce0000010000 */
[----:B------:R-:W1:Y:S01]  /*1b200*/  MUFU.EX2 R11, R151 ;  /* 0x00000097000b7308 */ /* 0x000e620000000800 */
[C---:B0-----:R-:W-:Y:S01]  /*1b210*/  FADD.FTZ R130, R12.reuse, R130 ;  /* 0x000000820c827221 */ /* 0x041fe20000010000 */
[----:B------:R-:W-:-:S06]  /*1b220*/  F2FP.BF16.F32.PACK_AB R189, R12, R189 ;  /* 0x000000bd0cbd723e */ /* 0x000fcc00000010ff */
[----:B------:R-:W0:Y:S01]  /*1b230*/  MUFU.EX2 R185, R185 ;  /* 0x000000b900b97308 */ /* 0x000e220000000800 */
[----:B--2---:R-:W-:-:S07]  /*1b240*/  FADD.FTZ R130, R191, R130 ;  /* 0x00000082bf827221 */ /* 0x004fce0000010000 */
[----:B------:R-:W-:Y:S01]  /*1b250*/  MUFU.EX2 R187, R187 ;  /* 0x000000bb00bb7308 */ /* 0x000fe20000000800 */
[C---:B-1----:R-:W-:Y:S01]  /*1b260*/  FADD.FTZ R130, R11.reuse, R130 ;  /* 0x000000820b827221 */ /* 0x042fe20000010000 */
[----:B------:R-:W-:-:S06]  /*1b270*/  F2FP.BF16.F32.PACK_AB R191, R11, R191 ;  /* 0x000000bf0bbf723e */ /* 0x000fcc00000010ff */
[----:B------:R-:W-:Y:S01]  /*1b280*/  MUFU.EX2 R181, R181 ;  /* 0x000000b500b57308 */ /* 0x000fe20000000800 */
[----:B0-----:R-:W-:-:S07]  /*1b290*/  FADD.FTZ R130, R185, R130 ;  /* 0x00000082b9827221 */ /* 0x001fce0000010000 */
[----:B------:R-:W0:Y:S08]  /*1b2a0*/  MUFU.EX2 R128, R128 ;  /* 0x0000008000807308 */ /* 0x000e300000000800 */
[----:B------:R-:W-:Y:S08]  /*1b2b0*/  MUFU.EX2 R14, R14 ;  /* 0x0000000e000e7308 */ /* 0x000ff00000000800 */
[----:B------:R-:W1:Y:S01]  /*1b2c0*/  MUFU.EX2 R182, R182 ;  /* 0x000000b600b67308 */ /* 0x000e620000000800 */
[C---:B0-----:R-:W-:Y:S01]  /*1b2d0*/  FADD.FTZ R15, R128.reuse, R15 ;  /* 0x0000000f800f7221 */ /* 0x041fe20000010000 */
[----:B------:R-:W-:-:S06]  /*1b2e0*/  F2FP.BF16.F32.PACK_AB R180, R128, R180 ;  /* 0x000000b480b4723e */ /* 0x000fcc00000010ff */
[----:B------:R-:W-:Y:S08]  /*1b2f0*/  MUFU.EX2 R183, R183 ;  /* 0x000000b700b77308 */ /* 0x000ff00000000800 */
[----:B------:R-:W0:Y:S01]  /*1b300*/  MUFU.EX2 R129, R129 ;  /* 0x0000008100817308 */ /* 0x000e220000000800 */
[----:B-1----:R-:W-:-:S07]  /*1b310*/  FADD.FTZ R15, R182, R15 ;  /* 0x0000000fb60f7221 */ /* 0x002fce0000010000 */
[----:B------:R-:W-:Y:S08]  /*1b320*/  MUFU.EX2 R135, R135 ;  /* 0x0000008700877308 */ /* 0x000ff00000000800 */
[----:B------:R-:W-:Y:S01]  /*1b330*/  MUFU.EX2 R122, R122 ;  /* 0x0000007a007a7308 */ /* 0x000fe20000000800 */
[C---:B0-----:R-:W-:Y:S01]  /*1b340*/  FADD.FTZ R15, R129.reuse, R15 ;  /* 0x0000000f810f7221 */ /* 0x041fe20000010000 */
[----:B------:R-:W-:-:S03]  /*1b350*/  F2FP.BF16.F32.PACK_AB R182, R129, R182 ;  /* 0x000000b681b6723e */ /* 0x000fc600000010ff */
[----:B------:R-:W-:-:S03]  /*1b360*/  FADD.FTZ R15, R8, R15 ;  /* 0x0000000f080f7221 */ /* 0x000fc60000010000 */
[----:B------:R-:W0:Y:S01]  /*1b370*/  MUFU.EX2 R123, R123 ;  /* 0x0000007b007b7308 */ /* 0x000e220000000800 */
[----:B------:R-:W-:-:S04]  /*1b380*/  FADD.FTZ R15, R120, R15 ;  /* 0x0000000f780f7221 */ /* 0x000fc80000010000 */
[----:B------:R-:W-:-:S03]  /*1b390*/  FADD.FTZ R15, R121, R15 ;  /* 0x0000000f790f7221 */ /* 0x000fc60000010000 */
[----:B------:R-:W-:Y:S01]  /*1b3a0*/  MUFU.EX2 R126, R126 ;  /* 0x0000007e007e7308 */ /* 0x000fe20000000800 */
[C---:B------:R-:W-:Y:S01]  /*1b3b0*/  FADD.FTZ R15, R7.reuse, R15 ;  /* 0x0000000f070f7221 */ /* 0x040fe20000010000 */
[----:B------:R-:W-:Y:S02]  /*1b3c0*/  WARPGROUP.DEPBAR.LE gsb0, 0x0 ;  /* 0x00008000000079c5 */ /* 0x000fe40000010000 */
[----:B------:R1:W-:Y:S01]  /*1b3d0*/  @!P1 SYNCS.ARRIVE.TRANS64.RED.A1T0 RZ, [R13+URZ], RZ ;  /* 0x000000ff0dff99a7 */ /* 0x0003e2000810043f */
[----:B------:R-:W-:Y:S01]  /*1b3e0*/  F2FP.BF16.F32.PACK_AB R176, R120, R8 ;  /* 0x0000000878b0723e */ /* 0x000fe200000010ff */
[----:B------:R-:W-:Y:S01]  /*1b3f0*/  IMAD.MOV.U32 R8, RZ, RZ, R5 ;  /* 0x000000ffff087224 */ /* 0x000fe200078e0005 */
[----:B------:R-:W-:Y:S01]  /*1b400*/  F2FP.BF16.F32.PACK_AB R178, R7, R121 ;  /* 0x0000007907b2723e */ /* 0x000fe200000010ff */
[----:B------:R-:W-:Y:S01]  /*1b410*/  IMAD.MOV.U32 R7, RZ, RZ, R4 ;  /* 0x000000ffff077224 */ /* 0x000fe200078e0004 */
[----:B0-----:R-:W-:Y:S01]  /*1b420*/  F2FP.BF16.F32.PACK_AB R177, R123, R122 ;  /* 0x0000007a7bb1723e */ /* 0x001fe200000010ff */
[----:B------:R0:W-:Y:S01]  /*1b430*/  @!P1 SYNCS.ARRIVE.TRANS64.RED.A1T0 RZ, [R9+URZ], RZ ;  /* 0x000000ff09ff99a7 */ /* 0x0001e2000810043f */
[-CC-:B-1----:R-:W-:Y:S01]  /*1b440*/  FFMA.FTZ R13, R143, R0.reuse, -R125.reuse ;  /* 0x000000008f0d7223 */ /* 0x182fe2000001087d */
[----:B------:R-:W-:-:S05]  /*1b450*/  FFMA.FTZ R125, R127, R0, -R125 ;  /* 0x000000007f7d7223 */ /* 0x000fca000001087d */
[----:B------:R-:W-:Y:S08]  /*1b460*/  MUFU.EX2 R13, R13 ;  /* 0x0000000d000d7308 */ /* 0x000ff00000000800 */
[----:B0-----:R-:W0:Y:S08]  /*1b470*/  MUFU.EX2 R9, R139 ;  /* 0x0000008b00097308 */ /* 0x001e300000000800 */
[----:B------:R-:W1:Y:S01]  /*1b480*/  MUFU.EX2 R125, R125 ;  /* 0x0000007d007d7308 */ /* 0x000e620000000800 */
[C---:B0-----:R-:W-:Y:S01]  /*1b490*/  FADD.FTZ R130, R9.reuse, R130 ;  /* 0x0000008209827221 */ /* 0x041fe20000010000 */
[----:B------:R-:W-:Y:S01]  /*1b4a0*/  F2FP.BF16.F32.PACK_AB R185, R9, R185 ;  /* 0x000000b909b9723e */ /* 0x000fe200000010ff */
[----:B------:R-:W-:-:S02]  /*1b4b0*/  IMAD.MOV.U32 R9, RZ, RZ, R218 ;  /* 0x000000ffff097224 */ /* 0x000fc400078e00da */
[----:B------:R-:W-:Y:S01]  /*1b4c0*/  FADD.FTZ R130, R187, R130 ;  /* 0x00000082bb827221 */ /* 0x000fe20000010000 */
[----:B------:R-:W-:-:S03]  /*1b4d0*/  F2FP.BF16.F32.PACK_AB R187, R13, R187 ;  /* 0x000000bb0dbb723e */ /* 0x000fc600000010ff */
[----:B------:R-:W-:Y:S01]  /*1b4e0*/  FADD.FTZ R130, R13, R130 ;  /* 0x000000820d827221 */ /* 0x000fe20000010000 */
[----:B-1----:R-:W-:-:S03]  /*1b4f0*/  F2FP.BF16.F32.PACK_AB R179, R125, R126 ;  /* 0x0000007e7db3723e */ /* 0x002fc600000010ff */
[----:B------:R-:W-:Y:S01]  /*1b500*/  FADD.FTZ R130, R181, R130 ;  /* 0x00000082b5827221 */ /* 0x000fe20000010000 */
[----:B------:R-:W-:-:S03]  /*1b510*/  F2FP.BF16.F32.PACK_AB R181, R14, R181 ;  /* 0x000000b50eb5723e */ /* 0x000fc600000010ff */
[----:B------:R-:W-:-:S04]  /*1b520*/  FADD.FTZ R130, R14, R130 ;  /* 0x000000820e827221 */ /* 0x000fc80000010000 */
[----:B------:R-:W-:Y:S01]  /*1b530*/  FADD.FTZ R130, R183, R130 ;  /* 0x00000082b7827221 */ /* 0x000fe20000010000 */
[----:B------:R-:W-:-:S03]  /*1b540*/  F2FP.BF16.F32.PACK_AB R183, R135, R183 ;  /* 0x000000b787b7723e */ /* 0x000fc600000010ff */
[----:B------:R-:W-:-:S04]  /*1b550*/  FADD.FTZ R130, R135, R130 ;  /* 0x0000008287827221 */ /* 0x000fc80000010000 */
[----:B------:R-:W-:-:S04]  /*1b560*/  FADD.FTZ R130, R122, R130 ;  /* 0x000000827a827221 */ /* 0x000fc80000010000 */
[----:B------:R-:W-:-:S04]  /*1b570*/  FADD.FTZ R130, R123, R130 ;  /* 0x000000827b827221 */ /* 0x000fc80000010000 */
[----:B------:R-:W-:-:S04]  /*1b580*/  FADD.FTZ R130, R126, R130 ;  /* 0x000000827e827221 */ /* 0x000fc80000010000 */
[----:B------:R-:W-:Y:S01]  /*1b590*/  FADD.FTZ R14, R125, R130 ;  /* 0x000000827d0e7221 */ /* 0x000fe20000010000 */
[----:B------:R-:W-:Y:S06]  /*1b5a0*/  @P2 BRA `(.L_x_614) ;  /* 0xffffffb000b02947 */ /* 0x000fec000383ffff */
.L_x_603:
[----:B------:R-:W-:Y:S05]  /*1b5b0*/  BSYNC B0 ;  /* 0x0000000000007941 */ /* 0x000fea0003800000 */
.L_x_602:
        /* <DEDUP_REMOVED lines=99> */
.L_x_615:
[----:B------:R-:W-:Y:S01]  /*1bbf0*/  IMAD R6, R217, 0x8, R16 ;  /* 0x00000008d9067824 */ /* 0x000fe200078e0210 */
[----:B------:R-:W-:-:S04]  /*1bc00*/  SHF.L.U32 R3, R218, 0x1f, RZ ;  /* 0x0000001fda037819 */ /* 0x000fc800000006ff */
[----:B------:R0:W1:Y:S01]  /*1bc10*/  SYNCS.PHASECHK.TRANS64.TRYWAIT P2, [R6+URZ+0x36850], R3 ;  /* 0x03685003060075a7 */ /* 0x000062000804017f */
[----:B------:R-:W-:Y:S05]  /*1bc20*/  @!P0 BRA `(.L_x_616) ;  /* 0x0000000000048947 */ /* 0x000fea0003800000 */
[----:B------:R-:W-:Y:S01]  /*1bc30*/  BPT.TRAP 0x1 ;  /* 0x000000040000795c */ /* 0x000fe20000300000 */
.L_x_616:
[----:B------:R-:W-:Y:S01]  /*1bc40*/  VIADD R16, R16, 0x400 ;  /* 0x0000040010107836 */ /* 0x000fe20000000000 */
[----:B------:R-:W-:Y:S04]  /*1bc50*/  BSSY B0, `(.L_x_617) ;  /* 0x0000008000007945 */ /* 0x000fe80003800000 */
[----:B------:R-:W-:-:S04]  /*1bc60*/  SHF.R.U32.HI R16, RZ, 0x4, R16 ;  /* 0x00000004ff107819 */ /* 0x000fc80000011610 */
[----:B------:R-:W-:-:S04]  /*1bc70*/  LOP3.LUT R16, R16, 0x3fff, RZ, 0xc0, !PT ;  /* 0x00003fff10107812 */ /* 0x000fc800078ec0ff */
[----:B------:R-:W-:-:S05]  /*1bc80*/  LOP3.LUT R16, R16, 0x3800000, RZ, 0xfc, !PT ;  /* 0x0380000010107812 */ /* 0x000fca00078efcff */
[----:B------:R-:W-:Y:S01]  /*1bc90*/  IMAD R7, R217, 0xa80, R16 ;  /* 0x00000a80d9077824 */ /* 0x000fe200078e0210 */
[----:B-1----:R-:W-:Y:S06]  /*1bca0*/  @P2 BRA `(.L_x_618) ;  /* 0x0000000000082947 */ /* 0x002fec0003800000 */
[----:B------:R-:W1:Y:S02]  /*1bcb0*/  SYNCS.PHASECHK.TRANS64.TRYWAIT P0, [R6+URZ+0x36850], R3 ;  /* 0x03685003060075a7 */ /* 0x000e64000800017f */
[----:B-1----:R-:W-:Y:S05]  /*1bcc0*/  @!P0 BRA `(.L_x_619) ;  /* 0x000000d000ec8947 */ /* 0x002fea0003800000 */
.L_x_618:
[----:B------:R-:W-:Y:S05]  /*1bcd0*/  BSYNC B0 ;  /* 0x0000000000007941 */ /* 0x000fea0003800000 */
.L_x_617:
[----:B------:R-:W-:Y:S01]  /*1bce0*/  IMAD.MOV.U32 R2, RZ, RZ, R7 ;  /* 0x000000ffff027224 */ /* 0x000fe200078e0007 */
[----:B------:R-:W-:Y:S01]  /*1bcf0*/  WARPGROUP.ARRIVE ;  /* 0x00000000000079c5 */ /* 0x000fe20000000000 */
[----:B01----:R-:W-:Y:S02]  /*1bd00*/  IMAD.MOV.U32 R3, RZ, RZ, 0x40000040 ;  /* 0x40000040ff037424 */ /* 0x003fe400078e00ff */
[----:B------:R-:W-:Y:S01]  /*1bd10*/  @!P1 VIADD R12, R6, 0x36860 ;  /* 0x00036860060c9836 */ /* 0x000fe20000000000 */
[----:B------:R-:W-:Y:S01]  /*1bd20*/  R2UR UR6, R2 ;  /* 0x00000000020672ca */ /* 0x000fe200000e0000 */
[----:B------:R-:W-:Y:S01]  /*1bd30*/  VIADD R2, R7, 0x80 ;  /* 0x0000008007027836 */ /* 0x000fe20000000000 */
[----:B------:R-:W-:Y:S01]  /*1bd40*/  R2UR UR7, R3 ;  /* 0x00000000030772ca */ /* 0x000fe200000e0000 */
[----:B------:R-:W-:Y:S01]  /*1bd50*/  IMAD.MOV.U32 R3, RZ, RZ, 0x40000040 ;  /* 0x40000040ff037424 */ /* 0x000fe200078e00ff */
[----:B------:R-:W-:Y:S01]  /*1bd60*/  @!P1 PRMT R12, RZ, 0x654, R12 ;  /* 0x00000654ff0c9816 */ /* 0x000fe2000000000c */
[----:B------:R-:W-:-:S02]  /*1bd70*/  IMAD.MOV.U32 R6, RZ, RZ, RZ ;  /* 0x000000ffff067224 */ /* 0x000fc400078e00ff */
[----:B------:R-:W-:Y:S02]  /*1bd80*/  VIADD R217, R217, 0x1 ;  /* 0x00000001d9d97836 */ /* 0x000fe40000000000 */
[----:B------:R-:W-:-:S03]  /*1bd90*/  VIADD R227, R227, 0x1 ;  /* 0x00000001e3e37836 */ /* 0x000fc60000000000 */
[----:B------:R-:W-:-:S03]  /*1bda0*/  ISETP.NE.AND P2, PT, R217, 0x2, PT ;  /* 0x00000002d900780c */ /* 0x000fc60003f45270 */
[----:B------:R-:W-:Y:S01]  /*1bdb0*/  HGMMA.64x192x16.F32.BF16 R24, R200, gdesc[UR4].tnspB, R24, gsb0 ;  /* 0x42e00004c8187df0 */ /* 0x000fe20008001818 */
[----:B------:R-:W-:Y:S01]  /*1bdc0*/  R2UR UR6, R2 ;  /* 0x00000000020672ca */ /* 0x000fe200000e0000 */
[----:B------:R-:W-:Y:S01]  /*1bdd0*/  VIADD R2, R7, 0x100 ;  /* 0x0000010007027836 */ /* 0x000fe20000000000 */
[----:B------:R-:W-:Y:S01]  /*1bde0*/  R2UR UR7, R3 ;  /* 0x00000000030772ca */ /* 0x000fe200000e0000 */
[----:B------:R-:W-:Y:S01]  /*1bdf0*/  IMAD.MOV.U32 R3, RZ, RZ, 0x40000040 ;  /* 0x40000040ff037424 */ /* 0x000fe200078e00ff */
[----:B------:R-:W-:Y:S01]  /*1be00*/  SEL R217, R217, RZ, P2 ;  /* 0x000000ffd9d97207 */ /* 0x000fe20001000000 */
[----:B------:R-:W-:Y:S02]  /*1be10*/  WARPGROUP.DEPBAR.LE gsb0, 0x0 ;  /* 0x00008000000079c5 */ /* 0x000fe40000010000 */
[----:B------:R-:W-:-:S12]  /*1be20*/  WARPGROUP.ARRIVE ;  /* 0x00000000000079c5 */ /* 0x000fd80000000000 */
        /* <DEDUP_REMOVED lines=29> */
[----:B------:R-:W-:Y:S02]  /*1c000*/  R2UR UR6, R2 ;  /* 0x00000000020672ca */ /* 0x000fe400000e0000 */
[----:B------:R-:W-:Y:S01]  /*1c010*/  R2UR UR7, R3 ;  /* 0x00000000030772ca */ /* 0x000fe200000e0000 */
[----:B------:R-:W0:Y:S04]  /*1c020*/  SHFL.BFLY PT, R2, R15, 0x2, 0x1f ;  /* 0x0c401f000f027f89 */ /* 0x000e2800000e0000 */
[----:B------:R-:W1:Y:S01]  /*1c030*/  SHFL.BFLY PT, R3, R14, 0x2, 0x1f ;  /* 0x0c401f000e037f89 */ /* 0x000e6200000e0000 */
[----:B0-----:R-:W-:Y:S01]  /*1c040*/  FADD.FTZ R2, R2, R15 ;  /* 0x0000000f02027221 */ /* 0x001fe20000010000 */
[----:B-1----:R-:W-:-:S04]  /*1c050*/  FADD.FTZ R8, R3, R14 ;  /* 0x0000000e03087221 */ /* 0x002fc80000010000 */
[----:B------:R-:W0:Y:S04]  /*1c060*/  SHFL.BFLY PT, R3, R2, 0x1, 0x1f ;  /* 0x0c201f0002037f89 */ /* 0x000e2800000e0000 */
[----:B------:R-:W1:Y:S01]  /*1c070*/  SHFL.BFLY PT, R7, R8, 0x1, 0x1f ;  /* 0x0c201f0008077f89 */ /* 0x000e6200000e0000 */
[----:B0-----:R-:W-:Y:S01]  /*1c080*/  FADD.FTZ R13, R2, R3 ;  /* 0x00000003020d7221 */ /* 0x001fe20000010000 */
[----:B------:R-:W-:Y:S01]  /*1c090*/  SEL R3, RZ, 0x1, P2 ;  /* 0x00000001ff037807 */ /* 0x000fe20001000000 */
[----:B------:R-:W-:Y:S02]  /*1c0a0*/  IMAD.MOV.U32 R2, RZ, RZ, -0x800000 ;  /* 0xff800000ff027424 */ /* 0x000fe400078e00ff */
[----:B-1----:R-:W-:Y:S01]  /*1c0b0*/  FADD.FTZ R16, R8, R7 ;  /* 0x0000000708107221 */ /* 0x002fe20000010000 */
[----:B------:R-:W-:Y:S01]  /*1c0c0*/  FSETP.NE.FTZ.AND P0, PT, R13, RZ, PT ;  /* 0x000000ff0d00720b */ /* 0x000fe20003f15000 */
[----:B------:R-:W-:Y:S01]  /*1c0d0*/  IMAD.MOV.U32 R7, RZ, RZ, RZ ;  /* 0x000000ffff077224 */ /* 0x000fe200078e00ff */
[----:B------:R-:W-:Y:S01]  /*1c0e0*/  LOP3.LUT R218, R218, R3, RZ, 0x3c, !PT ;  /* 0x00000003dada7212 */ /* 0x000fe200078e3cff */
[----:B------:R-:W-:Y:S01]  /*1c0f0*/  IMAD.MOV.U32 R3, RZ, RZ, -0x800000 ;  /* 0xff800000ff037424 */ /* 0x000fe200078e00ff */
[----:B------:R-:W-:-:S09]  /*1c100*/  FSETP.NE.FTZ.AND P3, PT, R16, RZ, PT ;  /* 0x000000ff1000720b */ /* 0x000fd20003f75000 */
[----:B------:R-:W0:Y:S01]  /*1c110*/  @P0 MUFU.LG2 R9, R13 ;  /* 0x0000000d00090308 */ /* 0x000e220000000c00 */
[----:B------:R-:W-:-:S03]  /*1c120*/  @P0 FMUL.FTZ R8, R0, 0.69314718246459960938 ;  /* 0x3f31721800080820 */ /* 0x000fc60000410000 */
[----:B------:R-:W-:-:S04]  /*1c130*/  @P3 FMUL.FTZ R0, R0, 0.69314718246459960938 ;  /* 0x3f31721800003820 */ /* 0x000fc80000410000 */
        /* <DEDUP_REMOVED lines=109> */
.L_x_545:
[----:B------:R-:W0:Y:S08]  /*1c810*/  S2UR UR5, SR_CgaCtaId ;  /* 0x00000000000579c3 */ /* 0x000e300000008800 */
[----:B------:R-:W-:Y:S06]  /*1c820*/  BAR.SYNC.DEFER_BLOCKING 0x5, 0x180 ;  /* 0x0146000000007b1d */ /* 0x000fec0000010000 */
[----:B------:R-:W-:Y:S01]  /*1c830*/  UMOV UR4, 0x400 ;  /* 0x0000040000047882 */ /* 0x000fe20000000000 */
[----:B------:R-:W-:Y:S01]  /*1c840*/  BSSY B0, `(.L_x_620) ;  /* 0x00003c4000007945 */ /* 0x000fe20003800000 */
[----:B0-----:R-:W-:-:S06]  /*1c850*/  ULEA UR4, UR5, UR4, 0x18 ;  /* 0x0000000405047291 */ /* 0x001fcc000f8ec03f */
[----:B------:R-:W-:-:S05]  /*1c860*/  IMAD.U32 R16, RZ, RZ, UR4 ;  /* 0x00000004ff107e24 */ /* 0x000fca000f8e00ff */
[----:B------:R0:W1:Y:S01]  /*1c870*/  LDS.128 R148, [R16+0x368d0] ;  /* 0x0368d00010947984 */ /* 0x0000620000000c00 */
[----:B------:R-:W-:Y:S06]  /*1c880*/  BAR.ARV 0x4, 0x180 ;  /* 0x0106000000007b1d */ /* 0x000fec0000002000 */
[----:B------:R-:W-:Y:S05]  /*1c890*/  @P0 BRA `(.L_x_621) ;  /* 0x0000002c00a00947 */ /* 0x000fea0003800000 */
[----:B------:R-:W2:Y:S01]  /*1c8a0*/  LDL R0, [R1+0x7c] ;  /* 0x00007c0001007983 */ /* 0x000ea20000100800 */
[----:B------:R-:W-:Y:S01]  /*1c8b0*/  ULDC.64 UR6, c[0x0][0xc00] ;  /* 0x0003000000067ab9 */ /* 0x000fe20000000a00 */
[----:B------:R-:W-:Y:S01]  /*1c8c0*/  ULDC.64 UR4, c[0x0][0xc08] ;  /* 0x0003020000047ab9 */ /* 0x000fe20000000a00 */
[----:B------:R-:W3:Y:S01]  /*1c8d0*/  S2R R5, SR_SWINHI ;  /* 0x0000000000057919 */ /* 0x000ee20000002f00 */
[----:B------:R-:W4:Y:S04]  /*1c8e0*/  LDL.LU R141, [R1+0x6c] ;  /* 0x00006c00018d7983 */ /* 0x000f280000300800 */
[----:B------:R-:W4:Y:S01]  /*1c8f0*/  LDL R140, [R1+0x78] ;  /* 0x00007800018c7983 */ /* 0x000f220000100800 */
[----:B------:R-:W-:Y:S02]  /*1c900*/  MOV R134, R16 ;  /* 0x0000001000867202 */ /* 0x000fe40000000f00 */
[----:B---3--:R-:W-:Y:S01]  /*1c910*/  MOV R135, R5 ;  /* 0x0000000500877202 */ /* 0x008fe20000000f00 */
[----:B------:R-:W-:Y:S02]  /*1c920*/  BAR.SYNC.DEFER_BLOCKING 0x1, 0x100 ;  /* 0x0044000000007b1d */ /* 0x000fe40000010000 */
[----:B--2---:R-:W-:-:S03]  /*1c930*/  IMAD.WIDE R4, R0, 0x2, R134 ;  /* 0x0000000200047825 */ /* 0x004fc600078e0286 */
        /* <DEDUP_REMOVED lines=8> */
[----:B------:R-:W-:Y:S02]  /*1c9c0*/  SHF.R.U64 R88, R88, 0x3, RZ ;  /* 0x0000000358587819 */ /* 0x000fe400000012ff */
[----:B------:R-:W-:Y:S01]  /*1c9d0*/  IADD3 R80, P4, R4, 0x4040, RZ ;  /* 0x0000404004507810 */ /* 0x000fe20007f9e0ff */
[----:B------:R-:W-:Y:S01]  /*1c9e0*/  IMAD.X R11, RZ, RZ, R5, P2 ;  /* 0x000000ffff0b7224 */ /* 0x000fe200010e0605 */
[----:B------:R-:W-:Y:S02]  /*1c9f0*/  SHF.R.U64 R78, R78, 0x3, RZ ;  /* 0x000000034e4e7819 */ /* 0x000fe400000012ff */
[----:B------:R-:W-:-:S02]  /*1ca00*/  IADD3 R82, P3, R4, 0x4060, RZ ;  /* 0x0000406004527810 */ /* 0x000fc40007f7e0ff */
[----:B------:R-:W-:Y:S02]  /*1ca10*/  SHF.R.U64 R86, R86, 0x3, RZ ;  /* 0x0000000356567819 */ /* 0x000fe400000012ff */
[----:B------:R-:W-:Y:S02]  /*1ca20*/  SHF.R.U64 R84, R84, 0x3, RZ ;  /* 0x0000000354547819 */ /* 0x000fe400000012ff */
[C---:B------:R-:W-:Y:S02]  /*1ca30*/  LOP3.LUT R9, R4.reuse, 0x380, RZ, 0xc0, !PT ;  /* 0x0000038004097812 */ /* 0x040fe400078ec0ff */
[C---:B------:R-:W-:Y:S02]  /*1ca40*/  IADD3 R6, P0, R4.reuse, 0x4020, RZ ;  /* 0x0000402004067810 */ /* 0x040fe40007f1e0ff */
[----:B------:R-:W-:Y:S02]  /*1ca50*/  IADD3 R7, P2, R4, 0x8000, RZ ;  /* 0x0000800004077810 */ /* 0x000fe40007f5e0ff */
[----:B------:R-:W-:-:S02]  /*1ca60*/  LOP3.LUT R12, R88, R12, RZ, 0x3c, !PT ;  /* 0x0000000c580c7212 */ /* 0x000fc400078e3cff */
[----:B------:R-:W-:Y:S02]  /*1ca70*/  LOP3.LUT R88, R80, 0x380, RZ, 0xc0, !PT ;  /* 0x0000038050587812 */ /* 0x000fe400078ec0ff */
[----:B------:R-:W-:Y:S02]  /*1ca80*/  LOP3.LUT R14, R78, R14, RZ, 0x3c, !PT ;  /* 0x0000000e4e0e7212 */ /* 0x000fe400078e3cff */
[----:B------:R-:W-:Y:S02]  /*1ca90*/  LOP3.LUT R10, R86, R10, RZ, 0x3c, !PT ;  /* 0x0000000a560a7212 */ /* 0x000fe400078e3cff */
[----:B------:R-:W-:Y:S02]  /*1caa0*/  LOP3.LUT R76, R84, R76, RZ, 0x3c, !PT ;  /* 0x0000004c544c7212 */ /* 0x000fe400078e3cff */
[----:B------:R-:W-:Y:S01]  /*1cab0*/  LOP3.LUT R78, R82, 0x380, RZ, 0xc0, !PT ;  /* 0x00000380524e7812 */ /* 0x000fe200078ec0ff */
[----:B------:R-:W-:Y:S01]  /*1cac0*/  IMAD.X R15, RZ, RZ, R5, P6 ;  /* 0x000000ffff0f7224 */ /* 0x000fe200030e0605 */
[----:B------:R-:W-:-:S02]  /*1cad0*/  SHF.R.U64 R9, R9, 0x3, RZ ;  /* 0x0000000309097819 */ /* 0x000fc400000012ff */
[----:B------:R-:W-:Y:S02]  /*1cae0*/  LOP3.LUT R86, R6, 0x380, RZ, 0xc0, !PT ;  /* 0x0000038006567812 */ /* 0x000fe400078ec0ff */
[----:B------:R-:W-:Y:S01]  /*1caf0*/  LOP3.LUT R84, R7, 0x380, RZ, 0xc0, !PT ;  /* 0x0000038007547812 */ /* 0x000fe200078ec0ff */
[--C-:B------:R-:W-:Y:S01]  /*1cb00*/  IMAD.X R13, RZ, RZ, R5.reuse, P1 ;  /* 0x000000ffff0d7224 */ /* 0x100fe200008e0605 */
[----:B------:R-:W-:Y:S01]  /*1cb10*/  SHF.R.U64 R88, R88, 0x3, RZ ;  /* 0x0000000358587819 */ /* 0x000fe200000012ff */
[----:B------:R-:W-:Y:S01]  /*1cb20*/  IMAD.X R77, RZ, RZ, R5, P5 ;  /* 0x000000ffff4d7224 */ /* 0x000fe200028e0605 */
[C---:B------:R-:W-:Y:S02]  /*1cb30*/  IADD3 R8, P6, R4.reuse, 0x8040, RZ ;  /* 0x0000804004087810 */ /* 0x040fe40007fde0ff */
[C---:B------:R-:W-:Y:S02]  /*1cb40*/  IADD3 R0, P1, R4.reuse, 0x8020, RZ ;  /* 0x0000802004007810 */ /* 0x040fe40007f3e0ff */
[----:B------:R-:W-:-:S02]  /*1cb50*/  IADD3 R90, P5, R4, 0x8060, RZ ;  /* 0x00008060045a7810 */ /* 0x000fc40007fbe0ff */
[----:B------:R-:W-:Y:S02]  /*1cb60*/  SHF.R.U64 R91, R78, 0x3, RZ ;  /* 0x000000034e5b7819 */ /* 0x000fe400000012ff */
[----:B------:R-:W-:Y:S02]  /*1cb70*/  LOP3.LUT R4, R9, R4, RZ, 0x3c, !PT ;  /* 0x0000000409047212 */ /* 0x000fe400078e3cff */
[----:B------:R-:W-:Y:S02]  /*1cb80*/  SHF.R.U64 R86, R86, 0x3, RZ ;  /* 0x0000000356567819 */ /* 0x000fe400000012ff */
[----:B------:R-:W-:Y:S02]  /*1cb90*/  SHF.R.U64 R84, R84, 0x3, RZ ;  /* 0x0000000354547819 */ /* 0x000fe400000012ff */
[----:B------:R-:W-:Y:S02]  /*1cba0*/  LOP3.LUT R80, R88, R80, RZ, 0x3c, !PT ;  /* 0x0000005058507212 */ /* 0x000fe400078e3cff */
[----:B------:R-:W-:Y:S01]  /*1cbb0*/  LOP3.LUT R88, R8, 0x380, RZ, 0xc0, !PT ;  /* 0x0000038008587812 */ /* 0x000fe200078ec0ff */
[--C-:B------:R-:W-:Y:S01]  /*1cbc0*/  IMAD.X R79, RZ, RZ, R5.reuse, P0 ;  /* 0x000000ffff4f7224 */ /* 0x100fe200000e0605 */
[----:B------:R-:W-:Y:S01]  /*1cbd0*/  LOP3.LUT R82, R91, R82, RZ, 0x3c, !PT ;  /* 0x000000525b527212 */ /* 0x000fe200078e3cff */
[--C-:B------:R-:W-:Y:S01]  /*1cbe0*/  IMAD.X R81, RZ, RZ, R5.reuse, P4 ;  /* 0x000000ffff517224 */ /* 0x100fe200020e0605 */
[----:B------:R-:W-:Y:S01]  /*1cbf0*/  LOP3.LUT R136, R90, 0x380, RZ, 0xc0, !PT ;  /* 0x000003805a887812 */ /* 0x000fe200078ec0ff */
[--C-:B------:R-:W-:Y:S01]  /*1cc00*/  IMAD.X R83, RZ, RZ, R5.reuse, P3 ;  /* 0x000000ffff537224 */ /* 0x100fe200018e0605 */
[----:B------:R-:W-:Y:S01]  /*1cc10*/  LOP3.LUT R78, R86, R6, RZ, 0x3c, !PT ;  /* 0x00000006564e7212 */ /* 0x000fe200078e3cff */
[--C-:B------:R-:W-:Y:S01]  /*1cc20*/  IMAD.X R85, RZ, RZ, R5.reuse, P2 ;  /* 0x000000ffff557224 */ /* 0x100fe200010e0605 */
[----:B------:R-:W-:Y:S01]  /*1cc30*/  LOP3.LUT R84, R84, R7, RZ, 0x3c, !PT ;  /* 0x0000000754547212 */ /* 0x000fe200078e3cff */
[--C-:B------:R-:W-:Y:S01]  /*1cc40*/  IMAD.X R87, RZ, RZ, R5.reuse, P1 ;  /* 0x000000ffff577224 */ /* 0x100fe200008e0605 */
[----:B------:R-:W-:Y:S01]  /*1cc50*/  MOV R91, R4 ;  /* 0x00000004005b7202 */ /* 0x000fe20000000f00 */
[--C-:B------:R-:W-:Y:S01]  /*1cc60*/  IMAD.X R89, RZ, RZ, R5.reuse, P6 ;  /* 0x000000ffff597224 */ /* 0x100fe200030e0605 */
[----:B------:R-:W-:Y:S01]  /*1cc70*/  F2FP.BF16.F32.PACK_AB R4, R25, R24 ;  /* 0x000000181904723e */ /* 0x000fe200000010ff */
[----:B------:R-:W-:Y:S01]  /*1cc80*/  IMAD.X R9, RZ, RZ, R5, P5 ;  /* 0x000000ffff097224 */ /* 0x000fe200028e0605 */
[----:B------:R-:W-:-:S02]  /*1cc90*/  F2FP.BF16.F32.PACK_AB R5, R27, R26 ;  /* 0x0000001a1b05723e */ /* 0x000fc400000010ff */
[----:B------:R-:W-:Y:S02]  /*1cca0*/  F2FP.BF16.F32.PACK_AB R6, R29, R28 ;  /* 0x0000001c1d06723e */ /* 0x000fe400000010ff */
[----:B------:R-:W-:Y:S02]  /*1ccb0*/  F2FP.BF16.F32.PACK_AB R7, R31, R30 ;  /* 0x0000001e1f07723e */ /* 0x000fe400000010ff */
[----:B------:R-:W-:Y:S02]  /*1ccc0*/  SHF.R.U64 R88, R88, 0x3, RZ ;  /* 0x0000000358587819 */ /* 0x000fe400000012ff */
[----:B------:R-:W-:Y:S01]  /*1ccd0*/  SHF.R.U64 R136, R136, 0x3, RZ ;  /* 0x0000000388887819 */ /* 0x000fe200000012ff */
[----:B------:R2:W-:Y:S01]  /*1cce0*/  STSM.16.M88.4 [R91], R4 ;  /* 0x000000045b007844 */ /* 0x0005e20000000200 */
[----:B------:R-:W-:Y:S02]  /*1ccf0*/  LOP3.LUT R88, R88, R8, RZ, 0x3c, !PT ;  /* 0x0000000858587212 */ /* 0x000fe400078e3cff */
[----:B------:R-:W-:-:S02]  /*1cd00*/  LOP3.LUT R8, R136, R90, RZ, 0x3c, !PT ;  /* 0x0000005a88087212 */ /* 0x000fc400078e3cff */
[----:B------:R-:W-:Y:S02]  /*1cd10*/  MOV R10, R10 ;  /* 0x0000000a000a7202 */ /* 0x000fe40000000f00 */
[----:B------:R-:W-:Y:S02]  /*1cd20*/  MOV R90, R76 ;  /* 0x0000004c005a7202 */ /* 0x000fe40000000f00 */
[----:B------:R-:W-:Y:S02]  /*1cd30*/  MOV R138, R80 ;  /* 0x00000050008a7202 */ /* 0x000fe40000000f00 */
[----:B------:R-:W-:Y:S02]  /*1cd40*/  MOV R139, R82 ;  /* 0x00000052008b7202 */ /* 0x000fe40000000f00 */
[----:B------:R-:W-:Y:S02]  /*1cd50*/  F2FP.BF16.F32.PACK_AB R76, R41, R40 ;  /* 0x00000028294c723e */ /* 0x000fe400000010ff */
[----:B--2---:R-:W-:-:S02]  /*1cd60*/  MOV R4, R12 ;  /* 0x0000000c00047202 */ /* 0x004fc40000000f00 */
[----:B------:R-:W-:Y:S02]  /*1cd70*/  MOV R5, R14 ;  /* 0x0000000e00057202 */ /* 0x000fe40000000f00 */
[----:B------:R-:W-:Y:S02]  /*1cd80*/  MOV R91, R78 ;  /* 0x0000004e005b7202 */ /* 0x000fe40000000f00 */
[----:B------:R-:W-:Y:S02]  /*1cd90*/  F2FP.BF16.F32.PACK_AB R12, R33, R32 ;  /* 0x00000020210c723e */ /* 0x000fe400000010ff */
[----:B------:R-:W-:Y:S02]  /*1cda0*/  F2FP.BF16.F32.PACK_AB R13, R35, R34 ;  /* 0x00000022230d723e */ /* 0x000fe400000010ff */
[----:B------:R-:W-:Y:S02]  /*1cdb0*/  F2FP.BF16.F32.PACK_AB R14, R37, R36 ;  /* 0x00000024250e723e */ /* 0x000fe400000010ff */
        /* <DEDUP_REMOVED lines=9> */
[----:B------:R-:W-:-:S03]  /*1ce50*/  LOP3.LUT R86, R0, 0x380, RZ, 0xc0, !PT ;  /* 0x0000038000567812 */ /* 0x000fc600078ec0ff */
[----:B------:R3:W-:Y:S01]  /*1ce60*/  STSM.16.M88.4 [R4], R76 ;  /* 0x0000004c04007844 */ /* 0x0007e20000000200 */
[----:B------:R-:W-:Y:S02]  /*1ce70*/  MOV R137, R8 ;  /* 0x0000000800897202 */ /* 0x000fe40000000f00 */
[----:B------:R-:W-:Y:S01]  /*1ce80*/  F2FP.BF16.F32.PACK_AB R6, R61, R60 ;  /* 0x0000003c3d06723e */ /* 0x000fe200000010ff */
[----:B------:R0:W-:Y:S01]  /*1ce90*/  STSM.16.M88.4 [R5], R80 ;  /* 0x0000005005007844 */ /* 0x0001e20000000200 */
[----:B------:R-:W-:Y:S02]  /*1cea0*/  F2FP.BF16.F32.PACK_AB R7, R63, R62 ;  /* 0x0000003e3f07723e */ /* 0x000fe400000010ff */
[----:B------:R-:W-:Y:S02]  /*1ceb0*/  SHF.R.U64 R86, R86, 0x3, RZ ;  /* 0x0000000356567819 */ /* 0x000fe400000012ff */
[----:B------:R-:W-:Y:S02]  /*1cec0*/  F2FP.BF16.F32.PACK_AB R8, R65, R64 ;  /* 0x000000404108723e */ /* 0x000fe400000010ff */
[----:B------:R-:W-:-:S02]  /*1ced0*/  F2FP.BF16.F32.PACK_AB R9, R67, R66 ;  /* 0x000000424309723e */ /* 0x000fc400000010ff */
[----:B--2---:R-:W-:Y:S02]  /*1cee0*/  F2FP.BF16.F32.PACK_AB R10, R69, R68 ;  /* 0x00000044450a723e */ /* 0x004fe400000010ff */
[----:B------:R-:W-:Y:S02]  /*1cef0*/  F2FP.BF16.F32.PACK_AB R11, R71, R70 ;  /* 0x00000046470b723e */ /* 0x000fe400000010ff */
[----:B---3--:R-:W-:Y:S02]  /*1cf00*/  F2FP.BF16.F32.PACK_AB R4, R57, R56 ;  /* 0x000000383904723e */ /* 0x008fe400000010ff */
[----:B0-----:R-:W-:Y:S02]  /*1cf10*/  F2FP.BF16.F32.PACK_AB R5, R59, R58 ;  /* 0x0000003a3b05723e */ /* 0x001fe400000010ff */
[----:B------:R-:W-:Y:S02]  /*1cf20*/  F2FP.BF16.F32.PACK_AB R12, R73, R72 ;  /* 0x00000048490c723e */ /* 0x000fe400000010ff */
[----:B------:R-:W-:-:S02]  /*1cf30*/  F2FP.BF16.F32.PACK_AB R13, R75, R74 ;  /* 0x0000004a4b0d723e */ /* 0x000fc400000010ff */
[----:B------:R-:W-:Y:S02]  /*1cf40*/  F2FP.BF16.F32.PACK_AB R14, R21, R20 ;  /* 0x00000014150e723e */ /* 0x000fe400000010ff */
[----:B------:R-:W-:Y:S02]  /*1cf50*/  F2FP.BF16.F32.PACK_AB R15, R127, R126 ;  /* 0x0000007e7f0f723e */ /* 0x000fe400000010ff */
[----:B------:R-:W-:Y:S02]  /*1cf60*/  F2FP.BF16.F32.PACK_AB R76, R121, R120 ;  /* 0x00000078794c723e */ /* 0x000fe400000010ff */
[----:B------:R-:W-:Y:S02]  /*1cf70*/  F2FP.BF16.F32.PACK_AB R77, R129, R128 ;  /* 0x00000080814d723e */ /* 0x000fe400000010ff */
[----:B------:R-:W-:Y:S02]  /*1cf80*/  F2FP.BF16.F32.PACK_AB R78, R123, R122 ;  /* 0x0000007a7b4e723e */ /* 0x000fe400000010ff */
[----:B------:R-:W-:Y:S01]  /*1cf90*/  F2FP.BF16.F32.PACK_AB R79, R131, R130 ;  /* 0x00000082834f723e */ /* 0x000fe200000010ff */
[----:B------:R-:W-:Y:S01]  /*1cfa0*/  STSM.16.M88.4 [R90], R4 ;  /* 0x000000045a007844 */ /* 0x000fe20000000200 */
[----:B------:R-:W-:-:S02]  /*1cfb0*/  MOV R84, R84 ;  /* 0x0000005400547202 */ /* 0x000fc40000000f00 */
[----:B------:R-:W-:Y:S02]  /*1cfc0*/  F2FP.BF16.F32.PACK_AB R80, R125, R124 ;  /* 0x0000007c7d50723e */ /* 0x000fe400000010ff */
[----:B------:R-:W-:Y:S02]  /*1cfd0*/  F2FP.BF16.F32.PACK_AB R81, R133, R132 ;  /* 0x000000848551723e */ /* 0x000fe400000010ff */
[----:B------:R-:W-:Y:S02]  /*1cfe0*/  F2FP.BF16.F32.PACK_AB R82, R93, R92 ;  /* 0x0000005c5d52723e */ /* 0x000fe400000010ff */
[----:B------:R-:W-:Y:S01]  /*1cff0*/  F2FP.BF16.F32.PACK_AB R83, R95, R94 ;  /* 0x0000005e5f53723e */ /* 0x000fe200000010ff */
[----:B------:R-:W-:Y:S01]  /*1d000*/  STSM.16.M88.4 [R91], R8 ;  /* 0x000000085b007844 */ /* 0x000fe20000000200 */
[----:B------:R-:W-:-:S03]  /*1d010*/  LOP3.LUT R86, R86, R0, RZ, 0x3c, !PT ;  /* 0x0000000056567212 */ /* 0x000fc600078e3cff */
[----:B------:R0:W-:Y:S01]  /*1d020*/  STSM.16.M88.4 [R138], R12 ;  /* 0x0000000c8a007844 */ /* 0x0001e20000000200 */
[----:B------:R-:W-:-:S03]  /*1d030*/  MOV R0, R86 ;  /* 0x0000005600007202 */ /* 0x000fc60000000f00 */
[----:B------:R-:W-:Y:S01]  /*1d040*/  STSM.16.M88.4 [R139], R76 ;  /* 0x0000004c8b007844 */ /* 0x000fe20000000200 */
[----:B------:R-:W-:Y:S02]  /*1d050*/  MOV R136, R88 ;  /* 0x0000005800887202 */ /* 0x000fe40000000f00 */
[----:B------:R-:W-:Y:S01]  /*1d060*/  F2FP.BF16.F32.PACK_AB R85, R99, R98 ;  /* 0x000000626355723e */ /* 0x000fe200000010ff */
[----:B------:R2:W-:Y:S01]  /*1d070*/  STSM.16.M88.4 [R84], R80 ;  /* 0x0000005054007844 */ /* 0x0005e20000000200 */
[----:B------:R-:W-:Y:S02]  /*1d080*/  F2FP.BF16.F32.PACK_AB R86, R101, R100 ;  /* 0x000000646556723e */ /* 0x000fe400000010ff */
[----:B------:R-:W-:Y:S02]  /*1d090*/  F2FP.BF16.F32.PACK_AB R87, R103, R102 ;  /* 0x000000666757723e */ /* 0x000fe400000010ff */
[----:B------:R-:W-:Y:S02]  /*1d0a0*/  F2FP.BF16.F32.PACK_AB R88, R105, R104 ;  /* 0x000000686958723e */ /* 0x000fe400000010ff */
[----:B------:R-:W-:Y:S01]  /*1d0b0*/  F2FP.BF16.F32.PACK_AB R89, R107, R106 ;  /* 0x0000006a6b59723e */ /* 0x000fe200000010ff */
[----:B0-----:R-:W0:Y:S01]  /*1d0c0*/  LDC.64 R14, c[0x0][0xba8] ;  /* 0x0002ea00ff0e7b82 */ /* 0x001e220000000a00 */
[----:B------:R-:W-:-:S02]  /*1d0d0*/  F2FP.BF16.F32.PACK_AB R90, R109, R108 ;  /* 0x0000006c6d5a723e */ /* 0x000fc400000010ff */
[----:B------:R-:W-:Y:S02]  /*1d0e0*/  F2FP.BF16.F32.PACK_AB R91, R111, R110 ;  /* 0x0000006e6f5b723e */ /* 0x000fe400000010ff */
[----:B------:R-:W-:Y:S02]  /*1d0f0*/  F2FP.BF16.F32.PACK_AB R4, R113, R112 ;  /* 0x000000707104723e */ /* 0x000fe400000010ff */
[----:B--2---:R-:W-:Y:S02]  /*1d100*/  F2FP.BF16.F32.PACK_AB R84, R97, R96 ;  /* 0x000000606154723e */ /* 0x004fe400000010ff */
[----:B------:R-:W-:Y:S02]  /*1d110*/  F2FP.BF16.F32.PACK_AB R5, R115, R114 ;  /* 0x000000727305723e */ /* 0x000fe400000010ff */
[----:B------:R-:W-:Y:S02]  /*1d120*/  F2FP.BF16.F32.PACK_AB R6, R117, R116 ;  /* 0x000000747506723e */ /* 0x000fe400000010ff */
[----:B------:R-:W-:Y:S01]  /*1d130*/  F2FP.BF16.F32.PACK_AB R7, R119, R118 ;  /* 0x000000767707723e */ /* 0x000fe200000010ff */
[----:B------:R2:W-:Y:S01]  /*1d140*/  STSM.16.M88.4 [R0], R84 ;  /* 0x0000005400007844 */ /* 0x0005e20000000200 */
[----:B------:R-:W-:-:S02]  /*1d150*/  ISETP.NE.U32.AND P0, PT, RZ, UR6, PT ;  /* 0x00000006ff007c0c */ /* 0x000fc4000bf05070 */
[----:B------:R-:W-:Y:S01]  /*1d160*/  IADD3 R8, P1, R225, UR6, RZ ;  /* 0x00000006e1087c10 */ /* 0x000fe2000ff3e0ff */
[----:B------:R-:W-:Y:S01]  /*1d170*/  STSM.16.M88.4 [R136], R88 ;  /* 0x0000005888007844 */ /* 0x000fe20000000200 */
[----:B------:R-:W-:Y:S01]  /*1d180*/  IMAD.MOV.U32 R76, RZ, RZ, 0x9b8 ;  /* 0x000009b8ff4c7424 */ /* 0x000fe200078e00ff */
[----:B------:R-:W3:Y:S02]  /*1d190*/  LDC R79, c[0x0][0xbe8] ;  /* 0x0002fa00ff4f7b82 */ /* 0x000ee40000000800 */
[----:B------:R1:W-:Y:S06]  /*1d1a0*/  STSM.16.M88.4 [R137], R4 ;  /* 0x0000000489007844 */ /* 0x0003ec0000000200 */
[----:B------:R-:W-:Y:S01]  /*1d1b0*/  BAR.SYNC.DEFER_BLOCKING 0x1, 0x100 ;  /* 0x0044000000007b1d */ /* 0x000fe20000010000 */
[----:B------:R-:W-:-:S02]  /*1d1c0*/  ISETP.NE.AND.EX P0, PT, RZ, UR7, PT, P0 ;  /* 0x00000007ff007c0c */ /* 0x000fc4000bf05300 */
[----:B------:R-:W-:Y:S01]  /*1d1d0*/  IADD3.X R9, R226, UR7, RZ, P1, !PT ;  /* 0x00000007e2097c10 */ /* 0x000fe20008ffe4ff */
[----:B--2---:R-:W-:-:S10]  /*1d1e0*/  IMAD.MOV.U32 R0, RZ, RZ, RZ ;  /* 0x000000ffff007224 */ /* 0x004fd400078e00ff */
[----:B------:R-:W2:Y:S01]  /*1d1f0*/  @P0 LDG.E R0, desc[UR60][R8.64] ;  /* 0x0000003c08000981 */ /* 0x000ea2000c1e1900 */
[----:B------:R-:W-:-:S04]  /*1d200*/  ISETP.NE.U32.AND P1, PT, RZ, UR4, PT ;  /* 0x00000004ff007c0c */ /* 0x000fc8000bf25070 */
[----:B------:R-:W-:-:S13]  /*1d210*/  ISETP.NE.AND.EX P1, PT, RZ, UR5, PT, P1 ;  /* 0x00000005ff007c0c */ /* 0x000fda000bf25310 */
[----:B-1----:R-:W-:Y:S01]  /*1d220*/  @P1 IADD3 R4, P2, R225, UR4, RZ ;  /* 0x00000004e1041c10 */ /* 0x002fe2000ff5e0ff */
[----:B------:R-:W-:-:S03]  /*1d230*/  ULDC UR4, c[0x0][0xa88] ;  /* 0x0002a20000047ab9 */ /* 0x000fc60000000800 */
[----:B------:R-:W-:Y:S01]  /*1d240*/  @P1 IADD3.X R5, R226, UR5, RZ, P2, !PT ;  /* 0x00000005e2051c10 */ /* 0x000fe200097fe4ff */
[----:B------:R-:W-:Y:S01]  /*1d250*/  IMAD.U32 R77, RZ, RZ, UR4 ;  /* 0x00000004ff4d7e24 */ /* 0x000fe2000f8e00ff */
[----:B------:R-:W-:Y:S01]  /*1d260*/  ISETP.NE.AND P2, PT, R223, RZ, PT ;  /* 0x000000ffdf00720c */ /* 0x000fe20003f45270 */
[----:B------:R-:W-:-:S03]  /*1d270*/  ULDC UR4, c[0x0][0xad4] ;  /* 0x0002b50000047ab9 */ /* 0x000fc60000000800 */
[----:B------:R-:W-:Y:S01]  /*1d280*/  SEL R223, R223, UR4, P2 ;  /* 0x00000004dfdf7c07 */ /* 0x000fe20009000000 */
[----:B------:R1:W5:Y:S03]  /*1d290*/  @P1 LDG.E R77, desc[UR60][R4.64] ;  /* 0x0000003c044d1981 */ /* 0x000366000c1e1900 */
[----:B------:R-:W-:-:S04]  /*1d2a0*/  ISETP.GT.AND P3, PT, R223, 0x1, PT ;  /* 0x00000001df00780c */ /* 0x000fc80003f64270 */
[----:B------:R-:W-:-:S04]  /*1d2b0*/  SEL R76, R76, 0x978, P3 ;  /* 0x000009784c4c7807 */ /* 0x000fc80001800000 */
[----:B------:R-:W0:Y:S08]  /*1d2c0*/  LDC.64 R6, c[0x0][R76+0x220] ;  /* 0x000088004c067b82 */ /* 0x000e300000000a00 */
[----:B------:R-:W0:Y:S01]  /*1d2d0*/  LDC.64 R10, c[0x0][R76+0x218] ;  /* 0x000086004c0a7b82 */ /* 0x000e220000000a00 */
[----:B---3--:R-:W-:-:S07]  /*1d2e0*/  ISETP.NE.AND P4, PT, R79, 0x1, PT ;  /* 0x000000014f00780c */ /* 0x008fce0003f85270 */
[----:B------:R-:W3:Y:S08]  /*1d2f0*/  LDC.64 R12, c[0x0][R76+0x228] ;  /* 0x00008a004c0c7b82 */ /* 0x000ef00000000a00 */
[----:B-1----:R1:W1:Y:S01]  /*1d300*/  LDC.64 R4, c[0x0][R76+0x210] ;  /* 0x000084004c047b82 */ /* 0x0022620000000a00 */
[----:B------:R-:W-:-:S07]  /*1d310*/  ISETP.NE.U32.AND P2, PT, RZ, UR6, PT ;  /* 0x00000006ff007c0c */ /* 0x000fce000bf45070 */
[----:B------:R-:W3:Y:S01]  /*1d320*/  @P4 LDC R87, c[0x0][0xbec] ;  /* 0x0002fb00ff574b82 */ /* 0x000ee20000000800 */
[----:B------:R-:W-:-:S07]  /*1d330*/  ISETP.NE.AND.EX P2, PT, RZ, UR7, PT, P2 ;  /* 0x00000007ff007c0c */ /* 0x000fce000bf45320 */
[----:B------:R-:W1:Y:S01]  /*1d340*/  @P4 LDC R80, c[0x0][0xbf0] ;  /* 0x0002fc00ff504b82 */ /* 0x000e620000000800 */
[----:B------:R-:W-:Y:S02]  /*1d350*/  SEL R224, R224, RZ, !P2 ;  /* 0x000000ffe0e07207 */ /* 0x000fe40005000000 */
[----:B----4-:R-:W-:Y:S01]  /*1d360*/  SEL R81, R141, RZ, !P2 ;  /* 0x000000ff8d517207 */ /* 0x010fe20005000000 */
[----:B------:R-:W-:Y:S02]  /*1d370*/  IMAD R78, R231, 0x80, R140 ;  /* 0x00000080e74e7824 */ /* 0x000fe400078e028c */
[----:B0-----:R-:W-:Y:S02]  /*1d380*/  IMAD R7, R7, R224, RZ ;  /* 0x000000e007077224 */ /* 0x001fe400078e02ff */
[----:B------:R-:W0:Y:S02]  /*1d390*/  @!P3 LDC R14, c[0x0][0xb50] ;  /* 0x0002d400ff0ebb82 */ /* 0x000e240000000800 */
[----:B------:R-:W-:-:S02]  /*1d3a0*/  IMAD R85, R6, R81, R7 ;  /* 0x0000005106557224 */ /* 0x000fc400078e0207 */
[----:B------:R-:W-:-:S04]  /*1d3b0*/  IMAD R83, R11, R221, RZ ;  /* 0x000000dd0b537224 */ /* 0x000fc800078e02ff */
[----:B------:R-:W4:Y:S01]  /*1d3c0*/  @!P3 LDC R15, c[0x0][0xb54] ;  /* 0x0002d500ff0fbb82 */ /* 0x000f220000000800 */
[----:B------:R-:W-:Y:S01]  /*1d3d0*/  IMAD.WIDE.U32 R10, R10, R221, RZ ;  /* 0x000000dd0a0a7225 */ /* 0x000fe200078e00ff */
[----:B------:R-:W-:-:S03]  /*1d3e0*/  SEL R81, R232, RZ, P3 ;  /* 0x000000ffe8517207 */ /* 0x000fc60001800000 */
[----:B------:R-:W-:-:S04]  /*1d3f0*/  IMAD.WIDE.U32 R6, R6, R224, RZ ;  /* 0x000000e006067225 */ /* 0x000fc800078e00ff */
[----:B------:R-:W-:Y:S02]  /*1d400*/  IMAD.IADD R89, R11, 0x1, R83 ;  /* 0x000000010b597824 */ /* 0x000fe400078e0253 */
[----:B---3--:R-:W-:-:S04]  /*1d410*/  @P4 IMAD.HI.U32 R11, R78, R87, RZ ;  /* 0x000000574e0b4227 */ /* 0x008fc800078e00ff */
[----:B------:R-:W-:Y:S02]  /*1d420*/  IMAD.IADD R85, R7, 0x1, R85 ;  /* 0x0000000107557824 */ /* 0x000fe400078e0255 */
[----:B------:R-:W-:Y:S01]  /*1d430*/  IMAD.MOV.U32 R7, RZ, RZ, R78 ;  /* 0x000000ffff077224 */ /* 0x000fe200078e004e */
[----:B-1----:R-:W-:Y:S01]  /*1d440*/  @P4 SHF.R.U32.HI R7, RZ, R80, R11 ;  /* 0x00000050ff074219 */ /* 0x002fe2000001160b */
[-C--:B------:R-:W-:Y:S02]  /*1d450*/  IMAD R83, R13, R81.reuse, RZ ;  /* 0x000000510d537224 */ /* 0x080fe400078e02ff */
[----:B------:R-:W-:-:S04]  /*1d460*/  IMAD.WIDE.U32 R12, R12, R81, RZ ;  /* 0x000000510c0c7225 */ /* 0x000fc800078e00ff */
[----:B------:R-:W-:Y:S01]  /*1d470*/  IMAD.IADD R83, R13, 0x1, R83 ;  /* 0x000000010d537824 */ /* 0x000fe200078e0253 */
[--C-:B--2---:R-:W-:Y:S02]  /*1d480*/  IADD3 R6, P2, P5, R6, R10, R0.reuse ;  /* 0x0000000a06067210 */ /* 0x104fe40007d5e000 */
[----:B------:R-:W-:Y:S01]  /*1d490*/  SHF.R.S32.HI R76, RZ, 0x1f, R0 ;  /* 0x0000001fff4c7819 */ /* 0x000fe20000011400 */
[----:B------:R-:W-:-:S03]  /*1d4a0*/  IMAD.MOV R10, RZ, RZ, -R7 ;  /* 0x000000ffff0a7224 */ /* 0x000fc600078e0a07 */
[----:B------:R-:W-:Y:S02]  /*1d4b0*/  IADD3.X R11, R85, R89, R76, P2, P5 ;  /* 0x00000059550b7210 */ /* 0x000fe400017ea44c */
[----:B------:R-:W-:Y:S02]  /*1d4c0*/  IADD3 R12, P2, P5, R7, R6, R12 ;  /* 0x00000006070c7210 */ /* 0x000fe40007d5e00c */
[----:B------:R-:W-:Y:S01]  /*1d4d0*/  SHF.R.S32.HI R6, RZ, 0x1f, R7 ;  /* 0x0000001fff067819 */ /* 0x000fe20000011407 */
[----:B------:R-:W-:-:S03]  /*1d4e0*/  IMAD R7, R79, R10, R78 ;  /* 0x0000000a4f077224 */ /* 0x000fc600078e024e */
[----:B------:R-:W-:Y:S01]  /*1d4f0*/  IADD3.X R13, R6, R11, R83, P2, P5 ;  /* 0x0000000b060d7210 */ /* 0x000fe200017ea453 */
[-C--:B------:R-:W-:Y:S01]  /*1d500*/  IMAD R5, R5, R7.reuse, RZ ;  /* 0x0000000705057224 */ /* 0x080fe200078e02ff */
[----:B------:R-:W-:Y:S01]  /*1d510*/  SHF.R.S32.HI R11, RZ, 0x1f, R7 ;  /* 0x0000001fff0b7819 */ /* 0x000fe20000011407 */
[----:B------:R-:W-:-:S04]  /*1d520*/  IMAD.WIDE.U32 R12, R4, R7, R12 ;  /* 0x00000007040c7225 */ /* 0x000fc800078e000c */
[----:B------:R-:W-:Y:S01]  /*1d530*/  IMAD R5, R4, R11, R5 ;  /* 0x0000000b04057224 */ /* 0x000fe200078e0205 */
[----:B0-----:R-:W-:-:S03]  /*1d540*/  LEA R14, P2, R12, R14, 0x2 ;  /* 0x0000000e0c0e7211 */ /* 0x001fc600078410ff */
[----:B------:R-:W-:-:S05]  /*1d550*/  IMAD.IADD R4, R13, 0x1, R5 ;  /* 0x000000010d047824 */ /* 0x000fca00078e0205 */
[----:B----4-:R-:W-:Y:S01]  /*1d560*/  LEA.HI.X R15, R12, R15, R4, 0x2, P2 ;  /* 0x0000000f0c0f7211 */ /* 0x010fe200010f1404 */
[----:B------:R-:W-:Y:S06]  /*1d570*/  @P1 BRA `(.L_x_622) ;  /* 0x0000000000101947 */ /* 0x000fec0003800000 */
[----:B------:R-:W-:Y:S05]  /*1d580*/  @!P0 BRA `(.L_x_622) ;  /* 0x00000000000c8947 */ /* 0x000fea0003800000 */
[----:B------:R-:W2:Y:S04]  /*1d590*/  LDG.E R4, desc[UR60][R8.64] ;  /* 0x0000003c08047981 */ /* 0x000ea8000c1e1900 */
[----:B-----5:R-:W2:Y:S02]  /*1d5a0*/  LDG.E R77, desc[UR60][R8.64+0x4] ;  /* 0x0000043c084d7981 */ /* 0x020ea4000c1e1900 */
[----:B--2---:R-:W-:-:S07]  /*1d5b0*/  IMAD.IADD R77, R77, 0x1, -R4 ;  /* 0x000000014d4d7824 */ /* 0x004fce00078e0a04 */
.L_x_622:
[----:B------:R-:W2:Y:S04]  /*1d5c0*/  LDL R8, [R1+0x74] ;  /* 0x0000740001087983 */ /* 0x000ea80000100800 */
[----:B------:R-:W3:Y:S01]  /*1d5d0*/  LDL R9, [R1+0x70] ;  /* 0x0000700001097983 */ /* 0x000ee20000100800 */
[----:B-----5:R-:W-:-:S03]  /*1d5e0*/  IMAD R77, R77, R79, RZ ;  /* 0x0000004f4d4d7224 */ /* 0x020fc600078e02ff */
[----:B------:R-:W-:Y:S04]  /*1d5f0*/  SHFL.IDX PT, R4, R14, RZ, 0x1c1f ;  /* 0x001c1fff0e047589 */ /* 0x000fe800000e0000 */
[----:B------:R-:W0:Y:S04]  /*1d600*/  SHFL.IDX PT, R5, R15, RZ, 0x1c1f ;  /* 0x001c1fff0f057589 */ /* 0x000e2800000e0000 */
[----:B------:R-:W-:Y:S04]  /*1d610*/  SHFL.IDX PT, R6, R14, 0x1, 0x1c1f ;  /* 0x003c1f000e067f89 */ /* 0x000fe800000e0000 */
[----:B------:R-:W1:Y:S01]  /*1d620*/  SHFL.IDX PT, R7, R15, 0x1, 0x1c1f ;  /* 0x003c1f000f077f89 */ /* 0x000e6200000e0000 */
[----:B--2---:R-:W-:Y:S01]  /*1d630*/  IMAD R8, R231, 0x80, R8 ;  /* 0x00000080e7087824 */ /* 0x004fe200078e0208 */
[----:B---3--:R-:W-:-:S03]  /*1d640*/  LOP3.LUT P0, RZ, R9, 0x3, RZ, 0xc0, !PT ;  /* 0x0000000309ff7812 */ /* 0x008fc6000780c0ff */
[C---:B------:R-:W-:Y:S01]  /*1d650*/  VIADD R10, R8.reuse, 0x8 ;  /* 0x00000008080a7836 */ /* 0x040fe20000000000 */
[----:B------:R-:W-:-:S04]  /*1d660*/  ISETP.GE.OR P1, PT, R8, R77, P0 ;  /* 0x0000004d0800720c */ /* 0x000fc80000726670 */
[----:B------:R-:W-:-:S09]  /*1d670*/  ISETP.GE.OR P0, PT, R10, R77, P0 ;  /* 0x0000004d0a00720c */ /* 0x000fd20000706670 */
[----:B0-----:R0:W-:Y:S04]  /*1d680*/  @!P1 ST.E desc[UR60][R4.64], R3 ;  /* 0x0000000304009985 */ /* 0x0011e8000c10193c */
[----:B-1----:R0:W-:Y:S01]  /*1d690*/  @!P0 ST.E desc[UR60][R6.64], R2 ;  /* 0x0000000206008985 */ /* 0x0021e2000c10193c */
[----:B------:R-:W-:Y:S05]  /*1d6a0*/  @P3 BRA `(.L_x_623) ;  /* 0x0000000c00503947 */ /* 0x000fea0003800000 */
[----:B0-----:R-:W0:Y:S01]  /*1d6b0*/  S2R R2, SR_TID.X ;  /* 0x0000000000027919 */ /* 0x001e220000002100 */
[----:B------:R-:W1:Y:S01]  /*1d6c0*/  @P4 LDC R65, c[0x0][0xbec] ;  /* 0x0002fb00ff414b82 */ /* 0x000e620000000800 */
[----:B------:R-:W-:-:S07]  /*1d6d0*/  ULDC.64 UR4, c[0x0][0xaa0] ;  /* 0x0002a80000047ab9 */ /* 0x000fce0000000a00 */
[----:B------:R-:W2:Y:S01]  /*1d6e0*/  @P4 LDC R67, c[0x0][0xbf0] ;  /* 0x0002fc00ff434b82 */ /* 0x000ea20000000800 */
[----:B0-----:R-:W-:-:S05]  /*1d6f0*/  VIADD R2, R2, 0xffffff80 ;  /* 0xffffff8002027836 */ /* 0x001fca0000000000 */
[----:B------:R-:W-:-:S04]  /*1d700*/  SHF.R.S32.HI R3, RZ, 0x1f, R2 ;  /* 0x0000001fff037819 */ /* 0x000fc80000011402 */
[----:B------:R-:W-:-:S04]  /*1d710*/  LEA.HI R3, R3, R2, RZ, 0x3 ;  /* 0x0000000203037211 */ /* 0x000fc800078f18ff */
[----:B------:R-:W-:Y:S02]  /*1d720*/  LOP3.LUT R5, R3, 0xfffffff8, RZ, 0xc0, !PT ;  /* 0xfffffff803057812 */ /* 0x000fe400078ec0ff */
[----:B------:R-:W-:-:S03]  /*1d730*/  SHF.R.S32.HI R21, RZ, 0x3, R3 ;  /* 0x00000003ff157819 */ /* 0x000fc60000011403 */
[----:B------:R-:W-:-:S04]  /*1d740*/  IMAD.IADD R60, R2, 0x1, -R5 ;  /* 0x00000001023c7824 */ /* 0x000fc800078e0a05 */
[----:B------:R-:W-:-:S04]  /*1d750*/  IMAD.SHL.U32 R20, R60, 0x8, RZ ;  /* 0x000000083c147824 */ /* 0x000fc800078e00ff */
[----:B------:R-:W-:-:S04]  /*1d760*/  IMAD R3, R21, 0x40, R20 ;  /* 0x0000004015037824 */ /* 0x000fc800078e0214 */
[----:B------:R-:W-:-:S03]  /*1d770*/  IMAD.WIDE R134, R3, 0x2, R134 ;  /* 0x0000000203867825 */ /* 0x000fc600078e0286 */
[C---:B------:R-:W-:Y:S02]  /*1d780*/  IADD3 R33, P1, R134.reuse, 0x5000, RZ ;  /* 0x0000500086217810 */ /* 0x040fe40007f3e0ff */
[C---:B------:R-:W-:Y:S02]  /*1d790*/  IADD3 R9, P3, R134.reuse, 0x1000, RZ ;  /* 0x0000100086097810 */ /* 0x040fe40007f7e0ff */
[----:B------:R-:W-:Y:S02]  /*1d7a0*/  LOP3.LUT R32, R33, 0x380, RZ, 0xc0, !PT ;  /* 0x0000038021207812 */ /* 0x000fe400078ec0ff */
[----:B------:R-:W-:Y:S02]  /*1d7b0*/  IADD3 R13, P2, R134, 0x2000, RZ ;  /* 0x00002000860d7810 */ /* 0x000fe40007f5e0ff */
[----:B------:R-:W-:Y:S02]  /*1d7c0*/  SHF.R.U64 R32, R32, 0x3, RZ ;  /* 0x0000000320207819 */ /* 0x000fe400000012ff */
[----:B------:R-:W-:-:S02]  /*1d7d0*/  IADD3 R25, P6, R134, 0x3000, RZ ;  /* 0x0000300086197810 */ /* 0x000fc40007fde0ff */
[----:B------:R-:W-:Y:S01]  /*1d7e0*/  LOP3.LUT R32, R32, R33, RZ, 0x3c, !PT ;  /* 0x0000002120207212 */ /* 0x000fe200078e3cff */
[--C-:B------:R-:W-:Y:S01]  /*1d7f0*/  IMAD.X R33, RZ, RZ, R135.reuse, P1 ;  /* 0x000000ffff217224 */ /* 0x100fe200008e0687 */
[C---:B------:R-:W-:Y:S02]  /*1d800*/  IADD3 R3, P1, R134.reuse, 0xb000, RZ ;  /* 0x0000b00086037810 */ /* 0x040fe40007f3e0ff */
[----:B------:R-:W-:Y:S02]  /*1d810*/  IADD3 R29, P5, R134, 0x4000, RZ ;  /* 0x00004000861d7810 */ /* 0x000fe40007fbe0ff */
[----:B------:R-:W-:Y:S01]  /*1d820*/  LOP3.LUT R2, R3, 0x380, RZ, 0xc0, !PT ;  /* 0x0000038003027812 */ /* 0x000fe200078ec0ff */
[----:B------:R-:W-:Y:S01]  /*1d830*/  IMAD.X R57, RZ, RZ, R135, P1 ;  /* 0x000000ffff397224 */ /* 0x000fe200008e0687 */
[----:B------:R-:W-:Y:S01]  /*1d840*/  LOP3.LUT R8, R9, 0x380, RZ, 0xc0, !PT ;  /* 0x0000038009087812 */ /* 0x000fe200078ec0ff */
[----:B------:R-:W5:Y:S01]  /*1d850*/  LD.E.128 R32, desc[UR60][R32.64] ;  /* 0x0000003c20207980 */ /* 0x000f62000c101d00 */
[----:B------:R-:W-:-:S02]  /*1d860*/  SHF.R.U64 R2, R2, 0x3, RZ ;  /* 0x0000000302027819 */ /* 0x000fc400000012ff */
[----:B------:R-:W-:Y:S02]  /*1d870*/  LOP3.LUT R12, R13, 0x380, RZ, 0xc0, !PT ;  /* 0x000003800d0c7812 */ /* 0x000fe400078ec0ff */
[----:B------:R-:W-:Y:S01]  /*1d880*/  LOP3.LUT R56, R2, R3, RZ, 0x3c, !PT ;  /* 0x0000000302387212 */ /* 0x000fe200078e3cff */
[----:B------:R-:W-:Y:S01]  /*1d890*/  IMAD R3, R76, UR4, RZ ;  /* 0x000000044c037c24 */ /* 0x000fe2000f8e02ff */
[----:B------:R-:W-:Y:S02]  /*1d8a0*/  LOP3.LUT R24, R25, 0x380, RZ, 0xc0, !PT ;  /* 0x0000038019187812 */ /* 0x000fe400078ec0ff */
[----:B------:R-:W-:Y:S01]  /*1d8b0*/  LOP3.LUT R28, R29, 0x380, RZ, 0xc0, !PT ;  /* 0x000003801d1c7812 */ /* 0x000fe200078ec0ff */
[----:B------:R-:W-:Y:S01]  /*1d8c0*/  IMAD R61, R0, UR5, R3 ;  /* 0x00000005003d7c24 */ /* 0x000fe2000f8e0203 */
[----:B------:R-:W-:Y:S01]  /*1d8d0*/  SHF.R.U64 R8, R8, 0x3, RZ ;  /* 0x0000000308087819 */ /* 0x000fe200000012ff */
[----:B------:R-:W-:Y:S01]  /*1d8e0*/  IMAD.WIDE.U32 R2, R0, UR4, RZ ;  /* 0x0000000400027c25 */ /* 0x000fe2000f8e00ff */
[----:B------:R-:W-:Y:S01]  /*1d8f0*/  ULDC.64 UR4, c[0x0][0xae8] ;  /* 0x0002ba0000047ab9 */ /* 0x000fe20000000a00 */
[----:B------:R-:W-:Y:S01]  /*1d900*/  SHF.R.U64 R12, R12, 0x3, RZ ;  /* 0x000000030c0c7819 */ /* 0x000fe200000012ff */
[----:B------:R-:W5:Y:S01]  /*1d910*/  LD.E.128 R56, desc[UR60][R56.64] ;  /* 0x0000003c38387980 */ /* 0x000f62000c101d00 */
[----:B------:R-:W-:Y:S01]  /*1d920*/  IMAD R0, R60, 0x20, R21 ;  /* 0x000000203c007824 */ /* 0x000fe200078e0215 */
[----:B------:R-:W-:Y:S01]  /*1d930*/  SHF.R.U64 R24, R24, 0x3, RZ ;  /* 0x0000000318187819 */ /* 0x000fe200000012ff */
[----:B------:R-:W-:Y:S01]  /*1d940*/  IMAD.IADD R3, R3, 0x1, R61 ;  /* 0x0000000103037824 */ /* 0x000fe200078e023d */
[----:B------:R-:W-:Y:S01]  /*1d950*/  SHF.R.U64 R28, R28, 0x3, RZ ;  /* 0x000000031c1c7819 */ /* 0x000fe200000012ff */
[----:B------:R-:W-:Y:S01]  /*1d960*/  IMAD R62, R231, 0x80, R0 ;  /* 0x00000080e73e7824 */ /* 0x000fe200078e0200 */
[----:B------:R-:W-:Y:S01]  /*1d970*/  SHF.R.S32.HI R63, RZ, 0x1f, R224 ;  /* 0x0000001fff3f7819 */ /* 0x000fe200000114e0 */
[----:B------:R-:W-:Y:S01]  /*1d980*/  IMAD.WIDE.U32 R2, R221, UR4, R2 ;  /* 0x00000004dd027c25 */ /* 0x000fe2000f8e0002 */
[----:B------:R-:W-:-:S02]  /*1d990*/  LOP3.LUT R8, R8, R9, RZ, 0x3c, !PT ;  /* 0x0000000908087212 */ /* 0x000fc400078e3cff */
[----:B------:R-:W-:Y:S01]  /*1d9a0*/  LOP3.LUT R12, R12, R13, RZ, 0x3c, !PT ;  /* 0x0000000d0c0c7212 */ /* 0x000fe200078e3cff */
[----:B-1----:R-:W-:Y:S01]  /*1d9b0*/  @P4 IMAD.HI.U32 R0, R62, R65, RZ ;  /* 0x000000413e004227 */ /* 0x002fe200078e00ff */
[----:B------:R-:W-:Y:S02]  /*1d9c0*/  LOP3.LUT R24, R24, R25, RZ, 0x3c, !PT ;  /* 0x0000001918187212 */ /* 0x000fe400078e3cff */
[----:B------:R-:W-:Y:S01]  /*1d9d0*/  LOP3.LUT R28, R28, R29, RZ, 0x3c, !PT ;  /* 0x0000001d1c1c7212 */ /* 0x000fe200078e3cff */
[----:B------:R-:W-:Y:S01]  /*1d9e0*/  IMAD R3, R221, UR5, R3 ;  /* 0x00000005dd037c24 */ /* 0x000fe2000f8e0203 */
[----:B------:R-:W-:Y:S01]  /*1d9f0*/  ULDC.64 UR4, c[0x0][0xaf0] ;  /* 0x0002bc0000047ab9 */ /* 0x000fe20000000a00 */
[----:B------:R-:W-:Y:S01]  /*1da00*/  IMAD.MOV.U32 R61, RZ, RZ, R62 ;  /* 0x000000ffff3d7224 */ /* 0x000fe200078e003e */
[----:B--2---:R-:W-:Y:S01]  /*1da10*/  @P4 SHF.R.U32.HI R61, RZ, R67, R0 ;  /* 0x00000043ff3d4219 */ /* 0x004fe20000011600 */
[--C-:B------:R-:W-:Y:S01]  /*1da20*/  IMAD.X R9, RZ, RZ, R135.reuse, P3 ;  /* 0x000000ffff097224 */ /* 0x100fe200018e0687 */
[C---:B------:R-:W-:Y:S01]  /*1da30*/  IADD3 R37, P0, R134.reuse, 0x6000, RZ ;  /* 0x0000600086257810 */ /* 0x040fe20007f1e0ff */
[--C-:B------:R-:W-:Y:S01]  /*1da40*/  IMAD.X R13, RZ, RZ, R135.reuse, P2 ;  /* 0x000000ffff0d7224 */ /* 0x100fe200010e0687 */
[C---:B------:R-:W-:Y:S01]  /*1da50*/  IADD3 R41, P3, R134.reuse, 0x7000, RZ ;  /* 0x0000700086297810 */ /* 0x040fe20007f7e0ff */
[--C-:B------:R-:W-:Y:S01]  /*1da60*/  IMAD.X R25, RZ, RZ, R135.reuse, P6 ;  /* 0x000000ffff197224 */ /* 0x100fe200030e0687 */
[C---:B------:R-:W-:Y:S01]  /*1da70*/  IADD3 R45, P2, R134.reuse, 0x8000, RZ ;  /* 0x00008000862d7810 */ /* 0x040fe20007f5e0ff */
[----:B------:R-:W-:Y:S01]  /*1da80*/  IMAD.X R29, RZ, RZ, R135, P5 ;  /* 0x000000ffff1d7224 */ /* 0x000fe200028e0687 */
[C---:B------:R-:W-:Y:S01]  /*1da90*/  IADD3 R49, P6, R134.reuse, 0x9000, RZ ;  /* 0x0000900086317810 */ /* 0x040fe20007fde0ff */
[----:B------:R-:W-:Y:S01]  /*1daa0*/  IMAD R63, R63, UR4, RZ ;  /* 0x000000043f3f7c24 */ /* 0x000fe2000f8e02ff */
[----:B------:R-:W-:Y:S01]  /*1dab0*/  IADD3 R53, P5, R134, 0xa000, RZ ;  /* 0x0000a00086357810 */ /* 0x000fe20007fbe0ff */
[C---:B------:R-:W-:Y:S01]  /*1dac0*/  IMAD.WIDE.U32 R2, R224.reuse, UR4, R2 ;  /* 0x00000004e0027c25 */ /* 0x040fe2000f8e0002 */
[----:B------:R-:W-:Y:S01]  /*1dad0*/  SHF.R.S32.HI R0, RZ, 0x1f, R61 ;  /* 0x0000001fff007819 */ /* 0x000fe2000001143d */
[----:B------:R-:W5:Y:S01]  /*1dae0*/  LD.E.128 R8, desc[UR60][R8.64] ;  /* 0x0000003c08087980 */ /* 0x000f62000c101d00 */
[----:B------:R-:W-:Y:S01]  /*1daf0*/  LOP3.LUT R36, R37, 0x380, RZ, 0xc0, !PT ;  /* 0x0000038025247812 */ /* 0x000fe200078ec0ff */
[----:B------:R-:W-:Y:S01]  /*1db00*/  IMAD R63, R224, UR5, R63 ;  /* 0x00000005e03f7c24 */ /* 0x000fe2000f8e023f */
[----:B------:R-:W-:Y:S01]  /*1db10*/  LOP3.LUT R40, R41, 0x380, RZ, 0xc0, !PT ;  /* 0x0000038029287812 */ /* 0x000fe200078ec0ff */
[----:B------:R-:W-:Y:S01]  /*1db20*/  IMAD.MOV R60, RZ, RZ, -R61 ;  /* 0x000000ffff3c7224 */ /* 0x000fe200078e0a3d */
[----:B------:R-:W-:Y:S01]  /*1db30*/  LOP3.LUT R44, R45, 0x380, RZ, 0xc0, !PT ;  /* 0x000003802d2c7812 */ /* 0x000fe200078ec0ff */
[----:B------:R-:W-:Y:S01]  /*1db40*/  ULDC.64 UR4, c[0x0][0xae0] ;  /* 0x0002b80000047ab9 */ /* 0x000fe20000000a00 */
[----:B------:R-:W-:Y:S01]  /*1db50*/  LOP3.LUT R48, R49, 0x380, RZ, 0xc0, !PT ;  /* 0x0000038031307812 */ /* 0x000fe200078ec0ff */
[----:B------:R-:W5:Y:S01]  /*1db60*/  LD.E.128 R12, desc[UR60][R12.64] ;  /* 0x0000003c0c0c7980 */ /* 0x000f62000c101d00 */
[----:B------:R-:W-:Y:S01]  /*1db70*/  LOP3.LUT R52, R53, 0x380, RZ, 0xc0, !PT ;  /* 0x0000038035347812 */ /* 0x000fe200078ec0ff */
[----:B------:R-:W-:Y:S01]  /*1db80*/  IMAD.IADD R3, R3, 0x1, R63 ;  /* 0x0000000103037824 */ /* 0x000fe200078e023f */
[----:B------:R-:W-:Y:S01]  /*1db90*/  LOP3.LUT R5, R134, 0x380, RZ, 0xc0, !PT ;  /* 0x0000038086057812 */ /* 0x000fe200078ec0ff */
[----:B------:R-:W-:Y:S01]  /*1dba0*/  IMAD R0, R0, UR4, RZ ;  /* 0x0000000400007c24 */ /* 0x000fe2000f8e02ff */
[----:B------:R-:W-:Y:S01]  /*1dbb0*/  SHF.R.U64 R36, R36, 0x3, RZ ;  /* 0x0000000324247819 */ /* 0x000fe200000012ff */
[----:B------:R-:W-:Y:S01]  /*1dbc0*/  IMAD R79, R79, R60, R62 ;  /* 0x0000003c4f4f7224 */ /* 0x000fe200078e023e */
[----:B------:R-:W-:Y:S01]  /*1dbd0*/  SHF.R.U64 R40, R40, 0x3, RZ ;  /* 0x0000000328287819 */ /* 0x000fe200000012ff */
[----:B------:R-:W5:Y:S01]  /*1dbe0*/  LD.E.128 R24, desc[UR60][R24.64] ;  /* 0x0000003c18187980 */ /* 0x000f62000c101d00 */
[----:B------:R-:W-:-:S02]  /*1dbf0*/  SHF.R.U64 R44, R44, 0x3, RZ ;  /* 0x000000032c2c7819 */ /* 0x000fc400000012ff */
[----:B------:R-:W-:Y:S01]  /*1dc00*/  SHF.R.U64 R48, R48, 0x3, RZ ;  /* 0x0000000330307819 */ /* 0x000fe200000012ff */
[----:B------:R-:W5:Y:S01]  /*1dc10*/  LD.E.128 R28, desc[UR60][R28.64] ;  /* 0x0000003c1c1c7980 */ /* 0x000f62000c101d00 */
[----:B------:R-:W-:Y:S01]  /*1dc20*/  SHF.R.U64 R52, R52, 0x3, RZ ;  /* 0x0000000334347819 */ /* 0x000fe200000012ff */
[----:B------:R-:W-:Y:S01]  /*1dc30*/  IMAD.WIDE.U32 R2, R61, UR4, R2 ;  /* 0x000000043d027c25 */ /* 0x000fe2000f8e0002 */
[----:B------:R-:W-:Y:S02]  /*1dc40*/  SHF.R.U64 R5, R5, 0x3, RZ ;  /* 0x0000000305057819 */ /* 0x000fe400000012ff */
[----:B------:R-:W-:Y:S01]  /*1dc50*/  LOP3.LUT R36, R36, R37, RZ, 0x3c, !PT ;  /* 0x0000002524247212 */ /* 0x000fe200078e3cff */
[----:B------:R-:W-:Y:S01]  /*1dc60*/  IMAD R61, R61, UR5, R0 ;  /* 0x000000053d3d7c24 */ /* 0x000fe2000f8e0200 */
        /* <DEDUP_REMOVED lines=8> */
[----:B------:R-:W-:Y:S01]  /*1dcf0*/  SHF.R.S32.HI R0, RZ, 0x1f, R79 ;  /* 0x0000001fff007819 */ /* 0x000fe2000001144f */
[----:B------:R-:W-:Y:S01]  /*1dd00*/  IMAD.X R53, RZ, RZ, R135, P5 ;  /* 0x000000ffff357224 */ /* 0x000fe200028e0687 */
[----:B------:R-:W-:Y:S01]  /*1dd10*/  LOP3.LUT R134, R5, R134, RZ, 0x3c, !PT ;  /* 0x0000008605867212 */ /* 0x000fe200078e3cff */
[----:B------:R-:W-:Y:S01]  /*1dd20*/  ULDC.64 UR4, c[0x0][0xad8] ;  /* 0x0002b60000047ab9 */ /* 0x000fe20000000a00 */
[----:B------:R-:W-:Y:S01]  /*1dd30*/  IMAD.IADD R3, R3, 0x1, R61 ;  /* 0x0000000103037824 */ /* 0x000fe200078e023d */
[----:B------:R-:W5:Y:S01]  /*1dd40*/  LD.E.128 R36, desc[UR60][R36.64] ;  /* 0x0000003c24247980 */ /* 0x000f62000c101d00 */
[----:B------:R-:W-:-:S03]  /*1dd50*/  IMAD R0, R0, UR4, RZ ;  /* 0x0000000400007c24 */ /* 0x000fc6000f8e02ff */
[----:B------:R0:W5:Y:S01]  /*1dd60*/  LD.E.128 R4, desc[UR60][R134.64] ;  /* 0x0000003c86047980 */ /* 0x000162000c101d00 */
[----:B------:R-:W-:-:S03]  /*1dd70*/  IMAD R66, R231, 0x80, R21 ;  /* 0x00000080e7427824 */ /* 0x000fc600078e0215 */
[----:B------:R-:W5:Y:S01]  /*1dd80*/  LD.E.128 R40, desc[UR60][R40.64] ;  /* 0x0000003c28287980 */ /* 0x000f62000c101d00 */
[----:B------:R-:W-:-:S03]  /*1dd90*/  IMAD R21, R79, UR5, R0 ;  /* 0x000000054f157c24 */ /* 0x000fc6000f8e0200 */
[----:B------:R-:W5:Y:S01]  /*1dda0*/  LD.E.128 R44, desc[UR60][R44.64] ;  /* 0x0000003c2c2c7980 */ /* 0x000f62000c101d00 */
[----:B------:R-:W-:Y:S01]  /*1ddb0*/  IMAD.WIDE.U32 R2, R79, UR4, R2 ;  /* 0x000000044f027c25 */ /* 0x000fe2000f8e0002 */
[----:B------:R-:W-:Y:S02]  /*1ddc0*/  ULDC.64 UR4, c[0x0][0xa80] ;  /* 0x0002a00000047ab9 */ /* 0x000fe40000000a00 */
[----:B------:R-:W5:Y:S04]  /*1ddd0*/  LD.E.128 R48, desc[UR60][R48.64] ;  /* 0x0000003c30307980 */ /* 0x000f68000c101d00 */
[----:B------:R-:W5:Y:S01]  /*1dde0*/  LD.E.128 R52, desc[UR60][R52.64] ;  /* 0x0000003c34347980 */ /* 0x000f62000c101d00 */
[----:B------:R-:W-:Y:S01]  /*1ddf0*/  @!PT LDS RZ, [RZ] ;  /* 0x00000000fffff984 */ /* 0x000fe20000000800 */
[----:B------:R-:W-:Y:S01]  /*1de00*/  @!PT LDS RZ, [RZ] ;  /* 0x00000000fffff984 */ /* 0x000fe20000000800 */
[----:B------:R-:W-:Y:S01]  /*1de10*/  @!PT LDS RZ, [RZ] ;  /* 0x00000000fffff984 */ /* 0x000fe20000000800 */
[----:B------:R-:W-:Y:S01]  /*1de20*/  @!PT LDS RZ, [RZ] ;  /* 0x00000000fffff984 */ /* 0x000fe20000000800 */
[----:B------:R1:W-:Y:S06]  /*1de30*/  MEMBAR.ALL.CTA ;  /* 0x0000000000007992 */ /* 0x0003ec0000008000 */
[----:B-1----:R-:W1:Y:S01]  /*1de40*/  FENCE.VIEW.ASYNC.S ;  /* 0x00000000000073c6 */ /* 0x002e620000000000 */
[----:B------:R-:W-:Y:S01]  /*1de50*/  IMAD.IADD R3, R3, 0x1, R21 ;  /* 0x0000000103037824 */ /* 0x000fe200078e0215 */
[----:B------:R-:W-:-:S04]  /*1de60*/  LEA R21, P2, R2, UR4, 0x1 ;  /* 0x0000000402157c11 */ /* 0x000fc8000f8408ff */
[----:B------:R-:W-:Y:S02]  /*1de70*/  LEA.HI.X R64, R2, UR5, R3, 0x1, P2 ;  /* 0x0000000502407c11 */ /* 0x000fe400090f0c03 */
[----:B------:R-:W-:Y:S01]  /*1de80*/  ISETP.GE.AND P2, PT, R66, R77, PT ;  /* 0x0000004d4200720c */ /* 0x000fe20003f46270 */
[----:B------:R-:W-:Y:S02]  /*1de90*/  VIADD R0, R16, 0x36820 ;  /* 0x0003682010007836 */ /* 0x000fe40000000000 */
[----:B------:R-:W-:-:S03]  /*1dea0*/  VIADD R60, R66, 0x20 ;  /* 0x00000020423c7836 */ /* 0x000fc60000000000 */
[----:B------:R-:W-:Y:S01]  /*1deb0*/  PRMT R0, RZ, 0x654, R0 ;  /* 0x00000654ff007816 */ /* 0x000fe20000000000 */
[----:B------:R-:W-:Y:S02]  /*1dec0*/  VIADD R62, R66, 0x40 ;  /* 0x00000040423e7836 */ /* 0x000fe40000000000 */
[C---:B------:R-:W-:Y:S02]  /*1ded0*/  VIADD R68, R20.reuse, 0x40 ;  /* 0x0000004014447836 */ /* 0x040fe40000000000 */
[----:B------:R-:W-:Y:S01]  /*1dee0*/  VIADD R70, R20, 0x80 ;  /* 0x0000008014467836 */ /* 0x000fe20000000000 */
[----:B-1----:R0:W1:Y:S01]  /*1def0*/  SHFL.IDX PT, R61, R21, RZ, 0x181f ;  /* 0x00181fff153d7589 */ /* 0x00206200000e0000 */
[----:B------:R-:W-:Y:S01]  /*1df00*/  BSSY B1, `(.L_x_624) ;  /* 0x0000016000017945 */ /* 0x000fe20003800000 */
[----:B------:R0:W-:Y:S02]  /*1df10*/  SYNCS.ARRIVE.TRANS64.RED.A1T0 RZ, [R0+URZ], RZ ;  /* 0x000000ff00ff79a7 */ /* 0x0001e4000810043f */
[----:B------:R0:W2:Y:S01]  /*1df20*/  SHFL.IDX PT, R63, R64, RZ, 0x181f ;  /* 0x00181fff403f7589 */ /* 0x0000a200000e0000 */
[----:B------:R-:W-:-:S02]  /*1df30*/  ISETP.GE.AND P1, PT, R60, R77, PT ;  /* 0x0000004d3c00720c */ /* 0x000fc40003f26270 */
[----:B------:R-:W-:Y:S02]  /*1df40*/  ISETP.GE.AND P0, PT, R62, R77, PT ;  /* 0x0000004d3e00720c */ /* 0x000fe40003f06270 */
[----:B------:R-:W-:Y:S02]  /*1df50*/  SHF.R.S32.HI R65, RZ, 0x1f, R20 ;  /* 0x0000001fff417819 */ /* 0x000fe40000011414 */
[----:B------:R-:W-:Y:S02]  /*1df60*/  SHF.R.S32.HI R67, RZ, 0x1f, R68 ;  /* 0x0000001fff437819 */ /* 0x000fe40000011444 */
[----:B------:R-:W-:Y:S01]  /*1df70*/  SHF.R.S32.HI R69, RZ, 0x1f, R70 ;  /* 0x0000001fff457819 */ /* 0x000fe20000011446 */
[----:B0-----:R-:W-:Y:S06]  /*1df80*/  @P2 BRA `(.L_x_625) ;  /* 0x0000000000342947 */ /* 0x001fec0003800000 */
[----:B------:R-:W-:Y:S02]  /*1df90*/  ULDC UR4, c[0x0][0xac8] ;  /* 0x0002b20000047ab9 */ /* 0x000fe40000000800 */
        /* <DEDUP_REMOVED lines=12> */
.L_x_625:
[----:B------:R-:W-:Y:S05]  /*1e060*/  BSYNC B1 ;  /* 0x0000000000017941 */ /* 0x000fea0003800000 */
.L_x_624:
[----:B0----5:R0:W3:Y:S01]  /*1e070*/  SHFL.IDX PT, R7, R64, 0x1, 0x181f ;  /* 0x00381f0040077f89 */ /* 0x0210e200000e0000 */
[----:B------:R-:W-:Y:S03]  /*1e080*/  BSSY B1, `(.L_x_626) ;  /* 0x0000010000017945 */ /* 0x000fe60003800000 */
[----:B------:R0:W4:Y:S01]  /*1e090*/  SHFL.IDX PT, R3, R21, 0x1, 0x181f ;  /* 0x00381f0015037f89 */ /* 0x00012200000e0000 */
[----:B------:R-:W-:Y:S05]  /*1e0a0*/  @P1 BRA `(.L_x_627) ;  /* 0x0000000000341947 */ /* 0x000fea0003800000 */
[----:B------:R-:W-:Y:S02]  /*1e0b0*/  ULDC UR4, c[0x0][0xac8] ;  /* 0x0002b20000047ab9 */ /* 0x000fe40000000800 */
[----:B------:R-:W-:Y:S02]  /*1e0c0*/  ISETP.GE.AND P4, PT, R20, UR4, PT ;  /* 0x0000000414007c0c */ /* 0x000fe4000bf86270 */
[----:B------:R-:W-:Y:S02]  /*1e0d0*/  ISETP.GE.AND P5, PT, R68, UR4, PT ;  /* 0x0000000444007c0c */ /* 0x000fe4000bfa6270 */
[----:B------:R-:W-:-:S09]  /*1e0e0*/  ISETP.GE.AND P6, PT, R70, UR4, PT ;  /* 0x0000000446007c0c */ /* 0x000fd2000bfc6270 */
[-C--:B----4-:R-:W-:Y:S02]  /*1e0f0*/  @!P4 LEA R2, P1, R20, R3.reuse, 0x1 ;  /* 0x000000031402c211 */ /* 0x090fe400078208ff */
        /* <DEDUP_REMOVED lines=8> */
.L_x_627:
[----:B------:R-:W-:Y:S05]  /*1e180*/  BSYNC B1 ;  /* 0x0000000000017941 */ /* 0x000fea0003800000 */
.L_x_626:
[----:B---3--:R3:W0:Y:S01]  /*1e190*/  SHFL.IDX PT, R7, R64, 0x2, 0x181f ;  /* 0x00581f0040077f89 */ /* 0x00862200000e0000 */
[----:B------:R-:W-:Y:S03]  /*1e1a0*/  BSSY B1, `(.L_x_628) ;  /* 0x0000010000017945 */ /* 0x000fe60003800000 */
[----:B----4-:R3:W4:Y:S01]  /*1e1b0*/  SHFL.IDX PT, R3, R21, 0x2, 0x181f ;  /* 0x00581f0015037f89 */ /* 0x01072200000e0000 */
        /* <DEDUP_REMOVED lines=8> */
[-C--:B0-----:R-:W-:Y:S02]  /*1e240*/  @!P3 LEA.HI.X R3, R20, R7.reuse, R65, 0x1, P0 ;  /* 0x000000071403b211 */ /* 0x081fe400000f0c41 */
[-C--:B------:R-:W-:Y:S02]  /*1e250*/  @!P4 LEA.HI.X R5, R68, R7.reuse, R67, 0x1, P1 ;  /* 0x000000074405c211 */ /* 0x080fe400008f0c43 */
[----:B------:R-:W-:Y:S01]  /*1e260*/  @!P5 LEA.HI.X R7, R70, R7, R69, 0x1, P2 ;  /* 0x000000074607d211 */ /* 0x000fe200010f0c45 */
[----:B------:R0:W-:Y:S04]  /*1e270*/  @!P3 ST.E.128 desc[UR60][R2.64], R12 ;  /* 0x0000000c0200b985 */ /* 0x0001e8000c101d3c */
[----:B------:R0:W-:Y:S04]  /*1e280*/  @!P4 ST.E.128 desc[UR60][R4.64], R36 ;  /* 0x000000240400c985 */ /* 0x0001e8000c101d3c */
[----:B------:R0:W-:Y:S02]  /*1e290*/  @!P5 ST.E.128 desc[UR60][R6.64], R52 ;  /* 0x000000340600d985 */ /* 0x0001e4000c101d3c */
.L_x_629:
[----:B------:R-:W-:Y:S05]  /*1e2a0*/  BSYNC B1 ;  /* 0x0000000000017941 */ /* 0x000fea0003800000 */
.L_x_628:
[----:B------:R-:W-:Y:S01]  /*1e2b0*/  VIADD R0, R66, 0x60 ;  /* 0x0000006042007836 */ /* 0x000fe20000000000 */
[----:B0-----:R0:W0:Y:S04]  /*1e2c0*/  SHFL.IDX PT, R7, R64, 0x3, 0x181f ;  /* 0x00781f0040077f89 */ /* 0x00102800000e0000 */
[----:B------:R-:W-:Y:S01]  /*1e2d0*/  ISETP.GE.AND P0, PT, R0, R77, PT ;  /* 0x0000004d0000720c */ /* 0x000fe20003f06270 */
[----:B---3--:R-:W3:-:S12]  /*1e2e0*/  SHFL.IDX PT, R21, R21, 0x3, 0x181f ;  /* 0x00781f0015157f89 */ /* 0x008ed800000e0000 */
[----:B------:R-:W-:Y:S05]  /*1e2f0*/  @P0 BRA `(.L_x_630) ;  /* 0x0000002000600947 */ /* 0x000fea0003800000 */
[----:B------:R-:W-:Y:S02]  /*1e300*/  ULDC UR4, c[0x0][0xac8] ;  /* 0x0002b20000047ab9 */ /* 0x000fe40000000800 */
[----:B------:R-:W-:Y:S02]  /*1e310*/  ISETP.GE.AND P2, PT, R20, UR4, PT ;  /* 0x0000000414007c0c */ /* 0x000fe4000bf46270 */
[----:B------:R-:W-:-:S11]  /*1e320*/  ISETP.GE.AND P3, PT, R68, UR4, PT ;  /* 0x0000000444007c0c */ /* 0x000fd6000bf66270 */
[-C--:B---3--:R-:W-:Y:S02]  /*1e330*/  @!P2 LEA R2, P0, R20, R21.reuse, 0x1 ;  /* 0x000000151402a211 */ /* 0x088fe400078008ff */
[----:B------:R-:W-:Y:S02]  /*1e340*/  @!P3 LEA R4, P1, R68, R21, 0x1 ;  /* 0x000000154404b211 */ /* 0x000fe400078208ff */
[-C--:B0---4-:R-:W-:Y:S02]  /*1e350*/  @!P2 LEA.HI.X R3, R20, R7.reuse, R65, 0x1, P0 ;  /* 0x000000071403a211 */ /* 0x091fe400000f0c41 */
[----:B------:R-:W-:Y:S02]  /*1e360*/  @!P3 LEA.HI.X R5, R68, R7, R67, 0x1, P1 ;  /* 0x000000074405b211 */ /* 0x000fe400008f0c43 */
[----:B------:R-:W-:Y:S01]  /*1e370*/  ISETP.GE.AND P0, PT, R70, UR4, PT ;  /* 0x0000000446007c0c */ /* 0x000fe2000bf06270 */
[----:B------:R0:W-:Y:S04]  /*1e380*/  @!P2 ST.E.128 desc[UR60][R2.64], R24 ;  /* 0x000000180200a985 */ /* 0x0001e8000c101d3c */
[----:B------:R0:W-:Y:S08]  /*1e390*/  @!P3 ST.E.128 desc[UR60][R4.64], R40 ;  /* 0x000000280400b985 */ /* 0x0001f0000c101d3c */
[----:B------:R-:W-:Y:S05]  /*1e3a0*/  @P0 BRA `(.L_x_630) ;  /* 0x0000002000340947 */ /* 0x000fea0003800000 */
[----:B0-----:R-:W-:-:S04]  /*1e3b0*/  LEA R2, P0, R70, R21, 0x1 ;  /* 0x0000001546027211 */ /* 0x001fc800078008ff */
[----:B------:R-:W-:-:S05]  /*1e3c0*/  LEA.HI.X R3, R70, R7, R69, 0x1, P0 ;  /* 0x0000000746037211 */ /* 0x000fca00000f0c45 */
[----:B------:R0:W-:Y:S01]  /*1e3d0*/  ST.E.128 desc[UR60][R2.64], R56 ;  /* 0x0000003802007985 */ /* 0x0001e2000c101d3c */
[----:B------:R-:W-:Y:S05]  /*1e3e0*/  BRA `(.L_x_630) ;  /* 0x0000002000247947 */ /* 0x000fea0003800000 */
.L_x_623:
[----:B------:R-:W-:Y:S01]  /*1e3f0*/  ULDC.64 UR4, c[0x0][0xb08] ;  /* 0x0002c20000047ab9 */ /* 0x000fe20000000a00 */
[----:B------:R-:W1:Y:S01]  /*1e400*/  @P4 LDC R9, c[0x0][0xbec] ;  /* 0x0002fb00ff094b82 */ /* 0x000e620000000800 */
[----:B0-----:R-:W-:Y:S01]  /*1e410*/  IMAD R5, R76, UR4, RZ ;  /* 0x000000044c057c24 */ /* 0x001fe2000f8e02ff */
[----:B------:R-:W-:Y:S01]  /*1e420*/  ULDC.64 UR6, c[0x0][0xb30] ;  /* 0x0002cc0000067ab9 */ /* 0x000fe20000000a00 */
[----:B------:R-:W-:Y:S01]  /*1e430*/  IMAD.WIDE.U32 R2, R0, UR4, RZ ;  /* 0x0000000400027c25 */ /* 0x000fe2000f8e00ff */
[----:B------:R-:W-:Y:S01]  /*1e440*/  ISETP.GE.AND P0, PT, R8, R77, PT ;  /* 0x0000004d0800720c */ /* 0x000fe20003f06270 */
[----:B------:R-:W-:Y:S01]  /*1e450*/  BSSY B1, `(.L_x_631) ;  /* 0x00000bf000017945 */ /* 0x000fe20003800000 */
[----:B------:R-:W-:Y:S01]  /*1e460*/  SHF.R.S32.HI R80, RZ, 0x1f, R233 ;  /* 0x0000001fff507819 */ /* 0x000fe200000114e9 */
[----:B------:R-:W-:Y:S01]  /*1e470*/  IMAD R5, R0, UR5, R5 ;  /* 0x0000000500057c24 */ /* 0x000fe2000f8e0205 */
[----:B------:R-:W-:Y:S01]  /*1e480*/  ULDC.64 UR4, c[0x0][0xb38] ;  /* 0x0002ce0000047ab9 */ /* 0x000fe20000000a00 */
[----:B------:R-:W0:Y:S01]  /*1e490*/  @P4 LDC R0, c[0x0][0xbf0] ;  /* 0x0002fc00ff004b82 */ /* 0x000e220000000800 */
[C---:B------:R-:W-:Y:S01]  /*1e4a0*/  VIADD R86, R222.reuse, 0x70 ;  /* 0x00000070de567836 */ /* 0x040fe20000000000 */
[----:B------:R-:W-:Y:S01]  /*1e4b0*/  SHF.R.S32.HI R81, RZ, 0x1f, R234 ;  /* 0x0000001fff517819 */ /* 0x000fe200000114ea */
[----:B------:R-:W-:Y:S01]  /*1e4c0*/  IMAD.IADD R3, R3, 0x1, R5 ;  /* 0x0000000103037824 */ /* 0x000fe200078e0205 */
[----:B------:R-:W-:Y:S01]  /*1e4d0*/  SHF.R.S32.HI R5, RZ, 0x1f, R224 ;  /* 0x0000001fff057819 */ /* 0x000fe200000114e0 */
[----:B------:R-:W-:Y:S01]  /*1e4e0*/  VIADD R88, R222, 0x68 ;  /* 0x00000068de587836 */ /* 0x000fe20000000000 */
[----:B------:R-:W-:Y:S01]  /*1e4f0*/  SHF.R.S32.HI R82, RZ, 0x1f, R235 ;  /* 0x0000001fff527819 */ /* 0x000fe200000114eb */
[----:B------:R-:W-:Y:S01]  /*1e500*/  IMAD.WIDE.U32 R2, R221, UR4, R2 ;  /* 0x00000004dd027c25 */ /* 0x000fe2000f8e0002 */
[----:B------:R-:W-:-:S02]  /*1e510*/  SHF.R.S32.HI R83, RZ, 0x1f, R236 ;  /* 0x0000001fff537819 */ /* 0x000fc400000114ec */
[----:B------:R-:W-:Y:S01]  /*1e520*/  SHF.R.S32.HI R84, RZ, 0x1f, R237 ;  /* 0x0000001fff547819 */ /* 0x000fe200000114ed */
[----:B------:R-:W-:Y:S01]  /*1e530*/  IMAD R3, R221, UR5, R3 ;  /* 0x00000005dd037c24 */ /* 0x000fe2000f8e0203 */
[----:B------:R-:W-:Y:S01]  /*1e540*/  ULDC.64 UR4, c[0x0][0xb40] ;  /* 0x0002d00000047ab9 */ /* 0x000fe20000000a00 */
[----:B------:R-:W-:Y:S01]  /*1e550*/  VIADD R90, R222, 0x60 ;  /* 0x00000060de5a7836 */ /* 0x000fe20000000000 */
[----:B------:R-:W-:Y:S01]  /*1e560*/  SHF.R.S32.HI R86, RZ, 0x1f, R86 ;  /* 0x0000001fff567819 */ /* 0x000fe20000011456 */
[----:B------:R-:W-:Y:S01]  /*1e570*/  IMAD R5, R5, UR4, RZ ;  /* 0x0000000405057c24 */ /* 0x000fe2000f8e02ff */
[----:B------:R-:W-:Y:S01]  /*1e580*/  SHF.R.S32.HI R88, RZ, 0x1f, R88 ;  /* 0x0000001fff587819 */ /* 0x000fe20000011458 */
[----:B-1----:R-:W-:Y:S01]  /*1e590*/  @P4 IMAD.HI.U32 R9, R78, R9, RZ ;  /* 0x000000094e094227 */ /* 0x002fe200078e00ff */
[----:B------:R-:W-:-:S03]  /*1e5a0*/  SHF.R.S32.HI R90, RZ, 0x1f, R90 ;  /* 0x0000001fff5a7819 */ /* 0x000fc6000001145a */
[C---:B------:R-:W-:Y:S02]  /*1e5b0*/  IMAD R7, R224.reuse, UR5, R5 ;  /* 0x00000005e0077c24 */ /* 0x040fe4000f8e0205 */
[----:B------:R-:W-:Y:S01]  /*1e5c0*/  IMAD.WIDE.U32 R2, R224, UR4, R2 ;  /* 0x00000004e0027c25 */ /* 0x000fe2000f8e0002 */
[----:B------:R-:W-:-:S03]  /*1e5d0*/  ULDC.64 UR4, c[0x0][0xb48] ;  /* 0x0002d20000047ab9 */ /* 0x000fc60000000a00 */
[----:B------:R-:W-:Y:S01]  /*1e5e0*/  IMAD.MOV.U32 R5, RZ, RZ, R78 ;  /* 0x000000ffff057224 */ /* 0x000fe200078e004e */
[----:B0-----:R-:W-:Y:S01]  /*1e5f0*/  @P4 SHF.R.U32.HI R5, RZ, R0, R9 ;  /* 0x00000000ff054219 */ /* 0x001fe20000011609 */
[----:B------:R-:W-:Y:S02]  /*1e600*/  IMAD.IADD R3, R3, 0x1, R7 ;  /* 0x0000000103037824 */ /* 0x000fe400078e0207 */
[----:B------:R-:W-:Y:S01]  /*1e610*/  VIADD R134, R222, 0x58 ;  /* 0x00000058de867836 */ /* 0x000fe20000000000 */
[--C-:B------:R-:W-:Y:S01]  /*1e620*/  SHF.R.S32.HI R0, RZ, 0x1f, R5.reuse ;  /* 0x0000001fff007819 */ /* 0x100fe20000011405 */
[----:B------:R-:W-:Y:S02]  /*1e630*/  IMAD.MOV R4, RZ, RZ, -R5 ;  /* 0x000000ffff047224 */ /* 0x000fe400078e0a05 */
[----:B------:R-:W-:Y:S01]  /*1e640*/  IMAD.WIDE.U32 R2, R232, UR4, R2 ;  /* 0x00000004e8027c25 */ /* 0x000fe2000f8e0002 */
[----:B------:R-:W-:-:S03]  /*1e650*/  SHF.R.S32.HI R134, RZ, 0x1f, R134 ;  /* 0x0000001fff867819 */ /* 0x000fc60000011486 */
[----:B------:R-:W-:Y:S02]  /*1e660*/  IMAD R79, R79, R4, R78 ;  /* 0x000000044f4f7224 */ /* 0x000fe400078e024e */
[----:B------:R-:W-:Y:S02]  /*1e670*/  IMAD R0, R0, UR6, RZ ;  /* 0x0000000600007c24 */ /* 0x000fe4000f8e02ff */
[----:B------:R-:W-:Y:S01]  /*1e680*/  IMAD R3, R232, UR5, R3 ;  /* 0x00000005e8037c24 */ /* 0x000fe2000f8e0203 */
[----:B------:R-:W-:Y:S01]  /*1e690*/  ULDC.64 UR4, c[0x0][0xb28] ;  /* 0x0002ca0000047ab9 */ /* 0x000fe20000000a00 */
[C---:B------:R-:W-:Y:S01]  /*1e6a0*/  IMAD R7, R5.reuse, UR7, R0 ;  /* 0x0000000705077c24 */ /* 0x040fe2000f8e0200 */
[----:B------:R-:W-:Y:S01]  /*1e6b0*/  SHF.R.S32.HI R0, RZ, 0x1f, R79 ;  /* 0x0000001fff007819 */ /* 0x000fe2000001144f */
[----:B------:R-:W-:-:S04]  /*1e6c0*/  IMAD.WIDE.U32 R2, R5, UR6, R2 ;  /* 0x0000000605027c25 */ /* 0x000fc8000f8e0002 */
[----:B------:R-:W-:Y:S02]  /*1e6d0*/  IMAD R0, R0, UR4, RZ ;  /* 0x0000000400007c24 */ /* 0x000fe4000f8e02ff */
[----:B------:R-:W-:Y:S02]  /*1e6e0*/  IMAD.IADD R3, R3, 0x1, R7 ;  /* 0x0000000103037824 */ /* 0x000fe400078e0207 */
[C---:B------:R-:W-:Y:S02]  /*1e6f0*/  IMAD R11, R79.reuse, UR5, R0 ;  /* 0x000000054f0b7c24 */ /* 0x040fe4000f8e0200 */
[----:B------:R-:W-:Y:S01]  /*1e700*/  IMAD.WIDE.U32 R2, R79, UR4, R2 ;  /* 0x000000044f027c25 */ /* 0x000fe2000f8e0002 */
[----:B------:R-:W-:-:S03]  /*1e710*/  ULDC.64 UR4, c[0x0][0xb00] ;  /* 0x0002c00000047ab9 */ /* 0x000fc60000000a00 */
[----:B------:R-:W-:Y:S01]  /*1e720*/  IMAD.IADD R11, R3, 0x1, R11 ;  /* 0x00000001030b7824 */ /* 0x000fe200078e020b */
[----:B------:R-:W-:Y:S01]  /*1e730*/  LEA R0, P1, R2, UR4, 0x2 ;  /* 0x0000000402007c11 */ /* 0x000fe2000f8210ff */
[----:B------:R-:W-:Y:S02]  /*1e740*/  VIADD R4, R16, 0x36820 ;  /* 0x0003682010047836 */ /* 0x000fe40000000000 */
[----:B------:R-:W-:Y:S01]  /*1e750*/  VIADD R136, R222, 0x50 ;  /* 0x00000050de887836 */ /* 0x000fe20000000000 */
[----:B------:R-:W-:Y:S01]  /*1e760*/  LEA.HI.X R11, R2, UR5, R11, 0x2, P1 ;  /* 0x00000005020b7c11 */ /* 0x000fe200088f140b */
[C---:B------:R-:W-:Y:S01]  /*1e770*/  VIADD R138, R222.reuse, 0x48 ;  /* 0x00000048de8a7836 */ /* 0x040fe20000000000 */
[----:B------:R-:W-:Y:S01]  /*1e780*/  PRMT R4, RZ, 0x654, R4 ;  /* 0x00000654ff047816 */ /* 0x000fe20000000004 */
[C---:B------:R-:W-:Y:S01]  /*1e790*/  VIADD R140, R222.reuse, 0x40 ;  /* 0x00000040de8c7836 */ /* 0x040fe20000000000 */
[----:B------:R0:W1:Y:S01]  /*1e7a0*/  SHFL.IDX PT, R2, R0, RZ, 0x1c1f ;  /* 0x001c1fff00027589 */ /* 0x00006200000e0000 */
[C---:B------:R-:W-:Y:S01]  /*1e7b0*/  VIADD R142, R222.reuse, 0x38 ;  /* 0x00000038de8e7836 */ /* 0x040fe20000000000 */
[----:B------:R0:W-:Y:S01]  /*1e7c0*/  SYNCS.ARRIVE.TRANS64.RED.A1T0 RZ, [R4+URZ], RZ ;  /* 0x000000ff04ff79a7 */ /* 0x0001e2000810043f */
[C---:B------:R-:W-:Y:S01]  /*1e7d0*/  VIADD R144, R222.reuse, 0x30 ;  /* 0x00000030de907836 */ /* 0x040fe20000000000 */
[----:B------:R0:W2:Y:S01]  /*1e7e0*/  SHFL.IDX PT, R3, R11, RZ, 0x1c1f ;  /* 0x001c1fff0b037589 */ /* 0x0000a200000e0000 */
        /* <DEDUP_REMOVED lines=25> */
[C---:B------:R-:W-:Y:S02]  /*1e980*/  VIADD R147, R222.reuse, 0x20 ;  /* 0x00000020de937836 */ /* 0x040fe40000000000 */
[----:B------:R-:W-:-:S02]  /*1e990*/  VIADD R152, R222, 0x18 ;  /* 0x00000018de987836 */ /* 0x000fc40000000000 */
[C---:B------:R-:W-:Y:S02]  /*1e9a0*/  VIADD R154, R222.reuse, 0x10 ;  /* 0x00000010de9a7836 */ /* 0x040fe40000000000 */
[----:B------:R-:W-:Y:S01]  /*1e9b0*/  VIADD R156, R222, 0x8 ;  /* 0x00000008de9c7836 */ /* 0x000fe20000000000 */
[----:B012---:R-:W-:Y:S06]  /*1e9c0*/  @P0 BRA `(.L_x_632) ;  /* 0x00000004009c0947 */ /* 0x007fec0003800000 */
[----:B------:R-:W-:Y:S02]  /*1e9d0*/  ULDC UR4, c[0x0][0xac8] ;  /* 0x0002b20000047ab9 */ /* 0x000fe40000000800 */
[----:B------:R-:W-:Y:S02]  /*1e9e0*/  ISETP.GE.AND P0, PT, R222, UR4, PT ;  /* 0x00000004de007c0c */ /* 0x000fe4000bf06270 */
[----:B------:R-:W-:Y:S02]  /*1e9f0*/  ISETP.GE.AND P5, PT, R156, UR4, PT ;  /* 0x000000049c007c0c */ /* 0x000fe4000bfa6270 */
[----:B------:R-:W-:Y:S02]  /*1ea00*/  ISETP.GE.AND P4, PT, R154, UR4, PT ;  /* 0x000000049a007c0c */ /* 0x000fe4000bf86270 */
[----:B------:R-:W-:-:S07]  /*1ea10*/  ISETP.GE.AND P3, PT, R152, UR4, PT ;  /* 0x0000000498007c0c */ /* 0x000fce000bf66270 */
[----:B------:R-:W-:-:S04]  /*1ea20*/  @!P0 IMAD.WIDE R4, R222, 0x4, R2 ;  /* 0x00000004de048825 */ /* 0x000fc800078e0202 */
[-C--:B------:R-:W-:Y:S01]  /*1ea30*/  @!P4 LEA R6, P2, R154, R2.reuse, 0x2 ;  /* 0x000000029a06c211 */ /* 0x080fe200078410ff */
[----:B------:R0:W-:Y:S01]  /*1ea40*/  @!P0 ST.E.64 desc[UR60][R4.64], R24 ;  /* 0x0000001804008985 */ /* 0x0001e2000c101b3c */
[----:B------:R-:W-:Y:S02]  /*1ea50*/  ISETP.GE.AND P0, PT, R147, UR4, PT ;  /* 0x0000000493007c0c */ /* 0x000fe4000bf06270 */
[----:B------:R-:W-:Y:S02]  /*1ea60*/  @!P3 LEA R8, P6, R152, R2, 0x2 ;  /* 0x000000029808b211 */ /* 0x000fe400078c10ff */
[-C--:B------:R-:W-:Y:S02]  /*1ea70*/  @!P4 LEA.HI.X R7, R154, R3.reuse, R155, 0x2, P2 ;  /* 0x000000039a07c211 */ /* 0x080fe400010f149b */
[----:B------:R-:W-:Y:S02]  /*1ea80*/  ISETP.GE.AND P2, PT, R143, UR4, PT ;  /* 0x000000048f007c0c */ /* 0x000fe4000bf46270 */
[----:B------:R-:W-:-:S02]  /*1ea90*/  @!P3 LEA.HI.X R9, R152, R3, R153, 0x2, P6 ;  /* 0x000000039809b211 */ /* 0x000fc400030f1499 */
[----:B0-----:R-:W-:Y:S01]  /*1eaa0*/  @!P5 LEA R4, P1, R156, R2, 0x2 ;  /* 0x000000029c04d211 */ /* 0x001fe200078210ff */
[----:B------:R-:W-:-:S03]  /*1eab0*/  VIADD R25, R222, 0xa8 ;  /* 0x000000a8de197836 */ /* 0x000fc60000000000 */
[----:B------:R-:W-:Y:S02]  /*1eac0*/  @!P5 LEA.HI.X R5, R156, R3, R157, 0x2, P1 ;  /* 0x000000039c05d211 */ /* 0x000fe400008f149d */
[----:B------:R-:W-:-:S03]  /*1ead0*/  ISETP.GE.AND P1, PT, R145, UR4, PT ;  /* 0x0000000491007c0c */ /* 0x000fc6000bf26270 */
[----:B------:R0:W-:Y:S04]  /*1eae0*/  @!P5 ST.E.64 desc[UR60][R4.64], R28 ;  /* 0x0000001c0400d985 */ /* 0x0001e8000c101b3c */
[----:B------:R1:W-:Y:S01]  /*1eaf0*/  @!P4 ST.E.64 desc[UR60][R6.64], R32 ;  /* 0x000000200600c985 */ /* 0x0003e2000c101b3c */
[----:B------:R-:W-:-:S03]  /*1eb00*/  ISETP.GE.AND P4, PT, R139, UR4, PT ;  /* 0x000000048b007c0c */ /* 0x000fc6000bf86270 */
[----:B------:R2:W-:Y:S01]  /*1eb10*/  @!P3 ST.E.64 desc[UR60][R8.64], R36 ;  /* 0x000000240800b985 */ /* 0x0005e2000c101b3c */
[----:B------:R-:W-:Y:S02]  /*1eb20*/  ISETP.GE.AND P3, PT, R141, UR4, PT ;  /* 0x000000048d007c0c */ /* 0x000fe4000bf66270 */
[-C--:B0-----:R-:W-:Y:S01]  /*1eb30*/  @!P0 LEA R4, P6, R147, R2.reuse, 0x2 ;  /* 0x0000000293048211 */ /* 0x081fe200078c10ff */
[C---:B------:R-:W-:Y:S01]  /*1eb40*/  VIADD R29, R222.reuse, 0xb0 ;  /* 0x000000b0de1d7836 */ /* 0x040fe20000000000 */
[-C--:B-1----:R-:W-:Y:S01]  /*1eb50*/  @!P1 LEA R6, P5, R145, R2.reuse, 0x2 ;  /* 0x0000000291069211 */ /* 0x082fe200078a10ff */
[----:B------:R-:W-:Y:S01]  /*1eb60*/  VIADD R33, R222, 0xb8 ;  /* 0x000000b8de217836 */ /* 0x000fe20000000000 */
[-C--:B------:R-:W-:Y:S02]  /*1eb70*/  @!P0 LEA.HI.X R5, R147, R3.reuse, R148, 0x2, P6 ;  /* 0x0000000393058211 */ /* 0x080fe400030f1494 */
[----:B------:R-:W-:Y:S02]  /*1eb80*/  @!P1 LEA.HI.X R7, R145, R3, R146, 0x2, P5 ;  /* 0x0000000391079211 */ /* 0x000fe400028f1492 */
[----:B------:R-:W-:Y:S01]  /*1eb90*/  ISETP.GE.AND P5, PT, R137, UR4, PT ;  /* 0x0000000489007c0c */ /* 0x000fe2000bfa6270 */
[----:B------:R0:W-:Y:S01]  /*1eba0*/  @!P0 ST.E.64 desc[UR60][R4.64], R40 ;  /* 0x0000002804008985 */ /* 0x0001e2000c101b3c */
[----:B--2---:R-:W-:-:S02]  /*1ebb0*/  @!P2 LEA R8, P6, R143, R2, 0x2 ;  /* 0x000000028f08a211 */ /* 0x004fc400078c10ff */
[----:B------:R-:W-:Y:S01]  /*1ebc0*/  ISETP.GE.AND P0, PT, R135, UR4, PT ;  /* 0x0000000487007c0c */ /* 0x000fe2000bf06270 */
[----:B------:R1:W-:Y:S01]  /*1ebd0*/  @!P1 ST.E.64 desc[UR60][R6.64], R44 ;  /* 0x0000002c06009985 */ /* 0x0003e2000c101b3c */
[----:B------:R-:W-:Y:S02]  /*1ebe0*/  @!P2 LEA.HI.X R9, R143, R3, R144, 0x2, P6 ;  /* 0x000000038f09a211 */ /* 0x000fe400030f1490 */
[----:B------:R-:W-:-:S03]  /*1ebf0*/  ISETP.GE.AND P1, PT, R91, UR4, PT ;  /* 0x000000045b007c0c */ /* 0x000fc6000bf26270 */
[----:B------:R2:W-:Y:S01]  /*1ec00*/  @!P2 ST.E.64 desc[UR60][R8.64], R48 ;  /* 0x000000300800a985 */ /* 0x0005e2000c101b3c */
[-C--:B0-----:R-:W-:Y:S02]  /*1ec10*/  @!P3 LEA R4, P6, R141, R2.reuse, 0x2 ;  /* 0x000000028d04b211 */ /* 0x081fe400078c10ff */
[-C--:B-1----:R-:W-:Y:S02]  /*1ec20*/  @!P4 LEA R6, P2, R139, R2.reuse, 0x2 ;  /* 0x000000028b06c211 */ /* 0x082fe400078410ff */
[-C--:B------:R-:W-:Y:S02]  /*1ec30*/  @!P3 LEA.HI.X R5, R141, R3.reuse, R142, 0x2, P6 ;  /* 0x000000038d05b211 */ /* 0x080fe400030f148e */
[----:B------:R-:W-:Y:S02]  /*1ec40*/  @!P4 LEA.HI.X R7, R139, R3, R140, 0x2, P2 ;  /* 0x000000038b07c211 */ /* 0x000fe400010f148c */
[----:B--2---:R-:W-:Y:S01]  /*1ec50*/  @!P5 LEA R8, P6, R137, R2, 0x2 ;  /* 0x000000028908d211 */ /* 0x004fe200078c10ff */
[----:B------:R0:W-:Y:S01]  /*1ec60*/  @!P3 ST.E.64 desc[UR60][R4.64], R52 ;  /* 0x000000340400b985 */ /* 0x0001e2000c101b3c */
[----:B------:R-:W-:-:S02]  /*1ec70*/  ISETP.GE.AND P2, PT, R89, UR4, PT ;  /* 0x0000000459007c0c */ /* 0x000fc4000bf46270 */
[----:B------:R-:W-:Y:S01]  /*1ec80*/  @!P5 LEA.HI.X R9, R137, R3, R138, 0x2, P6 ;  /* 0x000000038909d211 */ /* 0x000fe200030f148a */
[----:B------:R1:W-:Y:S04]  /*1ec90*/  @!P4 ST.E.64 desc[UR60][R6.64], R56 ;  /* 0x000000380600c985 */ /* 0x0003e8000c101b3c */
[----:B------:R2:W-:Y:S01]  /*1eca0*/  @!P5 ST.E.64 desc[UR60][R8.64], R60 ;  /* 0x0000003c0800d985 */ /* 0x0005e2000c101b3c */
[----:B------:R-:W-:Y:S02]  /*1ecb0*/  ISETP.GE.AND P5, PT, R87, UR4, PT ;  /* 0x0000000457007c0c */ /* 0x000fe4000bfa6270 */
[-C--:B0-----:R-:W-:Y:S02]  /*1ecc0*/  @!P0 LEA R4, P4, R135, R2.reuse, 0x2 ;  /* 0x0000000287048211 */ /* 0x081fe400078810ff */
[----:B-1----:R-:W-:-:S02]  /*1ecd0*/  @!P1 LEA R6, P3, R91, R2, 0x2 ;  /* 0x000000025b069211 */ /* 0x002fc400078610ff */
[-C--:B------:R-:W-:Y:S02]  /*1ece0*/  @!P0 LEA.HI.X R5, R135, R3.reuse, R136, 0x2, P4 ;  /* 0x0000000387058211 */ /* 0x080fe400020f1488 */
[----:B------:R-:W-:Y:S02]  /*1ecf0*/  ISETP.GE.AND P4, PT, R85, UR4, PT ;  /* 0x0000000455007c0c */ /* 0x000fe4000bf86270 */
[----:B------:R-:W-:Y:S01]  /*1ed00*/  @!P1 LEA.HI.X R7, R91, R3, R134, 0x2, P3 ;  /* 0x000000035b079211 */ /* 0x000fe200018f1486 */
[----:B------:R0:W-:Y:S01]  /*1ed10*/  @!P0 ST.E.64 desc[UR60][R4.64], R64 ;  /* 0x0000004004008985 */ /* 0x0001e2000c101b3c */
[----:B------:R-:W-:Y:S02]  /*1ed20*/  ISETP.GE.AND P3, PT, R237, UR4, PT ;  /* 0x00000004ed007c0c */ /* 0x000fe4000bf66270 */
[----:B--2---:R-:W-:Y:S01]  /*1ed30*/  @!P2 LEA R8, P6, R89, R2, 0x2 ;  /* 0x000000025908a211 */ /* 0x004fe200078c10ff */
[----:B------:R1:W-:Y:S01]  /*1ed40*/  @!P1 ST.E.64 desc[UR60][R6.64], R68 ;  /* 0x0000004406009985 */ /* 0x0003e2000c101b3c */
[----:B------:R-:W-:-:S02]  /*1ed50*/  ISETP.GE.AND P0, PT, R236, UR4, PT ;  /* 0x00000004ec007c0c */ /* 0x000fc4000bf06270 */
[----:B------:R-:W-:Y:S02]  /*1ed60*/  @!P2 LEA.HI.X R9, R89, R3, R90, 0x2, P6 ;  /* 0x000000035909a211 */ /* 0x000fe400030f145a */
[----:B------:R-:W-:-:S03]  /*1ed70*/  ISETP.GE.AND P1, PT, R235, UR4, PT ;  /* 0x00000004eb007c0c */ /* 0x000fc6000bf26270 */
[----:B------:R2:W-:Y:S01]  /*1ed80*/  @!P2 ST.E.64 desc[UR60][R8.64], R72 ;  /* 0x000000480800a985 */ /* 0x0005e2000c101b3c */
[-C--:B0-----:R-:W-:Y:S02]  /*1ed90*/  @!P5 LEA R4, P6, R87, R2.reuse, 0x2 ;  /* 0x000000025704d211 */ /* 0x081fe400078c10ff */
[----:B-1----:R-:W-:Y:S02]  /*1eda0*/  @!P4 LEA R6, P2, R85, R2, 0x2 ;  /* 0x000000025506c211 */ /* 0x002fe400078410ff */
[-C--:B------:R-:W-:Y:S02]  /*1edb0*/  @!P5 LEA.HI.X R5, R87, R3.reuse, R88, 0x2, P6 ;  /* 0x000000035705d211 */ /* 0x080fe400030f1458 */
[----:B------:R-:W-:-:S03]  /*1edc0*/  @!P4 LEA.HI.X R7, R85, R3, R86, 0x2, P2 ;  /* 0x000000035507c211 */ /* 0x000fc600010f1456 */
[----:B------:R0:W-:Y:S01]  /*1edd0*/  @!P5 ST.E.64 desc[UR60][R4.64], R20 ;  /* 0x000000140400d985 */ /* 0x0001e2000c101b3c */
[----:B--2---:R-:W-:-:S03]  /*1ede0*/  @!P3 LEA R8, P6, R237, R2, 0x2 ;  /* 0x00000002ed08b211 */ /* 0x004fc600078c10ff */
[----:B------:R1:W-:Y:S01]  /*1edf0*/  @!P4 ST.E.64 desc[UR60][R6.64], R120 ;  /* 0x000000780600c985 */ /* 0x0003e2000c101b3c */
[----:B------:R-:W-:Y:S02]  /*1ee00*/  @!P3 LEA.HI.X R9, R237, R3, R84, 0x2, P6 ;  /* 0x00000003ed09b211 */ /* 0x000fe400030f1454 */
[----:B------:R-:W-:-:S03]  /*1ee10*/  ISETP.GE.AND P4, PT, R234, UR4, PT ;  /* 0x00000004ea007c0c */ /* 0x000fc6000bf86270 */
[----:B------:R2:W-:Y:S01]  /*1ee20*/  @!P3 ST.E.64 desc[UR60][R8.64], R122 ;  /* 0x0000007a0800b985 */ /* 0x0005e2000c101b3c */
[----:B------:R-:W-:Y:S02]  /*1ee30*/  ISETP.GE.AND P3, PT, R233, UR4, PT ;  /* 0x00000004e9007c0c */ /* 0x000fe4000bf66270 */
[CC--:B0-----:R-:W-:Y:S02]  /*1ee40*/  @!P0 LEA R4, P2, R236.reuse, R2.reuse, 0x2 ;  /* 0x00000002ec048211 */ /* 0x0c1fe400078410ff */
[----:B------:R-:W-:Y:S02]  /*1ee50*/  SHF.R.S32.HI R21, RZ, 0x1f, R230 ;  /* 0x0000001fff157819 */ /* 0x000fe400000114e6 */
[C---:B-1----:R-:W-:Y:S02]  /*1ee60*/  @!P1 LEA R6, P5, R235.reuse, R2, 0x2 ;  /* 0x00000002eb069211 */ /* 0x042fe400078a10ff */
[-C--:B------:R-:W-:Y:S02]  /*1ee70*/  @!P0 LEA.HI.X R5, R236, R3.reuse, R83, 0x2, P2 ;  /* 0x00000003ec058211 */ /* 0x080fe400010f1453 */
[----:B------:R-:W-:-:S02]  /*1ee80*/  @!P1 LEA.HI.X R7, R235, R3, R82, 0x2, P5 ;  /* 0x00000003eb079211 */ /* 0x000fc400028f1452 */
[----:B------:R-:W-:Y:S01]  /*1ee90*/  ISETP.GE.AND P2, PT, R230, UR4, PT ;  /* 0x00000004e6007c0c */ /* 0x000fe2000bf46270 */
[----:B------:R0:W-:Y:S01]  /*1eea0*/  @!P0 ST.E.64 desc[UR60][R4.64], R124 ;  /* 0x0000007c04008985 */ /* 0x0001e2000c101b3c */
[CC--:B------:R-:W-:Y:S02]  /*1eeb0*/  @!P4 LEA R14, P5, R234.reuse, R2.reuse, 0x2 ;  /* 0x00000002ea0ec211 */ /* 0x0c0fe400078a10ff */
[----:B------:R-:W-:Y:S01]  /*1eec0*/  @!P3 LEA R12, P6, R233, R2, 0x2 ;  /* 0x00000002e90cb211 */ /* 0x000fe200078c10ff */
[----:B------:R1:W-:Y:S01]  /*1eed0*/  @!P1 ST.E.64 desc[UR60][R6.64], R92 ;  /* 0x0000005c06009985 */ /* 0x0003e2000c101b3c */
[----:B------:R-:W-:Y:S02]  /*1eee0*/  ISETP.GE.AND P1, PT, R25, UR4, PT ;  /* 0x0000000419007c0c */ /* 0x000fe4000bf26270 */
[----:B------:R-:W-:Y:S02]  /*1eef0*/  ISETP.GE.AND P0, PT, R29, UR4, PT ;  /* 0x000000041d007c0c */ /* 0x000fe4000bf06270 */
[----:B------:R-:W-:-:S02]  /*1ef00*/  @!P4 LEA.HI.X R15, R234, R3, R81, 0x2, P5 ;  /* 0x00000003ea0fc211 */ /* 0x000fc400028f1451 */
[-C--:B------:R-:W-:Y:S02]  /*1ef10*/  @!P3 LEA.HI.X R13, R233, R3.reuse, R80, 0x2, P6 ;  /* 0x00000003e90db211 */ /* 0x080fe400030f1450 */
[CC--:B--2---:R-:W-:Y:S01]  /*1ef20*/  @!P2 LEA R8, P5, R230.reuse, R2.reuse, 0x2 ;  /* 0x00000002e608a211 */ /* 0x0c4fe200078a10ff */
[----:B------:R2:W-:Y:S01]  /*1ef30*/  @!P4 ST.E.64 desc[UR60][R14.64], R96 ;  /* 0x000000600e00c985 */ /* 0x0005e2000c101b3c */
[----:B------:R-:W-:Y:S02]  /*1ef40*/  ISETP.GE.AND P6, PT, R33, UR4, PT ;  /* 0x0000000421007c0c */ /* 0x000fe4000bfc6270 */
[----:B------:R-:W-:Y:S01]  /*1ef50*/  @!P2 LEA.HI.X R9, R230, R3, R21, 0x2, P5 ;  /* 0x00000003e609a211 */ /* 0x000fe200028f1415 */
[----:B------:R2:W-:Y:S01]  /*1ef60*/  @!P3 ST.E.64 desc[UR60][R12.64], R100 ;  /* 0x000000640c00b985 */ /* 0x0005e2000c101b3c */
[----:B0-----:R-:W-:Y:S02]  /*1ef70*/  SHF.R.S32.HI R4, RZ, 0x1f, R25 ;  /* 0x0000001fff047819 */ /* 0x001fe40000011419 */
[----:B-1----:R-:W-:Y:S01]  /*1ef80*/  @!P1 LEA R6, P5, R25, R2, 0x2 ;  /* 0x0000000219069211 */ /* 0x002fe200078a10ff */
[----:B------:R2:W-:Y:S01]  /*1ef90*/  @!P2 ST.E.64 desc[UR60][R8.64], R104 ;  /* 0x000000680800a985 */ /* 0x0005e2000c101b3c */
[----:B------:R-:W-:-:S02]  /*1efa0*/  SHF.R.S32.HI R5, RZ, 0x1f, R29 ;  /* 0x0000001fff057819 */ /* 0x000fc4000001141d */
[-C--:B------:R-:W-:Y:S02]  /*1efb0*/  @!P1 LEA.HI.X R7, R25, R3.reuse, R4, 0x2, P5 ;  /* 0x0000000319079211 */ /* 0x080fe400028f1404 */
[CC--:B------:R-:W-:Y:S02]  /*1efc0*/  @!P0 LEA R4, P5, R29.reuse, R2.reuse, 0x2 ;  /* 0x000000021d048211 */ /* 0x0c0fe400078a10ff */
[----:B------:R-:W-:Y:S01]  /*1efd0*/  SHF.R.S32.HI R20, RZ, 0x1f, R33 ;  /* 0x0000001fff147819 */ /* 0x000fe20000011421 */
[----:B------:R2:W-:Y:S01]  /*1efe0*/  @!P1 ST.E.64 desc[UR60][R6.64], R108 ;  /* 0x0000006c06009985 */ /* 0x0005e2000c101b3c */
[----:B------:R-:W-:Y:S02]  /*1eff0*/  @!P0 LEA.HI.X R5, R29, R3, R5, 0x2, P5 ;  /* 0x000000031d058211 */ /* 0x000fe400028f1405 */
[----:B------:R-:W-:-:S03]  /*1f000*/  @!P6 LEA R2, P5, R33, R2, 0x2 ;  /* 0x000000022102e211 */ /* 0x000fc600078a10ff */
[----:B------:R2:W-:Y:S01]  /*1f010*/  @!P0 ST.E.64 desc[UR60][R4.64], R112 ;  /* 0x0000007004008985 */ /* 0x0005e2000c101b3c */
[----:B------:R-:W-:-:S05]  /*1f020*/  @!P6 LEA.HI.X R3, R33, R3, R20, 0x2, P5 ;  /* 0x000000032103e211 */ /* 0x000fca00028f1414 */
[----:B------:R2:W-:Y:S04]  /*1f030*/  @!P6 ST.E.64 desc[UR60][R2.64], R116 ;  /* 0x000000740200e985 */ /* 0x0005e8000c101b3c */
.L_x_632:
[----:B------:R-:W-:Y:S05]  /*1f040*/  BSYNC B1 ;  /* 0x0000000000017941 */ /* 0x000fea0003800000 */
.L_x_631:
[----:B------:R-:W-:Y:S01]  /*1f050*/  ISETP.GE.AND P0, PT, R10, R77, PT ;  /* 0x0000004d0a00720c */ /* 0x000fe20003f06270 */
[----:B--2---:R0:W1:Y:S04]  /*1f060*/  SHFL.IDX PT, R3, R11, 0x1, 0x1c1f ;  /* 0x003c1f000b037f89 */ /* 0x00406800000e0000 */
[----:B------:R0:W2:Y:S08]  /*1f070*/  SHFL.IDX PT, R2, R0, 0x1, 0x1c1f ;  /* 0x003c1f0000027f89 */ /* 0x0000b000000e0000 */
[----:B0-----:R-:W-:Y:S05]  /*1f080*/  @P0 BRA `(.L_x_630) ;  /* 0x0000001000fc0947 */ /* 0x001fea0003800000 */
[----:B------:R-:W-:Y:S01]  /*1f090*/  ULDC UR4, c[0x0][0xac8] ;  /* 0x0002b20000047ab9 */ /* 0x000fe20000000800 */
[----:B------:R-:W-:Y:S01]  /*1f0a0*/  VIADD R21, R222, 0xa8 ;  /* 0x000000a8de157836 */ /* 0x000fe20000000000 */
[----:B------:R-:W-:Y:S01]  /*1f0b0*/  ISETP.GE.AND P4, PT, R156, UR4, PT ;  /* 0x000000049c007c0c */ /* 0x000fe2000bf86270 */
[----:B------:R-:W-:Y:S01]  /*1f0c0*/  VIADD R25, R222, 0xb0 ;  /* 0x000000b0de197836 */ /* 0x000fe20000000000 */
[----:B------:R-:W-:Y:S02]  /*1f0d0*/  ISETP.GE.AND P3, PT, R154, UR4, PT ;  /* 0x000000049a007c0c */ /* 0x000fe4000bf66270 */
[----:B------:R-:W-:Y:S02]  /*1f0e0*/  ISETP.GE.AND P5, PT, R222, UR4, PT ;  /* 0x00000004de007c0c */ /* 0x000fe4000bfa6270 */
[----:B------:R-:W-:Y:S02]  /*1f0f0*/  ISETP.GE.AND P1, PT, R147, UR4, PT ;  /* 0x0000000493007c0c */ /* 0x000fe4000bf26270 */
[----:B------:R-:W-:-:S02]  /*1f100*/  ISETP.GE.AND P0, PT, R152, UR4, PT ;  /* 0x0000000498007c0c */ /* 0x000fc4000bf06270 */
[----:B------:R-:W-:-:S03]  /*1f110*/  SHF.R.S32.HI R0, RZ, 0x1f, R21 ;  /* 0x0000001fff007819 */ /* 0x000fc60000011415 */
[-C--:B--2---:R-:W-:Y:S02]  /*1f120*/  @!P4 LEA R6, P2, R156, R2.reuse, 0x2 ;  /* 0x000000029c06c211 */ /* 0x084fe400078410ff */
[-C--:B------:R-:W-:Y:S02]  /*1f130*/  @!P3 LEA R8, P6, R154, R2.reuse, 0x2 ;  /* 0x000000029a08b211 */ /* 0x080fe400078c10ff */
[----:B-1----:R-:W-:Y:S01]  /*1f140*/  @!P5 IMAD.WIDE R4, R222, 0x4, R2 ;  /* 0x00000004de04d825 */ /* 0x002fe200078e0202 */
[-C--:B------:R-:W-:Y:S02]  /*1f150*/  @!P4 LEA.HI.X R7, R156, R3.reuse, R157, 0x2, P2 ;  /* 0x000000039c07c211 */ /* 0x080fe400010f149d */
[----:B------:R-:W-:Y:S02]  /*1f160*/  ISETP.GE.AND P2, PT, R145, UR4, PT ;  /* 0x0000000491007c0c */ /* 0x000fe4000bf46270 */
[----:B------:R-:W-:Y:S01]  /*1f170*/  @!P3 LEA.HI.X R9, R154, R3, R155, 0x2, P6 ;  /* 0x000000039a09b211 */ /* 0x000fe200030f149b */
[----:B------:R0:W-:Y:S01]  /*1f180*/  @!P5 ST.E.64 desc[UR60][R4.64], R26 ;  /* 0x0000001a0400d985 */ /* 0x0001e2000c101b3c */
[----:B------:R-:W-:-:S02]  /*1f190*/  @!P1 LEA R12, P5, R147, R2, 0x2 ;  /* 0x00000002930c9211 */ /* 0x000fc400078a10ff */
[C---:B------:R-:W-:Y:S01]  /*1f1a0*/  @!P0 LEA R10, P6, R152.reuse, R2, 0x2 ;  /* 0x00000002980a8211 */ /* 0x040fe200078c10ff */
[----:B------:R1:W-:Y:S01]  /*1f1b0*/  @!P4 ST.E.64 desc[UR60][R6.64], R30 ;  /* 0x0000001e0600c985 */ /* 0x0003e2000c101b3c */
[----:B------:R-:W-:Y:S02]  /*1f1c0*/  ISETP.GE.AND P4, PT, R141, UR4, PT ;  /* 0x000000048d007c0c */ /* 0x000fe4000bf86270 */
[-C--:B------:R-:W-:Y:S01]  /*1f1d0*/  @!P1 LEA.HI.X R13, R147, R3.reuse, R148, 0x2, P5 ;  /* 0x00000003930d9211 */ /* 0x080fe200028f1494 */
[----:B------:R2:W-:Y:S01]  /*1f1e0*/  @!P3 ST.E.64 desc[UR60][R8.64], R34 ;  /* 0x000000220800b985 */ /* 0x0005e2000c101b3c */
[----:B------:R-:W-:Y:S02]  /*1f1f0*/  ISETP.GE.AND P3, PT, R143, UR4, PT ;  /* 0x000000048f007c0c */ /* 0x000fe4000bf66270 */
[----:B------:R-:W-:Y:S02]  /*1f200*/  ISETP.GE.AND P5, PT, R139, UR4, PT ;  /* 0x000000048b007c0c */ /* 0x000fe4000bfa6270 */
[----:B------:R-:W-:-:S02]  /*1f210*/  @!P0 LEA.HI.X R11, R152, R3, R153, 0x2, P6 ;  /* 0x00000003980b8211 */ /* 0x000fc400030f1499 */
[----:B------:R-:W-:-:S03]  /*1f220*/  @!P2 LEA R14, P6, R145, R2, 0x2 ;  /* 0x00000002910ea211 */ /* 0x000fc600078c10ff */
[----:B------:R-:W-:Y:S01]  /*1f230*/  @!P0 ST.E.64 desc[UR60][R10.64], R38 ;  /* 0x000000260a008985 */ /* 0x000fe2000c101b3c */
[-C--:B------:R-:W-:Y:S02]  /*1f240*/  @!P2 LEA.HI.X R15, R145, R3.reuse, R146, 0x2, P6 ;  /* 0x00000003910fa211 */ /* 0x080fe400030f1492 */
[----:B------:R-:W-:Y:S01]  /*1f250*/  ISETP.GE.AND P0, PT, R137, UR4, PT ;  /* 0x0000000489007c0c */ /* 0x000fe2000bf06270 */
[----:B------:R3:W-:Y:S01]  /*1f260*/  @!P1 ST.E.64 desc[UR60][R12.64], R42 ;  /* 0x0000002a0c009985 */ /* 0x0007e2000c101b3c */
[-C--:B0-----:R-:W-:Y:S02]  /*1f270*/  @!P3 LEA R4, P6, R143, R2.reuse, 0x2 ;  /* 0x000000028f04b211 */ /* 0x081fe400078c10ff */
[----:B------:R-:W-:Y:S01]  /*1f280*/  ISETP.GE.AND P1, PT, R135, UR4, PT ;  /* 0x0000000487007c0c */ /* 0x000fe2000bf26270 */
[----:B------:R0:W-:Y:S01]  /*1f290*/  @!P2 ST.E.64 desc[UR60][R14.64], R46 ;  /* 0x0000002e0e00a985 */ /* 0x0001e2000c101b3c */
[----:B-1----:R-:W-:Y:S02]  /*1f2a0*/  @!P4 LEA R6, P2, R141, R2, 0x2 ;  /* 0x000000028d06c211 */ /* 0x002fe400078410ff */
[----:B------:R-:W-:-:S02]  /*1f2b0*/  @!P3 LEA.HI.X R5, R143, R3, R144, 0x2, P6 ;  /* 0x000000038f05b211 */ /* 0x000fc400030f1490 */
[-C--:B--2---:R-:W-:Y:S02]  /*1f2c0*/  @!P5 LEA R8, P6, R139, R2.reuse, 0x2 ;  /* 0x000000028b08d211 */ /* 0x084fe400078c10ff */
[-C--:B------:R-:W-:Y:S01]  /*1f2d0*/  @!P4 LEA.HI.X R7, R141, R3.reuse, R142, 0x2, P2 ;  /* 0x000000038d07c211 */ /* 0x080fe200010f148e */
[----:B------:R1:W-:Y:S01]  /*1f2e0*/  @!P3 ST.E.64 desc[UR60][R4.64], R50 ;  /* 0x000000320400b985 */ /* 0x0003e2000c101b3c */
[----:B------:R-:W-:Y:S02]  /*1f2f0*/  @!P5 LEA.HI.X R9, R139, R3, R140, 0x2, P6 ;  /* 0x000000038b09d211 */ /* 0x000fe400030f148c */
[----:B------:R-:W-:Y:S01]  /*1f300*/  ISETP.GE.AND P2, PT, R91, UR4, PT ;  /* 0x000000045b007c0c */ /* 0x000fe2000bf46270 */
[----:B------:R2:W-:Y:S01]  /*1f310*/  @!P4 ST.E.64 desc[UR60][R6.64], R54 ;  /* 0x000000360600c985 */ /* 0x0005e2000c101b3c */
[----:B------:R-:W-:Y:S02]  /*1f320*/  ISETP.GE.AND P3, PT, R89, UR4, PT ;  /* 0x0000000459007c0c */ /* 0x000fe4000bf66270 */
[-C--:B---3--:R-:W-:Y:S01]  /*1f330*/  @!P1 LEA R12, P4, R135, R2.reuse, 0x2 ;  /* 0x00000002870c9211 */ /* 0x088fe200078810ff */
[----:B------:R3:W-:Y:S01]  /*1f340*/  @!P5 ST.E.64 desc[UR60][R8.64], R58 ;  /* 0x0000003a0800d985 */ /* 0x0007e2000c101b3c */
[----:B------:R-:W-:-:S02]  /*1f350*/  @!P0 LEA R10, P5, R137, R2, 0x2 ;  /* 0x00000002890a8211 */ /* 0x000fc400078a10ff */
[-C--:B------:R-:W-:Y:S02]  /*1f360*/  @!P1 LEA.HI.X R13, R135, R3.reuse, R136, 0x2, P4 ;  /* 0x00000003870d9211 */ /* 0x080fe400020f1488 */
[-C--:B------:R-:W-:Y:S02]  /*1f370*/  @!P0 LEA.HI.X R11, R137, R3.reuse, R138, 0x2, P5 ;  /* 0x00000003890b8211 */ /* 0x080fe400028f148a */
[----:B------:R-:W-:Y:S02]  /*1f380*/  ISETP.GE.AND P5, PT, R87, UR4, PT ;  /* 0x0000000457007c0c */ /* 0x000fe4000bfa6270 */
[----:B0-----:R-:W-:Y:S01]  /*1f390*/  @!P2 LEA R14, P6, R91, R2, 0x2 ;  /* 0x000000025b0ea211 */ /* 0x001fe200078c10ff */
[----:B------:R0:W-:Y:S01]  /*1f3a0*/  @!P0 ST.E.64 desc[UR60][R10.64], R62 ;  /* 0x0000003e0a008985 */ /* 0x0001e2000c101b3c */
[----:B------:R-:W-:Y:S02]  /*1f3b0*/  ISETP.GE.AND P4, PT, R85, UR4, PT ;  /* 0x0000000455007c0c */ /* 0x000fe4000bf86270 */
[----:B------:R-:W-:Y:S01]  /*1f3c0*/  @!P2 LEA.HI.X R15, R91, R3, R134, 0x2, P6 ;  /* 0x000000035b0fa211 */ /* 0x000fe200030f1486 */
[----:B------:R4:W-:Y:S01]  /*1f3d0*/  @!P1 ST.E.64 desc[UR60][R12.64], R66 ;  /* 0x000000420c009985 */ /* 0x0009e2000c101b3c */
[----:B------:R-:W-:-:S02]  /*1f3e0*/  ISETP.GE.AND P1, PT, R237, UR4, PT ;  /* 0x00000004ed007c0c */ /* 0x000fc4000bf26270 */
[-C--:B-1----:R-:W-:Y:S01]  /*1f3f0*/  @!P3 LEA R4, P6, R89, R2.reuse, 0x2 ;  /* 0x000000025904b211 */ /* 0x082fe200078c10ff */
[----:B------:R1:W-:Y:S01]  /*1f400*/  @!P2 ST.E.64 desc[UR60][R14.64], R70 ;  /* 0x000000460e00a985 */ /* 0x0003e2000c101b3c */
[----:B------:R-:W-:Y:S02]  /*1f410*/  ISETP.GE.AND P2, PT, R236, UR4, PT ;  /* 0x00000004ec007c0c */ /* 0x000fe4000bf46270 */
[-C--:B--2---:R-:W-:Y:S02]  /*1f420*/  @!P5 LEA R6, P0, R87, R2.reuse, 0x2 ;  /* 0x000000025706d211 */ /* 0x084fe400078010ff */
[-C--:B------:R-:W-:Y:S02]  /*1f430*/  @!P3 LEA.HI.X R5, R89, R3.reuse, R90, 0x2, P6 ;  /* 0x000000035905b211 */ /* 0x080fe400030f145a */
[----:B------:R-:W-:Y:S02]  /*1f440*/  @!P5 LEA.HI.X R7, R87, R3, R88, 0x2, P0 ;  /* 0x000000035707d211 */ /* 0x000fe400000f1458 */
[----:B------:R-:W-:Y:S01]  /*1f450*/  ISETP.GE.AND P0, PT, R235, UR4, PT ;  /* 0x00000004eb007c0c */ /* 0x000fe2000bf06270 */
[----:B------:R2:W-:Y:S01]  /*1f460*/  @!P3 ST.E.64 desc[UR60][R4.64], R74 ;  /* 0x0000004a0400b985 */ /* 0x0005e2000c101b3c */
[----:B---3--:R-:W-:-:S02]  /*1f470*/  @!P4 LEA R8, P6, R85, R2, 0x2 ;  /* 0x000000025508c211 */ /* 0x008fc400078c10ff */
[-C--:B0-----:R-:W-:Y:S01]  /*1f480*/  @!P1 LEA R10, P3, R237, R2.reuse, 0x2 ;  /* 0x00000002ed0a9211 */ /* 0x081fe200078610ff */
[----:B------:R0:W-:Y:S01]  /*1f490*/  @!P5 ST.E.64 desc[UR60][R6.64], R126 ;  /* 0x0000007e0600d985 */ /* 0x0001e2000c101b3c */
[-C--:B------:R-:W-:Y:S02]  /*1f4a0*/  @!P4 LEA.HI.X R9, R85, R3.reuse, R86, 0x2, P6 ;  /* 0x000000035509c211 */ /* 0x080fe400030f1456 */
[----:B------:R-:W-:Y:S02]  /*1f4b0*/  @!P1 LEA.HI.X R11, R237, R3, R84, 0x2, P3 ;  /* 0x00000003ed0b9211 */ /* 0x000fe400018f1454 */
[-C--:B----4-:R-:W-:Y:S01]  /*1f4c0*/  @!P2 LEA R12, P6, R236, R2.reuse, 0x2 ;  /* 0x00000002ec0ca211 */ /* 0x090fe200078c10ff */
[----:B------:R3:W-:Y:S01]  /*1f4d0*/  @!P4 ST.E.64 desc[UR60][R8.64], R128 ;  /* 0x000000800800c985 */ /* 0x0007e2000c101b3c */
[----:B------:R-:W-:Y:S02]  /*1f4e0*/  ISETP.GE.AND P3, PT, R234, UR4, PT ;  /* 0x00000004ea007c0c */ /* 0x000fe4000bf66270 */
[----:B------:R-:W-:Y:S01]  /*1f4f0*/  ISETP.GE.AND P4, PT, R21, UR4, PT ;  /* 0x0000000415007c0c */ /* 0x000fe2000bf86270 */
[----:B------:R-:W-:Y:S01]  /*1f500*/  @!P1 ST.E.64 desc[UR60][R10.64], R130 ;  /* 0x000000820a009985 */ /* 0x000fe2000c101b3c */
[----:B-1----:R-:W-:-:S02]  /*1f510*/  @!P0 LEA R14, P5, R235, R2, 0x2 ;  /* 0x00000002eb0e8211 */ /* 0x002fc400078a10ff */
[-C--:B------:R-:W-:Y:S02]  /*1f520*/  @!P2 LEA.HI.X R13, R236, R3.reuse, R83, 0x2, P6 ;  /* 0x00000003ec0da211 */ /* 0x080fe400030f1453 */
[----:B------:R-:W-:Y:S02]  /*1f530*/  ISETP.GE.AND P1, PT, R233, UR4, PT ;  /* 0x00000004e9007c0c */ /* 0x000fe4000bf26270 */
[----:B------:R-:W-:Y:S01]  /*1f540*/  @!P0 LEA.HI.X R15, R235, R3, R82, 0x2, P5 ;  /* 0x00000003eb0f8211 */ /* 0x000fe200028f1452 */
[----:B------:R1:W-:Y:S01]  /*1f550*/  @!P2 ST.E.64 desc[UR60][R12.64], R132 ;  /* 0x000000840c00a985 */ /* 0x0003e2000c101b3c */
[----:B------:R-:W-:Y:S02]  /*1f560*/  ISETP.GE.AND P5, PT, R230, UR4, PT ;  /* 0x00000004e6007c0c */ /* 0x000fe4000bfa6270 */
[----:B------:R-:W-:Y:S01]  /*1f570*/  ISETP.GE.AND P2, PT, R25, UR4, PT ;  /* 0x0000000419007c0c */ /* 0x000fe2000bf46270 */
[----:B------:R4:W-:Y:S01]  /*1f580*/  @!P0 ST.E.64 desc[UR60][R14.64], R94 ;  /* 0x0000005e0e008985 */ /* 0x0009e2000c101b3c */
[----:B--2---:R-:W-:-:S02]  /*1f590*/  @!P3 LEA R4, P6, R234, R2, 0x2 ;  /* 0x00000002ea04b211 */ /* 0x004fc400078c10ff */
[-C--:B------:R-:W-:Y:S02]  /*1f5a0*/  @!P4 LEA R20, P0, R21, R2.reuse, 0x2 ;  /* 0x000000021514c211 */ /* 0x080fe400078010ff */
[-C--:B------:R-:W-:Y:S02]  /*1f5b0*/  @!P3 LEA.HI.X R5, R234, R3.reuse, R81, 0x2, P6 ;  /* 0x00000003ea05b211 */ /* 0x080fe400030f1451 */
[-C--:B0-----:R-:W-:Y:S02]  /*1f5c0*/  @!P1 LEA R6, P6, R233, R2.reuse, 0x2 ;  /* 0x00000002e9069211 */ /* 0x081fe400078c10ff */
[----:B------:R-:W-:Y:S01]  /*1f5d0*/  @!P4 LEA.HI.X R21, R21, R3, R0, 0x2, P0 ;  /* 0x000000031515c211 */ /* 0x000fe200000f1400 */
[----:B------:R4:W-:Y:S01]  /*1f5e0*/  @!P3 ST.E.64 desc[UR60][R4.64], R98 ;  /* 0x000000620400b985 */ /* 0x0009e2000c101b3c */
[----:B---3--:R-:W-:Y:S01]  /*1f5f0*/  SHF.R.S32.HI R9, RZ, 0x1f, R230 ;  /* 0x0000001fff097819 */ /* 0x008fe200000114e6 */
[----:B-1----:R-:W-:Y:S01]  /*1f600*/  VIADD R13, R222, 0xb8 ;  /* 0x000000b8de0d7836 */ /* 0x002fe20000000000 */
[----:B------:R-:W-:-:S02]  /*1f610*/  @!P5 LEA R8, P0, R230, R2, 0x2 ;  /* 0x00000002e608d211 */ /* 0x000fc400078010ff */
[-C--:B------:R-:W-:Y:S02]  /*1f620*/  @!P1 LEA.HI.X R7, R233, R3.reuse, R80, 0x2, P6 ;  /* 0x00000003e9079211 */ /* 0x080fe400030f1450 */
[----:B------:R-:W-:Y:S02]  /*1f630*/  SHF.R.S32.HI R0, RZ, 0x1f, R25 ;  /* 0x0000001fff007819 */ /* 0x000fe40000011419 */
[C---:B------:R-:W-:Y:S01]  /*1f640*/  @!P2 LEA R10, P6, R25.reuse, R2, 0x2 ;  /* 0x00000002190aa211 */ /* 0x040fe200078c10ff */
[----:B------:R4:W-:Y:S01]  /*1f650*/  @!P1 ST.E.64 desc[UR60][R6.64], R102 ;  /* 0x0000006606009985 */ /* 0x0009e2000c101b3c */
[-C--:B------:R-:W-:Y:S02]  /*1f660*/  @!P5 LEA.HI.X R9, R230, R3.reuse, R9, 0x2, P0 ;  /* 0x00000003e609d211 */ /* 0x080fe400000f1409 */
[----:B------:R-:W-:Y:S02]  /*1f670*/  @!P2 LEA.HI.X R11, R25, R3, R0, 0x2, P6 ;  /* 0x00000003190ba211 */ /* 0x000fe400030f1400 */
[----:B------:R-:W-:Y:S01]  /*1f680*/  ISETP.GE.AND P0, PT, R13, UR4, PT ;  /* 0x000000040d007c0c */ /* 0x000fe2000bf06270 */
[----:B------:R4:W-:Y:S04]  /*1f690*/  @!P5 ST.E.64 desc[UR60][R8.64], R106 ;  /* 0x0000006a0800d985 */ /* 0x0009e8000c101b3c */
[----:B------:R4:W-:Y:S04]  /*1f6a0*/  @!P4 ST.E.64 desc[UR60][R20.64], R110 ;  /* 0x0000006e1400c985 */ /* 0x0009e8000c101b3c */
[----:B------:R4:W-:Y:S04]  /*1f6b0*/  @!P2 ST.E.64 desc[UR60][R10.64], R114 ;  /* 0x000000720a00a985 */ /* 0x0009e8000c101b3c */
[----:B------:R-:W-:Y:S05]  /*1f6c0*/  @P0 BRA `(.L_x_630) ;  /* 0x0000000c006c0947 */ /* 0x000fea0003800000 */
[----:B------:R-:W-:Y:S02]  /*1f6d0*/  LEA R2, P0, R13, R2, 0x2 ;  /* 0x000000020d027211 */ /* 0x000fe400078010ff */
[----:B------:R-:W-:-:S04]  /*1f6e0*/  SHF.R.S32.HI R0, RZ, 0x1f, R13 ;  /* 0x0000001fff007819 */ /* 0x000fc8000001140d */
[----:B------:R-:W-:-:S05]  /*1f6f0*/  LEA.HI.X R3, R13, R3, R0, 0x2, P0 ;  /* 0x000000030d037211 */ /* 0x000fca00000f1400 */
[----:B------:R0:W-:Y:S01]  /*1f700*/  ST.E.64 desc[UR60][R2.64], R118 ;  /* 0x0000007602007985 */ /* 0x0001e2000c101b3c */
[----:B------:R-:W-:Y:S05]  /*1f710*/  BRA `(.L_x_630) ;  /* 0x0000000c00587947 */ /* 0x000fea0003800000 */
.L_x_621:
[----:B------:R-:W-:Y:S01]  /*1f720*/  ULDC.64 UR6, c[0x0][0xc08] ;  /* 0x0003020000067ab9 */ /* 0x000fe20000000a00 */
[----:B------:R-:W-:Y:S01]  /*1f730*/  ULDC.64 UR4, c[0x0][0xc00] ;  /* 0x0003000000047ab9 */ /* 0x000fe20000000a00 */
[----:B------:R-:W-:Y:S01]  /*1f740*/  ISETP.NE.U32.AND P1, PT, RZ, UR6, PT ;  /* 0x00000006ff007c0c */ /* 0x000fe2000bf25070 */
[----:B------:R-:W-:Y:S01]  /*1f750*/  IMAD.MOV.U32 R15, RZ, RZ, RZ ;  /* 0x000000ffff0f7224 */ /* 0x000fe200078e00ff */
[----:B------:R-:W-:Y:S02]  /*1f760*/  ISETP.NE.U32.AND P0, PT, RZ, UR4, PT ;  /* 0x00000004ff007c0c */ /* 0x000fe4000bf05070 */
[----:B------:R-:W-:Y:S02]  /*1f770*/  ISETP.NE.AND.EX P1, PT, RZ, UR7, PT, P1 ;  /* 0x00000007ff007c0c */ /* 0x000fe4000bf25310 */
[----:B------:R-:W-:Y:S02]  /*1f780*/  IADD3 R2, P2, R225, UR4, RZ ;  /* 0x00000004e1027c10 */ /* 0x000fe4000ff5e0ff */
[----:B------:R-:W-:-:S02]  /*1f790*/  ISETP.NE.AND.EX P0, PT, RZ, UR5, PT, P0 ;  /* 0x00000005ff007c0c */ /* 0x000fc4000bf05300 */
[----:B------:R-:W-:Y:S01]  /*1f7a0*/  IADD3.X R3, R226, UR5, RZ, P2, !PT ;  /* 0x00000005e2037c10 */ /* 0x000fe200097fe4ff */
[----:B------:R-:W-:Y:S02]  /*1f7b0*/  ULDC UR4, c[0x0][0xa88] ;  /* 0x0002a20000047ab9 */ /* 0x000fe40000000800 */
[----:B------:R-:W-:-:S04]  /*1f7c0*/  IMAD.U32 R0, RZ, RZ, UR4 ;  /* 0x00000004ff007e24 */ /* 0x000fc8000f8e00ff */
[----:B------:R-:W-:-:S04]  /*1f7d0*/  @P1 IADD3 R4, P2, R225, UR6, RZ ;  /* 0x00000006e1041c10 */ /* 0x000fc8000ff5e0ff */
[----:B------:R-:W-:Y:S01]  /*1f7e0*/  @P1 IADD3.X R5, R226, UR7, RZ, P2, !PT ;  /* 0x00000007e2051c10 */ /* 0x000fe200097fe4ff */
[----:B------:R2:W5:Y:S04]  /*1f7f0*/  @P0 LDG.E R15, desc[UR60][R2.64] ;  /* 0x0000003c020f0981 */ /* 0x000568000c1e1900 */
[----:B------:R2:W5:Y:S01]  /*1f800*/  @P1 LDG.E R0, desc[UR60][R4.64] ;  /* 0x0000003c04001981 */ /* 0x000562000c1e1900 */
[----:B------:R-:W-:Y:S01]  /*1f810*/  ISETP.NE.AND P2, PT, R223, RZ, PT ;  /* 0x000000ffdf00720c */ /* 0x000fe20003f45270 */
[----:B------:R-:W3:-:S12]  /*1f820*/  S2R R6, SR_TID.X ;  /* 0x0000000000067919 */ /* 0x000ed80000002100 */
[----:B------:R-:W4:Y:S01]  /*1f830*/  @!P2 LDC R223, c[0x0][0xad4] ;  /* 0x0002b500ffdfab82 */ /* 0x000f220000000800 */
[----:B---3--:R-:W-:Y:S01]  /*1f840*/  VIADD R7, R6, 0xffffff80 ;  /* 0xffffff8006077836 */ /* 0x008fe20000000000 */
[----:B----4-:R-:W-:-:S04]  /*1f850*/  ISETP.GT.AND P2, PT, R223, 0x1, PT ;  /* 0x00000001df00780c */ /* 0x010fc80003f44270 */
[----:B------:R-:W-:Y:S01]  /*1f860*/  ISETP.GT.AND P3, PT, R7, 0x7f, PT ;  /* 0x0000007f0700780c */ /* 0x000fe20003f64270 */
[----:B--2---:R-:W-:-:S12]  /*1f870*/  @P1 BRA `(.L_x_633) ;  /* 0x0000000000101947 */ /* 0x004fd80003800000 */
[----:B------:R-:W-:Y:S05]  /*1f880*/  @!P0 BRA `(.L_x_633) ;  /* 0x00000000000c8947 */ /* 0x000fea0003800000 */
[----:B------:R-:W2:Y:S04]  /*1f890*/  LDG.E R5, desc[UR60][R2.64] ;  /* 0x0000003c02057981 */ /* 0x000ea8000c1e1900 */
[----:B-----5:R-:W2:Y:S02]  /*1f8a0*/  LDG.E R0, desc[UR60][R2.64+0x4] ;  /* 0x0000043c02007981 */ /* 0x020ea4000c1e1900 */
[----:B--2---:R-:W-:-:S07]  /*1f8b0*/  IMAD.IADD R0, R0, 0x1, -R5 ;  /* 0x0000000100007824 */ /* 0x004fce00078e0a05 */
.L_x_633:
[----:B------:R-:W2:Y:S01]  /*1f8c0*/  LDL.LU R2, [R1+0x6c] ;  /* 0x00006c0001027983 */ /* 0x000ea20000300800 */
[----:B------:R-:W-:Y:S01]  /*1f8d0*/  BSSY B1, `(.L_x_634) ;  /* 0x0000036000017945 */ /* 0x000fe20003800000 */
[----:B------:R-:W-:Y:S02]  /*1f8e0*/  SEL R29, R224, RZ, !P0 ;  /* 0x000000ffe01d7207 */ /* 0x000fe40004000000 */
[----:B-----5:R-:W-:Y:S02]  /*1f8f0*/  SHF.R.S32.HI R24, RZ, 0x1f, R15 ;  /* 0x0000001fff187819 */ /* 0x020fe4000001140f */
[----:B--2---:R-:W-:Y:S01]  /*1f900*/  SEL R26, R2, RZ, !P0 ;  /* 0x000000ff021a7207 */ /* 0x004fe20004000000 */
[----:B------:R-:W-:Y:S06]  /*1f910*/  @P3 BRA `(.L_x_635) ;  /* 0x0000000000c43947 */ /* 0x000fec0003800000 */
[----:B------:R-:W2:Y:S01]  /*1f920*/  LDC R31, c[0x0][0xbe8] ;  /* 0x0002fa00ff1f7b82 */ /* 0x000ea20000000800 */
[----:B------:R-:W-:-:S04]  /*1f930*/  IMAD R2, R231, 0x80, R6 ;  /* 0x00000080e7027824 */ /* 0x000fc800078e0206 */
[----:B------:R-:W-:Y:S02]  /*1f940*/  VIADD R28, R2, 0xffffff80 ;  /* 0xffffff80021c7836 */ /* 0x000fe40000000000 */
[----:B--2---:R-:W-:-:S05]  /*1f950*/  IMAD R3, R0, R31, RZ ;  /* 0x0000001f00037224 */ /* 0x004fca00078e02ff */
[----:B------:R-:W-:-:S13]  /*1f960*/  ISETP.GE.AND P0, PT, R28, R3, PT ;  /* 0x000000031c00720c */ /* 0x000fda0003f06270 */
[----:B------:R-:W-:Y:S05]  /*1f970*/  @P0 BRA `(.L_x_635) ;  /* 0x0000000000ac0947 */ /* 0x000fea0003800000 */
[----:B------:R-:W-:Y:S01]  /*1f980*/  IMAD.MOV.U32 R20, RZ, RZ, 0x9b8 ;  /* 0x000009b8ff147424 */ /* 0x000fe200078e00ff */
[----:B------:R-:W-:Y:S01]  /*1f990*/  ISETP.GT.AND P0, PT, R223, 0x1, PT ;  /* 0x00000001df00780c */ /* 0x000fe20003f04270 */
[----:B------:R-:W2:Y:S01]  /*1f9a0*/  LDC.64 R2, c[0x0][0xba8] ;  /* 0x0002ea00ff027b82 */ /* 0x000ea20000000a00 */
[----:B------:R-:W-:Y:S01]  /*1f9b0*/  ISETP.NE.AND P1, PT, R31, 0x1, PT ;  /* 0x000000011f00780c */ /* 0x000fe20003f25270 */
[----:B------:R-:W-:Y:S01]  /*1f9c0*/  IMAD.MOV.U32 R21, RZ, RZ, R28 ;  /* 0x000000ffff157224 */ /* 0x000fe200078e001c */
[----:B------:R-:W-:-:S05]  /*1f9d0*/  SEL R20, R20, 0x978, P0 ;  /* 0x0000097814147807 */ /* 0x000fca0000000000 */
[----:B------:R-:W3:Y:S08]  /*1f9e0*/  LDC.64 R8, c[0x0][R20+0x220] ;  /* 0x0000880014087b82 */ /* 0x000ef00000000a00 */
[----:B------:R-:W4:Y:S08]  /*1f9f0*/  LDC.64 R6, c[0x0][R20+0x218] ;  /* 0x0000860014067b82 */ /* 0x000f300000000a00 */
[----:B------:R-:W5:Y:S08]  /*1fa00*/  LDC.64 R10, c[0x0][R20+0x228] ;  /* 0x00008a00140a7b82 */ /* 0x000f700000000a00 */
[----:B------:R-:W0:Y:S08]  /*1fa10*/  @P1 LDC R13, c[0x0][0xbec] ;  /* 0x0002fb00ff0d1b82 */ /* 0x000e300000000800 */
[----:B------:R-:W1:Y:S08]  /*1fa20*/  LDC.64 R4, c[0x0][R20+0x210] ;  /* 0x0000840014047b82 */ /* 0x000e700000000a00 */
[----:B------:R-:W5:Y:S01]  /*1fa30*/  @P1 LDC R27, c[0x0][0xbf0] ;  /* 0x0002fc00ff1b1b82 */ /* 0x000f620000000800 */
[----:B0-----:R-:W-:-:S07]  /*1fa40*/  @P1 IMAD.HI.U32 R14, R28, R13, RZ ;  /* 0x0000000d1c0e1227 */ /* 0x001fce00078e00ff */
[----:B--2---:R-:W0:Y:S01]  /*1fa50*/  @!P0 LDC R2, c[0x0][0xb50] ;  /* 0x0002d400ff028b82 */ /* 0x004e220000000800 */
[-C--:B---3--:R-:W-:Y:S02]  /*1fa60*/  IMAD R9, R9, R29.reuse, RZ ;  /* 0x0000001d09097224 */ /* 0x088fe400078e02ff */
[----:B------:R-:W-:-:S05]  /*1fa70*/  IMAD.WIDE.U32 R12, R8, R29, RZ ;  /* 0x0000001d080c7225 */ /* 0x000fca00078e00ff */
[----:B------:R-:W2:Y:S01]  /*1fa80*/  @!P0 LDC R3, c[0x0][0xb54] ;  /* 0x0002d500ff038b82 */ /* 0x000ea20000000800 */
[-C--:B----4-:R-:W-:Y:S02]  /*1fa90*/  IMAD R25, R7, R221.reuse, RZ ;  /* 0x000000dd07197224 */ /* 0x090fe400078e02ff */
[----:B------:R-:W-:Y:S01]  /*1faa0*/  IMAD.WIDE.U32 R6, R6, R221, RZ ;  /* 0x000000dd06067225 */ /* 0x000fe200078e00ff */
[----:B-----5:R-:W-:-:S03]  /*1fab0*/  @P1 SHF.R.U32.HI R21, RZ, R27, R14 ;  /* 0x0000001bff151219 */ /* 0x020fc6000001160e */
[----:B------:R-:W-:Y:S01]  /*1fac0*/  IMAD R27, R8, R26, R9 ;  /* 0x0000001a081b7224 */ /* 0x000fe200078e0209 */
[----:B------:R-:W-:Y:S01]  /*1fad0*/  SEL R9, R232, RZ, P0 ;  /* 0x000000ffe8097207 */ /* 0x000fe20000000000 */
[----:B------:R-:W-:Y:S01]  /*1fae0*/  IMAD.IADD R25, R7, 0x1, R25 ;  /* 0x0000000107197824 */ /* 0x000fe200078e0219 */
[----:B------:R-:W-:Y:S01]  /*1faf0*/  IADD3 R8, P1, P3, R12, R6, R15 ;  /* 0x000000060c087210 */ /* 0x000fe20007b3e00f */
[----:B------:R-:W-:Y:S02]  /*1fb00*/  IMAD.IADD R27, R13, 0x1, R27 ;  /* 0x000000010d1b7824 */ /* 0x000fe400078e021b */
[----:B------:R-:W-:-:S03]  /*1fb10*/  IMAD.WIDE.U32 R6, R10, R9, RZ ;  /* 0x000000090a067225 */ /* 0x000fc600078e00ff */
[----:B------:R-:W-:Y:S01]  /*1fb20*/  IADD3.X R10, R27, R25, R24, P1, P3 ;  /* 0x000000191b0a7210 */ /* 0x000fe20000fe6418 */
[----:B------:R-:W-:Y:S01]  /*1fb30*/  IMAD R11, R11, R9, RZ ;  /* 0x000000090b0b7224 */ /* 0x000fe200078e02ff */
[----:B------:R-:W-:Y:S01]  /*1fb40*/  IADD3 R6, P0, P1, R21, R8, R6 ;  /* 0x0000000815067210 */ /* 0x000fe2000791e006 */
[--C-:B------:R-:W-:Y:S01]  /*1fb50*/  IMAD.MOV R12, RZ, RZ, -R21.reuse ;  /* 0x000000ffff0c7224 */ /* 0x100fe200078e0a15 */
[----:B------:R-:W-:Y:S01]  /*1fb60*/  SHF.R.S32.HI R21, RZ, 0x1f, R21 ;  /* 0x0000001fff157819 */ /* 0x000fe20000011415 */
[----:B------:R-:W-:Y:S02]  /*1fb70*/  IMAD.IADD R11, R7, 0x1, R11 ;  /* 0x00000001070b7824 */ /* 0x000fe400078e020b */
[----:B------:R-:W-:-:S03]  /*1fb80*/  IMAD R9, R31, R12, R28 ;  /* 0x0000000c1f097224 */ /* 0x000fc600078e021c */
[----:B------:R-:W-:Y:S01]  /*1fb90*/  IADD3.X R7, R21, R10, R11, P0, P1 ;  /* 0x0000000a15077210 */ /* 0x000fe200007e240b */
[----:B-1----:R-:W-:Y:S01]  /*1fba0*/  IMAD R5, R5, R9, RZ ;  /* 0x0000000905057224 */ /* 0x002fe200078e02ff */
[----:B------:R-:W-:-:S05]  /*1fbb0*/  SHF.R.S32.HI R11, RZ, 0x1f, R9 ;  /* 0x0000001fff0b7819 */ /* 0x000fca0000011409 */
[C---:B------:R-:W-:Y:S02]  /*1fbc0*/  IMAD R11, R4.reuse, R11, R5 ;  /* 0x0000000b040b7224 */ /* 0x040fe400078e0205 */
[----:B------:R-:W-:-:S04]  /*1fbd0*/  IMAD.WIDE.U32 R4, R4, R9, R6 ;  /* 0x0000000904047225 */ /* 0x000fc800078e0006 */
[----:B------:R-:W-:Y:S01]  /*1fbe0*/  IMAD.IADD R5, R5, 0x1, R11 ;  /* 0x0000000105057824 */ /* 0x000fe200078e020b */
[----:B0-----:R-:W-:-:S04]  /*1fbf0*/  LEA R2, P0, R4, R2, 0x2 ;  /* 0x0000000204027211 */ /* 0x001fc800078010ff */
[----:B--2---:R-:W-:Y:S01]  /*1fc00*/  LEA.HI.X R3, R4, R3, R5, 0x2, P0 ;  /* 0x0000000304037211 */ /* 0x004fe200000f1405 */
[----:B------:R-:W-:-:S05]  /*1fc10*/  IMAD.MOV.U32 R5, RZ, RZ, -0x800000 ;  /* 0xff800000ff057424 */ /* 0x000fca00078e00ff */
[----:B------:R2:W-:Y:S03]  /*1fc20*/  STG.E desc[UR60][R2.64], R5 ;  /* 0x0000000502007986 */ /* 0x0005e6000c10193c */
.L_x_635:
[----:B------:R-:W-:Y:S05]  /*1fc30*/  BSYNC B1 ;  /* 0x0000000000017941 */ /* 0x000fea0003800000 */
.L_x_634:
[----:B------:R-:W-:Y:S05]  /*1fc40*/  @P2 BRA `(.L_x_630) ;  /* 0x00000008000c2947 */ /* 0x000fea0003800000 */
[----:B--2---:R-:W2:Y:S01]  /*1fc50*/  S2R R2, SR_TID.X ;  /* 0x0000000000027919 */ /* 0x004ea20000002100 */
[----:B------:R-:W3:Y:S01]  /*1fc60*/  LDC R9, c[0x0][0xbe8] ;  /* 0x0002fa00ff097b82 */ /* 0x000ee20000000800 */
[----:B------:R-:W-:Y:S01]  /*1fc70*/  ULDC.64 UR4, c[0x0][0xaa0] ;  /* 0x0002a80000047ab9 */ /* 0x000fe20000000a00 */
[----:B------:R-:W-:Y:S01]  /*1fc80*/  BSSY B1, `(.L_x_636) ;  /* 0x0000049000017945 */ /* 0x000fe20003800000 */
[----:B---3--:R-:W-:Y:S01]  /*1fc90*/  ISETP.NE.AND P0, PT, R9, 0x1, PT ;  /* 0x000000010900780c */ /* 0x008fe20003f05270 */
[----:B--2---:R-:W-:Y:S02]  /*1fca0*/  VIADD R4, R2, 0xffffff80 ;  /* 0xffffff8002047836 */ /* 0x004fe40000000000 */
[----:B------:R-:W-:-:S03]  /*1fcb0*/  IMAD R2, R24, UR4, RZ ;  /* 0x0000000418027c24 */ /* 0x000fc6000f8e02ff */
[----:B------:R-:W-:-:S07]  /*1fcc0*/  SHF.R.S32.HI R3, RZ, 0x1f, R4 ;  /* 0x0000001fff037819 */ /* 0x000fce0000011404 */
[----:B------:R-:W2:Y:S01]  /*1fcd0*/  @P0 LDC R7, c[0x0][0xbec] ;  /* 0x0002fb00ff070b82 */ /* 0x000ea20000000800 */
[----:B------:R-:W-:Y:S01]  /*1fce0*/  IMAD R5, R15, UR5, R2 ;  /* 0x000000050f057c24 */ /* 0x000fe2000f8e0202 */
[----:B------:R-:W-:Y:S01]  /*1fcf0*/  LEA.HI R6, R3, R4, RZ, 0x3 ;  /* 0x0000000403067211 */ /* 0x000fe200078f18ff */
[----:B------:R-:W-:Y:S01]  /*1fd00*/  IMAD.WIDE.U32 R2, R15, UR4, RZ ;  /* 0x000000040f027c25 */ /* 0x000fe2000f8e00ff */
[----:B------:R-:W-:Y:S02]  /*1fd10*/  ULDC.64 UR4, c[0x0][0xae8] ;  /* 0x0002ba0000047ab9 */ /* 0x000fe40000000a00 */
[----:B------:R-:W-:Y:S02]  /*1fd20*/  LOP3.LUT R13, R6, 0xfffffff8, RZ, 0xc0, !PT ;  /* 0xfffffff8060d7812 */ /* 0x000fe400078ec0ff */
[----:B------:R-:W3:Y:S01]  /*1fd30*/  @P0 LDC R11, c[0x0][0xbf0] ;  /* 0x0002fc00ff0b0b82 */ /* 0x000ee20000000800 */
[----:B------:R-:W-:Y:S01]  /*1fd40*/  SHF.R.S32.HI R10, RZ, 0x3, R6 ;  /* 0x00000003ff0a7819 */ /* 0x000fe20000011406 */
[----:B------:R-:W-:-:S02]  /*1fd50*/  IMAD.IADD R3, R3, 0x1, R5 ;  /* 0x0000000103037824 */ /* 0x000fc400078e0205 */
[----:B------:R-:W-:Y:S02]  /*1fd60*/  IMAD.IADD R13, R4, 0x1, -R13 ;  /* 0x00000001040d7824 */ /* 0x000fe400078e0a0d */
[----:B------:R-:W-:-:S04]  /*1fd70*/  IMAD.WIDE.U32 R2, R221, UR4, R2 ;  /* 0x00000004dd027c25 */ /* 0x000fc8000f8e0002 */
[----:B------:R-:W-:Y:S02]  /*1fd80*/  IMAD R4, R13, 0x20, R10 ;  /* 0x000000200d047824 */ /* 0x000fe400078e020a */
[----:B------:R-:W-:Y:S01]  /*1fd90*/  IMAD R3, R221, UR5, R3 ;  /* 0x00000005dd037c24 */ /* 0x000fe2000f8e0203 */
[----:B------:R-:W-:Y:S01]  /*1fda0*/  ULDC.64 UR4, c[0x0][0xaf0] ;  /* 0x0002bc0000047ab9 */ /* 0x000fe20000000a00 */
[----:B------:R-:W-:Y:S02]  /*1fdb0*/  IMAD R8, R231, 0x80, R4 ;  /* 0x00000080e7087824 */ /* 0x000fe400078e0204 */
[----:B------:R-:W-:Y:S02]  /*1fdc0*/  IMAD R6, R26, UR4, RZ ;  /* 0x000000041a067c24 */ /* 0x000fe4000f8e02ff */
[----:B--2---:R-:W-:-:S04]  /*1fdd0*/  @P0 IMAD.HI.U32 R4, R8, R7, RZ ;  /* 0x0000000708040227 */ /* 0x004fc800078e00ff */
[----:B------:R-:W-:Y:S02]  /*1fde0*/  IMAD.MOV.U32 R5, RZ, RZ, R8 ;  /* 0x000000ffff057224 */ /* 0x000fe400078e0008 */
[C---:B------:R-:W-:Y:S01]  /*1fdf0*/  IMAD R7, R29.reuse, UR5, R6 ;  /* 0x000000051d077c24 */ /* 0x040fe2000f8e0206 */
[----:B---3--:R-:W-:Y:S01]  /*1fe00*/  @P0 SHF.R.U32.HI R5, RZ, R11, R4 ;  /* 0x0000000bff050219 */ /* 0x008fe20000011604 */
[----:B------:R-:W-:Y:S01]  /*1fe10*/  IMAD.WIDE.U32 R2, R29, UR4, R2 ;  /* 0x000000041d027c25 */ /* 0x000fe2000f8e0002 */
[----:B------:R-:W-:Y:S02]  /*1fe20*/  ULDC.64 UR4, c[0x0][0xae0] ;  /* 0x0002b80000047ab9 */ /* 0x000fe40000000a00 */
[----:B------:R-:W-:Y:S01]  /*1fe30*/  SHF.R.S32.HI R4, RZ, 0x1f, R5 ;  /* 0x0000001fff047819 */ /* 0x000fe20000011405 */
[----:B------:R-:W-:Y:S02]  /*1fe40*/  IMAD.IADD R3, R3, 0x1, R7 ;  /* 0x0000000103037824 */ /* 0x000fe400078e0207 */
[----:B------:R-:W-:-:S02]  /*1fe50*/  IMAD.MOV R7, RZ, RZ, -R5 ;  /* 0x000000ffff077224 */ /* 0x000fc400078e0a05 */
[----:B------:R-:W-:Y:S02]  /*1fe60*/  IMAD R4, R4, UR4, RZ ;  /* 0x0000000404047c24 */ /* 0x000fe4000f8e02ff */
[----:B------:R-:W-:Y:S02]  /*1fe70*/  IMAD R7, R9, R7, R8 ;  /* 0x0000000709077224 */ /* 0x000fe400078e0208 */
[----:B------:R-:W-:-:S04]  /*1fe80*/  IMAD.WIDE.U32 R2, R5, UR4, R2 ;  /* 0x0000000405027c25 */ /* 0x000fc8000f8e0002 */
[----:B------:R-:W-:Y:S01]  /*1fe90*/  IMAD R5, R5, UR5, R4 ;  /* 0x0000000505057c24 */ /* 0x000fe2000f8e0204 */
[----:B------:R-:W-:Y:S01]  /*1fea0*/  SHF.R.S32.HI R4, RZ, 0x1f, R7 ;  /* 0x0000001fff047819 */ /* 0x000fe20000011407 */
[----:B------:R-:W-:Y:S01]  /*1feb0*/  ULDC.64 UR4, c[0x0][0xad8] ;  /* 0x0002b60000047ab9 */ /* 0x000fe20000000a00 */
[----:B------:R-:W-:Y:S02]  /*1fec0*/  IMAD R8, R231, 0x80, R10 ;  /* 0x00000080e7087824 */ /* 0x000fe400078e020a */
[----:B------:R-:W-:Y:S02]  /*1fed0*/  IMAD.IADD R3, R3, 0x1, R5 ;  /* 0x0000000103037824 */ /* 0x000fe400078e0205 */
[----:B------:R-:W-:Y:S02]  /*1fee0*/  IMAD R6, R4, UR4, RZ ;  /* 0x0000000404067c24 */ /* 0x000fe4000f8e02ff */
[----:B------:R-:W-:Y:S02]  /*1fef0*/  IMAD R9, R0, R9, RZ ;  /* 0x0000000900097224 */ /* 0x000fe400078e02ff */
        /* <DEDUP_REMOVED lines=13> */
[----:B------:R2:W3:Y:S01]  /*1ffd0*/  SHFL.IDX PT, R2, R4, RZ, 0x181f ;  /* 0x00181fff04027589 */ /* 0x0004e200000e0000 */
[----:B------:R-:W-:Y:S01]  /*1ffe0*/  VIADD R11, R13, 0x80 ;  /* 0x000000800d0b7836 */ /* 0x000fe20000000000 */
[----:B------:R-:W-:Y:S02]  /*1fff0*/  SHF.R.S32.HI R12, RZ, 0x1f, R13 ;  /* 0x0000001fff0c7819 */ /* 0x000fe4000001140d */
[----:B------:R2:W4:Y:S01]  /*20000*/  SHFL.IDX PT, R0, R5, RZ, 0x181f ;  /* 0x00181fff05007589 */ /* 0x00052200000e0000 */
[----:B------:R-:W-:Y:S02]  /*20010*/  SHF.R.S32.HI R6, RZ, 0x1f, R7 ;  /* 0x0000001fff067819 */ /* 0x000fe40000011407 */
[----:B------:R-:W-:Y:S01]  /*20020*/  SHF.R.S32.HI R10, RZ, 0x1f, R11 ;  /* 0x0000001fff0a7819 */ /* 0x000fe2000001140b */
[----:B------:R-:W-:Y:S06]  /*20030*/  @P2 BRA `(.L_x_637) ;  /* 0x0000000000342947 */ /* 0x000fec0003800000 */
[----:B------:R-:W-:Y:S02]  /*20040*/  ULDC UR4, c[0x0][0xac8] ;  /* 0x0002b20000047ab9 */ /* 0x000fe40000000800 */
[----:B------:R-:W-:Y:S02]  /*20050*/  ISETP.GE.AND P4, PT, R13, UR4, PT ;  /* 0x000000040d007c0c */ /* 0x000fe4000bf86270 */
[----:B------:R-:W-:Y:S02]  /*20060*/  ISETP.GE.AND P3, PT, R7, UR4, PT ;  /* 0x0000000407007c0c */ /* 0x000fe4000bf66270 */
[----:B------:R-:W-:-:S09]  /*20070*/  ISETP.GE.AND P2, PT, R11, UR4, PT ;  /* 0x000000040b007c0c */ /* 0x000fd2000bf46270 */
[-C--:B---3--:R-:W-:Y:S02]  /*20080*/  @!P4 LEA R14, P6, R13, R2.reuse, 0x1 ;  /* 0x000000020d0ec211 */ /* 0x088fe400078c08ff */
[----:B------:R-:W-:Y:S02]  /*20090*/  @!P3 LEA R20, P5, R7, R2, 0x1 ;  /* 0x000000020714b211 */ /* 0x000fe400078a08ff */
[----:B----4-:R-:W-:Y:S02]  /*200a0*/  @!P4 LEA.HI.X R15, R13, R0, R12, 0x1, P6 ;  /* 0x000000000d0fc211 */ /* 0x010fe400030f0c0c */
[----:B------:R-:W-:Y:S02]  /*200b0*/  @!P2 LEA R2, P6, R11, R2, 0x1 ;  /* 0x000000020b02a211 */ /* 0x000fe400078c08ff */
[-C--:B------:R-:W-:Y:S01]  /*200c0*/  @!P3 LEA.HI.X R21, R7, R0.reuse, R6, 0x1, P5 ;  /* 0x000000000715b211 */ /* 0x080fe200028f0c06 */
[----:B------:R3:W-:Y:S01]  /*200d0*/  @!P4 ST.E.128 desc[UR60][R14.64], RZ ;  /* 0x000000ff0e00c985 */ /* 0x0007e2000c101d3c */
[----:B------:R-:W-:-:S03]  /*200e0*/  @!P2 LEA.HI.X R3, R11, R0, R10, 0x1, P6 ;  /* 0x000000000b03a211 */ /* 0x000fc600030f0c0a */
[----:B------:R3:W-:Y:S04]  /*200f0*/  @!P3 ST.E.128 desc[UR60][R20.64], RZ ;  /* 0x000000ff1400b985 */ /* 0x0007e8000c101d3c */
[----:B------:R3:W-:Y:S02]  /*20100*/  @!P2 ST.E.128 desc[UR60][R2.64], RZ ;  /* 0x000000ff0200a985 */ /* 0x0007e4000c101d3c */
.L_x_637:
[----:B------:R-:W-:Y:S05]  /*20110*/  BSYNC B1 ;  /* 0x0000000000017941 */ /* 0x000fea0003800000 */
.L_x_636:
[----:B----4-:R4:W0:Y:S01]  /*20120*/  SHFL.IDX PT, R0, R5, 0x1, 0x181f ;  /* 0x00381f0005007f89 */ /* 0x01082200000e0000 */
[----:B------:R-:W-:Y:S03]  /*20130*/  BSSY B1, `(.L_x_638) ;  /* 0x0000010000017945 */ /* 0x000fe60003800000 */
[----:B---3--:R4:W3:Y:S01]  /*20140*/  SHFL.IDX PT, R2, R4, 0x1, 0x181f ;  /* 0x00381f0004027f89 */ /* 0x0088e200000e0000 */
[----:B------:R-:W-:Y:S05]  /*20150*/  @P0 BRA `(.L_x_639) ;  /* 0x0000000000340947 */ /* 0x000fea0003800000 */
[----:B------:R-:W-:Y:S02]  /*20160*/  ULDC UR4, c[0x0][0xac8] ;  /* 0x0002b20000047ab9 */ /* 0x000fe40000000800 */
[----:B------:R-:W-:Y:S02]  /*20170*/  ISETP.GE.AND P4, PT, R13, UR4, PT ;  /* 0x000000040d007c0c */ /* 0x000fe4000bf86270 */
[----:B------:R-:W-:Y:S02]  /*20180*/  ISETP.GE.AND P5, PT, R7, UR4, PT ;  /* 0x0000000407007c0c */ /* 0x000fe4000bfa6270 */
[----:B------:R-:W-:-:S09]  /*20190*/  ISETP.GE.AND P6, PT, R11, UR4, PT ;  /* 0x000000040b007c0c */ /* 0x000fd2000bfc6270 */
[-C--:B---3--:R-:W-:Y:S02]  /*201a0*/  @!P4 LEA R14, P0, R13, R2.reuse, 0x1 ;  /* 0x000000020d0ec211 */ /* 0x088fe400078008ff */
        /* <DEDUP_REMOVED lines=8> */
.L_x_639:
[----:B------:R-:W-:Y:S05]  /*20230*/  BSYNC B1 ;  /* 0x0000000000017941 */ /* 0x000fea0003800000 */
.L_x_638:
[----:B0-----:R0:W0:Y:S01]  /*20240*/  SHFL.IDX PT, R0, R5, 0x2, 0x181f ;  /* 0x00581f0005007f89 */ /* 0x00102200000e0000 */
[----:B------:R-:W-:Y:S03]  /*20250*/  BSSY B1, `(.L_x_640) ;  /* 0x0000010000017945 */ /* 0x000fe60003800000 */
[----:B---3--:R3:W0:Y:S01]  /*20260*/  SHFL.IDX PT, R2, R4, 0x2, 0x181f ;  /* 0x00581f0004027f89 */ /* 0x00862200000e0000 */
[----:B------:R-:W-:Y:S05]  /*20270*/  @P1 BRA `(.L_x_641) ;  /* 0x0000000000341947 */ /* 0x000fea0003800000 */
[----:B------:R-:W-:Y:S02]  /*20280*/  ULDC UR4, c[0x0][0xac8] ;  /* 0x0002b20000047ab9 */ /* 0x000fe40000000800 */
        /* <DEDUP_REMOVED lines=9> */
[----:B------:R0:W-:Y:S04]  /*20320*/  @!P3 ST.E.128 desc[UR60][R14.64], RZ ;  /* 0x000000ff0e00b985 */ /* 0x0001e8000c101d3c */
[----:B------:R0:W-:Y:S04]  /*20330*/  @!P4 ST.E.128 desc[UR60][R20.64], RZ ;  /* 0x000000ff1400c985 */ /* 0x0001e8000c101d3c */
[----:B------:R0:W-:Y:S02]  /*20340*/  @!P5 ST.E.128 desc[UR60][R2.64], RZ ;  /* 0x000000ff0200d985 */ /* 0x0001e4000c101d3c */
.L_x_641:
[----:B------:R-:W-:Y:S05]  /*20350*/  BSYNC B1 ;  /* 0x0000000000017941 */ /* 0x000fea0003800000 */
.L_x_640:
[----:B0-----:R-:W-:Y:S01]  /*20360*/  VIADD R0, R8, 0x60 ;  /* 0x0000006008007836 */ /* 0x001fe20000000000 */
[----:B--2-4-:R-:W0:Y:S04]  /*20370*/  SHFL.IDX PT, R5, R5, 0x3, 0x181f ;  /* 0x00781f0005057f89 */ /* 0x014e2800000e0000 */
[----:B------:R-:W-:Y:S01]  /*20380*/  ISETP.GE.AND P0, PT, R0, R9, PT ;  /* 0x000000090000720c */ /* 0x000fe20003f06270 */
[----:B------:R2:W4:-:S12]  /*20390*/  SHFL.IDX PT, R2, R4, 0x3, 0x181f ;  /* 0x00781f0004027f89 */ /* 0x00051800000e0000 */
[----:B--2---:R-:W-:Y:S05]  /*203a0*/  @P0 BRA `(.L_x_630) ;  /* 0x0000000000340947 */ /* 0x004fea0003800000 */
        /* <DEDUP_REMOVED lines=13> */
.L_x_630:
[----:B------:R-:W-:Y:S05]  /*20480*/  BSYNC B0 ;  /* 0x0000000000007941 */ /* 0x000fea0003800000 */
.L_x_620:
[----:B------:R-:W-:Y:S02]  /*20490*/  ULDC UR4, c[0x0][0xc3c] ;  /* 0x00030f0000047ab9 */ /* 0x000fe40000000800 */
[----:B-1----:R-:W-:-:S13]  /*204a0*/  ISETP.GE.AND P0, PT, R151, UR4, PT ;  /* 0x0000000497007c0c */ /* 0x002fda000bf06270 */
[----:B------:R-:W-:Y:S05]  /*204b0*/  @!P0 BRA `(.L_x_642) ;  /* 0xfffffe0c00548947 */ /* 0x000fea000383ffff */
[----:B------:R-:W-:Y:S05]  /*204c0*/  BRA `(.L_x_430) ;  /* 0x0000008400487947 */ /* 0x000fea0003800000 */
.L_x_428:
        /* <DEDUP_REMOVED lines=20> */
.L_x_643:
[----:B------:R-:W-:Y:S01]  /*20610*/  LOP3.LUT R0, R6, 0x1f, RZ, 0xc0, !PT ;  /* 0x0000001f06007812 */ /* 0x000fe200078ec0ff */
[----:B------:R-:W-:Y:S01]  /*20620*/  ULDC UR4, c[0x0][0xc3c] ;  /* 0x00030f0000047ab9 */ /* 0x000fe20000000800 */
[----:B------:R-:W-:Y:S01]  /*20630*/  IMAD.MOV.U32 R10, RZ, RZ, RZ ;  /* 0x000000ffff0a7224 */ /* 0x000fe200078e00ff */
[----:B------:R-:W1:Y:S01]  /*20640*/  S2UR UR6, SR_CTAID.X ;  /* 0x00000000000679c3 */ /* 0x000e620000002500 */
[----:B------:R-:W-:Y:S01]  /*20650*/  ISETP.NE.AND P0, PT, R0, 0x1f, PT ;  /* 0x0000001f0000780c */ /* 0x000fe20003f05270 */
[----:B------:R-:W-:-:S03]  /*20660*/  ULDC UR5, c[0x0][0xc38] ;  /* 0x00030e0000057ab9 */ /* 0x000fc60000000800 */
[----:B------:R-:W-:-:S13]  /*20670*/  ISETP.GE.OR P1, PT, R0, UR4, !P0 ;  /* 0x0000000400007c0c */ /* 0x000fda000c726670 */
[----:B0-----:R-:W0:Y:S08]  /*20680*/  @!P1 LDC.64 R2, c[0x0][0xc80] ;  /* 0x00032000ff029b82 */ /* 0x001e300000000a00 */
[----:B------:R-:W2:Y:S01]  /*20690*/  @!P1 LDC.64 R4, c[0x0][0xc78] ;  /* 0x00031e00ff049b82 */ /* 0x000ea20000000a00 */
[----:B0-----:R-:W-:-:S05]  /*206a0*/  @!P1 IMAD.WIDE.U32 R2, R0, 0x4, R2 ;  /* 0x0000000400029825 */ /* 0x001fca00078e0002 */
[----:B------:R2:W3:Y:S02]  /*206b0*/  @!P1 LDG.E R7, desc[UR60][R2.64] ;  /* 0x0000003c02079981 */ /* 0x0004e4000c1e1900 */
[----:B--2---:R-:W-:-:S05]  /*206c0*/  @!P1 IMAD.WIDE.U32 R2, R0, 0x4, R4 ;  /* 0x0000000400029825 */ /* 0x004fca00078e0004 */
[----:B------:R-:W3:Y:S01]  /*206d0*/  @!P1 LDG.E R10, desc[UR60][R2.64] ;  /* 0x0000003c020a9981 */ /* 0x000ee2000c1e1900 */
[C---:B------:R-:W-:Y:S01]  /*206e0*/  ISETP.NE.AND P1, PT, R0.reuse, RZ, PT ;  /* 0x000000ff0000720c */ /* 0x040fe20003f25270 */
[----:B------:R-:W-:Y:S01]  /*206f0*/  UMOV UR4, URZ ;  /* 0x0000003f00047c82 */ /* 0x000fe20008000000 */
[C---:B------:R-:W-:Y:S02]  /*20700*/  ISETP.GE.U32.AND P2, PT, R0.reuse, 0x2, PT ;  /* 0x000000020000780c */ /* 0x040fe40003f46070 */
[C---:B------:R-:W-:Y:S02]  /*20710*/  ISETP.GE.U32.AND P3, PT, R0.reuse, 0x4, PT ;  /* 0x000000040000780c */ /* 0x040fe40003f66070 */
[C---:B------:R-:W-:Y:S02]  /*20720*/  ISETP.GE.U32.AND P4, PT, R0.reuse, 0x8, PT ;  /* 0x000000080000780c */ /* 0x040fe40003f86070 */
[----:B------:R-:W-:Y:S01]  /*20730*/  ISETP.GE.U32.AND P5, PT, R0, 0x10, PT ;  /* 0x000000100000780c */ /* 0x000fe20003fa6070 */
[----:B---3--:R-:W-:-:S05]  /*20740*/  IMAD R4, R7, R10, RZ ;  /* 0x0000000a07047224 */ /* 0x008fca00078e02ff */
        /* <DEDUP_REMOVED lines=17> */
[----:B------:R-:W-:Y:S01]  /*20860*/  IMAD.MOV.U32 R11, RZ, RZ, R8 ;  /* 0x000000ffff0b7224 */ /* 0x000fe200078e0008 */
[----:B-1----:R-:W-:-:S13]  /*20870*/  ISETP.GT.AND P6, PT, R8, UR6, PT ;  /* 0x0000000608007c0c */ /* 0x002fda000bfc4270 */
[----:B------:R-:W-:Y:S05]  /*20880*/  @P6 BRA `(.L_x_645) ;  /* 0x0000000000a46947 */ /* 0x000fea0003800000 */
[----:B------:R-:W-:Y:S01]  /*20890*/  IMAD.MOV.U32 R8, RZ, RZ, R11 ;  /* 0x000000ffff087224 */ /* 0x000fe200078e000b */
[----:B------:R-:W-:Y:S01]  /*208a0*/  UMOV UR4, URZ ;  /* 0x0000003f00047c82 */ /* 0x000fe20008000000 */
[----:B------:R-:W-:-:S05]  /*208b0*/  ULDC UR5, c[0x0][0xc38] ;  /* 0x00030e0000057ab9 */ /* 0x000fca0000000800 */
.L_x_647:
[----:B------:R-:W0:Y:S01]  /*208c0*/  LDC R2, c[0x0][0xc3c] ;  /* 0x00030f00ff027b82 */ /* 0x000e220000000800 */
[----:B------:R-:W-:Y:S01]  /*208d0*/  ULDC UR7, c[0x0][0xc3c] ;  /* 0x00030f0000077ab9 */ /* 0x000fe20000000800 */
[----:B------:R-:W-:Y:S01]  /*208e0*/  UIADD3 UR4, UR4, 0x1f, URZ ;  /* 0x0000001f04047890 */ /* 0x000fe2000fffe03f */
[----:B------:R-:W-:-:S05]  /*208f0*/  IMAD.U32 R3, RZ, RZ, UR7 ;  /* 0x00000007ff037e24 */ /* 0x000fca000f8e00ff */
[----:B------:R1:W-:Y:S01]  /*20900*/  STL [R1+0xc], R3 ;  /* 0x00000c0301007387 */ /* 0x0003e20000100800 */
[----:B0-----:R-:W-:-:S13]  /*20910*/  ISETP.LE.AND P6, PT, R2, UR4, PT ;  /* 0x0000000402007c0c */ /* 0x001fda000bfc3270 */
[----:B-1----:R-:W-:Y:S05]  /*20920*/  @P6 BRA `(.L_x_646) ;  /* 0x0000000400a46947 */ /* 0x002fea0003800000 */
[----:B------:R-:W-:Y:S02]  /*20930*/  VIADD R9, R0, UR4 ;  /* 0x0000000400097c36 */ /* 0x000fe40008000000 */
[----:B------:R-:W-:-:S03]  /*20940*/  IMAD.MOV.U32 R7, RZ, RZ, RZ ;  /* 0x000000ffff077224 */ /* 0x000fc600078e00ff */
[----:B------:R-:W-:-:S13]  /*20950*/  ISETP.GE.OR P6, PT, R9, R2, !P0 ;  /* 0x000000020900720c */ /* 0x000fda00047c6670 */
[----:B------:R-:W0:Y:S08]  /*20960*/  @!P6 LDC.64 R2, c[0x0][0xc80] ;  /* 0x00032000ff02eb82 */ /* 0x000e300000000a00 */
[----:B------:R-:W1:Y:S01]  /*20970*/  @!P6 LDC.64 R4, c[0x0][0xc78] ;  /* 0x00031e00ff04eb82 */ /* 0x000e620000000a00 */
[----:B------:R-:W-:Y:S02]  /*20980*/  IMAD.MOV.U32 R10, RZ, RZ, RZ ;  /* 0x000000ffff0a7224 */ /* 0x000fe400078e00ff */
[----:B0-----:R-:W-:-:S05]  /*20990*/  @!P6 IMAD.WIDE R2, R9, 0x4, R2 ;  /* 0x000000040902e825 */ /* 0x001fca00078e0202 */
[----:B------:R1:W2:Y:S02]  /*209a0*/  @!P6 LDG.E R7, desc[UR60][R2.64] ;  /* 0x0000003c0207e981 */ /* 0x0002a4000c1e1900 */
[----:B-1----:R-:W-:-:S05]  /*209b0*/  @!P6 IMAD.WIDE R2, R9, 0x4, R4 ;  /* 0x000000040902e825 */ /* 0x002fca00078e0204 */
        /* <DEDUP_REMOVED lines=22> */
.L_x_645:
        /* <DEDUP_REMOVED lines=20> */
.L_x_648:
[----:B-1----:R-:W-:Y:S01]  /*20c60*/  IMAD R10, R14, UR5, R11 ;  /* 0x000000050e0a7c24 */ /* 0x002fe2000f8e020b */
[----:B------:R-:W1:Y:S01]  /*20c70*/  MUFU.RCP R12, R12 ;  /* 0x0000000c000c7308 */ /* 0x000e620000001000 */
[----:B------:R-:W-:Y:S02]  /*20c80*/  IMAD R11, R16, R5, RZ ;  /* 0x00000005100b7224 */ /* 0x000fe400078e02ff */
[----:B0-----:R-:W-:Y:S01]  /*20c90*/  IMAD.MOV.U32 R2, RZ, RZ, RZ ;  /* 0x000000ffff027224 */ /* 0x001fe200078e00ff */
[----:B------:R0:W-:Y:S03]  /*20ca0*/  STL [R1], R10 ;  /* 0x0000000a01007387 */ /* 0x0001e60000100800 */
[----:B------:R-:W-:Y:S01]  /*20cb0*/  IMAD.HI.U32 R2, R3, R11, R2 ;  /* 0x0000000b03027227 */ /* 0x000fe200078e0002 */
[----:B------:R-:W-:-:S05]  /*20cc0*/  IABS R11, R7 ;  /* 0x00000007000b7213 */ /* 0x000fca0000000000 */
[----:B------:R-:W-:Y:S01]  /*20cd0*/  IMAD.MOV R14, RZ, RZ, -R11 ;  /* 0x000000ffff0e7224 */ /* 0x000fe200078e0a0b */
[----:B0-----:R-:W-:-:S04]  /*20ce0*/  IADD3 R10, -R10, UR6, RZ ;  /* 0x000000060a0a7c10 */ /* 0x001fc8000fffe1ff */
[----:B------:R-:W-:-:S05]  /*20cf0*/  IABS R3, R10 ;  /* 0x0000000a00037213 */ /* 0x000fca0000000000 */
[----:B------:R-:W-:-:S04]  /*20d00*/  IMAD.HI.U32 R11, R2, R3, RZ ;  /* 0x00000003020b7227 */ /* 0x000fc800078e00ff */
[----:B------:R-:W-:Y:S02]  /*20d10*/  IMAD R2, R11, R14, R3 ;  /* 0x0000000e0b027224 */ /* 0x000fe400078e0203 */
[----:B-1----:R-:W-:-:S03]  /*20d20*/  VIADD R3, R12, 0xffffffe ;  /* 0x0ffffffe0c037836 */ /* 0x002fc60000000000 */
[----:B------:R-:W-:-:S03]  /*20d30*/  ISETP.GT.U32.AND P1, PT, R5, R2, PT ;  /* 0x000000020500720c */ /* 0x000fc60003f24070 */
[----:B------:R-:W0:Y:S10]  /*20d40*/  F2I.FTZ.U32.TRUNC.NTZ R3, R3 ;  /* 0x0000000300037305 */ /* 0x000e34000021f000 */
[----:B------:R-:W-:-:S02]  /*20d50*/  @!P1 IMAD.IADD R2, R2, 0x1, -R5 ;  /* 0x0000000102029824 */ /* 0x000fc400078e0a05 */
[----:B------:R-:W-:Y:S01]  /*20d60*/  @!P1 VIADD R11, R11, 0x1 ;  /* 0x000000010b0b9836 */ /* 0x000fe20000000000 */
[----:B------:R-:W-:Y:S02]  /*20d70*/  ISETP.NE.AND P1, PT, R7, RZ, PT ;  /* 0x000000ff0700720c */ /* 0x000fe40003f25270 */
[----:B------:R-:W-:Y:S01]  /*20d80*/  ISETP.GE.U32.AND P0, PT, R2, R5, PT ;  /* 0x000000050200720c */ /* 0x000fe20003f06070 */
[----:B0-----:R-:W-:Y:S02]  /*20d90*/  IMAD.MOV R5, RZ, RZ, -R3 ;  /* 0x000000ffff057224 */ /* 0x001fe400078e0a03 */
[----:B------:R-:W-:Y:S02]  /*20da0*/  IMAD.MOV.U32 R2, RZ, RZ, RZ ;  /* 0x000000ffff027224 */ /* 0x000fe400078e00ff */
[----:B------:R-:W-:-:S04]  /*20db0*/  IMAD R5, R5, R8, RZ ;  /* 0x0000000805057224 */ /* 0x000fc800078e02ff */
[----:B------:R-:W-:Y:S01]  /*20dc0*/  IMAD.HI.U32 R5, R3, R5, R2 ;  /* 0x0000000503057227 */ /* 0x000fe200078e0002 */
[----:B------:R-:W-:Y:S02]  /*20dd0*/  LOP3.LUT R2, R10, R7, RZ, 0x3c, !PT ;  /* 0x000000070a027212 */ /* 0x000fe400078e3cff */
[----:B------:R-:W-:Y:S01]  /*20de0*/  IABS R3, R9 ;  /* 0x0000000900037213 */ /* 0x000fe20000000000 */
[----:B------:R-:W-:Y:S01]  /*20df0*/  @P0 VIADD R11, R11, 0x1 ;  /* 0x000000010b0b0836 */ /* 0x000fe20000000000 */
[----:B------:R-:W-:-:S03]  /*20e00*/  ISETP.GE.AND P2, PT, R2, RZ, PT ;  /* 0x000000ff0200720c */ /* 0x000fc60003f46270 */
[----:B------:R-:W-:-:S10]  /*20e10*/  IMAD.MOV R3, RZ, RZ, -R3 ;  /* 0x000000ffff037224 */ /* 0x000fd400078e0a03 */
[----:B------:R-:W-:Y:S01]  /*20e20*/  @!P2 IMAD.MOV R11, RZ, RZ, -R11 ;  /* 0x000000ffff0ba224 */ /* 0x000fe200078e0a0b */
[----:B------:R-:W-:-:S04]  /*20e30*/  @!P1 LOP3.LUT R11, RZ, R7, RZ, 0x33, !PT ;  /* 0x00000007ff0b9212 */ /* 0x000fc800078e33ff */
[-C--:B------:R-:W-:Y:S01]  /*20e40*/  IABS R2, R11.reuse ;  /* 0x0000000b00027213 */ /* 0x080fe20000000000 */
[----:B------:R-:W-:-:S04]  /*20e50*/  IMAD R7, R7, R11, RZ ;  /* 0x0000000b07077224 */ /* 0x000fc800078e02ff */
[----:B------:R-:W-:-:S04]  /*20e60*/  IMAD.HI.U32 R5, R5, R2, RZ ;  /* 0x0000000205057227 */ /* 0x000fc800078e00ff */
[----:B------:R-:W-:Y:S01]  /*20e70*/  IMAD R3, R5, R3, R2 ;  /* 0x0000000305037224 */ /* 0x000fe200078e0202 */
[----:B------:R-:W-:-:S04]  /*20e80*/  LOP3.LUT R2, R11, R9, RZ, 0x3c, !PT ;  /* 0x000000090b027212 */ /* 0x000fc800078e3cff */
[----:B------:R-:W-:Y:S02]  /*20e90*/  ISETP.GT.U32.AND P1, PT, R8, R3, PT ;  /* 0x000000030800720c */ /* 0x000fe40003f24070 */
[----:B------:R-:W-:-:S11]  /*20ea0*/  ISETP.GE.AND P2, PT, R2, RZ, PT ;  /* 0x000000ff0200720c */ /* 0x000fd60003f46270 */
[----:B------:R-:W-:Y:S02]  /*20eb0*/  @!P1 IMAD.IADD R3, R3, 0x1, -R8 ;  /* 0x0000000103039824 */ /* 0x000fe400078e0a08 */
[----:B------:R-:W-:Y:S01]  /*20ec0*/  @!P1 VIADD R5, R5, 0x1 ;  /* 0x0000000105059836 */ /* 0x000fe20000000000 */
[----:B------:R-:W-:Y:S02]  /*20ed0*/  ISETP.NE.AND P1, PT, R9, RZ, PT ;  /* 0x000000ff0900720c */ /* 0x000fe40003f25270 */
[----:B------:R-:W-:-:S13]  /*20ee0*/  ISETP.GE.U32.AND P0, PT, R3, R8, PT ;  /* 0x000000080300720c */ /* 0x000fda0003f06070 */
[----:B------:R-:W-:-:S04]  /*20ef0*/  @P0 VIADD R5, R5, 0x1 ;  /* 0x0000000105050836 */ /* 0x000fc80000000000 */
[----:B------:R-:W-:Y:S01]  /*20f00*/  @!P2 IMAD.MOV R5, RZ, RZ, -R5 ;  /* 0x000000ffff05a224 */ /* 0x000fe200078e0a05 */
[----:B------:R-:W-:-:S05]  /*20f10*/  @!P1 LOP3.LUT R5, RZ, R9, RZ, 0x33, !PT ;  /* 0x00000009ff059212 */ /* 0x000fca00078e33ff */
[----:B------:R-:W-:-:S04]  /*20f20*/  IMAD.MOV R2, RZ, RZ, -R5 ;  /* 0x000000ffff027224 */ /* 0x000fc800078e0a05 */
[C---:B------:R-:W-:Y:S02]  /*20f30*/  IMAD R11, R9.reuse, R2, R11 ;  /* 0x00000002090b7224 */ /* 0x040fe400078e020b */
[----:B------:R-:W-:Y:S02]  /*20f40*/  IMAD R2, R9, 0x1000000, R5 ;  /* 0x0100000009027824 */ /* 0x000fe400078e0205 */
[----:B------:R-:W-:Y:S02]  /*20f50*/  IMAD.IADD R5, R10, 0x1, -R7 ;  /* 0x000000010a057824 */ /* 0x000fe400078e0a07 */
[----:B------:R-:W-:Y:S02]  /*20f60*/  IMAD R3, R11, 0x10000, R2 ;  /* 0x000100000b037824 */ /* 0x000fe400078e0202 */
[----:B------:R-:W-:Y:S01]  /*20f70*/  VIADD R2, R4, UR4 ;  /* 0x0000000404027c36 */ /* 0x000fe20008000000 */
[----:B------:R1:W-:Y:S04]  /*20f80*/  STL [R1+0x4], R5 ;  /* 0x0000040501007387 */ /* 0x0003e80000100800 */
[----:B------:R1:W-:Y:S04]  /*20f90*/  STL [R1+0xc], R2 ;  /* 0x00000c0201007387 */ /* 0x0003e80000100800 */
[----:B------:R1:W-:Y:S01]  /*20fa0*/  STL [R1+0x8], R3 ;  /* 0x0000080301007387 */ /* 0x0003e20000100800 */
[----:B------:R-:W-:Y:S05]  /*20fb0*/  BRA `(.L_x_649) ;  /* 0x0000000000107947 */ /* 0x000fea0003800000 */
.L_x_646:
[----:B------:R-:W-:Y:S01]  /*20fc0*/  IMAD.U32 R2, RZ, RZ, UR6 ;  /* 0x00000006ff027e24 */ /* 0x000fe2000f8e00ff */
[----:B------:R0:W-:Y:S04]  /*20fd0*/  STL [R1+0x4], RZ ;  /* 0x000004ff01007387 */ /* 0x0001e80000100800 */
[----:B------:R0:W-:Y:S04]  /*20fe0*/  STL [R1+0x8], RZ ;  /* 0x000008ff01007387 */ /* 0x0001e80000100800 */
[----:B------:R0:W-:Y:S02]  /*20ff0*/  STL [R1], R2 ;  /* 0x0000000201007387 */ /* 0x0001e40000100800 */
.L_x_649:
[----:B------:R-:W2:Y:S04]  /*21000*/  LDL R8, [R1] ;  /* 0x0000000001087983 */ /* 0x000ea80000100800 */
[----:B------:R-:W2:Y:S04]  /*21010*/  LDL R9, [R1+0x4] ;  /* 0x0000040001097983 */ /* 0x000ea80000100800 */
[----:B------:R-:W2:Y:S04]  /*21020*/  LDL R10, [R1+0x8] ;  /* 0x00000800010a7983 */ /* 0x000ea80000100800 */
[----:B------:R-:W2:Y:S01]  /*21030*/  LDL R11, [R1+0xc] ;  /* 0x00000c00010b7983 */ /* 0x000ea20000100800 */
[----:B------:R-:W-:-:S13]  /*21040*/  ISETP.NE.AND P0, PT, R0, RZ, PT ;  /* 0x000000ff0000720c */ /* 0x000fda0003f05270 */
[----:B-1----:R-:W1:Y:S01]  /*21050*/  @!P0 S2R R3, SR_CgaCtaId ;  /* 0x0000000000038919 */ /* 0x002e620000008800 */
[----:B------:R-:W-:-:S04]  /*21060*/  @!P0 MOV R0, 0x400 ;  /* 0x0000040000008802 */ /* 0x000fc80000000f00 */
[----:B-1----:R-:W-:-:S05]  /*21070*/  @!P0 LEA R0, R3, R0, 0x18 ;  /* 0x0000000003008211 */ /* 0x002fca00078ec0ff */
[----:B--2---:R2:W-:Y:S01]  /*21080*/  @!P0 STS.128 [R0+0x368d0], R8 ;  /* 0x0368d00800008388 */ /* 0x0045e20000000c00 */
[----:B------:R-:W-:Y:S06]  /*21090*/  BAR.ARV 0x5, 0x180 ;  /* 0x0146000000007b1d */ /* 0x000fec0000002000 */
.L_x_644:
[----:B--2---:R-:W2:Y:S01]  /*210a0*/  LDL R0, [R1+0xc] ;  /* 0x00000c0001007983 */ /* 0x004ea20000100800 */
[----:B------:R-:W-:Y:S01]  /*210b0*/  ULDC UR4, c[0x0][0xc3c] ;  /* 0x00030f0000047ab9 */ /* 0x000fe20000000800 */
[----:B------:R-:W-:Y:S01]  /*210c0*/  IMAD.MOV.U32 R19, RZ, RZ, RZ ;  /* 0x000000ffff137224 */ /* 0x000fe200078e00ff */
[----:B--2---:R-:W-:Y:S01]  /*210d0*/  ISETP.GE.AND P0, PT, R0, UR4, PT ;  /* 0x0000000400007c0c */ /* 0x004fe2000bf06270 */
[----:B------:R-:W-:-:S05]  /*210e0*/  IMAD.MOV.U32 R0, RZ, RZ, 0x1 ;  /* 0x00000001ff007424 */ /* 0x000fca00078e00ff */
[----:B------:R2:W-:Y:S04]  /*210f0*/  STL [R1+0x18], R0 ;  /* 0x0000180001007387 */ /* 0x0005e80000100800 */
[----:B------:R2:W-:Y:S03]  /*21100*/  STL [R1+0x64], RZ ;  /* 0x000064ff01007387 */ /* 0x0005e60000100800 */
[----:B------:R-:W-:Y:S05]  /*21110*/  @P0 BRA `(.L_x_650) ;  /* 0x0000007400540947 */ /* 0x000fea0003800000 */
[----:B------:R-:W3:Y:S01]  /*21120*/  S2UR UR5, SR_CgaCtaId ;  /* 0x00000000000579c3 */ /* 0x000ee20000008800 */
[C---:B--2---:R-:W-:Y:S01]  /*21130*/  IMAD.SHL.U32 R0, R6.reuse, 0x8, RZ ;  /* 0x0000000806007824 */ /* 0x044fe200078e00ff */
[----:B------:R-:W-:Y:S01]  /*21140*/  LOP3.LUT R4, R6, 0x7f, RZ, 0xc0, !PT ;  /* 0x0000007f06047812 */ /* 0x000fe200078ec0ff */
[----:B------:R-:W-:Y:S01]  /*21150*/  UMOV UR4, 0x400 ;  /* 0x0000040000047882 */ /* 0x000fe20000000000 */
[----:B------:R-:W-:Y:S01]  /*21160*/  BSSY B8, `(.L_x_650) ;  /* 0x0000750000087945 */ /* 0x000fe20003800000 */
[----:B------:R-:W-:Y:S01]  /*21170*/  IMAD.MOV.U32 R19, RZ, RZ, RZ ;  /* 0x000000ffff137224 */ /* 0x000fe200078e00ff */
[----:B------:R-:W-:Y:S01]  /*21180*/  LOP3.LUT R3, R0, 0x1f8, RZ, 0xc0, !PT ;  /* 0x000001f800037812 */ /* 0x000fe200078ec0ff */
[----:B0-----:R-:W-:Y:S01]  /*21190*/  IMAD.SHL.U32 R2, R4, 0x8, RZ ;  /* 0x0000000804027824 */ /* 0x001fe200078e00ff */
[----:B------:R-:W-:Y:S01]  /*211a0*/  LOP3.LUT R0, R0, 0x38, RZ, 0xc0, !PT ;  /* 0x0000003800007812 */ /* 0x000fe200078ec0ff */
[----:B------:R-:W-:Y:S01]  /*211b0*/  ULDC.64 UR36, c[0x0][0x198] ;  /* 0x0000660000247ab9 */ /* 0x000fe20000000a00 */
[----:B------:R-:W-:Y:S01]  /*211c0*/  LOP3.LUT R3, R3, 0x38, R6, 0x78, !PT ;  /* 0x0000003803037812 */ /* 0x000fe200078e7806 */
[----:B------:R-:W-:Y:S01]  /*211d0*/  IMAD.SHL.U32 R6, R6, 0x10, RZ ;  /* 0x0000001006067824 */ /* 0x000fe200078e00ff */
[----:B------:R-:W-:-:S02]  /*211e0*/  ULDC UR38, c[0x0][0xc] ;  /* 0x0000030000267ab9 */ /* 0x000fc40000000800 */
[----:B------:R-:W-:Y:S02]  /*211f0*/  LOP3.LUT R3, R3, 0x200, R2, 0xf8, !PT ;  /* 0x0000020003037812 */ /* 0x000fe400078ef802 */
[----:B------:R-:W-:-:S04]  /*21200*/  SHF.R.U32.HI R2, RZ, 0x3, R4 ;  /* 0x00000003ff027819 */ /* 0x000fc80000011604 */
[----:B------:R-:W-:Y:S01]  /*21210*/  LOP3.LUT R4, R2, 0x70, R6, 0xf8, !PT ;  /* 0x0000007002047812 */ /* 0x000fe200078ef806 */
[----:B------:R-:W-:Y:S01]  /*21220*/  IMAD.MOV.U32 R2, RZ, RZ, 0x1 ;  /* 0x00000001ff027424 */ /* 0x000fe200078e00ff */
[----:B---3--:R-:W-:-:S06]  /*21230*/  ULEA UR4, UR5, UR4, 0x18 ;  /* 0x0000000405047291 */ /* 0x008fcc000f8ec03f */
[----:B------:R-:W-:-:S04]  /*21240*/  IMAD.U32 R18, RZ, RZ, UR4 ;  /* 0x00000004ff127e24 */ /* 0x000fc8000f8e00ff */
[----:B------:R-:W-:-:S05]  /*21250*/  IMAD R3, R3, 0x2, R18 ;  /* 0x0000000203037824 */ /* 0x000fca00078e0212 */
[----:B------:R0:W-:Y:S04]  /*21260*/  STL [R1+0x2c], R3 ;  /* 0x00002c0301007387 */ /* 0x0001e80000100800 */
[----:B------:R-:W-:Y:S04]  /*21270*/  STL [R1+0x64], RZ ;  /* 0x000064ff01007387 */ /* 0x000fe80000100800 */
[----:B------:R2:W-:Y:S01]  /*21280*/  STL [R1+0x24], R2 ;  /* 0x0000240201007387 */ /* 0x0005e20000100800 */
[----:B0-----:R-:W-:-:S03]  /*21290*/  IMAD.MOV.U32 R3, RZ, RZ, 0x1 ;  /* 0x00000001ff037424 */ /* 0x001fc600078e00ff */
[----:B------:R0:W-:Y:S04]  /*212a0*/  STL [R1+0x20], RZ ;  /* 0x000020ff01007387 */ /* 0x0001e80000100800 */
[----:B------:R0:W-:Y:S01]  /*212b0*/  STL [R1+0x18], R3 ;  /* 0x0000180301007387 */ /* 0x0001e20000100800 */
[C---:B--2---:R-:W-:Y:S02]  /*212c0*/  LOP3.LUT R2, R0.reuse, 0x40, RZ, 0xfc, !PT ;  /* 0x0000004000027812 */ /* 0x044fe400078efcff */
[----:B------:R-:W-:-:S07]  /*212d0*/  LOP3.LUT R0, R0, 0x80, RZ, 0xfc, !PT ;  /* 0x0000008000007812 */ /* 0x000fce00078efcff */
.L_x_798:
[----:B------:R-:W2:Y:S01]  /*212e0*/  LDL R0, [R1+0xc] ;  /* 0x00000c0001007983 */ /* 0x000ea20000100800 */
[----:B0-----:R-:W2:Y:S01]  /*212f0*/  LDC.64 R2, c[0x0][0xc88] ;  /* 0x00032200ff027b82 */ /* 0x001ea20000000a00 */
[----:B------:R-:W-:Y:S05]  /*21300*/  YIELD ;  /* 0x0000000000007946 */ /* 0x000fea0003800000 */
[----:B------:R-:W-:Y:S01]  /*21310*/  ULDC.64 UR4, c[0x0][0xa28] ;  /* 0x00028a0000047ab9 */ /* 0x000fe20000000a00 */
[----:B-1----:R-:W-:Y:S01]  /*21320*/  IMAD.MOV.U32 R8, RZ, RZ, RZ ;  /* 0x000000ffff087224 */ /* 0x002fe200078e00ff */
[----:B------:R-:W-:Y:S01]  /*21330*/  ISETP.NE.U32.AND P0, PT, RZ, UR4, PT ;  /* 0x00000004ff007c0c */ /* 0x000fe2000bf05070 */
[----:B------:R-:W-:Y:S01]  /*21340*/  ULDC.64 UR10, c[0x0][0xa18] ;  /* 0x00028600000a7ab9 */ /* 0x000fe20000000a00 */
[----:B------:R-:W-:Y:S01]  /*21350*/  ULDC.64 UR8, c[0x0][0xa10] ;  /* 0x0002840000087ab9 */ /* 0x000fe20000000a00 */
[----:B------:R-:W-:Y:S01]  /*21360*/  ULDC.64 UR6, c[0x0][0xa08] ;  /* 0x0002820000067ab9 */ /* 0x000fe20000000a00 */
[----:B--2---:R-:W-:-:S05]  /*21370*/  IMAD.WIDE R2, R0, 0x4, R2 ;  /* 0x0000000400027825 */ /* 0x004fca00078e0202 */
[----:B------:R-:W2:Y:S01]  /*21380*/  LDG.E R15, desc[UR60][R2.64] ;  /* 0x0000003c020f7981 */ /* 0x000ea2000c1e1900 */
[----:B------:R-:W-:Y:S01]  /*21390*/  ISETP.NE.AND.EX P0, PT, RZ, UR5, PT, P0 ;  /* 0x00000005ff007c0c */ /* 0x000fe2000bf05300 */
[----:B------:R-:W-:Y:S01]  /*213a0*/  IMAD.MOV.U32 R0, RZ, RZ, RZ ;  /* 0x000000ffff007224 */ /* 0x000fe200078e00ff */
        /* <DEDUP_REMOVED lines=10> */
[----:B------:R-:W-:Y:S02]  /*21450*/  ISETP.NE.AND.EX P1, PT, RZ, UR5, PT, P1 ;  /* 0x00000005ff007c0c */ /* 0x000fe4000bf25310 */
[----:B------:R-:W-:Y:S02]  /*21460*/  CS2R R10, SRZ ;  /* 0x00000000000a7805 */ /* 0x000fe4000001ff00 */
[----:B------:R-:W-:Y:S01]  /*21470*/  ISETP.NE.U32.AND P3, PT, RZ, UR10, PT ;  /* 0x0000000aff007c0c */ /* 0x000fe2000bf65070 */
[----:B------:R-:W-:Y:S01]  /*21480*/  STL [R1+0x28], R14 ;  /* 0x0000280e01007387 */ /* 0x000fe20000100800 */
[----:B------:R-:W-:Y:S02]  /*21490*/  ISETP.NE.U32.AND P0, PT, RZ, UR6, PT ;  /* 0x00000006ff007c0c */ /* 0x000fe4000bf05070 */
[----:B------:R-:W-:Y:S01]  /*214a0*/  ISETP.NE.U32.AND P2, PT, RZ, UR8, PT ;  /* 0x00000008ff007c0c */ /* 0x000fe2000bf45070 */
[----:B------:R-:W-:Y:S01]  /*214b0*/  STL [R1+0x38], R13 ;  /* 0x0000380d01007387 */ /* 0x000fe20000100800 */
[----:B------:R-:W-:-:S02]  /*214c0*/  IADD3 R6, P5, R14, UR6, RZ ;  /* 0x000000060e067c10 */ /* 0x000fc4000ffbe0ff */
[C---:B-1----:R-:W-:Y:S02]  /*214d0*/  IADD3 R2, P4, R14.reuse, UR4, RZ ;  /* 0x000000040e027c10 */ /* 0x042fe4000ff9e0ff */
[----:B------:R-:W-:Y:S02]  /*214e0*/  ISETP.NE.AND.EX P3, PT, RZ, UR11, PT, P3 ;  /* 0x0000000bff007c0c */ /* 0x000fe4000bf65330 */
[C---:B------:R-:W-:Y:S02]  /*214f0*/  IADD3.X R3, R13.reuse, UR5, RZ, P4, !PT ;  /* 0x000000050d037c10 */ /* 0x040fe4000a7fe4ff */
[----:B0-----:R-:W-:Y:S02]  /*21500*/  IADD3 R4, P4, R14, UR8, RZ ;  /* 0x000000080e047c10 */ /* 0x001fe4000ff9e0ff */
[----:B------:R-:W-:Y:S01]  /*21510*/  ISETP.NE.AND.EX P0, PT, RZ, UR7, PT, P0 ;  /* 0x00000007ff007c0c */ /* 0x000fe2000bf05300 */
[----:B------:R-:W2:Y:S01]  /*21520*/  @P1 LDG.E R8, desc[UR60][R2.64] ;  /* 0x0000003c02081981 */ /* 0x000ea2000c1e1900 */
[C---:B------:R-:W-:Y:S01]  /*21530*/  IADD3.X R5, R13.reuse, UR9, RZ, P4, !PT ;  /* 0x000000090d057c10 */ /* 0x040fe2000a7fe4ff */
[----:B------:R-:W-:Y:S01]  /*21540*/  ULDC UR4, c[0x0][0x288] ;  /* 0x0000a20000047ab9 */ /* 0x000fe20000000800 */
[----:B------:R-:W-:Y:S01]  /*21550*/  ISETP.NE.AND.EX P2, PT, RZ, UR9, PT, P2 ;  /* 0x00000009ff007c0c */ /* 0x000fe2000bf45320 */
[----:B------:R-:W-:Y:S01]  /*21560*/  IMAD.U32 R12, RZ, RZ, UR4 ;  /* 0x00000004ff0c7e24 */ /* 0x000fe2000f8e00ff */
[----:B------:R-:W-:Y:S01]  /*21570*/  IADD3.X R7, R13, UR7, RZ, P5, !PT ;  /* 0x000000070d077c10 */ /* 0x000fe2000affe4ff */
[----:B------:R-:W-:-:S06]  /*21580*/  ULDC.64 UR4, c[0x0][0x418] ;  /* 0x0001060000047ab9 */ /* 0x000fcc0000000a00 */
[----:B------:R-:W5:Y:S04]  /*21590*/  @P0 LDG.E R11, desc[UR60][R6.64] ;  /* 0x0000003c060b0981 */ /* 0x000f68000c1e1900 */
        /* <DEDUP_REMOVED lines=10> */
[----:B------:R-:W-:-:S03]  /*21640*/  UIMAD UR4, UR4, UR5, URZ ;  /* 0x00000005040472a4 */ /* 0x000fc6000f8e023f */
[----:B------:R-:W-:Y:S02]  /*21650*/  ULDC UR5, c[0x0][0x348] ;  /* 0x0000d20000057ab9 */ /* 0x000fe40000000800 */
[----:B0-----:R-:W-:Y:S02]  /*21660*/  IMAD.U32 R9, RZ, RZ, UR5 ;  /* 0x00000005ff097e24 */ /* 0x001fe4000f8e00ff */
[----:B------:R-:W-:Y:S01]  /*21670*/  IMAD.U32 R8, RZ, RZ, UR4 ;  /* 0x00000004ff087e24 */ /* 0x000fe2000f8e00ff */
[----:B--2---:R0:W-:Y:S01]  /*21680*/  STL [R1+0x5c], R12 ;  /* 0x00005c0c01007387 */ /* 0x0041e20000100800 */
[----:B------:R-:W-:Y:S05]  /*21690*/  @P3 BRA `(.L_x_651) ;  /* 0x0000000000143947 */ /* 0x000fea0003800000 */
[----:B------:R-:W-:Y:S05]  /*216a0*/  @!P1 BRA `(.L_x_651) ;  /* 0x0000000000109947 */ /* 0x000fea0003800000 */
[----:B0-----:R-:W2:Y:S04]  /*216b0*/  LDG.E R12, desc[UR60][R2.64] ;  /* 0x0000003c020c7981 */ /* 0x001ea8000c1e1900 */
[----:B------:R-:W2:Y:S02]  /*216c0*/  LDG.E R2, desc[UR60][R2.64+0x4] ;  /* 0x0000043c02027981 */ /* 0x000ea4000c1e1900 */
[----:B--2---:R-:W-:-:S05]  /*216d0*/  IMAD.IADD R2, R2, 0x1, -R12 ;  /* 0x0000000102027824 */ /* 0x004fca00078e0a0c */
[----:B------:R1:W-:Y:S02]  /*216e0*/  STL [R1+0x5c], R2 ;  /* 0x00005c0201007387 */ /* 0x0003e40000100800 */
.L_x_651:
[----:B------:R-:W2:Y:S01]  /*216f0*/  LDL.LU R3, [R1+0x8] ;  /* 0x0000080001037983 */ /* 0x000ea20000300800 */
[----:B0-----:R-:W-:Y:S01]  /*21700*/  IMAD.MOV.U32 R12, RZ, RZ, R15 ;  /* 0x000000ffff0c7224 */ /* 0x001fe200078e000f */
[----:B------:R-:W-:Y:S02]  /*21710*/  ULDC.64 UR4, c[0x0][0xa20] ;  /* 0x0002880000047ab9 */ /* 0x000fe40000000a00 */
[----:B------:R-:W-:Y:S02]  /*21720*/  ISETP.NE.U32.AND P1, PT, RZ, UR4, PT ;  /* 0x00000004ff007c0c */ /* 0x000fe4000bf25070 */
[----:B------:R0:W-:Y:S02]  /*21730*/  STL [R1+0x14], R12 ;  /* 0x0000140c01007387 */ /* 0x0001e40000100800 */
[----:B------:R-:W-:Y:S02]  /*21740*/  ISETP.NE.AND.EX P1, PT, RZ, UR5, PT, P1 ;  /* 0x00000005ff007c0c */ /* 0x000fe4000bf25310 */
[----:B--2---:R-:W-:-:S02]  /*21750*/  LOP3.LUT R17, R3, 0xff000000, RZ, 0xc0, !PT ;  /* 0xff00000003117812 */ /* 0x004fc400078ec0ff */
[C---:B-1----:R-:W-:Y:S02]  /*21760*/  LOP3.LUT R2, R3.reuse, 0xff0000, RZ, 0xc0, !PT ;  /* 0x00ff000003027812 */ /* 0x042fe400078ec0ff */
[----:B------:R-:W-:Y:S02]  /*21770*/  SHF.R.U32.HI R17, RZ, 0x8, R17 ;  /* 0x00000008ff117819 */ /* 0x000fe40000011611 */
[----:B------:R-:W-:Y:S02]  /*21780*/  LOP3.LUT R16, R3, 0xffff, RZ, 0xc0, !PT ;  /* 0x0000ffff03107812 */ /* 0x000fe400078ec0ff */
[----:B------:R-:W-:Y:S01]  /*21790*/  LEA.HI R17, R2, R17, RZ, 0x10 ;  /* 0x0000001102117211 */ /* 0x000fe200078f80ff */
[----:B-----5:R-:W-:-:S05]  /*217a0*/  IMAD.IADD R2, R11, 0x1, R0 ;  /* 0x000000010b027824 */ /* 0x020fca00078e0200 */
[----:B------:R0:W-:Y:S01]  /*217b0*/  STL [R1+0x1c], R2 ;  /* 0x00001c0201007387 */ /* 0x0001e20000100800 */
[----:B------:R-:W-:Y:S05]  /*217c0*/  @!P1 BRA `(.L_x_652) ;  /* 0x0000000000109947 */ /* 0x000fea0003800000 */
[----:B0-----:R-:W-:-:S04]  /*217d0*/  IADD3 R2, P0, R14, UR4, RZ ;  /* 0x000000040e027c10 */ /* 0x001fc8000ff1e0ff */
[----:B------:R-:W-:-:S05]  /*217e0*/  IADD3.X R3, R13, UR5, RZ, P0, !PT ;  /* 0x000000050d037c10 */ /* 0x000fca00087fe4ff */
[----:B------:R0:W5:Y:S01]  /*217f0*/  LDG.E R8, desc[UR60][R2.64] ;  /* 0x0000003c02087981 */ /* 0x000162000c1e1900 */
[----:B------:R-:W-:Y:S05]  /*21800*/  BRA `(.L_x_653) ;  /* 0x0000000000107947 */ /* 0x000fea0003800000 */
.L_x_652:
[----:B------:R-:W-:Y:S05]  /*21810*/  @!P0 BRA `(.L_x_653) ;  /* 0x00000000000c8947 */ /* 0x000fea0003800000 */
[----:B------:R-:W2:Y:S04]  /*21820*/  LDG.E R8, desc[UR60][R6.64] ;  /* 0x0000003c06087981 */ /* 0x000ea8000c1e1900 */
[----:B------:R-:W2:Y:S02]  /*21830*/  LDG.E R6, desc[UR60][R6.64+0x4] ;  /* 0x0000043c06067981 */ /* 0x000ea4000c1e1900 */
[----:B--2---:R-:W-:-:S07]  /*21840*/  IMAD.IADD R8, R6, 0x1, -R8 ;  /* 0x0000000106087824 */ /* 0x004fce00078e0a08 */
.L_x_653:
[----:B-----5:R-:W-:Y:S02]  /*21850*/  IMAD.IADD R6, R8, 0x1, -R0 ;  /* 0x0000000108067824 */ /* 0x020fe400078e0a00 */
[----:B------:R-:W2:Y:S04]  /*21860*/  @P2 LDG.E R0, desc[UR60][R4.64] ;  /* 0x0000003c04002981 */ /* 0x000ea8000c1e1900 */
[----:B------:R-:W2:Y:S01]  /*21870*/  @P2 LDG.E R4, desc[UR60][R4.64+0x4] ;  /* 0x0000043c04042981 */ /* 0x000ea2000c1e1900 */
[----:B0-----:R-:W-:Y:S01]  /*21880*/  IMAD.MOV.U32 R2, RZ, RZ, RZ ;  /* 0x000000ffff027224 */ /* 0x001fe200078e00ff */
[----:B------:R-:W-:Y:S01]  /*21890*/  LOP3.LUT R13, R17, 0xff, RZ, 0xc0, !PT ;  /* 0x000000ff110d7812 */ /* 0x000fe200078ec0ff */
[----:B------:R-:W-:Y:S01]  /*218a0*/  BSSY B0, `(.L_x_654) ;  /* 0x000002a000007945 */ /* 0x000fe20003800000 */
[----:B------:R-:W-:Y:S01]  /*218b0*/  SHF.R.U32.HI R17, RZ, 0x10, R17 ;  /* 0x00000010ff117819 */ /* 0x000fe20000011611 */
[----:B--2---:R-:W-:-:S04]  /*218c0*/  @P2 IMAD.IADD R9, R4, 0x1, -R0 ;  /* 0x0000000104092824 */ /* 0x004fc800078e0a00 */
[----:B------:R-:W-:-:S04]  /*218d0*/  IMAD.IADD R0, R6, 0x1, R9 ;  /* 0x0000000106007824 */ /* 0x000fc800078e0209 */
[C---:B------:R-:W-:Y:S01]  /*218e0*/  VIADD R3, R0.reuse, 0x6f ;  /* 0x0000006f00037836 */ /* 0x040fe20000000000 */
[----:B------:R-:W-:-:S03]  /*218f0*/  ISETP.GE.AND P1, PT, R0, 0x1, PT ;  /* 0x000000010000780c */ /* 0x000fc60003f26270 */
[----:B------:R-:W-:-:S04]  /*21900*/  IMAD.HI R2, R3, -0x6db6db6d, R2 ;  /* 0x9249249303027827 */ /* 0x000fc800078e0202 */
[----:B------:R-:W-:Y:S01]  /*21910*/  IMAD.MOV.U32 R3, RZ, RZ, RZ ;  /* 0x000000ffff037224 */ /* 0x000fe200078e00ff */
[----:B------:R-:W-:-:S04]  /*21920*/  SHF.R.U32.HI R0, RZ, 0x1f, R2 ;  /* 0x0000001fff007819 */ /* 0x000fc80000011602 */
[----:B------:R-:W-:-:S05]  /*21930*/  LEA.HI.SX32 R11, R2, R0, 0x1a ;  /* 0x00000000020b7211 */ /* 0x000fca00078fd2ff */
[----:B------:R0:W-:Y:S04]  /*21940*/  STL [R1+0x40], R11 ;  /* 0x0000400b01007387 */ /* 0x0001e80000100800 */
[----:B------:R0:W-:Y:S01]  /*21950*/  STL [R1+0x60], R13 ;  /* 0x0000600d01007387 */ /* 0x0001e20000100800 */
[----:B------:R-:W-:Y:S05]  /*21960*/  @!P1 BRA `(.L_x_655) ;  /* 0x0000000000749947 */ /* 0x000fea0003800000 */
[----:B------:R-:W-:Y:S01]  /*21970*/  ISETP.NE.AND P0, PT, R17, RZ, PT ;  /* 0x000000ff1100720c */ /* 0x000fe20003f05270 */
[----:B------:R-:W-:-:S03]  /*21980*/  ULDC UR4, c[0x0][0x9f0] ;  /* 0x00027c0000047ab9 */ /* 0x000fc60000000800 */
[----:B------:R-:W-:-:S04]  /*21990*/  SEL R0, R17, UR4, P0 ;  /* 0x0000000411007c07 */ /* 0x000fc80008000000 */
[----:B------:R-:W-:Y:S02]  /*219a0*/  IABS R2, R0 ;  /* 0x0000000000027213 */ /* 0x000fe40000000000 */
[----:B------:R-:W-:Y:S02]  /*219b0*/  IADD3 R3, R0, -0x1, R11 ;  /* 0xffffffff00037810 */ /* 0x000fe40007ffe00b */
[----:B------:R-:W1:Y:S08]  /*219c0*/  I2F.RP R4, R2 ;  /* 0x0000000200047306 */ /* 0x000e700000209400 */
[----:B-1----:R-:W1:Y:S02]  /*219d0*/  MUFU.RCP R4, R4 ;  /* 0x0000000400047308 */ /* 0x002e640000001000 */
[----:B-1----:R-:W-:-:S06]  /*219e0*/  VIADD R4, R4, 0xffffffe ;  /* 0x0ffffffe04047836 */ /* 0x002fcc0000000000 */
[----:B------:R1:W2:Y:S02]  /*219f0*/  F2I.FTZ.U32.TRUNC.NTZ R5, R4 ;  /* 0x0000000400057305 */ /* 0x0002a4000021f000 */
[----:B-1----:R-:W-:-:S04]  /*21a00*/  LOP3.LUT R4, R3, R0, RZ, 0x3c, !PT ;  /* 0x0000000003047212 */ /* 0x002fc800078e3cff */
[----:B------:R-:W-:Y:S01]  /*21a10*/  ISETP.GE.AND P4, PT, R4, RZ, PT ;  /* 0x000000ff0400720c */ /* 0x000fe20003f86270 */
[----:B--2---:R-:W-:-:S04]  /*21a20*/  IMAD.MOV R4, RZ, RZ, -R5 ;  /* 0x000000ffff047224 */ /* 0x004fc800078e0a05 */
[----:B------:R-:W-:Y:S02]  /*21a30*/  IMAD R7, R4, R2, RZ ;  /* 0x0000000204077224 */ /* 0x000fe400078e02ff */
[----:B------:R-:W-:-:S04]  /*21a40*/  IMAD.MOV.U32 R4, RZ, RZ, RZ ;  /* 0x000000ffff047224 */ /* 0x000fc800078e00ff */
[----:B------:R-:W-:Y:S01]  /*21a50*/  IMAD.HI.U32 R7, R5, R7, R4 ;  /* 0x0000000705077227 */ /* 0x000fe200078e0004 */
[----:B------:R-:W-:Y:S02]  /*21a60*/  IABS R4, R3 ;  /* 0x0000000300047213 */ /* 0x000fe40000000000 */
[----:B------:R-:W-:-:S05]  /*21a70*/  IABS R3, R0 ;  /* 0x0000000000037213 */ /* 0x000fca0000000000 */
[----:B------:R-:W-:-:S04]  /*21a80*/  IMAD.MOV R3, RZ, RZ, -R3 ;  /* 0x000000ffff037224 */ /* 0x000fc800078e0a03 */
        /* <DEDUP_REMOVED lines=10> */
[----:B------:R-:W-:-:S07]  /*21b30*/  @!P3 LOP3.LUT R3, RZ, R0, RZ, 0x33, !PT ;  /* 0x00000000ff03b212 */ /* 0x000fce00078e33ff */
.L_x_655:
[----:B------:R-:W-:Y:S05]  /*21b40*/  BSYNC B0 ;  /* 0x0000000000007941 */ /* 0x000fea0003800000 */
.L_x_654:
[-C--:B------:R-:W-:Y:S01]  /*21b50*/  IMAD R0, R13, R3.reuse, RZ ;  /* 0x000000030d007224 */ /* 0x080fe200078e02ff */
[----:B------:R-:W-:Y:S04]  /*21b60*/  BSSY B0, `(.L_x_656) ;  /* 0x0000161000007945 */ /* 0x000fe80003800000 */
        /* <DEDUP_REMOVED lines=8> */
[----:B------:R-:W-:-:S04]  /*21bf0*/  IMAD.MOV.U32 R2, RZ, RZ, R3 ;  /* 0x000000ffff027224 */ /* 0x000fc800078e0003 */
[----:B------:R-:W-:Y:S02]  /*21c00*/  IMAD.MOV.U32 R8, RZ, RZ, R2 ;  /* 0x000000ffff087224 */ /* 0x000fe400078e0002 */
[----:B------:R-:W-:Y:S02]  /*21c10*/  @P0 VIADD R5, R4, 0x6f ;  /* 0x0000006f04050836 */ /* 0x000fe40000000000 */
[----:B------:R-:W-:-:S04]  /*21c20*/  @P0 IMAD.MOV.U32 R4, RZ, RZ, RZ ;  /* 0x000000ffff040224 */ /* 0x000fc800078e00ff */
[----:B------:R-:W-:-:S05]  /*21c30*/  @P0 IMAD.HI R4, R5, -0x6db6db6d, R4 ;  /* 0x9249249305040827 */ /* 0x000fca00078e0204 */
[----:B------:R-:W-:-:S04]  /*21c40*/  @P0 SHF.R.U32.HI R0, RZ, 0x1f, R4 ;  /* 0x0000001fff000819 */ /* 0x000fc80000011604 */
[----:B------:R-:W-:Y:S02]  /*21c50*/  @P0 LEA.HI.SX32 R8, R4, R0, 0x1a ;  /* 0x0000000004080211 */ /* 0x000fe400078fd2ff */
[----:B------:R-:W-:Y:S02]  /*21c60*/  PLOP3.LUT P0, PT, PT, PT, PT, 0x80, 0x0 ;  /* 0x000000000000781c */ /* 0x000fe40003f0f070 */
[----:B------:R-:W-:-:S13]  /*21c70*/  ISETP.GT.AND P3, PT, R8, R2, PT ;  /* 0x000000020800720c */ /* 0x000fda0003f64270 */
[----:B------:R-:W-:Y:S05]  /*21c80*/  @!P3 BRA `(.L_x_657) ;  /* 0x000000140038b947 */ /* 0x000fea0003800000 */
[----:B------:R-:W-:Y:S01]  /*21c90*/  UMOV UR4, 0xffffffff ;  /* 0xffffffff00047882 */ /* 0x000fe20000000000 */
[----:B------:R-:W-:Y:S02]  /*21ca0*/  SEL R0, R12, RZ, !P2 ;  /* 0x000000ff0c007207 */ /* 0x000fe40005000000 */
[----:B------:R-:W-:Y:S05]  /*21cb0*/  BRA.DIV UR4, `(.L_x_658) ;  /* 0x0000007604047947 */ /* 0x000fea000b800000 */
[----:B------:R-:W1:Y:S02]  /*21cc0*/  S2R R3, SR_TID.X ;  /* 0x0000000000037919 */ /* 0x000e640000002100 */
[----:B-1----:R-:W-:-:S04]  /*21cd0*/  SHF.R.U32.HI R3, RZ, 0x5, R3 ;  /* 0x00000005ff037819 */ /* 0x002fc80000011603 */
[----:B------:R-:W-:-:S05]  /*21ce0*/  LOP3.LUT R3, R3, 0x3, RZ, 0xc0, !PT ;  /* 0x0000000303037812 */ /* 0x000fca00078ec0ff */
[----:B------:R1:W2:Y:S02]  /*21cf0*/  SHFL.IDX PT, R14, R3, RZ, 0x1f ;  /* 0x00001fff030e7589 */ /* 0x0002a400000e0000 */
.L_x_829:
[----:B--2---:R-:W-:Y:S02]  /*21d00*/  ISETP.NE.AND P0, PT, R14, RZ, PT ;  /* 0x000000ff0e00720c */ /* 0x004fe40003f05270 */
[----:B------:R-:W-:-:S11]  /*21d10*/  PLOP3.LUT P6, PT, PT, PT, PT, 0x8, 0x0 ;  /* 0x000000000000781c */ /* 0x000fd60003fce170 */
[----:B------:R-:W-:Y:S05]  /*21d20*/  @P0 BRA `(.L_x_659) ;  /* 0x00000000000c0947 */ /* 0x000fea0003800000 */
[----:B------:R-:W-:-:S03]  /*21d30*/  UMOV UR4, 0xffffffff ;  /* 0xffffffff00047882 */ /* 0x000fc60000000000 */
[----:B------:R-:W-:Y:S05]  /*21d40*/  BRA.DIV UR4, `(.L_x_660) ;  /* 0x0000007604147947 */ /* 0x000fea000b800000 */
[----:B------:R-:W-:-:S13]  /*21d50*/  ELECT P6, URZ, PT ;  /* 0x00000000003f782f */ /* 0x000fda00038c0000 */
.L_x_659:
[----:B-1----:R-:W2:Y:S01]  /*21d60*/  LDL R3, [R1+0x64] ;  /* 0x0000640001037983 */ /* 0x002ea20000100800 */
[----:B------:R-:W-:Y:S01]  /*21d70*/  BSSY B1, `(.L_x_661) ;  /* 0x0000008000017945 */ /* 0x000fe20003800000 */
[----:B--2---:R-:W-:-:S05]  /*21d80*/  VIADD R3, R3, 0x1 ;  /* 0x0000000103037836 */ /* 0x004fca0000000000 */
[----:B------:R-:W-:-:S04]  /*21d90*/  LEA.HI R4, R3, R3, RZ, 0x1 ;  /* 0x0000000303047211 */ /* 0x000fc800078f08ff */
[----:B------:R-:W-:-:S05]  /*21da0*/  LOP3.LUT R4, R4, 0xfffffffe, RZ, 0xc0, !PT ;  /* 0xfffffffe04047812 */ /* 0x000fca00078ec0ff */
[----:B------:R-:W-:-:S05]  /*21db0*/  IMAD.IADD R3, R3, 0x1, -R4 ;  /* 0x0000000103037824 */ /* 0x000fca00078e0a04 */
[----:B------:R-:W-:-:S04]  /*21dc0*/  SHF.L.U32 R3, R3, 0x1f, RZ ;  /* 0x0000001f03037819 */ /* 0x000fc800000006ff */
[----:B------:R-:W1:Y:S02]  /*21dd0*/  SYNCS.PHASECHK.TRANS64.TRYWAIT P0, [R18+URZ+0x36820], R3 ;  /* 0x03682003120075a7 */ /* 0x000e64000800017f */
[----:B-1----:R-:W-:Y:S05]  /*21de0*/  @!P0 BRA `(.L_x_662) ;  /* 0x00000074000c8947 */ /* 0x002fea0003800000 */
.L_x_832:
[----:B------:R-:W-:Y:S05]  /*21df0*/  BSYNC B1 ;  /* 0x0000000000017941 */ /* 0x000fea0003800000 */
.L_x_661:
[----:B------:R-:W-:Y:S04]  /*21e00*/  BSSY B1, `(.L_x_663) ;  /* 0x000008e000017945 */ /* 0x000fe80003800000 */
[----:B------:R-:W-:Y:S05]  /*21e10*/  @!P6 BRA `(.L_x_664) ;  /* 0x000000080030e947 */ /* 0x000fea0003800000 */
[----:B------:R-:W2:Y:S04]  /*21e20*/  LDL R5, [R1+0x20] ;  /* 0x0000200001057983 */ /* 0x000ea80000100800 */
[----:B------:R-:W3:Y:S01]  /*21e30*/  LDL R6, [R1+0x24] ;  /* 0x0000240001067983 */ /* 0x000ee20000100800 */
[----:B------:R-:W-:Y:S01]  /*21e40*/  BSSY B2, `(.L_x_665) ;  /* 0x0000008000027945 */ /* 0x000fe20003800000 */
[----:B------:R-:W4:Y:S02]  /*21e50*/  S2R R4, SR_TID.X ;  /* 0x0000000000047919 */ /* 0x000f240000002100 */
[----:B----4-:R-:W-:-:S04]  /*21e60*/  LOP3.LUT R4, R4, 0x7f, RZ, 0xc0, !PT ;  /* 0x0000007f04047812 */ /* 0x010fc800078ec0ff */
[----:B------:R-:W-:Y:S01]  /*21e70*/  ISETP.NE.AND P2, PT, R4, RZ, PT ;  /* 0x000000ff0400720c */ /* 0x000fe20003f45270 */
[----:B--2---:R-:W-:Y:S01]  /*21e80*/  IMAD R5, R5, 0x8, R18 ;  /* 0x0000000805057824 */ /* 0x004fe200078e0212 */
[----:B---3--:R-:W-:-:S04]  /*21e90*/  SHF.L.U32 R9, R6, 0x1f, RZ ;  /* 0x0000001f06097819 */ /* 0x008fc800000006ff */
[----:B------:R-:W2:Y:S02]  /*21ea0*/  SYNCS.PHASECHK.TRANS64.TRYWAIT P0, [R5+URZ+0x368a0], R9 ;  /* 0x0368a009050075a7 */ /* 0x000ea4000800017f */
[----:B--2---:R-:W-:Y:S05]  /*21eb0*/  @!P0 BRA `(.L_x_666) ;  /* 0x0000007000ec8947 */ /* 0x004fea0003800000 */
.L_x_833:
[----:B------:R-:W-:Y:S05]  /*21ec0*/  BSYNC B2 ;  /* 0x0000000000027941 */ /* 0x000fea0003800000 */
.L_x_665:
[----:B------:R-:W-:Y:S04]  /*21ed0*/  BSSY B2, `(.L_x_667) ;  /* 0x0000009000027945 */ /* 0x000fe80003800000 */
[----:B------:R-:W-:Y:S05]  /*21ee0*/  @P2 BRA `(.L_x_668) ;  /* 0x00000000001c2947 */ /* 0x000fea0003800000 */
[----:B------:R-:W3:Y:S01]  /*21ef0*/  S2R R4, SR_TID.X ;  /* 0x0000000000047919 */ /* 0x000ee20000002100 */
[----:B-1----:R-:W-:-:S04]  /*21f00*/  IMAD.MOV.U32 R3, RZ, RZ, 0xa800 ;  /* 0x0000a800ff037424 */ /* 0x002fc800078e00ff */
[----:B------:R4:W-:Y:S01]  /*21f10*/  SYNCS.ARRIVE.TRANS64 RZ, [R5+URZ+0x36890], R3 ;  /* 0x0368900305ff79a7 */ /* 0x0009e2000800003f */
[----:B---3--:R-:W-:-:S04]  /*21f20*/  LOP3.LUT R4, R4, 0x1f, RZ, 0xc0, !PT ;  /* 0x0000001f04047812 */ /* 0x008fc800078ec0ff */
[----:B------:R-:W-:-:S13]  /*21f30*/  ISETP.NE.AND P0, PT, R4, RZ, PT ;  /* 0x000000ff0400720c */ /* 0x000fda0003f05270 */
[----:B----4-:R-:W-:Y:S05]  /*21f40*/  @!P0 BRA `(.L_x_668) ;  /* 0x0000000000048947 */ /* 0x010fea0003800000 */
[----:B------:R-:W-:Y:S01]  /*21f50*/  BPT.TRAP 0x1 ;  /* 0x000000040000795c */ /* 0x000fe20000300000 */
.L_x_668:
[----:B------:R-:W-:Y:S05]  /*21f60*/  BSYNC B2 ;  /* 0x0000000000027941 */ /* 0x000fea0003800000 */
.L_x_667:
[----:B-1----:R-:W3:Y:S01]  /*21f70*/  LDL R3, [R1+0x20] ;  /* 0x0000200001037983 */ /* 0x002ee20000100800 */
[----:B------:R-:W-:Y:S01]  /*21f80*/  IMAD.MOV.U32 R15, RZ, RZ, RZ ;  /* 0x000000ffff0f7224 */ /* 0x000fe200078e00ff */
[----:B------:R-:W-:Y:S01]  /*21f90*/  UIADD3 UR4, UP0, UR36, 0x570, URZ ;  /* 0x0000057024047890 */ /* 0x000fe2000ff1e03f */
[----:B------:R-:W-:Y:S01]  /*21fa0*/  IMAD R4, R8, 0x70, R10 ;  /* 0x0000007008047824 */ /* 0x000fe200078e020a */
[----:B------:R-:W-:Y:S01]  /*21fb0*/  PLOP3.LUT P0, PT, PT, PT, PT, 0x80, 0x0 ;  /* 0x000000000000781c */ /* 0x000fe20003f0f070 */
[----:B------:R-:W-:Y:S01]  /*21fc0*/  UMOV UR6, 0x0 ;  /* 0x0000000000067882 */ /* 0x000fe20000000000 */
[----:B------:R-:W-:Y:S01]  /*21fd0*/  R2UR UR10, R15 ;  /* 0x000000000f0a72ca */ /* 0x000fe200000e0000 */
[----:B------:R-:W-:Y:S01]  /*21fe0*/  VIADD R4, R4, 0xffffff90 ;  /* 0xffffff9004047836 */ /* 0x000fe20000000000 */
[----:B------:R-:W-:Y:S01]  /*21ff0*/  UIADD3.X UR5, URZ, UR37, URZ, UP0, !UPT ;  /* 0x000000253f057290 */ /* 0x000fe200087fe43f */
[----:B------:R-:W-:Y:S01]  /*22000*/  UMOV UR7, 0x12f00000 ;  /* 0x12f0000000077882 */ /* 0x000fe20000000000 */
[----:B---3--:R-:W-:-:S02]  /*22010*/  IMAD R7, R3, 0xa800, R18 ;  /* 0x0000a80003077824 */ /* 0x008fc400078e0212 */
[----:B------:R-:W-:Y:S02]  /*22020*/  VIADD R3, R5, 0x36890 ;  /* 0x0003689005037836 */ /* 0x000fe40000000000 */
[----:B------:R-:W-:-:S07]  /*22030*/  VIADD R6, R7, 0x21400 ;  /* 0x0002140007067836 */ /* 0x000fce0000000000 */
.L_x_669:
        /* <DEDUP_REMOVED lines=16> */
.L_x_670:
        /* <DEDUP_REMOVED lines=10> */
[----:B0-----:R-:W-:Y:S01]  /*221e0*/  IMAD.MOV.U32 R11, RZ, RZ, 0x80 ;  /* 0x00000080ff0b7424 */ /* 0x001fe200078e00ff */
[----:B------:R-:W-:Y:S01]  /*221f0*/  PLOP3.LUT P0, PT, PT, PT, PT, 0x80, 0x0 ;  /* 0x000000000000781c */ /* 0x000fe20003f0f070 */
[----:B------:R-:W-:Y:S01]  /*22200*/  VIADD R6, R7, 0x28400 ;  /* 0x0002840007067836 */ /* 0x000fe20000000000 */
[----:B------:R-:W-:Y:S01]  /*22210*/  UMOV UR6, 0x0 ;  /* 0x0000000000067882 */ /* 0x000fe20000000000 */
[----:B------:R-:W-:Y:S01]  /*22220*/  UMOV UR7, 0x12f00000 ;  /* 0x12f0000000077882 */ /* 0x000fe20000000000 */
[----:B------:R-:W-:-:S15]  /*22230*/  R2UR UR10, R11 ;  /* 0x000000000b0a72ca */ /* 0x000fde00000e0000 */
.L_x_671:
        /* <DEDUP_REMOVED lines=10> */
[----:B------:R-:W0:Y:S01]  /*222e0*/  SYNCS.PHASECHK.TRANS64.TRYWAIT P0, [R5+URZ+0x368c0], R9 ;  /* 0x0368c009050075a7 */ /* 0x000e22000800017f */
[----:B------:R-:W-:Y:S04]  /*222f0*/  BSSY B2, `(.L_x_672) ;  /* 0x0000002000027945 */ /* 0x000fe80003800000 */
[----:B0-----:R-:W-:Y:S05]  /*22300*/  @!P0 BRA `(.L_x_673) ;  /* 0x0000006c00ec8947 */ /* 0x001fea0003800000 */
.L_x_834:
[----:B------:R-:W-:Y:S05]  /*22310*/  BSYNC B2 ;  /* 0x0000000000027941 */ /* 0x000fea0003800000 */
.L_x_672:
[----:B------:R-:W-:Y:S01]  /*22320*/  BSSY B2, `(.L_x_674) ;  /* 0x000000b000027945 */ /* 0x000fe20003800000 */
[----:B------:R-:W-:Y:S02]  /*22330*/  IMAD.MOV.U32 R12, RZ, RZ, 0x0 ;  /* 0x00000000ff0c7424 */ /* 0x000fe400078e00ff */
[----:B------:R-:W-:Y:S01]  /*22340*/  IMAD.MOV.U32 R13, RZ, RZ, 0x12f00000 ;  /* 0x12f00000ff0d7424 */ /* 0x000fe200078e00ff */
[----:B------:R-:W-:Y:S06]  /*22350*/  @P2 BRA `(.L_x_675) ;  /* 0x00000000001c2947 */ /* 0x000fec0003800000 */
[----:B------:R-:W1:Y:S01]  /*22360*/  S2R R6, SR_TID.X ;  /* 0x0000000000067919 */ /* 0x000e620000002100 */
[----:B------:R-:W-:-:S04]  /*22370*/  IMAD.MOV.U32 R3, RZ, RZ, 0xa800 ;  /* 0x0000a800ff037424 */ /* 0x000fc800078e00ff */
[----:B------:R3:W-:Y:S01]  /*22380*/  SYNCS.ARRIVE.TRANS64 RZ, [R5+URZ+0x368b0], R3 ;  /* 0x0368b00305ff79a7 */ /* 0x0007e2000800003f */
[----:B-1----:R-:W-:-:S04]  /*22390*/  LOP3.LUT R6, R6, 0x1f, RZ, 0xc0, !PT ;  /* 0x0000001f06067812 */ /* 0x002fc800078ec0ff */
[----:B------:R-:W-:-:S13]  /*223a0*/  ISETP.NE.AND P0, PT, R6, RZ, PT ;  /* 0x000000ff0600720c */ /* 0x000fda0003f05270 */
[----:B---3--:R-:W-:Y:S05]  /*223b0*/  @!P0 BRA `(.L_x_675) ;  /* 0x0000000000048947 */ /* 0x008fea0003800000 */
[----:B------:R-:W-:Y:S01]  /*223c0*/  BPT.TRAP 0x1 ;  /* 0x000000040000795c */ /* 0x000fe20000300000 */
.L_x_675:
[----:B------:R-:W-:Y:S05]  /*223d0*/  BSYNC B2 ;  /* 0x0000000000027941 */ /* 0x000fea0003800000 */
.L_x_674:
[----:B------:R-:W-:Y:S01]  /*223e0*/  R2UR UR10, R15 ;  /* 0x000000000f0a72ca */ /* 0x000fe200000e0000 */
[----:B------:R-:W-:Y:S01]  /*223f0*/  UIADD3 UR4, UP0, UR36, 0x670, URZ ;  /* 0x0000067024047890 */ /* 0x000fe2000ff1e03f */
[----:B------:R-:W-:Y:S01]  /*22400*/  R2UR UR6, R12 ;  /* 0x000000000c0672ca */ /* 0x000fe200000e0000 */
[----:B0-2---:R-:W-:Y:S01]  /*22410*/  VIADD R5, R5, 0x368b0 ;  /* 0x000368b005057836 */ /* 0x005fe20000000000 */
[----:B------:R-:W-:Y:S01]  /*22420*/  R2UR UR7, R13 ;  /* 0x000000000d0772ca */ /* 0x000fe200000e0000 */
[----:B------:R-:W-:Y:S01]  /*22430*/  VIADD R3, R7, 0x400 ;  /* 0x0000040007037836 */ /* 0x000fe20000000000 */
[----:B------:R-:W-:Y:S01]  /*22440*/  PLOP3.LUT P0, PT, PT, PT, PT, 0x80, 0x0 ;  /* 0x000000000000781c */ /* 0x000fe20003f0f070 */
[----:B------:R-:W-:-:S12]  /*22450*/  UIADD3.X UR5, URZ, UR37, URZ, UP0, !UPT ;  /* 0x000000253f057290 */ /* 0x000fd800087fe43f */
.L_x_676:
        /* <DEDUP_REMOVED lines=15> */
.L_x_677:
        /* <DEDUP_REMOVED lines=15> */
.L_x_678:
        /* <DEDUP_REMOVED lines=10> */
.L_x_664:
[----:B------:R-:W-:Y:S05]  /*226e0*/  BSYNC B1 ;  /* 0x0000000000017941 */ /* 0x000fea0003800000 */
.L_x_663:
[----:B-1----:R-:W2:Y:S04]  /*226f0*/  LDL.LU R3, [R1+0x20] ;  /* 0x0000200001037983 */ /* 0x002ea80000300800 */
[----:B------:R-:W3:Y:S01]  /*22700*/  LDL.LU R6, [R1+0x24] ;  /* 0x0000240001067983 */ /* 0x000ee20000300800 */
[----:B------:R-:W-:Y:S01]  /*22710*/  VIADD R8, R8, 0xfffffffe ;  /* 0xfffffffe08087836 */ /* 0x000fe20000000000 */
[----:B------:R-:W-:-:S04]  /*22720*/  PLOP3.LUT P0, PT, PT, PT, PT, 0x8, 0x0 ;  /* 0x000000000000781c */ /* 0x000fc80003f0e170 */
[----:B------:R-:W-:Y:S01]  /*22730*/  ISETP.GE.AND P3, PT, R8, R2, PT ;  /* 0x000000020800720c */ /* 0x000fe20003f66270 */
[----:B--2---:R-:W-:-:S05]  /*22740*/  VIADD R3, R3, 0x1 ;  /* 0x0000000103037836 */ /* 0x004fca0000000000 */
[----:B------:R-:W-:-:S04]  /*22750*/  ISETP.NE.AND P2, PT, R3, 0x2, PT ;  /* 0x000000020300780c */ /* 0x000fc80003f45270 */
[----:B------:R-:W-:Y:S02]  /*22760*/  SEL R4, RZ, 0x1, P2 ;  /* 0x00000001ff047807 */ /* 0x000fe40001000000 */
[----:B------:R-:W-:Y:S02]  /*22770*/  SEL R3, R3, RZ, P2 ;  /* 0x000000ff03037207 */ /* 0x000fe40001000000 */
[----:B---3--:R-:W-:-:S03]  /*22780*/  LOP3.LUT R6, R6, R4, RZ, 0x3c, !PT ;  /* 0x0000000406067212 */ /* 0x008fc600078e3cff */
[----:B------:R1:W-:Y:S04]  /*22790*/  STL [R1+0x20], R3 ;  /* 0x0000200301007387 */ /* 0x0003e80000100800 */
[----:B------:R1:W-:Y:S01]  /*227a0*/  STL [R1+0x24], R6 ;  /* 0x0000240601007387 */ /* 0x0003e20000100800 */
[----:B------:R-:W-:Y:S05]  /*227b0*/  @!P3 BRA `(.L_x_657) ;  /* 0x00000008006cb947 */ /* 0x000fea0003800000 */
.L_x_695:
[----:B------:R-:W-:Y:S05]  /*227c0*/  YIELD ;  /* 0x0000000000007946 */ /* 0x000fea0003800000 */
[----:B------:R-:W-:Y:S04]  /*227d0*/  BSSY B1, `(.L_x_679) ;  /* 0x000008d000017945 */ /* 0x000fe80003800000 */
[----:B--2---:R-:W-:Y:S05]  /*227e0*/  @!P6 BRA `(.L_x_680) ;  /* 0x00000008002ce947 */ /* 0x004fea0003800000 */
[----:B------:R-:W2:Y:S04]  /*227f0*/  LDL R5, [R1+0x20] ;  /* 0x0000200001057983 */ /* 0x000ea80000100800 */
[----:B------:R-:W3:Y:S01]  /*22800*/  LDL R4, [R1+0x24] ;  /* 0x0000240001047983 */ /* 0x000ee20000100800 */
[----:B------:R-:W-:Y:S01]  /*22810*/  BSSY B2, `(.L_x_681) ;  /* 0x0000008000027945 */ /* 0x000fe20003800000 */
[----:B-1----:R-:W1:Y:S02]  /*22820*/  S2R R3, SR_TID.X ;  /* 0x0000000000037919 */ /* 0x002e640000002100 */
[----:B-1----:R-:W-:-:S04]  /*22830*/  LOP3.LUT R3, R3, 0x7f, RZ, 0xc0, !PT ;  /* 0x0000007f03037812 */ /* 0x002fc800078ec0ff */
[----:B------:R-:W-:Y:S01]  /*22840*/  ISETP.NE.AND P3, PT, R3, RZ, PT ;  /* 0x000000ff0300720c */ /* 0x000fe20003f65270 */
[----:B--2---:R-:W-:Y:S01]  /*22850*/  IMAD R7, R5, 0x8, R18 ;  /* 0x0000000805077824 */ /* 0x004fe200078e0212 */
[----:B---3--:R-:W-:-:S04]  /*22860*/  SHF.L.U32 R6, R4, 0x1f, RZ ;  /* 0x0000001f04067819 */ /* 0x008fc800000006ff */
[----:B------:R-:W1:Y:S02]  /*22870*/  SYNCS.PHASECHK.TRANS64.TRYWAIT P2, [R7+URZ+0x368a0], R6 ;  /* 0x0368a006070075a7 */ /* 0x000e64000804017f */
[----:B-1----:R-:W-:Y:S05]  /*22880*/  @!P2 BRA `(.L_x_682) ;  /* 0x0000006800a0a947 */ /* 0x002fea0003800000 */
.L_x_835:
[----:B------:R-:W-:Y:S05]  /*22890*/  BSYNC B2 ;  /* 0x0000000000027941 */ /* 0x000fea0003800000 */
.L_x_681:
[----:B------:R-:W-:Y:S04]  /*228a0*/  BSSY B2, `(.L_x_683) ;  /* 0x0000009000027945 */ /* 0x000fe80003800000 */
[----:B------:R-:W-:Y:S05]  /*228b0*/  @P3 BRA `(.L_x_684) ;  /* 0x00000000001c3947 */ /* 0x000fea0003800000 */
[----:B------:R-:W2:Y:S01]  /*228c0*/  S2R R4, SR_TID.X ;  /* 0x0000000000047919 */ /* 0x000ea20000002100 */
[----:B------:R-:W-:-:S04]  /*228d0*/  IMAD.MOV.U32 R3, RZ, RZ, 0xa800 ;  /* 0x0000a800ff037424 */ /* 0x000fc800078e00ff */
[----:B------:R3:W-:Y:S01]  /*228e0*/  SYNCS.ARRIVE.TRANS64 RZ, [R7+URZ+0x36890], R3 ;  /* 0x0368900307ff79a7 */ /* 0x0007e2000800003f */
[----:B--2---:R-:W-:-:S04]  /*228f0*/  LOP3.LUT R4, R4, 0x1f, RZ, 0xc0, !PT ;  /* 0x0000001f04047812 */ /* 0x004fc800078ec0ff */
[----:B------:R-:W-:-:S13]  /*22900*/  ISETP.NE.AND P2, PT, R4, RZ, PT ;  /* 0x000000ff0400720c */ /* 0x000fda0003f45270 */
[----:B---3--:R-:W-:Y:S05]  /*22910*/  @!P2 BRA `(.L_x_684) ;  /* 0x000000000004a947 */ /* 0x008fea0003800000 */
[----:B------:R-:W-:Y:S01]  /*22920*/  BPT.TRAP 0x1 ;  /* 0x000000040000795c */ /* 0x000fe20000300000 */
.L_x_684:
[----:B------:R-:W-:Y:S05]  /*22930*/  BSYNC B2 ;  /* 0x0000000000027941 */ /* 0x000fea0003800000 */
.L_x_683:
[----:B------:R-:W2:Y:S01]  /*22940*/  LDL R3, [R1+0x20] ;  /* 0x0000200001037983 */ /* 0x000ea20000100800 */
[----:B0-----:R-:W-:Y:S01]  /*22950*/  IMAD.MOV.U32 R11, RZ, RZ, RZ ;  /* 0x000000ffff0b7224 */ /* 0x001fe200078e00ff */
[----:B------:R-:W-:Y:S01]  /*22960*/  UIADD3 UR4, UP0, UR36, 0x570, URZ ;  /* 0x0000057024047890 */ /* 0x000fe2000ff1e03f */
[----:B------:R-:W-:Y:S01]  /*22970*/  PLOP3.LUT P2, PT, PT, PT, PT, 0x80, 0x0 ;  /* 0x000000000000781c */ /* 0x000fe20003f4f070 */
[----:B------:R-:W-:Y:S01]  /*22980*/  IMAD R4, R8, 0x70, R10 ;  /* 0x0000007008047824 */ /* 0x000fe200078e020a */
[----:B------:R-:W-:Y:S01]  /*22990*/  UMOV UR6, 0x0 ;  /* 0x0000000000067882 */ /* 0x000fe20000000000 */
[----:B------:R-:W-:Y:S01]  /*229a0*/  R2UR UR10, R11 ;  /* 0x000000000b0a72ca */ /* 0x000fe200000e0000 */
[----:B------:R-:W-:Y:S01]  /*229b0*/  UIADD3.X UR5, URZ, UR37, URZ, UP0, !UPT ;  /* 0x000000253f057290 */ /* 0x000fe200087fe43f */
[----:B------:R-:W-:Y:S01]  /*229c0*/  UMOV UR7, 0x12f00000 ;  /* 0x12f0000000077882 */ /* 0x000fe20000000000 */
[----:B--2---:R-:W-:Y:S02]  /*229d0*/  IMAD R5, R3, 0xa800, R18 ;  /* 0x0000a80003057824 */ /* 0x004fe400078e0212 */
[----:B------:R-:W-:-:S02]  /*229e0*/  VIADD R3, R7, 0x36890 ;  /* 0x0003689007037836 */ /* 0x000fc40000000000 */
[----:B------:R-:W-:-:S08]  /*229f0*/  VIADD R9, R5, 0x21400 ;  /* 0x0002140005097836 */ /* 0x000fd00000000000 */
.L_x_685:
        /* <DEDUP_REMOVED lines=16> */
.L_x_686:
        /* <DEDUP_REMOVED lines=16> */
.L_x_687:
        /* <DEDUP_REMOVED lines=13> */
.L_x_836:
[----:B------:R-:W-:Y:S05]  /*22cd0*/  BSYNC B2 ;  /* 0x0000000000027941 */ /* 0x000fea0003800000 */
.L_x_688:
[----:B------:R-:W-:Y:S01]  /*22ce0*/  BSSY B2, `(.L_x_690) ;  /* 0x000000b000027945 */ /* 0x000fe20003800000 */
[----:B------:R-:W-:Y:S02]  /*22cf0*/  IMAD.MOV.U32 R12, RZ, RZ, 0x0 ;  /* 0x00000000ff0c7424 */ /* 0x000fe400078e00ff */
[----:B------:R-:W-:Y:S01]  /*22d00*/  IMAD.MOV.U32 R13, RZ, RZ, 0x12f00000 ;  /* 0x12f00000ff0d7424 */ /* 0x000fe200078e00ff */
[----:B------:R-:W-:Y:S06]  /*22d10*/  @P3 BRA `(.L_x_691) ;  /* 0x00000000001c3947 */ /* 0x000fec0003800000 */
[----:B------:R-:W2:Y:S01]  /*22d20*/  S2R R9, SR_TID.X ;  /* 0x0000000000097919 */ /* 0x000ea20000002100 */
[----:B------:R-:W-:-:S04]  /*22d30*/  IMAD.MOV.U32 R3, RZ, RZ, 0xa800 ;  /* 0x0000a800ff037424 */ /* 0x000fc800078e00ff */
[----:B------:R3:W-:Y:S01]  /*22d40*/  SYNCS.ARRIVE.TRANS64 RZ, [R7+URZ+0x368b0], R3 ;  /* 0x0368b00307ff79a7 */ /* 0x0007e2000800003f */
[----:B--2---:R-:W-:-:S04]  /*22d50*/  LOP3.LUT R9, R9, 0x1f, RZ, 0xc0, !PT ;  /* 0x0000001f09097812 */ /* 0x004fc800078ec0ff */
[----:B------:R-:W-:-:S13]  /*22d60*/  ISETP.NE.AND P2, PT, R9, RZ, PT ;  /* 0x000000ff0900720c */ /* 0x000fda0003f45270 */
[----:B---3--:R-:W-:Y:S05]  /*22d70*/  @!P2 BRA `(.L_x_691) ;  /* 0x000000000004a947 */ /* 0x008fea0003800000 */
[----:B------:R-:W-:Y:S01]  /*22d80*/  BPT.TRAP 0x1 ;  /* 0x000000040000795c */ /* 0x000fe20000300000 */
.L_x_691:
[----:B------:R-:W-:Y:S05]  /*22d90*/  BSYNC B2 ;  /* 0x0000000000027941 */ /* 0x000fea0003800000 */
.L_x_690:
[----:B------:R-:W-:Y:S01]  /*22da0*/  R2UR UR10, R11 ;  /* 0x000000000b0a72ca */ /* 0x000fe200000e0000 */
[----:B------:R-:W-:Y:S01]  /*22db0*/  UIADD3 UR4, UP0, UR36, 0x670, URZ ;  /* 0x0000067024047890 */ /* 0x000fe2000ff1e03f */
[----:B------:R-:W-:Y:S01]  /*22dc0*/  R2UR UR6, R12 ;  /* 0x000000000c0672ca */ /* 0x000fe200000e0000 */
[----:B01----:R-:W-:Y:S01]  /*22dd0*/  VIADD R7, R7, 0x368b0 ;  /* 0x000368b007077836 */ /* 0x003fe20000000000 */
[----:B------:R-:W-:Y:S01]  /*22de0*/  R2UR UR7, R13 ;  /* 0x000000000d0772ca */ /* 0x000fe200000e0000 */
[----:B------:R-:W-:Y:S01]  /*22df0*/  VIADD R3, R5, 0x400 ;  /* 0x0000040005037836 */ /* 0x000fe20000000000 */
[----:B------:R-:W-:Y:S01]  /*22e00*/  PLOP3.LUT P2, PT, PT, PT, PT, 0x80, 0x0 ;  /* 0x000000000000781c */ /* 0x000fe20003f4f070 */
[----:B------:R-:W-:-:S12]  /*22e10*/  UIADD3.X UR5, URZ, UR37, URZ, UP0, !UPT ;  /* 0x000000253f057290 */ /* 0x000fd800087fe43f */
.L_x_692:
        /* <DEDUP_REMOVED lines=15> */
.L_x_693:
        /* <DEDUP_REMOVED lines=15> */
.L_x_694:
        /* <DEDUP_REMOVED lines=10> */
.L_x_680:
[----:B------:R-:W-:Y:S05]  /*230a0*/  BSYNC B1 ;  /* 0x0000000000017941 */ /* 0x000fea0003800000 */
.L_x_679:
[----:B-1----:R-:W2:Y:S04]  /*230b0*/  LDL.LU R3, [R1+0x20] ;  /* 0x0000200001037983 */ /* 0x002ea80000300800 */
[----:B------:R-:W3:Y:S01]  /*230c0*/  LDL.LU R6, [R1+0x24] ;  /* 0x0000240001067983 */ /* 0x000ee20000300800 */
[C---:B------:R-:W-:Y:S01]  /*230d0*/  ISETP.GT.AND P3, PT, R8.reuse, R2, PT ;  /* 0x000000020800720c */ /* 0x040fe20003f64270 */
[----:B------:R-:W-:Y:S02]  /*230e0*/  VIADD R8, R8, 0xffffffff ;  /* 0xffffffff08087836 */ /* 0x000fe40000000000 */
[----:B--2---:R-:W-:-:S05]  /*230f0*/  VIADD R3, R3, 0x1 ;  /* 0x0000000103037836 */ /* 0x004fca0000000000 */
[----:B------:R-:W-:-:S04]  /*23100*/  ISETP.NE.AND P2, PT, R3, 0x2, PT ;  /* 0x000000020300780c */ /* 0x000fc80003f45270 */
[----:B------:R-:W-:Y:S02]  /*23110*/  SEL R4, RZ, 0x1, P2 ;  /* 0x00000001ff047807 */ /* 0x000fe40001000000 */
[----:B------:R-:W-:Y:S02]  /*23120*/  SEL R3, R3, RZ, P2 ;  /* 0x000000ff03037207 */ /* 0x000fe40001000000 */
[----:B---3--:R-:W-:-:S05]  /*23130*/  LOP3.LUT R6, R6, R4, RZ, 0x3c, !PT ;  /* 0x0000000406067212 */ /* 0x008fca00078e3cff */
[----:B------:R2:W-:Y:S04]  /*23140*/  STL [R1+0x24], R6 ;  /* 0x0000240601007387 */ /* 0x0005e80000100800 */
[----:B------:R2:W-:Y:S01]  /*23150*/  STL [R1+0x20], R3 ;  /* 0x0000200301007387 */ /* 0x0005e20000100800 */
[----:B------:R-:W-:Y:S05]  /*23160*/  @P3 BRA `(.L_x_695) ;  /* 0xfffffff400943947 */ /* 0x000fea000383ffff */
.L_x_657:
[----:B------:R-:W-:Y:S05]  /*23170*/  BSYNC B0 ;  /* 0x0000000000007941 */ /* 0x000fea0003800000 */
.L_x_656:
[----:B------:R3:W5:Y:S01]  /*23180*/  LDL R7, [R1+0x40] ;  /* 0x0000400001077983 */ /* 0x0007620000100800 */
[----:B------:R-:W-:Y:S05]  /*23190*/  @!P0 WARPSYNC.ALL ;  /* 0x0000000000008948 */ /* 0x000fea0003800000 */
[----:B------:R3:W-:Y:S01]  /*231a0*/  STL [R1+0x44], RZ ;  /* 0x000044ff01007387 */ /* 0x0007e20000100800 */
[----:B------:R-:W-:Y:S01]  /*231b0*/  BSSY B0, `(.L_x_696) ;  /* 0x0000020000007945 */ /* 0x000fe20003800000 */
[----:B------:R-:W-:Y:S06]  /*231c0*/  @!P0 BAR.SYNC.DEFER_BLOCKING 0xc, 0x180 ;  /* 0x0306000000008b1d */ /* 0x000fec0000010000 */
[----:B---3--:R-:W-:Y:S05]  /*231d0*/  @!P1 BRA `(.L_x_697) ;  /* 0x0000000000749947 */ /* 0x008fea0003800000 */
[----:B------:R-:W-:-:S13]  /*231e0*/  ISETP.NE.AND P0, PT, R17, RZ, PT ;  /* 0x000000ff1100720c */ /* 0x000fda0003f05270 */
[----:B------:R-:W3:Y:S02]  /*231f0*/  @!P0 LDC R17, c[0x0][0x9f0] ;  /* 0x00027c00ff118b82 */ /* 0x000ee40000000800 */
[----:B---3--:R-:W-:-:S04]  /*23200*/  IABS R0, R17 ;  /* 0x0000001100007213 */ /* 0x008fc80000000000 */
[----:B------:R-:W3:Y:S08]  /*23210*/  I2F.RP R2, R0 ;  /* 0x0000000000027306 */ /* 0x000ef00000209400 */
[----:B---3--:R-:W3:Y:S02]  /*23220*/  MUFU.RCP R2, R2 ;  /* 0x0000000200027308 */ /* 0x008ee40000001000 */
[----:B---3--:R-:W-:-:S06]  /*23230*/  VIADD R2, R2, 0xffffffe ;  /* 0x0ffffffe02027836 */ /* 0x008fcc0000000000 */
[----:B-12---:R-:W1:Y:S02]  /*23240*/  F2I.FTZ.U32.TRUNC.NTZ R3, R2 ;  /* 0x0000000200037305 */ /* 0x006e64000021f000 */
[----:B-1----:R-:W-:-:S04]  /*23250*/  IMAD.MOV R2, RZ, RZ, -R3 ;  /* 0x000000ffff027224 */ /* 0x002fc800078e0a03 */
[----:B------:R-:W-:Y:S02]  /*23260*/  IMAD R4, R2, R0, RZ ;  /* 0x0000000002047224 */ /* 0x000fe400078e02ff */
[----:B------:R-:W-:-:S04]  /*23270*/  IMAD.MOV.U32 R2, RZ, RZ, RZ ;  /* 0x000000ffff027224 */ /* 0x000fc800078e00ff */
[----:B------:R-:W-:Y:S01]  /*23280*/  IMAD.HI.U32 R6, R3, R4, R2 ;  /* 0x0000000403067227 */ /* 0x000fe200078e0002 */
[----:B------:R-:W-:Y:S02]  /*23290*/  IABS R2, R17 ;  /* 0x0000001100027213 */ /* 0x000fe40000000000 */
[----:B-----5:R-:W-:-:S03]  /*232a0*/  IADD3 R4, R7, -0x1, R17 ;  /* 0xffffffff07047810 */ /* 0x020fc60007ffe011 */
        /* <DEDUP_REMOVED lines=15> */
[----:B------:R3:W-:Y:S02]  /*233a0*/  STL [R1+0x44], R2 ;  /* 0x0000440201007387 */ /* 0x0007e40000100800 */
.L_x_697:
[----:B------:R-:W-:Y:S05]  /*233b0*/  BSYNC B0 ;  /* 0x0000000000007941 */ /* 0x000fea0003800000 */
.L_x_696:
[----:B------:R-:W4:Y:S04]  /*233c0*/  LDL R0, [R1+0x44] ;  /* 0x0000440001007983 */ /* 0x000f280000100800 */
[----:B---3--:R-:W4:Y:S01]  /*233d0*/  LDL R2, [R1+0x60] ;  /* 0x0000600001027983 */ /* 0x008f220000100800 */
[----:B------:R-:W-:Y:S01]  /*233e0*/  BSSY B7, `(.L_x_698) ;  /* 0x000044d000077945 */ /* 0x000fe20003800000 */
[----:B----4-:R-:W-:-:S05]  /*233f0*/  IMAD R2, R2, R0, RZ ;  /* 0x0000000002027224 */ /* 0x010fca00078e02ff */
[----:B-----5:R-:W-:Y:S01]  /*23400*/  VIADDMNMX R0, R2, R0, R7, PT ;  /* 0x0000000002007246 */ /* 0x020fe20003800107 */
        /* <DEDUP_REMOVED lines=8> */
[----:B-12---:R-:W1:Y:S01]  /*23490*/  S2R R3, SR_LANEID ;  /* 0x0000000000037919 */ /* 0x006e620000000000 */
[----:B------:R-:W-:Y:S01]  /*234a0*/  VOTEU.ANY UR4, UPT, PT ;  /* 0x0000000000047886 */ /* 0x000fe200038e0100 */
[----:B------:R-:W2:Y:S01]  /*234b0*/  LDC.64 R4, c[0x0][0xc60] ;  /* 0x00031800ff047b82 */ /* 0x000ea20000000a00 */
[----:B------:R-:W1:Y:S08]  /*234c0*/  FLO.U32 R0, UR4 ;  /* 0x0000000400007d00 */ /* 0x000e7000080e0000 */
[----:B------:R-:W2:Y:S01]  /*234d0*/  POPC R2, UR4 ;  /* 0x0000000400027d09 */ /* 0x000ea20008000000 */
[----:B-1----:R-:W-:-:S13]  /*234e0*/  ISETP.EQ.U32.AND P0, PT, R0, R3, PT ;  /* 0x000000030000720c */ /* 0x002fda0003f02070 */
[----:B--2---:R-:W2:Y:S01]  /*234f0*/  @P0 ATOMG.E.ADD.STRONG.GPU PT, R5, desc[UR60][R4.64], R2 ;  /* 0x00000002040509a8 */ /* 0x004ea200081ee1fc */
[----:B------:R-:W1:Y:S02]  /*23500*/  S2R R3, SR_LTMASK ;  /* 0x0000000000037919 */ /* 0x000e640000003900 */
[----:B-1----:R-:W-:-:S06]  /*23510*/  LOP3.LUT R3, R3, UR4, RZ, 0xc0, !PT ;  /* 0x0000000403037c12 */ /* 0x002fcc000f8ec0ff */
[----:B------:R-:W1:Y:S01]  /*23520*/  POPC R3, R3 ;  /* 0x0000000300037309 */ /* 0x000e620000000000 */
[----:B--2---:R-:W1:Y:S02]  /*23530*/  SHFL.IDX PT, R0, R5, R0, 0x1f ;  /* 0x00001f0005007589 */ /* 0x004e6400000e0000 */
[----:B-1----:R-:W-:-:S05]  /*23540*/  IADD3 R0, R0, UR38, R3 ;  /* 0x0000002600007c10 */ /* 0x002fca000fffe003 */
[----:B------:R4:W-:Y:S01]  /*23550*/  STL [R1], R0 ;  /* 0x0000000001007387 */ /* 0x0009e20000100800 */
[----:B------:R-:W-:Y:S05]  /*23560*/  BRA `(.L_x_700) ;  /* 0x0000004000d07947 */ /* 0x000fea0003800000 */
.L_x_699:
        /* <DEDUP_REMOVED lines=8> */
[----:B------:R-:W-:Y:S02]  /*235f0*/  IMAD.U32 R4, RZ, RZ, UR6 ;  /* 0x00000006ff047e24 */ /* 0x000fe4000f8e00ff */
[----:B-12---:R-:W1:Y:S01]  /*23600*/  LDC.64 R2, c[0x4][R2] ;  /* 0x0100000002027b82 */ /* 0x006e620000000a00 */
[----:B------:R-:W-:Y:S02]  /*23610*/  IMAD.U32 R5, RZ, RZ, UR7 ;  /* 0x00000007ff057e24 */ /* 0x000fe4000f8e00ff */
[----:B------:R-:W-:Y:S02]  /*23620*/  IMAD.U32 R6, RZ, RZ, UR8 ;  /* 0x00000008ff067e24 */ /* 0x000fe4000f8e00ff */
[----:B------:R-:W-:-:S02]  /*23630*/  IMAD.U32 R7, RZ, RZ, UR9 ;  /* 0x00000009ff077e24 */ /* 0x000fc4000f8e00ff */
[----:B------:R-:W-:Y:S02]  /*23640*/  IMAD.U32 R10, RZ, RZ, UR4 ;  /* 0x00000004ff0a7e24 */ /* 0x000fe4000f8e00ff */
[----:B0-----:R-:W-:Y:S02]  /*23650*/  IMAD.U32 R11, RZ, RZ, UR5 ;  /* 0x00000005ff0b7e24 */ /* 0x001fe4000f8e00ff */
[----:B------:R-:W-:Y:S02]  /*23660*/  IMAD.MOV.U32 R8, RZ, RZ, 0x70 ;  /* 0x00000070ff087424 */ /* 0x000fe400078e00ff */
[----:B------:R-:W-:Y:S02]  /*23670*/  IMAD.MOV.U32 R12, RZ, RZ, 0x1 ;  /* 0x00000001ff0c7424 */ /* 0x000fe400078e00ff */
[----:B------:R-:W-:-:S07]  /*23680*/  IMAD.MOV.U32 R13, RZ, RZ, RZ ;  /* 0x000000ffff0d7224 */ /* 0x000fce00078e00ff */
[----:B------:R-:W-:-:S07]  /*23690*/  LEPC R20, `(.L_x_702) ;  /* 0x000000001014794e */ /* 0x000fce0000000000 */
[----:B-1----:R-:W-:Y:S05]  /*236a0*/  CALL.ABS.NOINC R2 ;  /* 0x0000000002007343 */ /* 0x002fea0003c00000 */
.L_x_702:
[----:B------:R-:W-:Y:S05]  /*236b0*/  BSYNC B6 ;  /* 0x0000000000067941 */ /* 0x000fea0003800000 */
.L_x_701:
        /* <DEDUP_REMOVED lines=8> */
[----:B-12---:R1:W2:Y:S01]  /*23740*/  LDC.64 R2, c[0x4][R17] ;  /* 0x0100000011027b82 */ /* 0x0062a20000000a00 */
[----:B------:R-:W-:Y:S02]  /*23750*/  IMAD.U32 R4, RZ, RZ, UR6 ;  /* 0x00000006ff047e24 */ /* 0x000fe4000f8e00ff */
[----:B------:R-:W-:Y:S02]  /*23760*/  IMAD.U32 R5, RZ, RZ, UR7 ;  /* 0x00000007ff057e24 */ /* 0x000fe4000f8e00ff */
[----:B------:R-:W-:Y:S02]  /*23770*/  IMAD.U32 R6, RZ, RZ, UR8 ;  /* 0x00000008ff067e24 */ /* 0x000fe4000f8e00ff */
[----:B------:R-:W-:-:S02]  /*23780*/  IMAD.U32 R7, RZ, RZ, UR9 ;  /* 0x00000009ff077e24 */ /* 0x000fc4000f8e00ff */
[----:B------:R-:W-:Y:S02]  /*23790*/  IMAD.U32 R10, RZ, RZ, UR4 ;  /* 0x00000004ff0a7e24 */ /* 0x000fe4000f8e00ff */
[----:B0-----:R-:W-:Y:S02]  /*237a0*/  IMAD.U32 R11, RZ, RZ, UR5 ;  /* 0x00000005ff0b7e24 */ /* 0x001fe4000f8e00ff */
[----:B------:R-:W-:Y:S02]  /*237b0*/  IMAD.MOV.U32 R8, RZ, RZ, 0x70 ;  /* 0x00000070ff087424 */ /* 0x000fe400078e00ff */
[----:B------:R-:W-:Y:S02]  /*237c0*/  IMAD.MOV.U32 R12, RZ, RZ, 0x1 ;  /* 0x00000001ff0c7424 */ /* 0x000fe400078e00ff */
[----:B-1----:R-:W-:-:S07]  /*237d0*/  IMAD.MOV.U32 R13, RZ, RZ, RZ ;  /* 0x000000ffff0d7224 */ /* 0x002fce00078e00ff */
[----:B------:R-:W-:-:S07]  /*237e0*/  LEPC R20, `(.L_x_705) ;  /* 0x000000001014794e */ /* 0x000fce0000000000 */
[----:B--2---:R-:W-:Y:S05]  /*237f0*/  CALL.ABS.NOINC R2 ;  /* 0x0000000002007343 */ /* 0x004fea0003c00000 */
.L_x_705:
[----:B------:R0:W1:Y:S01]  /*23800*/  LDC.64 R2, c[0x4][R17] ;  /* 0x0100000011027b82 */ /* 0x0000620000000a00 */
[----:B------:R-:W-:Y:S01]  /*23810*/  ULDC.64 UR4, c[0x4][0xa8] ;  /* 0x01002a0000047ab9 */ /* 0x000fe20000000a00 */
[----:B------:R-:W-:Y:S01]  /*23820*/  ULDC.64 UR6, c[0x4][0xb0] ;  /* 0x01002c0000067ab9 */ /* 0x000fe20000000a00 */
[----:B------:R-:W-:Y:S01]  /*23830*/  ULDC.64 UR8, c[0x4][0x18] ;  /* 0x0100060000087ab9 */ /* 0x000fe20000000a00 */
[----:B------:R-:W-:Y:S02]  /*23840*/  IMAD.U32 R4, RZ, RZ, UR4 ;  /* 0x00000004ff047e24 */ /* 0x000fe4000f8e00ff */
[----:B------:R-:W-:Y:S02]  /*23850*/  IMAD.U32 R5, RZ, RZ, UR5 ;  /* 0x00000005ff057e24 */ /* 0x000fe4000f8e00ff */
[----:B------:R-:W-:Y:S02]  /*23860*/  IMAD.U32 R6, RZ, RZ, UR6 ;  /* 0x00000006ff067e24 */ /* 0x000fe4000f8e00ff */
[----:B------:R-:W-:-:S02]  /*23870*/  IMAD.U32 R7, RZ, RZ, UR7 ;  /* 0x00000007ff077e24 */ /* 0x000fc4000f8e00ff */
[----:B------:R-:W-:Y:S02]  /*23880*/  IMAD.U32 R10, RZ, RZ, UR8 ;  /* 0x00000008ff0a7e24 */ /* 0x000fe4000f8e00ff */
[----:B------:R-:W-:Y:S02]  /*23890*/  IMAD.U32 R11, RZ, RZ, UR9 ;  /* 0x00000009ff0b7e24 */ /* 0x000fe4000f8e00ff */
[----:B------:R-:W-:Y:S02]  /*238a0*/  IMAD.MOV.U32 R8, RZ, RZ, 0x70 ;  /* 0x00000070ff087424 */ /* 0x000fe400078e00ff */
[----:B------:R-:W-:Y:S02]  /*238b0*/  IMAD.MOV.U32 R12, RZ, RZ, 0x1 ;  /* 0x00000001ff0c7424 */ /* 0x000fe400078e00ff */
[----:B0-----:R-:W-:-:S07]  /*238c0*/  IMAD.MOV.U32 R13, RZ, RZ, RZ ;  /* 0x000000ffff0d7224 */ /* 0x001fce00078e00ff */
[----:B------:R-:W-:-:S07]  /*238d0*/  LEPC R20, `(.L_x_704) ;  /* 0x000000001014794e */ /* 0x000fce0000000000 */
[----:B-1----:R-:W-:Y:S05]  /*238e0*/  CALL.ABS.NOINC R2 ;  /* 0x0000000002007343 */ /* 0x002fea0003c00000 */
.L_x_704:
[----:B------:R-:W-:Y:S05]  /*238f0*/  BSYNC B6 ;  /* 0x0000000000067941 */ /* 0x000fea0003800000 */
.L_x_703:
[----:B------:R-:W3:Y:S01]  /*23900*/  LDL.LU R2, [R1+0x28] ;  /* 0x0000280001027983 */ /* 0x000ee20000300800 */
[----:B------:R-:W-:-:S03]  /*23910*/  ULDC.64 UR4, c[0x0][0x9f8] ;  /* 0x00027e0000047ab9 */ /* 0x000fc60000000a00 */
[----:B------:R-:W1:Y:S04]  /*23920*/  LDL.LU R0, [R1+0x38] ;  /* 0x0000380001007983 */ /* 0x000e680000300800 */
[----:B------:R-:W4:Y:S01]  /*23930*/  LDL R7, [R1+0x14] ;  /* 0x0000140001077983 */ /* 0x000f220000100800 */
[----:B------:R-:W-:-:S03]  /*23940*/  ISETP.NE.U32.AND P0, PT, RZ, UR4, PT ;  /* 0x00000004ff007c0c */ /* 0x000fc6000bf05070 */
[----:B------:R-:W5:Y:S01]  /*23950*/  LDL R17, [R1+0x48] ;  /* 0x0000480001117983 */ /* 0x000f620000100800 */
[----:B------:R-:W-:-:S13]  /*23960*/  ISETP.NE.AND.EX P0, PT, RZ, UR5, PT, P0 ;  /* 0x00000005ff007c0c */ /* 0x000fda000bf05300 */
[----:B---3--:R-:W-:-:S04]  /*23970*/  @P0 IADD3 R2, P1, R2, UR4, RZ ;  /* 0x0000000402020c10 */ /* 0x008fc8000ff3e0ff */
[----:B-12---:R-:W-:Y:S01]  /*23980*/  @P0 IADD3.X R3, R0, UR5, RZ, P1, !PT ;  /* 0x0000000500030c10 */ /* 0x006fe20008ffe4ff */
[----:B------:R-:W-:-:S04]  /*23990*/  ULDC.64 UR4, c[0x0][0xa08] ;  /* 0x0002820000047ab9 */ /* 0x000fc80000000a00 */
[----:B----4-:R1:W2:Y:S02]  /*239a0*/  @P0 LDG.E R7, desc[UR60][R2.64] ;  /* 0x0000003c02070981 */ /* 0x0102a4000c1e1900 */
[----:B-1----:R-:W1:Y:S01]  /*239b0*/  LDC.64 R2, c[0x0][0x418] ;  /* 0x00010600ff027b82 */ /* 0x002e620000000a00 */
[----:B-----5:R-:W-:Y:S01]  /*239c0*/  VIADD R0, R17, 0xffffffff ;  /* 0xffffffff11007836 */ /* 0x020fe20000000000 */
[----:B--2---:R-:W-:Y:S01]  /*239d0*/  SHF.R.S32.HI R8, RZ, 0x1f, R7 ;  /* 0x0000001fff087819 */ /* 0x004fe20000011407 */
[----:B------:R2:W-:Y:S04]  /*239e0*/  @P0 STL [R1+0x14], R7 ;  /* 0x0000140701000387 */ /* 0x0005e80000100800 */
[----:B------:R2:W-:Y:S01]  /*239f0*/  STL [R1+0x28], R8 ;  /* 0x0000280801007387 */ /* 0x0005e20000100800 */
[----:B-1----:R-:W-:Y:S01]  /*23a00*/  LOP3.LUT P0, RZ, R2, UR4, RZ, 0xfc, !PT ;  /* 0x0000000402ff7c12 */ /* 0x002fe2000f80fcff */
[----:B------:R-:W-:-:S03]  /*23a10*/  UMOV UR4, 0xffffffff ;  /* 0xffffffff00047882 */ /* 0x000fc60000000000 */
[----:B------:R-:W-:-:S04]  /*23a20*/  LOP3.LUT P0, RZ, R3, UR5, RZ, 0xfc, P0 ;  /* 0x0000000503ff7c12 */ /* 0x000fc8000800fcff */
[----:B------:R-:W-:Y:S01]  /*23a30*/  SEL R17, R7, RZ, !P0 ;  /* 0x000000ff07117207 */ /* 0x000fe20004000000 */
[----:B--2---:R-:W-:Y:S08]  /*23a40*/  BRA.DIV UR4, `(.L_x_706) ;  /* 0x0000005a04587947 */ /* 0x004ff0000b800000 */
[----:B------:R-:W1:Y:S02]  /*23a50*/  S2R R4, SR_TID.X ;  /* 0x0000000000047919 */ /* 0x000e640000002100 */
[----:B-1----:R-:W-:-:S04]  /*23a60*/  SHF.R.U32.HI R4, RZ, 0x5, R4 ;  /* 0x00000005ff047819 */ /* 0x002fc80000011604 */
[----:B------:R-:W-:-:S05]  /*23a70*/  LOP3.LUT R4, R4, 0x3, RZ, 0xc0, !PT ;  /* 0x0000000304047812 */ /* 0x000fca00078ec0ff */
[----:B------:R1:W2:Y:S02]  /*23a80*/  SHFL.IDX PT, R14, R4, RZ, 0x1f ;  /* 0x00001fff040e7589 */ /* 0x0002a400000e0000 */
.L_x_839:
[----:B-1----:R-:W3:Y:S01]  /*23a90*/  LDL.LU R4, [R1+0x10] ;  /* 0x0000100001047983 */ /* 0x002ee20000300800 */
[----:B------:R-:W-:Y:S02]  /*23aa0*/  PLOP3.LUT P1, PT, PT, PT, PT, 0x8, 0x0 ;  /* 0x000000000000781c */ /* 0x000fe40003f2e170 */
[----:B--2---:R-:W-:Y:S01]  /*23ab0*/  ISETP.NE.AND P0, PT, R14, RZ, PT ;  /* 0x000000ff0e00720c */ /* 0x004fe20003f05270 */
        /* <DEDUP_REMOVED lines=8> */
.L_x_842:
[----:B------:R-:W-:Y:S05]  /*23b40*/  @!P6 BRA `(.L_x_707) ;  /* 0x000000040028e947 */ /* 0x000fea0003800000 */
[----:B------:R-:W-:-:S04]  /*23b50*/  ISETP.NE.U32.AND P0, PT, R2, RZ, PT ;  /* 0x000000ff0200720c */ /* 0x000fc80003f05070 */
[----:B------:R-:W-:-:S13]  /*23b60*/  ISETP.NE.AND.EX P0, PT, R3, RZ, PT, P0 ;  /* 0x000000ff0300720c */ /* 0x000fda0003f05300 */
[----:B------:R-:W-:Y:S05]  /*23b70*/  @!P0 BRA `(.L_x_709) ;  /* 0x0000000000508947 */ /* 0x000fea0003800000 */
[----:B------:R-:W2:Y:S01]  /*23b80*/  LDC R6, c[0x0][0x43c] ;  /* 0x00010f00ff067b82 */ /* 0x000ea20000000800 */
[----:B------:R-:W-:Y:S01]  /*23b90*/  IMAD.MOV.U32 R9, RZ, RZ, R0 ;  /* 0x000000ffff097224 */ /* 0x000fe200078e0000 */
[----:B------:R-:W-:-:S03]  /*23ba0*/  ULDC.64 UR4, c[0x0][0x428] ;  /* 0x00010a0000047ab9 */ /* 0x000fc60000000a00 */
[----:B-1----:R-:W-:Y:S01]  /*23bb0*/  IMAD.MOV.U32 R0, RZ, RZ, R9 ;  /* 0x000000ffff007224 */ /* 0x002fe200078e0009 */
[----:B--2---:R-:W-:-:S13]  /*23bc0*/  ISETP.NE.AND P0, PT, R6, 0x1, PT ;  /* 0x000000010600780c */ /* 0x004fda0003f05270 */
[----:B------:R-:W1:Y:S02]  /*23bd0*/  @P0 LDC.64 R4, c[0x0][0x440] ;  /* 0x00011000ff040b82 */ /* 0x000e640000000a00 */
[----:B-1----:R-:W-:-:S05]  /*23be0*/  @P0 IMAD.HI.U32 R4, R9, R4, RZ ;  /* 0x0000000409040227 */ /* 0x002fca00078e00ff */
        /* <DEDUP_REMOVED lines=13> */
.L_x_709:
[----:B--2---:R-:W2:Y:S01]  /*23cc0*/  LDL R2, [R1+0x18] ;  /* 0x0000180001027983 */ /* 0x004ea20000100800 */
[----:B-1----:R-:W-:Y:S01]  /*23cd0*/  IMAD R0, R19, 0x8, R18 ;  /* 0x0000000813007824 */ /* 0x002fe200078e0212 */
[----:B--2---:R-:W-:-:S04]  /*23ce0*/  SHF.L.U32 R2, R2, 0x1f, RZ ;  /* 0x0000001f02027819 */ /* 0x004fc800000006ff */
[----:B------:R-:W1:Y:S02]  /*23cf0*/  SYNCS.PHASECHK.TRANS64.TRYWAIT P0, [R0+URZ+0x36840], R2 ;  /* 0x03684002000075a7 */ /* 0x000e64000800017f */
[----:B-1----:R-:W-:Y:S05]  /*23d00*/  @!P0 BRA `(.L_x_710) ;  /* 0x0000005400fc8947 */ /* 0x002fea0003800000 */
.L_x_843:
[----:B------:R-:W2:Y:S02]  /*23d10*/  S2R R3, SR_TID.X ;  /* 0x0000000000037919 */ /* 0x000ea40000002100 */
        /* <DEDUP_REMOVED lines=10> */
.L_x_711:
[----:B------:R-:W2:Y:S04]  /*23dc0*/  LDL R4, [R1+0x8] ;  /* 0x0000080001047983 */ /* 0x000ea80000100800 */
[----:B------:R-:W3:Y:S04]  /*23dd0*/  LDL R3, [R1+0x1c] ;  /* 0x00001c0001037983 */ /* 0x000ee80000100800 */
[----:B-1----:R-:W4:Y:S01]  /*23de0*/  LDL.LU R2, [R1+0x10] ;  /* 0x0000100001027983 */ /* 0x002f220000300800 */
        /* <DEDUP_REMOVED lines=17> */
[----:B--2---:R-:W-:Y:S02]  /*23f00*/  R2UR UR11, R4 ;  /* 0x00000000040b72ca */ /* 0x004fe400000e0000 */
[----:B---3--:R-:W-:Y:S02]  /*23f10*/  R2UR UR5, R3 ;  /* 0x00000000030572ca */ /* 0x008fe400000e0000 */
[----:B----4-:R-:W-:-:S04]  /*23f20*/  LOP3.LUT R2, R2, 0xfffffffe, RZ, 0xc0, !PT ;  /* 0xfffffffe02027812 */ /* 0x010fc800078ec0ff */
[----:B------:R-:W-:-:S07]  /*23f30*/  @P0 LOP3.LUT R2, R2, 0x1, RZ, 0xfc, !PT ;  /* 0x0000000102020812 */ /* 0x000fce00078efcff */
[----:B------:R-:W-:Y:S01]  /*23f40*/  UIMAD UR11, UR11, 0x70, UR5 ;  /* 0x000000700b0b78a4 */ /* 0x000fe2000f8e0205 */
[----:B------:R2:W-:Y:S01]  /*23f50*/  STL [R1+0x10], R2 ;  /* 0x0000100201007387 */ /* 0x0005e20000100800 */
[----:B------:R-:W-:-:S09]  /*23f60*/  UIADD3.X UR5, URZ, UR37, URZ, UP0, !UPT ;  /* 0x000000253f057290 */ /* 0x000fd200087fe43f */
[----:B------:R1:W-:Y:S02]  /*23f70*/  UTMALDG.4D [UR8], [UR4], desc[UR6] ;  /* 0x00000608040075b4 */ /* 0x0003e40008019000 */
[----:B-1----:R-:W-:Y:S01]  /*23f80*/  UMOV UR8, UR15 ;  /* 0x0000000f00087c82 */ /* 0x002fe20008000000 */
[----:B------:R-:W-:Y:S02]  /*23f90*/  UMOV UR10, UR17 ;  /* 0x00000011000a7c82 */ /* 0x000fe40008000000 */
[----:B------:R1:W-:Y:S02]  /*23fa0*/  UTMALDG.4D [UR8], [UR4], desc[UR6] ;  /* 0x00000608040075b4 */ /* 0x0003e40008019000 */
[----:B-1----:R-:W-:Y:S01]  /*23fb0*/  UMOV UR8, UR16 ;  /* 0x0000001000087c82 */ /* 0x002fe20008000000 */
[----:B------:R-:W-:Y:S02]  /*23fc0*/  UMOV UR10, UR14 ;  /* 0x0000000e000a7c82 */ /* 0x000fe40008000000 */
[----:B------:R2:W-:Y:S02]  /*23fd0*/  UTMALDG.4D [UR8], [UR4], desc[UR6] ;  /* 0x00000608040075b4 */ /* 0x0005e40008019000 */
[----:B--2---:R-:W-:Y:S01]  /*23fe0*/  NOP ;  /* 0x0000000000007918 */ /* 0x004fe20000000000 */
.L_x_707:
[----:B------:R-:W2:Y:S04]  /*23ff0*/  LDL.LU R3, [R1+0x4c] ;  /* 0x00004c0001037983 */ /* 0x000ea80000300800 */
[----:B------:R-:W3:Y:S04]  /*24000*/  LDL.LU R5, [R1+0x34] ;  /* 0x0000340001057983 */ /* 0x000ee80000300800 */
[----:B-1----:R-:W4:Y:S01]  /*24010*/  LDL.LU R4, [R1+0x58] ;  /* 0x0000580001047983 */ /* 0x002f220000300800 */
        /* <DEDUP_REMOVED lines=9> */
[----:B--2---:R-:W-:Y:S02]  /*240b0*/  SHF.R.S32.HI R0, RZ, 0x1f, R3 ;  /* 0x0000001fff007819 */ /* 0x004fe40000011403 */
[----:B---3--:R-:W-:-:S03]  /*240c0*/  SEL R5, R5, RZ, !P0 ;  /* 0x000000ff05057207 */ /* 0x008fc60004000000 */
[----:B------:R-:W-:Y:S01]  /*240d0*/  IMAD R0, R0, UR4, RZ ;  /* 0x0000000400007c24 */ /* 0x000fe2000f8e02ff */
[----:B----4-:R-:W-:-:S03]  /*240e0*/  SEL R4, R4, RZ, !P0 ;  /* 0x000000ff04047207 */ /* 0x010fc60004000000 */
        /* <DEDUP_REMOVED lines=8> */
[----:B-1----:R-:W-:Y:S01]  /*24170*/  MOV R2, 0x0 ;  /* 0x0000000000027802 */ /* 0x002fe20000000f00 */
[----:B------:R-:W-:Y:S01]  /*24180*/  ULDC.64 UR4, c[0x4][0xa8] ;  /* 0x01002a0000047ab9 */ /* 0x000fe20000000a00 */
[----:B------:R-:W-:Y:S01]  /*24190*/  ULDC.64 UR6, c[0x4][0xb0] ;  /* 0x01002c0000067ab9 */ /* 0x000fe20000000a00 */
[----:B------:R-:W-:Y:S01]  /*241a0*/  ULDC.64 UR8, c[0x4][0x20] ;  /* 0x0100080000087ab9 */ /* 0x000fe20000000a00 */
[----:B------:R-:W-:Y:S02]  /*241b0*/  IMAD.U32 R4, RZ, RZ, UR4 ;  /* 0x00000004ff047e24 */ /* 0x000fe4000f8e00ff */
[----:B------:R-:W1:Y:S01]  /*241c0*/  LDC.64 R2, c[0x4][R2] ;  /* 0x0100000002027b82 */ /* 0x000e620000000a00 */
        /* <DEDUP_REMOVED lines=10> */
.L_x_713:
[----:B------:R-:W-:Y:S05]  /*24270*/  BSYNC B6 ;  /* 0x0000000000067941 */ /* 0x000fea0003800000 */
.L_x_712:
[----:B-1----:R-:W2:Y:S01]  /*24280*/  LDL.LU R0, [R1+0x4c] ;  /* 0x00004c0001007983 */ /* 0x002ea20000300800 */
[----:B------:R-:W-:Y:S01]  /*24290*/  ULDC.64 UR4, c[0x0][0x2d8] ;  /* 0x0000b60000047ab9 */ /* 0x000fe20000000a00 */
[----:B------:R-:W1:Y:S01]  /*242a0*/  LDC R8, c[0x0][0x448] ;  /* 0x00011200ff087b82 */ /* 0x000e620000000800 */
[----:B------:R-:W-:Y:S01]  /*242b0*/  ULDC.64 UR6, c[0x0][0x280] ;  /* 0x0000a00000067ab9 */ /* 0x000fe20000000a00 */
[----:B------:R-:W3:Y:S04]  /*242c0*/  LDL.LU R5, [R1+0x38] ;  /* 0x0000380001057983 */ /* 0x000ee80000300800 */
[----:B------:R-:W3:Y:S04]  /*242d0*/  LDL.LU.64 R2, [R1+0x50] ;  /* 0x0000500001027983 */ /* 0x000ee80000300a00 */
[----:B------:R-:W4:Y:S01]  /*242e0*/  LDL.LU R4, [R1+0x34] ;  /* 0x0000340001047983 */ /* 0x000f220000300800 */
[----:B-1----:R-:W-:Y:S01]  /*242f0*/  ISETP.NE.AND P0, PT, R8, 0x1, PT ;  /* 0x000000010800780c */ /* 0x002fe20003f05270 */
[----:B0-----:R-:W0:-:S12]  /*24300*/  S2R R11, SR_TID.X ;  /* 0x00000000000b7919 */ /* 0x001e180000002100 */
[----:B------:R-:W1:Y:S01]  /*24310*/  @P0 LDC R7, c[0x0][0x450] ;  /* 0x00011400ff070b82 */ /* 0x000e620000000800 */
[----:B---3--:R-:W-:Y:S02]  /*24320*/  IMAD.MOV.U32 R3, RZ, RZ, R5 ;  /* 0x000000ffff037224 */ /* 0x008fe400078e0005 */
[----:B------:R-:W3:Y:S01]  /*24330*/  LDL.LU R5, [R1+0x4] ;  /* 0x0000040001057983 */ /* 0x000ee20000300800 */
[----:B0-----:R-:W-:Y:S02]  /*24340*/  IMAD.SHL.U32 R11, R11, 0x8, RZ ;  /* 0x000000080b0b7824 */ /* 0x001fe400078e00ff */
[----:B------:R-:W-:-:S03]  /*24350*/  IMAD.WIDE.U32 R2, R16, UR4, R2 ;  /* 0x0000000410027c25 */ /* 0x000fc6000f8e0002 */
[----:B------:R-:W-:Y:S01]  /*24360*/  LOP3.LUT R11, R11, 0x38, RZ, 0xc0, !PT ;  /* 0x000000380b0b7812 */ /* 0x000fe200078ec0ff */
[----:B------:R-:W-:Y:S01]  /*24370*/  IMAD R3, R16, UR5, R3 ;  /* 0x0000000510037c24 */ /* 0x000fe2000f8e0203 */
[----:B------:R-:W-:Y:S02]  /*24380*/  ULDC.64 UR4, c[0x0][0x2e0] ;  /* 0x0000b80000047ab9 */ /* 0x000fe40000000a00 */
[----:B--2---:R-:W-:Y:S01]  /*24390*/  IMAD R0, R0, UR4, RZ ;  /* 0x0000000400007c24 */ /* 0x004fe2000f8e02ff */
[C---:B------:R-:W-:Y:S01]  /*243a0*/  LOP3.LUT R10, R11.reuse, 0x40, RZ, 0xfc, !PT ;  /* 0x000000400b0a7812 */ /* 0x040fe200078efcff */
[----:B----4-:R-:W-:Y:S01]  /*243b0*/  IMAD.WIDE.U32 R2, R4, UR4, R2 ;  /* 0x0000000404027c25 */ /* 0x010fe2000f8e0002 */
[----:B------:R-:W-:-:S03]  /*243c0*/  LOP3.LUT R9, R11, 0x80, RZ, 0xfc, !PT ;  /* 0x000000800b097812 */ /* 0x000fc600078efcff */
[----:B------:R-:W-:Y:S01]  /*243d0*/  IMAD R0, R4, UR5, R0 ;  /* 0x0000000504007c24 */ /* 0x000fe2000f8e0200 */
[----:B------:R-:W-:Y:S01]  /*243e0*/  ULDC.64 UR4, c[0x0][0x2d0] ;  /* 0x0000b40000047ab9 */ /* 0x000fe20000000a00 */
[----:B------:R-:W0:Y:S02]  /*243f0*/  S2R R4, SR_TID.X ;  /* 0x0000000000047919 */ /* 0x000e240000002100 */
[----:B------:R-:W-:Y:S01]  /*24400*/  IMAD.IADD R3, R3, 0x1, R0 ;  /* 0x0000000103037824 */ /* 0x000fe200078e0200 */
[----:B0-----:R-:W-:-:S04]  /*24410*/  LOP3.LUT R4, R4, 0x7f, RZ, 0xc0, !PT ;  /* 0x0000007f04047812 */ /* 0x001fc800078ec0ff */
[----:B------:R-:W-:Y:S02]  /*24420*/  SHF.R.U32.HI R6, RZ, 0x3, R4 ;  /* 0x00000003ff067819 */ /* 0x000fe40000011604 */
[----:B------:R-:W0:Y:S02]  /*24430*/  S2R R4, SR_TID.X ;  /* 0x0000000000047919 */ /* 0x000e240000002100 */
[----:B0-----:R-:W-:-:S05]  /*24440*/  IMAD.SHL.U32 R4, R4, 0x10, RZ ;  /* 0x0000001004047824 */ /* 0x001fca00078e00ff */
[----:B------:R-:W-:Y:S02]  /*24450*/  LOP3.LUT R4, R6, 0x70, R4, 0xf8, !PT ;  /* 0x0000007006047812 */ /* 0x000fe400078ef804 */
[----:B------:R-:W0:Y:S01]  /*24460*/  @P0 LDC R6, c[0x0][0x44c] ;  /* 0x00011300ff060b82 */ /* 0x000e220000000800 */
[----:B---3--:R-:W-:-:S05]  /*24470*/  IMAD.SHL.U32 R5, R5, 0x80, RZ ;  /* 0x0000008005057824 */ /* 0x008fca00078e00ff */
[----:B------:R-:W-:-:S05]  /*24480*/  LOP3.LUT R4, R4, R5, RZ, 0xfc, !PT ;  /* 0x0000000504047212 */ /* 0x000fca00078efcff */
[----:B0-----:R-:W-:-:S04]  /*24490*/  @P0 IMAD.HI.U32 R6, R4, R6, RZ ;  /* 0x0000000604060227 */ /* 0x001fc800078e00ff */
[----:B------:R-:W-:Y:S01]  /*244a0*/  IMAD.MOV.U32 R0, RZ, RZ, R4 ;  /* 0x000000ffff007224 */ /* 0x000fe200078e0004 */
[----:B-1----:R-:W-:-:S05]  /*244b0*/  @P0 SHF.R.U32.HI R0, RZ, R7, R6 ;  /* 0x00000007ff000219 */ /* 0x002fca0000011606 */
[----:B------:R-:W-:Y:S02]  /*244c0*/  IMAD.MOV R6, RZ, RZ, -R0 ;  /* 0x000000ffff067224 */ /* 0x000fe400078e0a00 */
[----:B------:R-:W-:-:S04]  /*244d0*/  IMAD.WIDE.U32 R2, R0, UR4, R2 ;  /* 0x0000000400027c25 */ /* 0x000fc8000f8e0002 */
[----:B------:R-:W-:Y:S01]  /*244e0*/  IMAD R4, R8, R6, R4 ;  /* 0x0000000608047224 */ /* 0x000fe200078e0204 */
[----:B------:R-:W-:-:S05]  /*244f0*/  SHF.R.S32.HI R6, RZ, 0x1f, R0 ;  /* 0x0000001fff067819 */ /* 0x000fca0000011400 */
        /* <DEDUP_REMOVED lines=8> */
[----:B------:R-:W-:Y:S01]  /*24580*/  ISETP.GE.AND P1, PT, R10, UR4, PT ;  /* 0x000000040a007c0c */ /* 0x000fe2000bf26270 */
[----:B------:R-:W-:Y:S01]  /*24590*/  IMAD R0, R4, UR5, R0 ;  /* 0x0000000504007c24 */ /* 0x000fe2000f8e0200 */
[----:B------:R0:W5:Y:S01]  /*245a0*/  LDL R10, [R1+0x2c] ;  /* 0x00002c00010a7983 */ /* 0x0001620000100800 */
[C---:B------:R-:W-:Y:S02]  /*245b0*/  LEA R4, P3, R2.reuse, UR6, 0x1 ;  /* 0x0000000602047c11 */ /* 0x040fe4000f8608ff */
[----:B------:R-:W-:Y:S01]  /*245c0*/  IMAD.IADD R0, R3, 0x1, R0 ;  /* 0x0000000103007824 */ /* 0x000fe200078e0200 */
[----:B------:R-:W-:Y:S02]  /*245d0*/  ISETP.GE.AND P2, PT, R11, UR4, PT ;  /* 0x000000040b007c0c */ /* 0x000fe4000bf46270 */
[----:B------:R-:W-:Y:S01]  /*245e0*/  ISETP.GE.AND P0, PT, R9, UR4, PT ;  /* 0x0000000409007c0c */ /* 0x000fe2000bf06270 */
[----:B------:R-:W-:Y:S01]  /*245f0*/  UMOV UR4, 0xffffffff ;  /* 0xffffffff00047882 */ /* 0x000fe20000000000 */
[----:B------:R-:W-:-:S02]  /*24600*/  LEA.HI.X R3, R2, UR7, R0, 0x1, P3 ;  /* 0x0000000702037c11 */ /* 0x000fc400098f0c00 */
[----:B0-----:R-:W-:Y:S09]  /*24610*/  BRA.DIV UR4, `(.L_x_714) ;  /* 0x0000004e04cc7947 */ /* 0x001ff2000b800000 */
[----:B------:R-:W0:Y:S02]  /*24620*/  S2R R6, SR_TID.X ;  /* 0x0000000000067919 */ /* 0x000e240000002100 */
[----:B0-----:R-:W-:-:S04]  /*24630*/  LOP3.LUT R6, R6, 0x7f, RZ, 0xc0, !PT ;  /* 0x0000007f06067812 */ /* 0x001fc800078ec0ff */
[----:B------:R-:W-:Y:S02]  /*24640*/  SHF.R.U32.HI R7, RZ, 0x3, R6 ;  /* 0x00000003ff077819 */ /* 0x000fe40000011606 */
[----:B------:R-:W2:Y:S03]  /*24650*/  LDL.LU R6, [R1+0x5c] ;  /* 0x00005c0001067983 */ /* 0x000ea60000300800 */
[----:B------:R-:W-:Y:S01]  /*24660*/  IMAD.IADD R0, R7, 0x1, R5 ;  /* 0x0000000107007824 */ /* 0x000fe200078e0205 */
[----:B------:R-:W0:Y:S03]  /*24670*/  S2R R11, SR_TID.X ;  /* 0x00000000000b7919 */ /* 0x000e260000002100 */
[----:B------:R-:W-:Y:S01]  /*24680*/  VIADD R5, R0, 0x10 ;  /* 0x0000001000057836 */ /* 0x000fe20000000000 */
[----:B------:R-:W1:Y:S04]  /*24690*/  SHFL.IDX PT, R7, R4, RZ, 0x181f ;  /* 0x00181fff04077589 */ /* 0x000e6800000e0000 */
[----:B------:R-:W-:Y:S01]  /*246a0*/  SHFL.IDX PT, R9, R3, 0x1, 0x181f ;  /* 0x00381f0003097f89 */ /* 0x000fe200000e0000 */
[----:B0-----:R-:W-:-:S05]  /*246b0*/  IMAD.SHL.U32 R11, R11, 0x8, RZ ;  /* 0x000000080b0b7824 */ /* 0x001fca00078e00ff */
[----:B------:R-:W-:Y:S01]  /*246c0*/  LOP3.LUT R11, R11, 0x38, RZ, 0xc0, !PT ;  /* 0x000000380b0b7812 */ /* 0x000fe200078ec0ff */
[----:B--2---:R-:W-:Y:S02]  /*246d0*/  IMAD R2, R6, R8, RZ ;  /* 0x0000000806027224 */ /* 0x004fe400078e02ff */
[----:B------:R-:W0:Y:S03]  /*246e0*/  SHFL.IDX PT, R6, R3, RZ, 0x181f ;  /* 0x00181fff03067589 */ /* 0x000e2600000e0000 */
[-C--:B------:R-:W-:Y:S02]  /*246f0*/  ISETP.GE.AND P4, PT, R0, R2.reuse, PT ;  /* 0x000000020000720c */ /* 0x080fe40003f86270 */
[----:B------:R-:W-:Y:S02]  /*24700*/  ISETP.GE.AND P3, PT, R5, R2, PT ;  /* 0x000000020500720c */ /* 0x000fe40003f66270 */
[----:B------:R-:W2:Y:S09]  /*24710*/  SHFL.IDX PT, R5, R4, 0x1, 0x181f ;  /* 0x00381f0004057f89 */ /* 0x000eb200000e0000 */
[----:B-1----:R-:W-:-:S05]  /*24720*/  @!P4 LEA R7, P5, R11, R7, 0x1 ;  /* 0x000000070b07c211 */ /* 0x002fca00078a08ff */
[----:B0-----:R-:W-:-:S05]  /*24730*/  @!P4 IMAD.X R6, RZ, RZ, R6, P5 ;  /* 0x000000ffff06c224 */ /* 0x001fca00028e0606 */
[-C--:B------:R-:W-:Y:S02]  /*24740*/  @!P4 LOP3.LUT R7, R7, R6.reuse, RZ, 0x3c, !PT ;  /* 0x000000060707c212 */ /* 0x080fe400078e3cff */
[----:B--2---:R-:W-:Y:S02]  /*24750*/  @!P3 LEA R8, P5, R11, R5, 0x1 ;  /* 0x000000050b08b211 */ /* 0x004fe400078a08ff */
[----:B------:R-:W-:-:S03]  /*24760*/  @!P4 LOP3.LUT R6, R7, R6, RZ, 0x3c, !PT ;  /* 0x000000060706c212 */ /* 0x000fc600078e3cff */
[----:B------:R-:W-:Y:S01]  /*24770*/  @!P3 IMAD.X R5, RZ, RZ, R9, P5 ;  /* 0x000000ffff05b224 */ /* 0x000fe200028e0609 */
[----:B------:R-:W-:-:S05]  /*24780*/  @!P4 LOP3.LUT R7, R7, R6, RZ, 0x3c, !PT ;  /* 0x000000060707c212 */ /* 0x000fca00078e3cff */
[----:B-----5:R-:W-:Y:S04]  /*24790*/  @!P4 LDGSTS.E.BYPASS.LTC128B.128 [R10+0x15400], desc[UR60][R6.64], !P2 ;  /* 0x15400000060acfae */ /* 0x020fe8000d101d7c */
[----:B------:R-:W-:Y:S04]  /*247a0*/  @!P4 LDGSTS.E.BYPASS.LTC128B.128 [R10+0x19400], desc[UR60][R6.64+0x80], !P1 ;  /* 0x19400080060acfae */ /* 0x000fe8000c901d7c */
[----:B------:R0:W-:Y:S02]  /*247b0*/  @!P4 LDGSTS.E.BYPASS.LTC128B.128 [R10+0x1d400], desc[UR60][R6.64+0x100], !P0 ;  /* 0x1d400100060acfae */ /* 0x0001e4000c101d7c */
[----:B0-----:R-:W-:-:S02]  /*247c0*/  @!P3 IMAD.MOV.U32 R6, RZ, RZ, R8 ;  /* 0x000000ffff06b224 */ /* 0x001fc400078e0008 */
[----:B------:R-:W-:Y:S01]  /*247d0*/  @!P3 IMAD.MOV.U32 R7, RZ, RZ, R5 ;  /* 0x000000ffff07b224 */ /* 0x000fe200078e0005 */
[----:B------:R-:W-:Y:S01]  /*247e0*/  SHFL.IDX PT, R8, R3, 0x2, 0x181f ;  /* 0x00581f0003087f89 */ /* 0x000fe200000e0000 */
[----:B------:R-:W-:-:S03]  /*247f0*/  VIADD R5, R0, 0x20 ;  /* 0x0000002000057836 */ /* 0x000fc60000000000 */
[----:B------:R-:W-:Y:S04]  /*24800*/  @!P3 LDGSTS.E.BYPASS.LTC128B.128 [R10+0x15c00], desc[UR60][R6.64], !P2 ;  /* 0x15c00000060abfae */ /* 0x000fe8000d101d7c */
[----:B------:R-:W-:Y:S04]  /*24810*/  @!P3 LDGSTS.E.BYPASS.LTC128B.128 [R10+0x19c00], desc[UR60][R6.64+0x80], !P1 ;  /* 0x19c00080060abfae */ /* 0x000fe8000c901d7c */
[----:B------:R0:W-:Y:S01]  /*24820*/  @!P3 LDGSTS.E.BYPASS.LTC128B.128 [R10+0x1dc00], desc[UR60][R6.64+0x100], !P0 ;  /* 0x1dc00100060abfae */ /* 0x0001e2000c101d7c */
[----:B------:R-:W-:-:S03]  /*24830*/  ISETP.GE.AND P3, PT, R5, R2, PT ;  /* 0x000000020500720c */ /* 0x000fc60003f66270 */
[----:B------:R-:W1:Y:S10]  /*24840*/  SHFL.IDX PT, R5, R4, 0x2, 0x181f ;  /* 0x00581f0004057f89 */ /* 0x000e7400000e0000 */
        /* <DEDUP_REMOVED lines=48> */
[----:B------:R1:W2:Y:S04]  /*24b50*/  SHFL.IDX PT, R5, R3, 0x7, 0x181f ;  /* 0x00f81f0003057f89 */ /* 0x0002a800000e0000 */
[----:B------:R1:W-:Y:S04]  /*24b60*/  @!P4 LDGSTS.E.BYPASS.LTC128B.128 [R10+0x18400], desc[UR60][R6.64], !P2 ;  /* 0x18400000060acfae */ /* 0x0003e8000d101d7c */
[----:B------:R1:W-:Y:S04]  /*24b70*/  @!P4 LDGSTS.E.BYPASS.LTC128B.128 [R10+0x1c400], desc[UR60][R6.64+0x80], !P1 ;  /* 0x1c400080060acfae */ /* 0x0003e8000c901d7c */
[----:B------:R1:W-:Y:S04]  /*24b80*/  @!P4 LDGSTS.E.BYPASS.LTC128B.128 [R10+0x20400], desc[UR60][R6.64+0x100], !P0 ;  /* 0x20400100060acfae */ /* 0x0003e8000c101d7c */
[----:B------:R1:W3:Y:S02]  /*24b90*/  SHFL.IDX PT, R3, R4, 0x7, 0x181f ;  /* 0x00f81f0004037f89 */ /* 0x0002e400000e0000 */
.L_x_860:
[----:B------:R-:W-:Y:S01]  /*24ba0*/  VIADD R0, R0, 0x70 ;  /* 0x0000007000007836 */ /* 0x000fe20000000000 */
[----:B------:R-:W-:Y:S04]  /*24bb0*/  BSSY B0, `(.L_x_715) ;  /* 0x000000e000007945 */ /* 0x000fe80003800000 */
[----:B------:R-:W-:-:S13]  /*24bc0*/  ISETP.GE.AND P3, PT, R0, R2, PT ;  /* 0x000000020000720c */ /* 0x000fda0003f66270 */
[----:B------:R-:W-:Y:S05]  /*24bd0*/  @P3 BRA `(.L_x_716) ;  /* 0x00000000002c3947 */ /* 0x000fea0003800000 */
[----:B-1----:R-:W1:Y:S02]  /*24be0*/  S2R R4, SR_TID.X ;  /* 0x0000000000047919 */ /* 0x002e640000002100 */
[----:B-1----:R-:W-:-:S05]  /*24bf0*/  IMAD.SHL.U32 R4, R4, 0x8, RZ ;  /* 0x0000000804047824 */ /* 0x002fca00078e00ff */
[----:B------:R-:W-:-:S04]  /*24c00*/  LOP3.LUT R4, R4, 0x38, RZ, 0xc0, !PT ;  /* 0x0000003804047812 */ /* 0x000fc800078ec0ff */
[----:B---3--:R-:W-:-:S05]  /*24c10*/  LEA R2, P3, R4, R3, 0x1 ;  /* 0x0000000304027211 */ /* 0x008fca00078608ff */
[----:B--2---:R-:W-:-:S05]  /*24c20*/  IMAD.X R3, RZ, RZ, R5, P3 ;  /* 0x000000ffff037224 */ /* 0x004fca00018e0605 */
[----:B------:R-:W-:Y:S01]  /*24c30*/  @!PT LDS RZ, [RZ] ;  /* 0x00000000fffff984 */ /* 0x000fe20000000800 */
[----:B------:R-:W-:Y:S01]  /*24c40*/  @!PT LDS RZ, [RZ] ;  /* 0x00000000fffff984 */ /* 0x000fe20000000800 */
[----:B------:R-:W-:Y:S01]  /*24c50*/  @!PT LDS RZ, [RZ] ;  /* 0x00000000fffff984 */ /* 0x000fe20000000800 */
[----:B------:R4:W-:Y:S04]  /*24c60*/  LDGSTS.E.BYPASS.LTC128B.128 [R10+0x18c00], desc[UR60][R2.64], !P2 ;  /* 0x18c00000020a7fae */ /* 0x0009e8000d101d7c */
[----:B------:R4:W-:Y:S04]  /*24c70*/  LDGSTS.E.BYPASS.LTC128B.128 [R10+0x1cc00], desc[UR60][R2.64+0x80], !P1 ;  /* 0x1cc00080020a7fae */ /* 0x0009e8000c901d7c */
[----:B------:R4:W-:Y:S02]  /*24c80*/  LDGSTS.E.BYPASS.LTC128B.128 [R10+0x20c00], desc[UR60][R2.64+0x100], !P0 ;  /* 0x20c00100020a7fae */ /* 0x0009e4000c101d7c */
.L_x_716:
[----:B------:R-:W-:Y:S05]  /*24c90*/  BSYNC B0 ;  /* 0x0000000000007941 */ /* 0x000fea0003800000 */
.L_x_715:
[----:B------:R-:W-:Y:S01]  /*24ca0*/  NOP ;  /* 0x0000000000007918 */ /* 0x000fe20000000000 */
[----:B------:R-:W-:Y:S01]  /*24cb0*/  PLOP3.LUT P0, PT, PT, PT, PT, 0x80, 0x0 ;  /* 0x000000000000781c */ /* 0x000fe20003f0f070 */
[----:B------:R-:W-:-:S12]  /*24cc0*/  VIADD R11, R18, 0x36800 ;  /* 0x00036800120b7836 */ /* 0x000fd80000000000 */
.L_x_717:
[----:B------:R-:W-:Y:S02]  /*24cd0*/  PLOP3.LUT P1, PT, P1, P0, PT, 0xa2, 0x0 ;  /* 0x000000000000781c */ /* 0x000fe40000f21472 */
[----:B------:R-:W-:-:S08]  /*24ce0*/  @P0 R2UR P1, UR4, R18 ;  /* 0x00000000120402ca */ /* 0x000fd00000020000 */
[----:B------:R-:W-:-:S05]  /*24cf0*/  @P0 PLOP3.LUT P0, PT, P1, PT, PT, 0x80, 0x0 ;  /* 0x000000000000081c */ /* 0x000fca0000f0f070 */
[----:B------:R-:W-:Y:S01]  /*24d00*/  @!P1 SYNCS.ARRIVE.TRANS64.RED.A0T1 RZ, [UR4+0x36800], RZ ;  /* 0x036800ffffff99a7 */ /* 0x000fe20008200404 */
[----:B------:R-:W-:Y:S07]  /*24d10*/  @!P1 ARRIVES.LDGSTSBAR.64.TRANSCNT [UR4+0x36800] ;  /* 0x03680000ff0099b0 */ /* 0x000fee0008000a84 */
[----:B------:R-:W-:Y:S05]  /*24d20*/  @P0 BRA.U.ANY `(.L_x_717) ;  /* 0xfffffffd00e80947 */ /* 0x000fea000393ffff */
[----:B----4-:R-:W4:Y:S02]  /*24d30*/  LDL.LU R2, [R1+0x64] ;  /* 0x0000640001027983 */ /* 0x010f240000300800 */
[----:B----4-:R-:W-:-:S05]  /*24d40*/  VIADD R2, R2, 0x1 ;  /* 0x0000000102027836 */ /* 0x010fca0000000000 */
        /* <DEDUP_REMOVED lines=8> */
[----:B------:R-:W5:Y:S03]  /*24dd0*/  SYNCS.PHASECHK.TRANS64.TRYWAIT P0, [R18+URZ+0x36820], R0 ;  /* 0x03682000120075a7 */ /* 0x000f66000800017f */
[----:B----45:R-:W-:Y:S05]  /*24de0*/  @!P0 BRA `(.L_x_719) ;  /* 0x0000005000dc8947 */ /* 0x030fea0003800000 */
.L_x_861:
[----:B------:R-:W-:Y:S05]  /*24df0*/  BSYNC B0 ;  /* 0x0000000000007941 */ /* 0x000fea0003800000 */
.L_x_718:
[----:B-1-3--:R-:W4:Y:S04]  /*24e00*/  LDL R3, [R1+0x48] ;  /* 0x0000480001037983 */ /* 0x00af280000100800 */
[----:B------:R-:W3:Y:S01]  /*24e10*/  LDL R2, [R1+0x30] ;  /* 0x0000300001027983 */ /* 0x000ee20000100800 */
[----:B------:R-:W-:Y:S01]  /*24e20*/  BSSY B0, `(.L_x_720) ;  /* 0x0000243000007945 */ /* 0x000fe20003800000 */
[----:B----4-:R-:W-:-:S05]  /*24e30*/  VIADD R0, R3, 0xfffffffe ;  /* 0xfffffffe03007836 */ /* 0x010fca0000000000 */
[----:B---3--:R-:W-:-:S13]  /*24e40*/  ISETP.GE.AND P0, PT, R0, R2, PT ;  /* 0x000000020000720c */ /* 0x008fda0003f06270 */
[----:B------:R-:W-:Y:S05]  /*24e50*/  @!P0 BRA `(.L_x_721) ;  /* 0x0000002000fc8947 */ /* 0x000fea0003800000 */
[----:B--2---:R-:W0:Y:S04]  /*24e60*/  LDL.LU R5, [R1+0x60] ;  /* 0x0000600001057983 */ /* 0x004e280000300800 */
[----:B------:R-:W2:Y:S04]  /*24e70*/  LDL.LU R4, [R1+0x44] ;  /* 0x0000440001047983 */ /* 0x000ea80000300800 */
[----:B------:R-:W3:Y:S01]  /*24e80*/  LDL.LU R3, [R1+0x40] ;  /* 0x0000400001037983 */ /* 0x000ee20000300800 */
[----:B------:R-:W-:Y:S01]  /*24e90*/  LOP3.LUT R2, RZ, R2, RZ, 0x33, !PT ;  /* 0x00000002ff027212 */ /* 0x000fe200078e33ff */
[----:B------:R-:W-:Y:S01]  /*24ea0*/  BSSY B2, `(.L_x_722) ;  /* 0x00000c5000027945 */ /* 0x000fe20003800000 */
[----:B0-----:R-:W-:-:S04]  /*24eb0*/  VIADD R7, R5, 0x1 ;  /* 0x0000000105077836 */ /* 0x001fc80000000000 */
[----:B--2---:R-:W-:-:S05]  /*24ec0*/  IMAD R7, R7, R4, RZ ;  /* 0x0000000407077224 */ /* 0x004fca00078e02ff */
[----:B---3--:R-:W-:-:S05]  /*24ed0*/  VIMNMX R7, R3, R7, PT ;  /* 0x0000000703077248 */ /* 0x008fca0003fe0100 */
        /* <DEDUP_REMOVED lines=40> */
.L_x_726:
[----:B------:R-:W-:Y:S01]  /*25160*/  IMAD R3, R8, 0x8, R18 ;  /* 0x0000000808037824 */ /* 0x000fe200078e0212 */
[----:B------:R-:W-:Y:S01]  /*25170*/  SHF.L.U32 R2, R10, 0x1f, RZ ;  /* 0x0000001f0a027819 */ /* 0x000fe200000006ff */
[----:B------:R-:W-:Y:S03]  /*25180*/  BSSY B3, `(.L_x_727) ;  /* 0x0000003000037945 */ /* 0x000fe60003800000 */
[----:B------:R-:W1:Y:S02]  /*25190*/  SYNCS.PHASECHK.TRANS64.TRYWAIT P0, [R3+URZ+0x36840], R2 ;  /* 0x03684002030075a7 */ /* 0x000e64000800017f */
[----:B-1----:R-:W-:Y:S05]  /*251a0*/  @!P0 BRA `(.L_x_728) ;  /* 0x0000005000008947 */ /* 0x002fea0003800000 */
.L_x_862:
[----:B------:R-:W-:Y:S05]  /*251b0*/  BSYNC B3 ;  /* 0x0000000000037941 */ /* 0x000fea0003800000 */
.L_x_727:
        /* <DEDUP_REMOVED lines=12> */
.L_x_730:
[----:B------:R-:W-:Y:S05]  /*25280*/  BSYNC B3 ;  /* 0x0000000000037941 */ /* 0x000fea0003800000 */
.L_x_729:
        /* <DEDUP_REMOVED lines=12> */
.L_x_731:
        /* <DEDUP_REMOVED lines=16> */
.L_x_732:
        /* <DEDUP_REMOVED lines=16> */
.L_x_733:
        /* <DEDUP_REMOVED lines=16> */
.L_x_863:
[----:B------:R-:W-:Y:S05]  /*25650*/  BSYNC B3 ;  /* 0x0000000000037941 */ /* 0x000fea0003800000 */
.L_x_734:
[----:B------:R-:W-:Y:S01]  /*25660*/  BSSY B3, `(.L_x_736) ;  /* 0x000000c000037945 */ /* 0x000fe20003800000 */
[----:B------:R-:W-:Y:S02]  /*25670*/  IMAD.MOV.U32 R12, RZ, RZ, 0x0 ;  /* 0x00000000ff0c7424 */ /* 0x000fe400078e00ff */
[----:B------:R-:W-:Y:S01]  /*25680*/  IMAD.MOV.U32 R13, RZ, RZ, 0x14f00000 ;  /* 0x14f00000ff0d7424 */ /* 0x000fe200078e00ff */
[----:B------:R-:W-:Y:S06]  /*25690*/  @P1 BRA `(.L_x_737) ;  /* 0x0000000000201947 */ /* 0x000fec0003800000 */
[----:B------:R-:W1:Y:S01]  /*256a0*/  S2R R5, SR_TID.X ;  /* 0x0000000000057919 */ /* 0x000e620000002100 */
[----:B0-----:R-:W-:Y:S02]  /*256b0*/  IMAD R2, R19, 0x8, R18 ;  /* 0x0000000813027824 */ /* 0x001fe400078e0212 */
[----:B------:R-:W-:-:S04]  /*256c0*/  IMAD.MOV.U32 R3, RZ, RZ, 0xa800 ;  /* 0x0000a800ff037424 */ /* 0x000fc800078e00ff */
[----:B------:R2:W-:Y:S01]  /*256d0*/  SYNCS.ARRIVE.TRANS64 RZ, [R2+URZ+0x36850], R3 ;  /* 0x0368500302ff79a7 */ /* 0x0005e2000800003f */
[----:B-1----:R-:W-:-:S04]  /*256e0*/  LOP3.LUT R5, R5, 0x1f, RZ, 0xc0, !PT ;  /* 0x0000001f05057812 */ /* 0x002fc800078ec0ff */
[----:B------:R-:W-:-:S13]  /*256f0*/  ISETP.NE.AND P0, PT, R5, RZ, PT ;  /* 0x000000ff0500720c */ /* 0x000fda0003f05270 */
[----:B--2---:R-:W-:Y:S05]  /*25700*/  @!P0 BRA `(.L_x_737) ;  /* 0x0000000000048947 */ /* 0x004fea0003800000 */
[----:B------:R-:W-:Y:S01]  /*25710*/  BPT.TRAP 0x1 ;  /* 0x000000040000795c */ /* 0x000fe20000300000 */
.L_x_737:
[----:B------:R-:W-:Y:S05]  /*25720*/  BSYNC B3 ;  /* 0x0000000000037941 */ /* 0x000fea0003800000 */
.L_x_736:
[----:B------:R-:W2:Y:S04]  /*25730*/  LDL R6, [R1+0x1c] ;  /* 0x00001c0001067983 */ /* 0x000ea80000100800 */
[----:B------:R-:W2:Y:S01]  /*25740*/  LDL.LU R5, [R1+0x8] ;  /* 0x0000080001057983 */ /* 0x000ea20000300800 */
[----:B------:R-:W-:Y:S01]  /*25750*/  R2UR UR10, R14 ;  /* 0x000000000e0a72ca */ /* 0x000fe200000e0000 */
[C-C-:B0-----:R-:W-:Y:S01]  /*25760*/  IMAD R3, R19.reuse, 0x8, R18.reuse ;  /* 0x0000000813037824 */ /* 0x141fe200078e0212 */
        /* <DEDUP_REMOVED lines=9> */
.L_x_738:
        /* <DEDUP_REMOVED lines=15> */
.L_x_739:
        /* <DEDUP_REMOVED lines=15> */
.L_x_740:
        /* <DEDUP_REMOVED lines=12> */
.L_x_725:
[----:B------:R-:W-:Y:S05]  /*25aa0*/  BSYNC B1 ;  /* 0x0000000000017941 */ /* 0x000fea0003800000 */
.L_x_724:
[----:B0-----:R-:W2:Y:S01]  /*25ab0*/  LDL.LU R0, [R1+0x48] ;  /* 0x0000480001007983 */ /* 0x001ea20000300800 */
[----:B------:R-:W-:-:S03]  /*25ac0*/  IMAD.MOV.U32 R19, RZ, RZ, R8 ;  /* 0x000000ffff137224 */ /* 0x000fc600078e0008 */
[----:B------:R0:W-:Y:S02]  /*25ad0*/  STL [R1+0x18], R10 ;  /* 0x0000180a01007387 */ /* 0x0001e40000100800 */
[----:B0-2---:R-:W-:-:S07]  /*25ae0*/  VIADD R0, R0, 0xfffffffd ;  /* 0xfffffffd00007836 */ /* 0x005fce0000000000 */
.L_x_723:
[----:B------:R-:W-:Y:S05]  /*25af0*/  BSYNC B2 ;  /* 0x0000000000027941 */ /* 0x000fea0003800000 */
.L_x_722:
[----:B------:R-:W-:Y:S01]  /*25b00*/  VIADD R9, R9, 0xfffffffe ;  /* 0xfffffffe09097836 */ /* 0x000fe20000000000 */
[----:B------:R-:W-:-:S04]  /*25b10*/  LOP3.LUT R7, RZ, R7, RZ, 0x33, !PT ;  /* 0x00000007ff077212 */ /* 0x000fc800078e33ff */
[----:B------:R-:W-:-:S13]  /*25b20*/  ISETP.NE.AND P0, PT, R9, R7, PT ;  /* 0x000000070900720c */ /* 0x000fda0003f05270 */
[----:B------:R-:W-:Y:S05]  /*25b30*/  @!P0 BRA `(.L_x_721) ;  /* 0x0000001400c48947 */ /* 0x000fea0003800000 */
[----:B------:R-:W-:-:S07]  /*25b40*/  IMAD.MOV.U32 R9, RZ, RZ, R17 ;  /* 0x000000ffff097224 */ /* 0x000fce00078e0011 */
.L_x_775:
        /* <DEDUP_REMOVED lines=35> */
.L_x_743:
[----:B------:R-:W-:Y:S01]  /*25d80*/  IMAD R3, R4, 0x8, R18 ;  /* 0x0000000804037824 */ /* 0x000fe200078e0212 */
[----:B------:R-:W-:Y:S01]  /*25d90*/  SHF.L.U32 R2, R5, 0x1f, RZ ;  /* 0x0000001f05027819 */ /* 0x000fe200000006ff */
[----:B------:R-:W-:Y:S03]  /*25da0*/  BSSY B2, `(.L_x_744) ;  /* 0x0000003000027945 */ /* 0x000fe60003800000 */
[----:B------:R-:W1:Y:S02]  /*25db0*/  SYNCS.PHASECHK.TRANS64.TRYWAIT P0, [R3+URZ+0x36840], R2 ;  /* 0x03684002030075a7 */ /* 0x000e64000800017f */
[----:B-1----:R-:W-:Y:S05]  /*25dc0*/  @!P0 BRA `(.L_x_745) ;  /* 0x0000004400208947 */ /* 0x002fea0003800000 */
.L_x_864:
[----:B------:R-:W-:Y:S05]  /*25dd0*/  BSYNC B2 ;  /* 0x0000000000027941 */ /* 0x000fea0003800000 */
.L_x_744:
        /* <DEDUP_REMOVED lines=12> */
.L_x_747:
[----:B------:R-:W-:Y:S05]  /*25ea0*/  BSYNC B2 ;  /* 0x0000000000027941 */ /* 0x000fea0003800000 */
.L_x_746:
[----:B-1----:R-:W2:Y:S01]  /*25eb0*/  LDL R2, [R1+0x1c] ;  /* 0x00001c0001027983 */ /* 0x002ea20000100800 */
[----:B------:R-:W-:Y:S01]  /*25ec0*/  IMAD.MOV.U32 R10, RZ, RZ, RZ ;  /* 0x000000ffff0a7224 */ /* 0x000fe200078e00ff */
[----:B------:R-:W-:Y:S01]  /*25ed0*/  UIADD3 UR4, UP0, UR36, 0x370, URZ ;  /* 0x0000037024047890 */ /* 0x000fe2000ff1e03f */
[----:B------:R-:W-:Y:S01]  /*25ee0*/  IMAD R7, R4, 0xa800, R18 ;  /* 0x0000a80004077824 */ /* 0x000fe200078e0212 */
[----:B------:R-:W-:Y:S01]  /*25ef0*/  PLOP3.LUT P0, PT, PT, PT, PT, 0x80, 0x0 ;  /* 0x000000000000781c */ /* 0x000fe20003f0f070 */
[----:B------:R-:W-:Y:S01]  /*25f00*/  VIADD R3, R3, 0x36830 ;  /* 0x0003683003037836 */ /* 0x000fe20000000000 */
[----:B------:R-:W-:Y:S01]  /*25f10*/  R2UR UR10, R10 ;  /* 0x000000000a0a72ca */ /* 0x000fe200000e0000 */
[----:B0-----:R-:W-:Y:S01]  /*25f20*/  VIADD R8, R7, 0x21400 ;  /* 0x0002140007087836 */ /* 0x001fe20000000000 */
[----:B------:R-:W-:Y:S01]  /*25f30*/  UIADD3.X UR5, URZ, UR37, URZ, UP0, !UPT ;  /* 0x000000253f057290 */ /* 0x000fe200087fe43f */
[----:B------:R-:W-:Y:S01]  /*25f40*/  UMOV UR6, 0x0 ;  /* 0x0000000000067882 */ /* 0x000fe20000000000 */
[----:B------:R-:W-:Y:S01]  /*25f50*/  UMOV UR7, 0x14f00000 ;  /* 0x14f0000000077882 */ /* 0x000fe20000000000 */
[----:B--2---:R-:W-:-:S10]  /*25f60*/  IMAD R2, R6, 0x70, R2 ;  /* 0x0000007006027824 */ /* 0x004fd400078e0202 */
.L_x_748:
        /* <DEDUP_REMOVED lines=16> */
.L_x_749:
        /* <DEDUP_REMOVED lines=16> */
.L_x_750:
        /* <DEDUP_REMOVED lines=16> */
.L_x_865:
[----:B------:R-:W-:Y:S05]  /*26270*/  BSYNC B2 ;  /* 0x0000000000027941 */ /* 0x000fea0003800000 */
.L_x_751:
        /* <DEDUP_REMOVED lines=11> */
.L_x_754:
[----:B------:R-:W-:Y:S05]  /*26330*/  BSYNC B2 ;  /* 0x0000000000027941 */ /* 0x000fea0003800000 */
.L_x_753:
        /* <DEDUP_REMOVED lines=12> */
.L_x_755:
        /* <DEDUP_REMOVED lines=15> */
.L_x_756:
        /* <DEDUP_REMOVED lines=15> */
.L_x_757:
        /* <DEDUP_REMOVED lines=12> */
.L_x_742:
[----:B------:R-:W-:Y:S05]  /*266a0*/  BSYNC B1 ;  /* 0x0000000000017941 */ /* 0x000fea0003800000 */
.L_x_741:
        /* <DEDUP_REMOVED lines=35> */
.L_x_760:
[----:B------:R-:W-:Y:S01]  /*268e0*/  IMAD R2, R19, 0x8, R18 ;  /* 0x0000000813027824 */ /* 0x000fe200078e0212 */
[----:B------:R-:W-:Y:S01]  /*268f0*/  SHF.L.U32 R3, R10, 0x1f, RZ ;  /* 0x0000001f0a037819 */ /* 0x000fe200000006ff */
[----:B------:R-:W-:Y:S03]  /*26900*/  BSSY B2, `(.L_x_761) ;  /* 0x0000003000027945 */ /* 0x000fe60003800000 */
[----:B------:R-:W2:Y:S02]  /*26910*/  SYNCS.PHASECHK.TRANS64.TRYWAIT P0, [R2+URZ+0x36840], R3 ;  /* 0x03684003020075a7 */ /* 0x000ea4000800017f */
[----:B--2---:R-:W-:Y:S05]  /*26920*/  @!P0 BRA `(.L_x_762) ;  /* 0x0000003800708947 */ /* 0x004fea0003800000 */
.L_x_866:
[----:B------:R-:W-:Y:S05]  /*26930*/  BSYNC B2 ;  /* 0x0000000000027941 */ /* 0x000fea0003800000 */
.L_x_761:
        /* <DEDUP_REMOVED lines=12> */
.L_x_764:
[----:B------:R-:W-:Y:S05]  /*26a00*/  BSYNC B2 ;  /* 0x0000000000027941 */ /* 0x000fea0003800000 */
.L_x_763:
[----:B--2---:R-:W2:Y:S01]  /*26a10*/  LDL R2, [R1+0x1c] ;  /* 0x00001c0001027983 */ /* 0x004ea20000100800 */
[----:B------:R-:W-:Y:S01]  /*26a20*/  IMAD.MOV.U32 R14, RZ, RZ, RZ ;  /* 0x000000ffff0e7224 */ /* 0x000fe200078e00ff */
[----:B------:R-:W-:Y:S01]  /*26a30*/  UIADD3 UR4, UP0, UR36, 0x370, URZ ;  /* 0x0000037024047890 */ /* 0x000fe2000ff1e03f */
[C---:B------:R-:W-:Y:S01]  /*26a40*/  IMAD R3, R19.reuse, 0x8, R11 ;  /* 0x0000000813037824 */ /* 0x040fe200078e020b */
[----:B------:R-:W-:Y:S01]  /*26a50*/  PLOP3.LUT P0, PT, PT, PT, PT, 0x80, 0x0 ;  /* 0x000000000000781c */ /* 0x000fe20003f0f070 */
[----:B------:R-:W-:Y:S01]  /*26a60*/  IMAD R8, R19, 0xa800, R18 ;  /* 0x0000a80013087824 */ /* 0x000fe200078e0212 */
[----:B------:R-:W-:Y:S01]  /*26a70*/  R2UR UR10, R14 ;  /* 0x000000000e0a72ca */ /* 0x000fe200000e0000 */
[----:B------:R-:W-:Y:S01]  /*26a80*/  VIADD R3, R3, 0x30 ;  /* 0x0000003003037836 */ /* 0x000fe20000000000 */
[----:B------:R-:W-:Y:S01]  /*26a90*/  UIADD3.X UR5, URZ, UR37, URZ, UP0, !UPT ;  /* 0x000000253f057290 */ /* 0x000fe200087fe43f */
[----:B0-----:R-:W-:Y:S01]  /*26aa0*/  VIADD R10, R8, 0x21400 ;  /* 0x00021400080a7836 */ /* 0x001fe20000000000 */
[----:B------:R-:W-:Y:S01]  /*26ab0*/  UMOV UR6, 0x0 ;  /* 0x0000000000067882 */ /* 0x000fe20000000000 */
[----:B------:R-:W-:Y:S01]  /*26ac0*/  UMOV UR7, 0x14f00000 ;  /* 0x14f0000000077882 */ /* 0x000fe20000000000 */
[----:B--2---:R-:W-:-:S09]  /*26ad0*/  IMAD R2, R7, 0x70, R2 ;  /* 0x0000007007027824 */ /* 0x004fd200078e0202 */
.L_x_765:
        /* <DEDUP_REMOVED lines=16> */
.L_x_766:
        /* <DEDUP_REMOVED lines=16> */
.L_x_767:
        /* <DEDUP_REMOVED lines=15> */
.L_x_867:
[----:B------:R-:W-:Y:S05]  /*26dd0*/  BSYNC B2 ;  /* 0x0000000000027941 */ /* 0x000fea0003800000 */
.L_x_768:
        /* <DEDUP_REMOVED lines=9> */
[----:B--2---:R-:W-:Y:S05]  /*26e70*/  @!P0 BRA `(.L_x_771) ;  /* 0x0000000000048947 */ /* 0x004fea0003800000 */
[----:B------:R-:W-:Y:S01]  /*26e80*/  BPT.TRAP 0x1 ;  /* 0x000000040000795c */ /* 0x000fe20000300000 */
.L_x_771:
[----:B------:R-:W-:Y:S05]  /*26e90*/  BSYNC B2 ;  /* 0x0000000000027941 */ /* 0x000fea0003800000 */
.L_x_770:
        /* <DEDUP_REMOVED lines=12> */
.L_x_772:
        /* <DEDUP_REMOVED lines=15> */
.L_x_773:
        /* <DEDUP_REMOVED lines=15> */
.L_x_774:
        /* <DEDUP_REMOVED lines=12> */
.L_x_759:
[----:B------:R-:W-:Y:S05]  /*27200*/  BSYNC B1 ;  /* 0x0000000000017941 */ /* 0x000fea0003800000 */
.L_x_758:
[----:B------:R-:W2:Y:S01]  /*27210*/  LDL R2, [R1+0x30] ;  /* 0x0000300001027983 */ /* 0x000ea20000100800 */
[----:B------:R-:W-:Y:S01]  /*27220*/  VIADD R0, R0, 0xfffffffe ;  /* 0xfffffffe00007836 */ /* 0x000fe20000000000 */
[----:B--2---:R-:W-:-:S13]  /*27230*/  ISETP.GT.AND P0, PT, R6, R2, PT ;  /* 0x000000020600720c */ /* 0x004fda0003f04270 */
[----:B------:R-:W-:Y:S05]  /*27240*/  @P0 BRA `(.L_x_775) ;  /* 0xffffffe800400947 */ /* 0x000fea000383ffff */
.L_x_721:
[----:B------:R-:W-:Y:S05]  /*27250*/  BSYNC B0 ;  /* 0x0000000000007941 */ /* 0x000fea0003800000 */
.L_x_720:
[----:B------:R-:W3:Y:S01]  /*27260*/  S2R R3, SR_TID.X ;  /* 0x0000000000037919 */ /* 0x000ee20000002100 */
[----:B------:R-:W-:Y:S01]  /*27270*/  BSSY B0, `(.L_x_776) ;  /* 0x0000011000007945 */ /* 0x000fe20003800000 */
[----:B---3--:R-:W-:-:S04]  /*27280*/  LOP3.LUT R3, R3, 0x7f, RZ, 0xc0, !PT ;  /* 0x0000007f03037812 */ /* 0x008fc800078ec0ff */
[----:B------:R-:W-:-:S13]  /*27290*/  ISETP.NE.AND P0, PT, R3, RZ, PT ;  /* 0x000000ff0300720c */ /* 0x000fda0003f05270 */
[----:B------:R-:W-:Y:S05]  /*272a0*/  @P0 BRA `(.L_x_777) ;  /* 0x0000000000340947 */ /* 0x000fea0003800000 */
[----:B------:R-:W3:Y:S01]  /*272b0*/  S2R R2, SR_LANEID ;  /* 0x0000000000027919 */ /* 0x000ee20000000000 */
[----:B------:R-:W-:Y:S01]  /*272c0*/  VOTEU.ANY UR4, UPT, PT ;  /* 0x0000000000047886 */ /* 0x000fe200038e0100 */
[----:B--2---:R-:W2:Y:S01]  /*272d0*/  LDC.64 R4, c[0x0][0xc60] ;  /* 0x00031800ff047b82 */ /* 0x004ea20000000a00 */
[----:B------:R-:W3:Y:S02]  /*272e0*/  FLO.U32 R0, UR4 ;  /* 0x0000000400007d00 */ /* 0x000ee400080e0000 */
[----:B---3--:R-:W-:-:S06]  /*272f0*/  ISETP.EQ.U32.AND P0, PT, R0, R2, PT ;  /* 0x000000020000720c */ /* 0x008fcc0003f02070 */
[----:B------:R-:W2:Y:S07]  /*27300*/  POPC R2, UR4 ;  /* 0x0000000400027d09 */ /* 0x000eae0008000000 */
[----:B--2---:R-:W2:Y:S04]  /*27310*/  @P0 ATOMG.E.ADD.STRONG.GPU PT, R2, desc[UR60][R4.64], R2 ;  /* 0x00000002040209a8 */ /* 0x004ea800081ee1fc */
[----:B--2---:R2:W3:Y:S02]  /*27320*/  SHFL.IDX PT, R2, R2, R0, 0x1f ;  /* 0x00001f0002027589 */ /* 0x0044e400000e0000 */
[----:B--2---:R-:W2:Y:S02]  /*27330*/  S2R R0, SR_LTMASK ;  /* 0x0000000000007919 */ /* 0x004ea40000003900 */
[----:B--2---:R-:W-:-:S06]  /*27340*/  LOP3.LUT R0, R0, UR4, RZ, 0xc0, !PT ;  /* 0x0000000400007c12 */ /* 0x004fcc000f8ec0ff */
[----:B------:R-:W3:Y:S02]  /*27350*/  POPC R0, R0 ;  /* 0x0000000000007309 */ /* 0x000ee40000000000 */
[----:B---3--:R-:W-:-:S05]  /*27360*/  IADD3 R0, R2, UR38, R0 ;  /* 0x0000002602007c10 */ /* 0x008fca000fffe000 */
[----:B------:R3:W-:Y:S02]  /*27370*/  STL [R1], R0 ;  /* 0x0000000001007387 */ /* 0x0007e40000100800 */
.L_x_777:
[----:B------:R-:W-:Y:S05]  /*27380*/  BSYNC B0 ;  /* 0x0000000000007941 */ /* 0x000fea0003800000 */
.L_x_776:
[----:B---3--:R-:W3:Y:S01]  /*27390*/  LDL R0, [R1+0x10] ;  /* 0x0000100001007983 */ /* 0x008ee20000100800 */
[----:B------:R-:W-:Y:S01]  /*273a0*/  BSSY B0, `(.L_x_778) ;  /* 0x0000049000007945 */ /* 0x000fe20003800000 */
[----:B---3--:R-:W-:-:S13]  /*273b0*/  LOP3.LUT P0, RZ, R0, 0x1, RZ, 0xc0, !PT ;  /* 0x0000000100ff7812 */ /* 0x008fda000780c0ff */
[----:B------:R-:W-:Y:S05]  /*273c0*/  @!P0 BRA `(.L_x_779) ;  /* 0x0000000400188947 */ /* 0x000fea0003800000 */
[----:B------:R-:W3:Y:S01]  /*273d0*/  LDL R2, [R1+0x18] ;  /* 0x0000180001027983 */ /* 0x000ee20000100800 */
[----:B------:R-:W-:Y:S01]  /*273e0*/  IMAD R0, R19, 0x8, R18 ;  /* 0x0000000813007824 */ /* 0x000fe200078e0212 */
[----:B------:R-:W-:Y:S01]  /*273f0*/  BSSY B1, `(.L_x_780) ;  /* 0x0000005000017945 */ /* 0x000fe20003800000 */
[----:B------:R-:W-:Y:S02]  /*27400*/  ISETP.NE.AND P1, PT, R3, RZ, PT ;  /* 0x000000ff0300720c */ /* 0x000fe40003f25270 */
[----:B---3--:R-:W-:-:S04]  /*27410*/  SHF.L.U32 R2, R2, 0x1f, RZ ;  /* 0x0000001f02027819 */ /* 0x008fc800000006ff */
[----:B------:R-:W3:Y:S02]  /*27420*/  SYNCS.PHASECHK.TRANS64.TRYWAIT P0, [R0+URZ+0x36860], R2 ;  /* 0x03686002000075a7 */ /* 0x000ee4000800017f */
[----:B---3--:R-:W-:Y:S05]  /*27430*/  @!P0 BRA `(.L_x_781) ;  /* 0x0000002c00d48947 */ /* 0x008fea0003800000 */
.L_x_868:
[----:B------:R-:W-:Y:S05]  /*27440*/  BSYNC B1 ;  /* 0x0000000000017941 */ /* 0x000fea0003800000 */
.L_x_780:
[----:B------:R-:W-:Y:S04]  /*27450*/  BSSY B1, `(.L_x_782) ;  /* 0x0000009000017945 */ /* 0x000fe80003800000 */
[----:B------:R-:W-:Y:S05]  /*27460*/  @P1 BRA `(.L_x_783) ;  /* 0x00000000001c1947 */ /* 0x000fea0003800000 */
[----:B------:R-:W4:Y:S01]  /*27470*/  S2R R3, SR_TID.X ;  /* 0x0000000000037919 */ /* 0x000f220000002100 */
[----:B---3--:R-:W-:-:S04]  /*27480*/  IMAD.MOV.U32 R2, RZ, RZ, 0xa800 ;  /* 0x0000a800ff027424 */ /* 0x008fc800078e00ff */
[----:B------:R3:W-:Y:S01]  /*27490*/  SYNCS.ARRIVE.TRANS64 RZ, [R0+URZ+0x36850], R2 ;  /* 0x0368500200ff79a7 */ /* 0x0007e2000800003f */
[----:B----4-:R-:W-:-:S04]  /*274a0*/  LOP3.LUT R3, R3, 0x1f, RZ, 0xc0, !PT ;  /* 0x0000001f03037812 */ /* 0x010fc800078ec0ff */
[----:B------:R-:W-:-:S13]  /*274b0*/  ISETP.NE.AND P0, PT, R3, RZ, PT ;  /* 0x000000ff0300720c */ /* 0x000fda0003f05270 */
[----:B---3--:R-:W-:Y:S05]  /*274c0*/  @!P0 BRA `(.L_x_783) ;  /* 0x0000000000048947 */ /* 0x008fea0003800000 */
[----:B------:R-:W-:Y:S01]  /*274d0*/  BPT.TRAP 0x1 ;  /* 0x000000040000795c */ /* 0x000fe20000300000 */
.L_x_783:
[----:B------:R-:W-:Y:S05]  /*274e0*/  BSYNC B1 ;  /* 0x0000000000017941 */ /* 0x000fea0003800000 */
.L_x_782:
[----:B------:R-:W4:Y:S04]  /*274f0*/  LDL.LU R3, [R1+0x1c] ;  /* 0x00001c0001037983 */ /* 0x000f280000300800 */
[----:B---3--:R-:W4:Y:S01]  /*27500*/  LDL.LU R2, [R1+0x8] ;  /* 0x0000080001027983 */ /* 0x008f220000300800 */
[----:B------:R-:W-:Y:S01]  /*27510*/  UIADD3 UR4, UP0, UR36, 0x470, URZ ;  /* 0x0000047024047890 */ /* 0x000fe2000ff1e03f */
[----:B------:R-:W-:Y:S01]  /*27520*/  PLOP3.LUT P0, PT, PT, PT, PT, 0x80, 0x0 ;  /* 0x000000000000781c */ /* 0x000fe20003f0f070 */
[----:B------:R-:W-:Y:S01]  /*27530*/  VIADD R0, R0, 0x36850 ;  /* 0x0003685000007836 */ /* 0x000fe20000000000 */
[----:B------:R-:W-:Y:S01]  /*27540*/  UMOV UR6, 0x0 ;  /* 0x0000000000067882 */ /* 0x000fe20000000000 */
[----:B------:R-:W-:Y:S01]  /*27550*/  UIADD3.X UR5, URZ, UR37, URZ, UP0, !UPT ;  /* 0x000000253f057290 */ /* 0x000fe200087fe43f */
[----:B------:R-:W-:Y:S01]  /*27560*/  UMOV UR7, 0x14f00000 ;  /* 0x14f0000000077882 */ /* 0x000fe20000000000 */
[----:B------:R-:W-:Y:S01]  /*27570*/  UMOV UR10, URZ ;  /* 0x0000003f000a7c82 */ /* 0x000fe20008000000 */
[----:B----4-:R-:W-:-:S02]  /*27580*/  IMAD R3, R2, 0x70, R3 ;  /* 0x0000007002037824 */ /* 0x010fc400078e0203 */
[----:B------:R-:W-:-:S04]  /*27590*/  IMAD R2, R19, 0xa800, R18 ;  /* 0x0000a80013027824 */ /* 0x000fc800078e0212 */
[----:B------:R-:W-:-:S07]  /*275a0*/  VIADD R4, R2, 0x400 ;  /* 0x0000040002047836 */ /* 0x000fce0000000000 */
.L_x_784:
        /* <DEDUP_REMOVED lines=9> */
[----:B---3--:R-:W-:Y:S05]  /*27640*/  @P0 BRA.U.ANY `(.L_x_784) ;  /* 0xfffffffd00d80947 */ /* 0x008fea000393ffff */
[----:B------:R-:W-:Y:S01]  /*27650*/  PLOP3.LUT P0, PT, PT, PT, PT, 0x80, 0x0 ;  /* 0x000000000000781c */ /* 0x000fe20003f0f070 */
[----:B------:R-:W-:Y:S01]  /*27660*/  VIADD R4, R2, 0x3c00 ;  /* 0x00003c0002047836 */ /* 0x000fe20000000000 */
[----:B------:R-:W-:Y:S01]  /*27670*/  UMOV UR6, 0x0 ;  /* 0x0000000000067882 */ /* 0x000fe20000000000 */
[----:B------:R-:W-:Y:S01]  /*27680*/  UMOV UR7, 0x14f00000 ;  /* 0x14f0000000077882 */ /* 0x000fe20000000000 */
[----:B------:R-:W-:-:S09]  /*27690*/  UMOV UR10, 0x40 ;  /* 0x00000040000a7882 */ /* 0x000fd20000000000 */
.L_x_785:
        /* <DEDUP_REMOVED lines=15> */
.L_x_786:
        /* <DEDUP_REMOVED lines=10> */
.L_x_779:
[----:B------:R-:W-:Y:S05]  /*27830*/  BSYNC B0 ;  /* 0x0000000000007941 */ /* 0x000fea0003800000 */
.L_x_778:
[----:B------:R-:W3:Y:S01]  /*27840*/  LDL.LU R4, [R1+0x18] ;  /* 0x0000180001047983 */ /* 0x000ee20000300800 */
[----:B------:R-:W-:-:S05]  /*27850*/  VIADD R19, R19, 0x1 ;  /* 0x0000000113137836 */ /* 0x000fca0000000000 */
[----:B------:R-:W-:-:S04]  /*27860*/  ISETP.NE.AND P0, PT, R19, 0x2, PT ;  /* 0x000000021300780c */ /* 0x000fc80003f05270 */
[----:B------:R-:W-:Y:S02]  /*27870*/  SEL R0, RZ, 0x1, P0 ;  /* 0x00000001ff007807 */ /* 0x000fe40000000000 */
[----:B------:R-:W-:Y:S02]  /*27880*/  SEL R19, R19, RZ, P0 ;  /* 0x000000ff13137207 */ /* 0x000fe40000000000 */
[----:B---3--:R-:W-:-:S05]  /*27890*/  LOP3.LUT R4, R4, R0, RZ, 0x3c, !PT ;  /* 0x0000000004047212 */ /* 0x008fca00078e3cff */
[----:B------:R3:W-:Y:S02]  /*278a0*/  STL [R1+0x18], R4 ;  /* 0x0000180401007387 */ /* 0x0007e40000100800 */
.L_x_700:
[----:B------:R-:W-:Y:S05]  /*278b0*/  BSYNC B7 ;  /* 0x0000000000077941 */ /* 0x000fea0003800000 */
.L_x_698:
[----:B----4-:R-:W4:Y:S02]  /*278c0*/  LDL R0, [R1+0x10] ;  /* 0x0000100001007983 */ /* 0x010f240000100800 */
[----:B----4-:R-:W-:-:S13]  /*278d0*/  LOP3.LUT P0, RZ, R0, 0x2, RZ, 0xc0, !PT ;  /* 0x0000000200ff7812 */ /* 0x010fda000780c0ff */
[----:B------:R-:W-:Y:S05]  /*278e0*/  @!P0 BRA `(.L_x_787) ;  /* 0x00000000002c8947 */ /* 0x000fea0003800000 */
[----:B------:R-:W-:Y:S05]  /*278f0*/  WARPSYNC.ALL ;  /* 0x0000000000007948 */ /* 0x000fea0003800000 */
[----:B------:R-:W4:Y:S08]  /*27900*/  S2UR UR5, SR_CgaCtaId ;  /* 0x00000000000579c3 */ /* 0x000f300000008800 */
[----:B------:R-:W-:Y:S06]  /*27910*/  BAR.SYNC.DEFER_BLOCKING 0x5, 0x180 ;  /* 0x0146000000007b1d */ /* 0x000fec0000010000 */
[----:B------:R-:W-:-:S02]  /*27920*/  UMOV UR4, 0x400 ;  /* 0x0000040000047882 */ /* 0x000fc40000000000 */
[----:B----4-:R-:W-:-:S06]  /*27930*/  ULEA UR4, UR5, UR4, 0x18 ;  /* 0x0000000405047291 */ /* 0x010fcc000f8ec03f */
[----:B------:R-:W-:-:S05]  /*27940*/  IMAD.U32 R18, RZ, RZ, UR4 ;  /* 0x00000004ff127e24 */ /* 0x000fca000f8e00ff */
[----:B0123--:R-:W0:Y:S04]  /*27950*/  LDS.128 R4, [R18+0x368d0] ;  /* 0x0368d00012047984 */ /* 0x00fe280000000c00 */
[----:B0-----:R0:W-:Y:S04]  /*27960*/  STL.64 [R1], R4 ;  /* 0x0000000401007387 */ /* 0x0011e80000100a00 */
[----:B------:R0:W-:Y:S01]  /*27970*/  STL.64 [R1+0x8], R6 ;  /* 0x0000080601007387 */ /* 0x0001e20000100a00 */
[----:B------:R-:W-:Y:S06]  /*27980*/  BAR.ARV 0x4, 0x180 ;  /* 0x0106000000007b1d */ /* 0x000fec0000002000 */
[----:B------:R-:W-:Y:S05]  /*27990*/  BRA `(.L_x_788) ;  /* 0x0000000c00207947 */ /* 0x000fea0003800000 */
.L_x_787:
[----:B------:R-:W4:Y:S01]  /*279a0*/  S2R R16, SR_TID.X ;  /* 0x0000000000107919 */ /* 0x000f220000002100 */
[----:B------:R-:W-:Y:S01]  /*279b0*/  UMOV UR4, 0xffffffff ;  /* 0xffffffff00047882 */ /* 0x000fe20000000000 */
[----:B----4-:R-:W-:-:S04]  /*279c0*/  LOP3.LUT R16, R16, 0x1f, RZ, 0xc0, !PT ;  /* 0x0000001f10107812 */ /* 0x010fc800078ec0ff */
[----:B------:R-:W-:Y:S01]  /*279d0*/  ISETP.NE.AND P0, PT, R16, 0x1f, PT ;  /* 0x0000001f1000780c */ /* 0x000fe20003f05270 */
[----:B------:R-:W-:-:S12]  /*279e0*/  BRA.DIV UR4, `(.L_x_789) ;  /* 0x0000002a047c7947 */ /* 0x000fd8000b800000 */
[----:B------:R-:W0:Y:S01]  /*279f0*/  LDL.LU R2, [R1] ;  /* 0x0000000001027983 */ /* 0x000e220000300800 */
[----:B------:R-:W-:-:S03]  /*27a00*/  ULDC UR4, c[0x0][0xc3c] ;  /* 0x00030f0000047ab9 */ /* 0x000fc60000000800 */
[----:B-12---:R-:W2:Y:S01]  /*27a10*/  LDL R3, [R1+0xc] ;  /* 0x00000c0001037983 */ /* 0x006ea20000100800 */
[----:B0-----:R-:W-:Y:S02]  /*27a20*/  IMAD.MOV.U32 R10, RZ, RZ, R2 ;  /* 0x000000ffff0a7224 */ /* 0x001fe400078e0002 */
[----:B--2---:R-:W-:-:S05]  /*27a30*/  IMAD.IADD R0, R3, 0x1, R16 ;  /* 0x0000000103007824 */ /* 0x004fca00078e0210 */
[----:B------:R-:W-:-:S13]  /*27a40*/  ISETP.GE.OR P1, PT, R0, UR4, !P0 ;  /* 0x0000000400007c0c */ /* 0x000fda000c726670 */
[----:B------:R-:W0:Y:S08]  /*27a50*/  @!P1 LDC.64 R2, c[0x0][0xc80] ;  /* 0x00032000ff029b82 */ /* 0x000e300000000a00 */
[----:B------:R-:W1:Y:S01]  /*27a60*/  @!P1 LDC.64 R6, c[0x0][0xc78] ;  /* 0x00031e00ff069b82 */ /* 0x000e620000000a00 */
[----:B0-----:R-:W-:-:S05]  /*27a70*/  @!P1 IMAD.WIDE R2, R0, 0x4, R2 ;  /* 0x0000000400029825 */ /* 0x001fca00078e0202 */
[----:B------:R1:W2:Y:S02]  /*27a80*/  @!P1 LDG.E R8, desc[UR60][R2.64] ;  /* 0x0000003c02089981 */ /* 0x0002a4000c1e1900 */
[----:B-1----:R-:W-:-:S06]  /*27a90*/  @!P1 IMAD.WIDE R2, R0, 0x4, R6 ;  /* 0x0000000400029825 */ /* 0x002fcc00078e0206 */
[----:B------:R-:W4:Y:S01]  /*27aa0*/  @!P1 LDG.E R2, desc[UR60][R2.64] ;  /* 0x0000003c02029981 */ /* 0x000f22000c1e1900 */
[----:B---3--:R-:W-:Y:S01]  /*27ab0*/  IMAD.MOV.U32 R4, RZ, RZ, RZ ;  /* 0x000000ffff047224 */ /* 0x008fe200078e00ff */
[C---:B------:R-:W-:Y:S01]  /*27ac0*/  ISETP.GE.U32.AND P2, PT, R16.reuse, 0x2, PT ;  /* 0x000000021000780c */ /* 0x040fe20003f46070 */
[----:B------:R-:W-:Y:S01]  /*27ad0*/  IMAD.MOV.U32 R6, RZ, RZ, RZ ;  /* 0x000000ffff067224 */ /* 0x000fe200078e00ff */
[C---:B------:R-:W-:Y:S01]  /*27ae0*/  ISETP.GE.U32.AND P3, PT, R16.reuse, 0x4, PT ;  /* 0x000000041000780c */ /* 0x040fe20003f66070 */
[----:B------:R-:W-:Y:S01]  /*27af0*/  SHFL.IDX PT, R5, R10, RZ, 0x1f ;  /* 0x00001fff0a057589 */ /* 0x000fe200000e0000 */
[C---:B------:R-:W-:Y:S02]  /*27b00*/  ISETP.GE.U32.AND P4, PT, R16.reuse, 0x8, PT ;  /* 0x000000081000780c */ /* 0x040fe40003f86070 */
[----:B------:R-:W-:Y:S01]  /*27b10*/  ISETP.GE.U32.AND P5, PT, R16, 0x10, PT ;  /* 0x000000101000780c */ /* 0x000fe20003fa6070 */
[----:B------:R-:W-:Y:S01]  /*27b20*/  SHFL.IDX PT, R0, R10, 0x1, 0x1f ;  /* 0x00201f000a007f89 */ /* 0x000fe200000e0000 */
[----:B--2---:R-:W-:-:S02]  /*27b30*/  @!P1 IMAD.MOV.U32 R4, RZ, RZ, R8 ;  /* 0x000000ffff049224 */ /* 0x004fc400078e0008 */
[----:B------:R-:W-:Y:S02]  /*27b40*/  IMAD.MOV.U32 R8, RZ, RZ, RZ ;  /* 0x000000ffff087224 */ /* 0x000fe400078e00ff */
[----:B----4-:R-:W-:Y:S01]  /*27b50*/  @!P1 IMAD.MOV.U32 R6, RZ, RZ, R2 ;  /* 0x000000ffff069224 */ /* 0x010fe200078e0002 */
        /* <DEDUP_REMOVED lines=18> */
.L_x_878:
[----:B------:R-:W-:Y:S02]  /*27c80*/  ULDC UR4, c[0x0][0xc38] ;  /* 0x00030e0000047ab9 */ /* 0x000fe40000000800 */
[----:B------:R-:W-:-:S04]  /*27c90*/  IMAD.U32 R2, RZ, RZ, UR4 ;  /* 0x00000004ff027e24 */ /* 0x000fc8000f8e00ff */
[----:B-1----:R-:W-:-:S04]  /*27ca0*/  IMAD R9, R9, R2, RZ ;  /* 0x0000000209097224 */ /* 0x002fc800078e02ff */
[----:B------:R-:W-:-:S05]  /*27cb0*/  IMAD.IADD R0, R0, 0x1, R9 ;  /* 0x0000000100007824 */ /* 0x000fca00078e0209 */
[----:B------:R-:W-:-:S13]  /*27cc0*/  ISETP.GT.AND P6, PT, R0, R5, PT ;  /* 0x000000050000720c */ /* 0x000fda0003fc4270 */
[----:B------:R-:W-:Y:S05]  /*27cd0*/  @P6 BRA `(.L_x_790) ;  /* 0x0000000000ac6947 */ /* 0x000fea0003800000 */
.L_x_793:
[----:B------:R-:W2:Y:S01]  /*27ce0*/  LDL.LU R3, [R1+0xc] ;  /* 0x00000c0001037983 */ /* 0x000ea20000300800 */
[----:B------:R-:W1:Y:S01]  /*27cf0*/  LDC R2, c[0x0][0xc3c] ;  /* 0x00030f00ff027b82 */ /* 0x000e620000000800 */
[----:B--2---:R-:W-:-:S05]  /*27d00*/  VIADD R3, R3, 0x1f ;  /* 0x0000001f03037836 */ /* 0x004fca0000000000 */
[----:B-1----:R-:W-:-:S13]  /*27d10*/  ISETP.GE.AND P6, PT, R3, R2, PT ;  /* 0x000000020300720c */ /* 0x002fda0003fc6270 */
[----:B------:R-:W-:Y:S05]  /*27d20*/  @P6 BRA `(.L_x_791) ;  /* 0x0000000400d46947 */ /* 0x000fea0003800000 */
[----:B------:R-:W1:Y:S01]  /*27d30*/  S2R R4, SR_TID.X ;  /* 0x0000000000047919 */ /* 0x000e620000002100 */
[----:B------:R2:W-:Y:S01]  /*27d40*/  STL [R1+0xc], R3 ;  /* 0x00000c0301007387 */ /* 0x0005e20000100800 */
[----:B-1----:R-:W-:-:S05]  /*27d50*/  LOP3.LUT R4, R4, 0x1f, RZ, 0xc0, !PT ;  /* 0x0000001f04047812 */ /* 0x002fca00078ec0ff */
[----:B------:R-:W-:Y:S02]  /*27d60*/  IMAD.IADD R6, R3, 0x1, R4 ;  /* 0x0000000103067824 */ /* 0x000fe400078e0204 */
[----:B------:R-:W-:-:S03]  /*27d70*/  IMAD.MOV.U32 R4, RZ, RZ, RZ ;  /* 0x000000ffff047224 */ /* 0x000fc600078e00ff */
[----:B------:R-:W-:-:S13]  /*27d80*/  ISETP.GE.OR P6, PT, R6, R2, !P0 ;  /* 0x000000020600720c */ /* 0x000fda00047c6670 */
[----:B--2---:R-:W1:Y:S02]  /*27d90*/  @!P6 LDC.64 R2, c[0x0][0xc80] ;  /* 0x00032000ff02eb82 */ /* 0x004e640000000a00 */
[----:B-1----:R-:W-:-:S05]  /*27da0*/  @!P6 IMAD.WIDE R2, R6, 0x4, R2 ;  /* 0x000000040602e825 */ /* 0x002fca00078e0202 */
[----:B------:R1:W2:Y:S02]  /*27db0*/  @!P6 LDG.E R4, desc[UR60][R2.64] ;  /* 0x0000003c0204e981 */ /* 0x0002a4000c1e1900 */
[----:B-1----:R-:W1:Y:S02]  /*27dc0*/  @!P6 LDC.64 R2, c[0x0][0xc78] ;  /* 0x00031e00ff02eb82 */ /* 0x002e640000000a00 */
[----:B-1----:R-:W-:-:S04]  /*27dd0*/  @!P6 IMAD.WIDE R2, R6, 0x4, R2 ;  /* 0x000000040602e825 */ /* 0x002fc800078e0202 */
[----:B------:R-:W-:-:S06]  /*27de0*/  IMAD.MOV.U32 R6, RZ, RZ, RZ ;  /* 0x000000ffff067224 */ /* 0x000fcc00078e00ff */
[----:B------:R-:W2:Y:S01]  /*27df0*/  @!P6 LDG.E R6, desc[UR60][R2.64] ;  /* 0x0000003c0206e981 */ /* 0x000ea2000c1e1900 */
[----:B------:R-:W-:Y:S01]  /*27e00*/  UMOV UR4, 0xffffffff ;  /* 0xffffffff00047882 */ /* 0x000fe20000000000 */
[----:B--2---:R-:W-:Y:S02]  /*27e10*/  IMAD R2, R6, R4, RZ ;  /* 0x0000000406027224 */ /* 0x004fe400078e02ff */
[----:B------:R-:W-:Y:S05]  /*27e20*/  BRA.DIV UR4, `(.L_x_792) ;  /* 0x0000002a04cc7947 */ /* 0x000fea000b800000 */
        /* <DEDUP_REMOVED lines=14> */
[----:B0-----:R-:W-:-:S05]  /*27f10*/  IMAD.IADD R7, R2, 0x1, R3 ;  /* 0x0000000102077824 */ /* 0x001fca00078e0203 */
[----:B------:R0:W1:Y:S02]  /*27f20*/  SHFL.IDX PT, R9, R7, 0x1f, 0x1f ;  /* 0x03e01f0007097f89 */ /* 0x00006400000e0000 */
.L_x_886:
[----:B------:R-:W-:Y:S02]  /*27f30*/  ULDC UR4, c[0x0][0xc38] ;  /* 0x00030e0000047ab9 */ /* 0x000fe40000000800 */
[----:B------:R-:W-:-:S04]  /*27f40*/  IMAD.U32 R2, RZ, RZ, UR4 ;  /* 0x00000004ff027e24 */ /* 0x000fc8000f8e00ff */
[----:B-1----:R-:W-:-:S04]  /*27f50*/  IMAD R9, R9, R2, RZ ;  /* 0x0000000209097224 */ /* 0x002fc800078e02ff */
[----:B------:R-:W-:-:S05]  /*27f60*/  IMAD.IADD R0, R9, 0x1, R0 ;  /* 0x0000000109007824 */ /* 0x000fca00078e0200 */
[----:B------:R-:W-:-:S13]  /*27f70*/  ISETP.GT.AND P6, PT, R0, R5, PT ;  /* 0x000000050000720c */ /* 0x000fda0003fc4270 */
[----:B------:R-:W-:Y:S05]  /*27f80*/  @!P6 BRA `(.L_x_793) ;  /* 0xfffffffc0054e947 */ /* 0x000fea000383ffff */
.L_x_790:
        /* <DEDUP_REMOVED lines=9> */
.L_x_891:
[----:B------:R-:W-:-:S13]  /*28020*/  ISETP.NE.AND P0, PT, R3, RZ, PT ;  /* 0x000000ff0300720c */ /* 0x000fda0003f05270 */
[----:B------:R-:W-:Y:S05]  /*28030*/  @!P0 BRA `(.L_x_795) ;  /* 0x0000000000148947 */ /* 0x000fea0003800000 */
[----:B------:R-:W-:Y:S01]  /*28040*/  UMOV UR4, 0xffffffff ;  /* 0xffffffff00047882 */ /* 0x000fe20000000000 */
[----:B------:R-:W-:Y:S02]  /*28050*/  VIADD R12, R0, 0xffffffff ;  /* 0xffffffff000c7836 */ /* 0x000fe40000000000 */
[----:B------:R-:W-:Y:S05]  /*28060*/  BRA.DIV UR4, `(.L_x_796) ;  /* 0x0000002e04707947 */ /* 0x000fea000b800000 */
[----:B0-----:R0:W4:Y:S02]  /*28070*/  SHFL.IDX PT, R7, R7, R12, 0x1f ;  /* 0x00001f0c07077589 */ /* 0x00112400000e0000 */
.L_x_894:
[----:B----4-:R-:W-:-:S07]  /*28080*/  IMAD.MOV.U32 R8, RZ, RZ, R7 ;  /* 0x000000ffff087224 */ /* 0x010fce00078e0007 */
.L_x_795:
[----:B------:R-:W4:Y:S01]  /*28090*/  LDL.LU R10, [R1+0xc] ;  /* 0x00000c00010a7983 */ /* 0x000f220000300800 */
[----:B0-2---:R-:W-:Y:S01]  /*280a0*/  IABS R7, R4 ;  /* 0x0000000400077213 */ /* 0x005fe20000000000 */
[----:B------:R-:W-:-:S03]  /*280b0*/  IMAD R9, R8, R2, R9 ;  /* 0x0000000208097224 */ /* 0x000fc600078e0209 */
[----:B------:R-:W0:Y:S01]  /*280c0*/  I2F.RP R2, R7 ;  /* 0x0000000700027306 */ /* 0x000e220000209400 */
[----:B------:R-:W-:Y:S01]  /*280d0*/  IMAD.IADD R5, R5, 0x1, -R9 ;  /* 0x0000000105057824 */ /* 0x000fe200078e0a09 */
[----:B------:R2:W-:Y:S02]  /*280e0*/  STL [R1], R9 ;  /* 0x0000000901007387 */ /* 0x0005e40000100800 */
[----:B--2---:R-:W-:-:S04]  /*280f0*/  IABS R9, R4 ;  /* 0x0000000400097213 */ /* 0x004fc80000000000 */
        /* <DEDUP_REMOVED lines=35> */
[----:B------:R-:W-:Y:S02]  /*28330*/  IMAD R3, R2, R9, R3 ;  /* 0x0000000902037224 */ /* 0x000fe400078e0203 */
[----:B------:R-:W-:-:S03]  /*28340*/  IMAD.IADD R4, R5, 0x1, -R4 ;  /* 0x0000000105047824 */ /* 0x000fc600078e0a04 */
        /* <DEDUP_REMOVED lines=14> */
[----:B-1----:R-:W-:-:S05]  /*28430*/  IMAD R0, R3, 0x10000, R2 ;  /* 0x0001000003007824 */ /* 0x002fca00078e0202 */
[----:B------:R0:W-:Y:S04]  /*28440*/  STL [R1+0x8], R0 ;  /* 0x0000080001007387 */ /* 0x0001e80000100800 */
[----:B------:R0:W-:Y:S04]  /*28450*/  STL [R1+0xc], R10 ;  /* 0x00000c0a01007387 */ /* 0x0001e80000100800 */
[----:B------:R0:W-:Y:S01]  /*28460*/  STL [R1+0x4], R4 ;  /* 0x0000040401007387 */ /* 0x0001e20000100800 */
[----:B------:R-:W-:Y:S05]  /*28470*/  BRA `(.L_x_797) ;  /* 0x0000000000287947 */ /* 0x000fea0003800000 */
.L_x_791:
[----:B------:R-:W-:Y:S01]  /*28480*/  UMOV UR4, URZ ;  /* 0x0000003f00047c82 */ /* 0x000fe20008000000 */
[----:B------:R-:W-:Y:S01]  /*28490*/  ULDC UR6, c[0x0][0xc3c] ;  /* 0x00030f0000067ab9 */ /* 0x000fe20000000800 */
[----:B------:R-:W-:Y:S01]  /*284a0*/  UMOV UR5, URZ ;  /* 0x0000003f00057c82 */ /* 0x000fe20008000000 */
[----:B------:R-:W-:Y:S01]  /*284b0*/  IMAD.U32 R3, RZ, RZ, UR4 ;  /* 0x00000004ff037e24 */ /* 0x000fe2000f8e00ff */
[----:B------:R1:W-:Y:S01]  /*284c0*/  STL [R1], R5 ;  /* 0x0000000501007387 */ /* 0x0003e20000100800 */
[----:B------:R-:W-:Y:S02]  /*284d0*/  IMAD.U32 R0, RZ, RZ, UR6 ;  /* 0x00000006ff007e24 */ /* 0x000fe4000f8e00ff */
[----:B------:R-:W-:Y:S01]  /*284e0*/  IMAD.U32 R2, RZ, RZ, UR5 ;  /* 0x00000005ff027e24 */ /* 0x000fe2000f8e00ff */
[----:B------:R1:W-:Y:S04]  /*284f0*/  STL [R1+0x4], R3 ;  /* 0x0000040301007387 */ /* 0x0003e80000100800 */
[----:B------:R1:W-:Y:S04]  /*28500*/  STL [R1+0xc], R0 ;  /* 0x00000c0001007387 */ /* 0x0003e80000100800 */
[----:B------:R1:W-:Y:S02]  /*28510*/  STL [R1+0x8], R2 ;  /* 0x0000080201007387 */ /* 0x0003e40000100800 */
.L_x_797:
[----:B-1----:R-:W2:Y:S04]  /*28520*/  LDL R2, [R1+0xc] ;  /* 0x00000c0001027983 */ /* 0x002ea80000100800 */
[----:B------:R-:W3:Y:S04]  /*28530*/  LDL R3, [R1+0x8] ;  /* 0x0000080001037983 */ /* 0x000ee80000100800 */
[----:B------:R-:W4:Y:S04]  /*28540*/  LDL R5, [R1+0x4] ;  /* 0x0000040001057983 */ /* 0x000f280000100800 */
[----:B0-----:R-:W4:Y:S01]  /*28550*/  LDL R4, [R1] ;  /* 0x0000000001047983 */ /* 0x001f220000100800 */
[----:B------:R-:W0:Y:S01]  /*28560*/  S2R R0, SR_TID.X ;  /* 0x0000000000007919 */ /* 0x000e220000002100 */
[----:B------:R-:W-:Y:S05]  /*28570*/  WARPSYNC.ALL ;  /* 0x0000000000007948 */ /* 0x000fea0003800000 */
[----:B0-----:R-:W-:Y:S01]  /*28580*/  LOP3.LUT R0, R0, 0x1f, RZ, 0xc0, !PT ;  /* 0x0000001f00007812 */ /* 0x001fe200078ec0ff */
[----:B------:R-:W-:Y:S03]  /*28590*/  BAR.SYNC.DEFER_BLOCKING 0x4, 0x180 ;  /* 0x0106000000007b1d */ /* 0x000fe60000010000 */
[----:B------:R-:W-:-:S13]  /*285a0*/  ISETP.NE.AND P0, PT, R0, RZ, PT ;  /* 0x000000ff0000720c */ /* 0x000fda0003f05270 */
[----:B------:R-:W0:Y:S01]  /*285b0*/  @!P0 S2R R0, SR_CgaCtaId ;  /* 0x0000000000008919 */ /* 0x000e220000008800 */
[----:B--2---:R-:W-:Y:S01]  /*285c0*/  IMAD.MOV.U32 R7, RZ, RZ, R2 ;  /* 0x000000ffff077224 */ /* 0x004fe200078e0002 */
[----:B------:R-:W-:Y:S01]  /*285d0*/  @!P0 MOV R2, 0x400 ;  /* 0x0000040000028802 */ /* 0x000fe20000000f00 */
[----:B---3--:R-:W-:-:S03]  /*285e0*/  IMAD.MOV.U32 R6, RZ, RZ, R3 ;  /* 0x000000ffff067224 */ /* 0x008fc600078e0003 */
[----:B0-----:R-:W-:-:S05]  /*285f0*/  @!P0 LEA R18, R0, R2, 0x18 ;  /* 0x0000000200128211 */ /* 0x001fca00078ec0ff */
[----:B----4-:R1:W-:Y:S01]  /*28600*/  @!P0 STS.128 [R18+0x368d0], R4 ;  /* 0x0368d00412008388 */ /* 0x0103e20000000c00 */
[----:B------:R-:W-:Y:S06]  /*28610*/  BAR.ARV 0x5, 0x180 ;  /* 0x0146000000007b1d */ /* 0x000fec0000002000 */
.L_x_788:
[----:B------:R-:W2:Y:S01]  /*28620*/  LDL R0, [R1+0xc] ;  /* 0x00000c0001007983 */ /* 0x000ea20000100800 */
[----:B------:R-:W-:Y:S02]  /*28630*/  ULDC UR4, c[0x0][0xc3c] ;  /* 0x00030f0000047ab9 */ /* 0x000fe40000000800 */
[----:B--2---:R-:W-:-:S13]  /*28640*/  ISETP.GE.AND P0, PT, R0, UR4, PT ;  /* 0x0000000400007c0c */ /* 0x004fda000bf06270 */
[----:B------:R-:W-:Y:S05]  /*28650*/  @!P0 BRA `(.L_x_798) ;  /* 0xffffff8c00208947 */ /* 0x000fea000383ffff */
[----:B------:R-:W-:Y:S05]  /*28660*/  BSYNC B8 ;  /* 0x0000000000087941 */ /* 0x000fea0003800000 */
.L_x_650:
[----:B--2---:R-:W2:Y:S01]  /*28670*/  LDL.LU R0, [R1+0x64] ;  /* 0x0000640001007983 */ /* 0x004ea20000300800 */
[----:B------:R-:W-:Y:S01]  /*28680*/  BSSY B0, `(.L_x_799) ;  /* 0x000000b000007945 */ /* 0x000fe20003800000 */
[----:B01----:R-:W0:Y:S01]  /*28690*/  S2R R5, SR_CgaCtaId ;  /* 0x0000000000057919 */ /* 0x003e220000008800 */
[----:B--2---:R-:W-:-:S05]  /*286a0*/  VIADD R0, R0, 0x1 ;  /* 0x0000000100007836 */ /* 0x004fca0000000000 */
        /* <DEDUP_REMOVED lines=8> */
.L_x_895:
[----:B------:R-:W-:Y:S05]  /*28730*/  BSYNC B0 ;  /* 0x0000000000007941 */ /* 0x000fea0003800000 */
.L_x_799:
[----:B------:R-:W-:-:S03]  /*28740*/  UMOV UR4, 0xffffffff ;  /* 0xffffffff00047882 */ /* 0x000fc60000000000 */
[----:B------:R-:W-:Y:S05]  /*28750*/  BRA.DIV UR4, `(.L_x_801) ;  /* 0x0000002604f07947 */ /* 0x000fea000b800000 */
[----:B------:R-:W1:Y:S02]  /*28760*/  S2R R2, SR_TID.X ;  /* 0x0000000000027919 */ /* 0x000e640000002100 */
[----:B-1----:R-:W-:-:S04]  /*28770*/  SHF.R.U32.HI R2, RZ, 0x5, R2 ;  /* 0x00000005ff027819 */ /* 0x002fc80000011602 */
[----:B------:R-:W-:-:S05]  /*28780*/  LOP3.LUT R2, R2, 0x3, RZ, 0xc0, !PT ;  /* 0x0000000302027812 */ /* 0x000fca00078ec0ff */
[----:B------:R1:W2:Y:S02]  /*28790*/  SHFL.IDX PT, R14, R2, RZ, 0x1f ;  /* 0x00001fff020e7589 */ /* 0x0002a400000e0000 */
.L_x_898:
[----:B--2---:R-:W-:-:S13]  /*287a0*/  ISETP.NE.AND P0, PT, R14, RZ, PT ;  /* 0x000000ff0e00720c */ /* 0x004fda0003f05270 */
[----:B------:R-:W-:Y:S05]  /*287b0*/  @P0 BRA `(.L_x_430) ;  /* 0x00000000008c0947 */ /* 0x000fea0003800000 */
[----:B------:R-:W-:-:S03]  /*287c0*/  UMOV UR4, 0xffffffff ;  /* 0xffffffff00047882 */ /* 0x000fc60000000000 */
[----:B------:R-:W-:Y:S05]  /*287d0*/  BRA.DIV UR4, `(.L_x_802) ;  /* 0x0000002a04047947 */ /* 0x000fea000b800000 */
[----:B------:R-:W-:-:S13]  /*287e0*/  ELECT P6, URZ, PT ;  /* 0x00000000003f782f */ /* 0x000fda00038c0000 */
.L_x_901:
[----:B------:R-:W-:Y:S05]  /*287f0*/  @!P6 BRA `(.L_x_430) ;  /* 0x00000000007ce947 */ /* 0x000fea0003800000 */
[----:B-1----:R-:W2:Y:S02]  /*28800*/  LDL.LU R2, [R1+0x68] ;  /* 0x0000680001027983 */ /* 0x002ea40000300800 */
[----:B--2---:R-:W-:-:S04]  /*28810*/  LOP3.LUT R2, R2, 0x2, RZ, 0xfc, !PT ;  /* 0x0000000202027812 */ /* 0x004fc800078efcff */
[----:B------:R-:W-:-:S13]  /*28820*/  ISETP.NE.AND P2, PT, R2, 0x3, PT ;  /* 0x000000030200780c */ /* 0x000fda0003f45270 */
[----:B------:R-:W-:Y:S05]  /*28830*/  @!P2 BRA `(.L_x_803) ;  /* 0x000000000004a947 */ /* 0x000fea0003800000 */
[----:B------:R-:W-:Y:S01]  /*28840*/  BPT.TRAP 0x1 ;  /* 0x000000040000795c */ /* 0x000fe20000300000 */
.L_x_803:
        /* <DEDUP_REMOVED lines=13> */
.L_x_902:
[----:B------:R-:W1:Y:S02]  /*28920*/  SYNCS.PHASECHK.TRANS64.TRYWAIT P0, [R7+URZ], R2 ;  /* 0x00000002070075a7 */ /* 0x000e64000800017f */
[----:B-1----:R-:W-:Y:S05]  /*28930*/  @!P0 BRA `(.L_x_805) ;  /* 0x0000002400e08947 */ /* 0x002fea0003800000 */
.L_x_903:
[----:B------:R-:W-:Y:S05]  /*28940*/  @!P2 BRA `(.L_x_806) ;  /* 0x000000000004a947 */ /* 0x000fea0003800000 */
[----:B------:R-:W-:Y:S01]  /*28950*/  BPT.TRAP 0x1 ;  /* 0x000000040000795c */ /* 0x000fe20000300000 */
.L_x_806:
[----:B------:R-:W-:-:S04]  /*28960*/  VIADD R0, R0, 0x36860 ;  /* 0x0003686000007836 */ /* 0x000fc80000000000 */
[----:B------:R-:W-:-:S04]  /*28970*/  IMAD R4, R19, 0x8, R0 ;  /* 0x0000000813047824 */ /* 0x000fc800078e0200 */
[----:B------:R-:W2:Y:S02]  /*28980*/  SYNCS.PHASECHK.TRANS64.TRYWAIT P0, [R4+URZ], R5 ;  /* 0x00000005040075a7 */ /* 0x000ea4000800017f */
[----:B--2---:R-:W-:Y:S05]  /*28990*/  @!P0 BRA `(.L_x_807) ;  /* 0x0000002400dc8947 */ /* 0x004fea0003800000 */
.L_x_904:
[----:B------:R-:W-:-:S07]  /*289a0*/  IMAD R3, R3, 0x8, R0 ;  /* 0x0000000803037824 */ /* 0x000fce00078e0200 */
.L_x_808:
[----:B---3--:R3:W4:Y:S02]  /*289b0*/  SYNCS.PHASECHK.TRANS64.TRYWAIT P0, [R3+URZ], R2 ;  /* 0x00000002030075a7 */ /* 0x008724000800017f */
[----:B----4-:R-:W-:Y:S05]  /*289c0*/  @!P0 NANOSLEEP.SYNCS 0x989680 ;  /* 0x009896800000895d */ /* 0x010fea0003900000 */
[----:B------:R-:W4:Y:S02]  /*289d0*/  @!P0 SYNCS.PHASECHK.TRANS64 P0, [R3+URZ], R2 ;  /* 0x00000002030085a7 */ /* 0x000f24000800007f */
[----:B----4-:R-:W-:Y:S05]  /*289e0*/  @!P0 BRA `(.L_x_808) ;  /* 0xfffffffc00f08947 */ /* 0x010fea000383ffff */
.L_x_430:
[----:B------:R-:W-:Y:S05]  /*289f0*/  BSYNC B9 ;  /* 0x0000000000097941 */ /* 0x000fea0003800000 */
.L_x_427:
[----:B------:R-:W-:Y:S05]  /*28a00*/  EXIT ;  /* 0x000000000000794d */ /* 0x000fea0003800000 */
.L_x_450:
[----:B0-----:R0:W1:Y:S02]  /*28a10*/  SYNCS.PHASECHK.TRANS64.TRYWAIT P5, [R97+URZ+0x36890], R98 ;  /* 0x03689062610075a7 */ /* 0x00106400080a017f */
[----:B-1----:R-:W-:Y:S05]  /*28a20*/  @!P5 NANOSLEEP.SYNCS 0x989680 ;  /* 0x009896800000d95d */ /* 0x002fea0003900000 */
[----:B------:R-:W1:Y:S02]  /*28a30*/  @!P5 SYNCS.PHASECHK.TRANS64 P5, [R97+URZ+0x36890], R98 ;  /* 0x036890626100d5a7 */ /* 0x000e6400080a007f */
[----:B-1----:R-:W-:Y:S05]  /*28a40*/  @!P5 BRA `(.L_x_450) ;  /* 0xfffffffc00f0d947 */ /* 0x002fea000383ffff */
[----:B------:R-:W-:Y:S05]  /*28a50*/  BRA `(.L_x_809) ;  /* 0xfffffdac00c47947 */ /* 0x000fea000383ffff */
.L_x_504:
[----:B-1----:R1:W2:Y:S02]  /*28a60*/  SYNCS.PHASECHK.TRANS64.TRYWAIT P5, [R97+URZ+0x36890], R98 ;  /* 0x03689062610075a7 */ /* 0x0022a400080a017f */
[----:B--2---:R-:W-:Y:S05]  /*28a70*/  @!P5 NANOSLEEP.SYNCS 0x989680 ;  /* 0x009896800000d95d */ /* 0x004fea0003900000 */
[----:B------:R-:W2:Y:S02]  /*28a80*/  @!P5 SYNCS.PHASECHK.TRANS64 P5, [R97+URZ+0x36890], R98 ;  /* 0x036890626100d5a7 */ /* 0x000ea400080a007f */
[----:B--2---:R-:W-:Y:S05]  /*28a90*/  @!P5 BRA `(.L_x_504) ;  /* 0xfffffffc00f0d947 */ /* 0x004fea000383ffff */
[----:B------:R-:W-:Y:S05]  /*28aa0*/  BRA `(.L_x_810) ;  /* 0xfffffde400107947 */ /* 0x000fea000383ffff */
.L_x_529:
[----:B-1----:R1:W2:Y:S02]  /*28ab0*/  SYNCS.PHASECHK.TRANS64.TRYWAIT P3, [R97+URZ+0x36890], R98 ;  /* 0x03689062610075a7 */ /* 0x0022a4000806017f */
[----:B--2---:R-:W-:Y:S05]  /*28ac0*/  @!P3 NANOSLEEP.SYNCS 0x989680 ;  /* 0x009896800000b95d */ /* 0x004fea0003900000 */
[----:B------:R-:W2:Y:S02]  /*28ad0*/  @!P3 SYNCS.PHASECHK.TRANS64 P3, [R97+URZ+0x36890], R98 ;  /* 0x036890626100b5a7 */ /* 0x000ea4000806007f */
[----:B--2---:R-:W-:Y:S05]  /*28ae0*/  @!P3 BRA `(.L_x_529) ;  /* 0xfffffffc00f0b947 */ /* 0x004fea000383ffff */
[----:B------:R-:W-:Y:S05]  /*28af0*/  BRA `(.L_x_811) ;  /* 0xfffffe1400bc7947 */ /* 0x000fea000383ffff */
.L_x_535:
[----:B-1----:R1:W2:Y:S02]  /*28b00*/  SYNCS.PHASECHK.TRANS64.TRYWAIT P2, [R97+URZ+0x368b0], R98 ;  /* 0x0368b062610075a7 */ /* 0x0022a4000804017f */
[----:B--2---:R-:W-:Y:S05]  /*28b10*/  @!P2 NANOSLEEP.SYNCS 0x989680 ;  /* 0x009896800000a95d */ /* 0x004fea0003900000 */
[----:B------:R-:W2:Y:S02]  /*28b20*/  @!P2 SYNCS.PHASECHK.TRANS64 P2, [R97+URZ+0x368b0], R98 ;  /* 0x0368b0626100a5a7 */ /* 0x000ea4000804007f */
[----:B--2---:R-:W-:Y:S05]  /*28b30*/  @!P2 BRA `(.L_x_535) ;  /* 0xfffffffc00f0a947 */ /* 0x004fea000383ffff */
[----:B------:R-:W-:Y:S05]  /*28b40*/  BRA `(.L_x_812) ;  /* 0xfffffe1800d87947 */ /* 0x000fea000383ffff */
.L_x_555:
[----:B------:R-:W-:Y:S01]  /*28b50*/  BSSY B1, `(.L_x_813) ;  /* 0x0000008000017945 */ /* 0x000fe20003800000 */
[----:B------:R-:W-:Y:S02]  /*28b60*/  IMAD.MOV.U32 R13, RZ, RZ, R25 ;  /* 0x000000ffff0d7224 */ /* 0x000fe400078e0019 */
[----:B------:R-:W-:Y:S02]  /*28b70*/  IMAD.MOV.U32 R12, RZ, RZ, RZ ;  /* 0x000000ffff0c7224 */ /* 0x000fe400078e00ff */
[----:B------:R-:W-:Y:S02]  /*28b80*/  IMAD.MOV.U32 R11, RZ, RZ, 0x1c1f ;  /* 0x00001c1fff0b7424 */ /* 0x000fe400078e00ff */
[----:B------:R-:W-:-:S07]  /*28b90*/  IMAD.MOV.U32 R15, RZ, RZ, -0x1 ;  /* 0xffffffffff0f7424 */ /* 0x000fce00078e00ff */
[----:B------:R-:W-:Y:S05]  /*28ba0*/  WARPSYNC.COLLECTIVE R15, `(.L_x_814) ;  /* 0x000000000f087348 */ /* 0x000fea0003c00000 */
[----:B------:R0:W1:Y:S02]  /*28bb0*/  SHFL.IDX P6, R14, R13, R12, R11 ;  /* 0x0000000c0d0e7389 */ /* 0x00006400000c000b */
[----:B01----:R-:W-:Y:S01]  /*28bc0*/  ENDCOLLECTIVE ;  /* 0x000000000000791b */ /* 0x003fe20003800000 */
.L_x_814:
[----:B------:R-:W-:Y:S05]  /*28bd0*/  BSYNC B1 ;  /* 0x0000000000017941 */ /* 0x000fea0003800000 */
.L_x_813:
[----:B------:R-:W-:Y:S02]  /*28be0*/  IMAD.MOV.U32 R13, RZ, RZ, R24 ;  /* 0x000000ffff0d7224 */ /* 0x000fe400078e0018 */
[----:B------:R-:W-:Y:S02]  /*28bf0*/  IMAD.MOV.U32 R12, RZ, RZ, RZ ;  /* 0x000000ffff0c7224 */ /* 0x000fe400078e00ff */
[----:B------:R-:W-:Y:S02]  /*28c00*/  IMAD.MOV.U32 R11, RZ, RZ, 0x1c1f ;  /* 0x00001c1fff0b7424 */ /* 0x000fe400078e00ff */
[----:B------:R-:W-:Y:S02]  /*28c10*/  IMAD.MOV.U32 R15, RZ, RZ, -0x1 ;  /* 0xffffffffff0f7424 */ /* 0x000fe400078e00ff */
[----:B------:R-:W-:-:S07]  /*28c20*/  IMAD.MOV.U32 R3, RZ, RZ, R14 ;  /* 0x000000ffff037224 */ /* 0x000fce00078e000e */
[----:B------:R-:W-:Y:S05]  /*28c30*/  WARPSYNC.COLLECTIVE R15, `(.L_x_815) ;  /* 0x000000000f087348 */ /* 0x000fea0003c00000 */
[----:B------:R0:W1:Y:S02]  /*28c40*/  SHFL.IDX P6, R14, R13, R12, R11 ;  /* 0x0000000c0d0e7389 */ /* 0x00006400000c000b */
[----:B01----:R-:W-:Y:S01]  /*28c50*/  ENDCOLLECTIVE ;  /* 0x000000000000791b */ /* 0x003fe20003800000 */
.L_x_815:
[----:B------:R-:W-:Y:S02]  /*28c60*/  IMAD.MOV.U32 R13, RZ, RZ, R27 ;  /* 0x000000ffff0d7224 */ /* 0x000fe400078e001b */
[----:B------:R-:W-:-:S07]  /*28c70*/  IMAD.MOV.U32 R0, RZ, RZ, R14 ;  /* 0x000000ffff007224 */ /* 0x000fce00078e000e */
[----:B------:R-:W-:Y:S05]  /*28c80*/  WARPSYNC.COLLECTIVE R15, `(.L_x_816) ;  /* 0x000000000f087348 */ /* 0x000fea0003c00000 */
[----:B------:R0:W1:Y:S02]  /*28c90*/  SHFL.IDX P6, R14, R13, R12, R11 ;  /* 0x0000000c0d0e7389 */ /* 0x00006400000c000b */
[----:B01----:R-:W-:Y:S01]  /*28ca0*/  ENDCOLLECTIVE ;  /* 0x000000000000791b */ /* 0x003fe20003800000 */
.L_x_816:
[----:B------:R-:W-:Y:S02]  /*28cb0*/  IMAD.MOV.U32 R13, RZ, RZ, R26 ;  /* 0x000000ffff0d7224 */ /* 0x000fe400078e001a */
[----:B------:R-:W-:-:S07]  /*28cc0*/  IMAD.MOV.U32 R5, RZ, RZ, R14 ;  /* 0x000000ffff057224 */ /* 0x000fce00078e000e */
[----:B------:R-:W-:Y:S05]  /*28cd0*/  WARPSYNC.COLLECTIVE R15, `(.L_x_817) ;  /* 0x000000000f087348 */ /* 0x000fea0003c00000 */
[----:B------:R0:W1:Y:S02]  /*28ce0*/  SHFL.IDX P6, R14, R13, R12, R11 ;  /* 0x0000000c0d0e7389 */ /* 0x00006400000c000b */
[----:B01----:R-:W-:Y:S01]  /*28cf0*/  ENDCOLLECTIVE ;  /* 0x000000000000791b */ /* 0x003fe20003800000 */
.L_x_817:
[----:B------:R-:W-:Y:S05]  /*28d00*/  BRA `(.L_x_818) ;  /* 0xfffffe2800dc7947 */ /* 0x000fea000383ffff */
.L_x_559:
[----:B0-----:R0:W1:Y:S02]  /*28d10*/  SYNCS.PHASECHK.TRANS64.TRYWAIT P0, [R16+URZ+0x36800], R5 ;  /* 0x03680005100075a7 */ /* 0x001064000800017f */
[----:B-1----:R-:W-:Y:S05]  /*28d20*/  @!P0 NANOSLEEP.SYNCS 0x989680 ;  /* 0x009896800000895d */ /* 0x002fea0003900000 */
[----:B------:R-:W1:Y:S02]  /*28d30*/  @!P0 SYNCS.PHASECHK.TRANS64 P0, [R16+URZ+0x36800], R5 ;  /* 0x03680005100085a7 */ /* 0x000e64000800007f */
[----:B-1----:R-:W-:Y:S05]  /*28d40*/  @!P0 BRA `(.L_x_559) ;  /* 0xfffffffc00f08947 */ /* 0x002fea000383ffff */
[----:B------:R-:W-:Y:S05]  /*28d50*/  BRA `(.L_x_819) ;  /* 0xfffffe34009c7947 */ /* 0x000fea000383ffff */
.L_x_583:
        /* <DEDUP_REMOVED lines=8> */
.L_x_821:
[----:B------:R-:W-:Y:S05]  /*28de0*/  BSYNC B1 ;  /* 0x0000000000017941 */ /* 0x000fea0003800000 */
.L_x_820:
        /* <DEDUP_REMOVED lines=8> */
.L_x_822:
[----:B------:R-:W-:Y:S02]  /*28e70*/  IMAD.MOV.U32 R21, RZ, RZ, R3 ;  /* 0x000000ffff157224 */ /* 0x000fe400078e0003 */
[----:B------:R-:W-:Y:S02]  /*28e80*/  IMAD.MOV.U32 R13, RZ, RZ, R27 ;  /* 0x000000ffff0d7224 */ /* 0x000fe400078e001b */
[----:B------:R-:W-:-:S07]  /*28e90*/  IMAD.MOV.U32 R0, RZ, RZ, R14 ;  /* 0x000000ffff007224 */ /* 0x000fce00078e000e */
[----:B------:R-:W-:Y:S05]  /*28ea0*/  WARPSYNC.COLLECTIVE R15, `(.L_x_823) ;  /* 0x000000000f087348 */ /* 0x000fea0003c00000 */
[----:B------:R0:W1:Y:S02]  /*28eb0*/  SHFL.IDX P6, R14, R13, R12, R11 ;  /* 0x0000000c0d0e7389 */ /* 0x00006400000c000b */
[----:B01----:R-:W-:Y:S01]  /*28ec0*/  ENDCOLLECTIVE ;  /* 0x000000000000791b */ /* 0x003fe20003800000 */
.L_x_823:
[----:B------:R-:W-:Y:S02]  /*28ed0*/  IMAD.MOV.U32 R20, RZ, RZ, R0 ;  /* 0x000000ffff147224 */ /* 0x000fe400078e0000 */
[----:B------:R-:W-:Y:S02]  /*28ee0*/  IMAD.MOV.U32 R13, RZ, RZ, R26 ;  /* 0x000000ffff0d7224 */ /* 0x000fe400078e001a */
[----:B------:R-:W-:-:S07]  /*28ef0*/  IMAD.MOV.U32 R5, RZ, RZ, R14 ;  /* 0x000000ffff057224 */ /* 0x000fce00078e000e */
[----:B------:R-:W-:Y:S05]  /*28f00*/  WARPSYNC.COLLECTIVE R15, `(.L_x_824) ;  /* 0x000000000f087348 */ /* 0x000fea0003c00000 */
[----:B------:R0:W1:Y:S02]  /*28f10*/  SHFL.IDX P6, R14, R13, R12, R11 ;  /* 0x0000000c0d0e7389 */ /* 0x00006400000c000b */
[----:B01----:R-:W-:Y:S01]  /*28f20*/  ENDCOLLECTIVE ;  /* 0x000000000000791b */ /* 0x003fe20003800000 */
.L_x_824:
[----:B------:R-:W-:Y:S05]  /*28f30*/  BRA `(.L_x_825) ;  /* 0xfffffe5400487947 */ /* 0x000fea000383ffff */
.L_x_587:
[----:B0-----:R0:W1:Y:S02]  /*28f40*/  SYNCS.PHASECHK.TRANS64.TRYWAIT P0, [R16+URZ+0x36800], R5 ;  /* 0x03680005100075a7 */ /* 0x001064000800017f */
[----:B-1----:R-:W-:Y:S05]  /*28f50*/  @!P0 NANOSLEEP.SYNCS 0x989680 ;  /* 0x009896800000895d */ /* 0x002fea0003900000 */
[----:B------:R-:W1:Y:S02]  /*28f60*/  @!P0 SYNCS.PHASECHK.TRANS64 P0, [R16+URZ+0x36800], R5 ;  /* 0x03680005100085a7 */ /* 0x000e64000800007f */
[----:B-1----:R-:W-:Y:S05]  /*28f70*/  @!P0 BRA `(.L_x_587) ;  /* 0xfffffffc00f08947 */ /* 0x002fea000383ffff */
[----:B------:R-:W-:Y:S05]  /*28f80*/  BRA `(.L_x_826) ;  /* 0xfffffe5c005c7947 */ /* 0x000fea000383ffff */
.L_x_601:
[----:B-1----:R1:W2:Y:S02]  /*28f90*/  SYNCS.PHASECHK.TRANS64.TRYWAIT P2, [R10+URZ+0x36830], R3 ;  /* 0x036830030a0075a7 */ /* 0x0022a4000804017f */
[----:B--2---:R-:W-:Y:S05]  /*28fa0*/  @!P2 NANOSLEEP.SYNCS 0x989680 ;  /* 0x009896800000a95d */ /* 0x004fea0003900000 */
[----:B------:R-:W2:Y:S02]  /*28fb0*/  @!P2 SYNCS.PHASECHK.TRANS64 P2, [R10+URZ+0x36830], R3 ;  /* 0x036830030a00a5a7 */ /* 0x000ea4000804007f */
[----:B--2---:R-:W-:Y:S05]  /*28fc0*/  @!P2 BRA `(.L_x_601) ;  /* 0xfffffffc00f0a947 */ /* 0x004fea000383ffff */
[----:B------:R-:W-:Y:S05]  /*28fd0*/  BRA `(.L_x_600) ;  /* 0xfffffe8400307947 */ /* 0x000fea000383ffff */
.L_x_608:
[----:B-1----:R1:W2:Y:S02]  /*28fe0*/  SYNCS.PHASECHK.TRANS64.TRYWAIT P2, [R11+URZ+0x36830], R4 ;  /* 0x036830040b0075a7 */ /* 0x0022a4000804017f */
[----:B--2---:R-:W-:Y:S05]  /*28ff0*/  @!P2 NANOSLEEP.SYNCS 0x989680 ;  /* 0x009896800000a95d */ /* 0x004fea0003900000 */
[----:B------:R-:W2:Y:S02]  /*29000*/  @!P2 SYNCS.PHASECHK.TRANS64 P2, [R11+URZ+0x36830], R4 ;  /* 0x036830040b00a5a7 */ /* 0x000ea4000804007f */
[----:B--2---:R-:W-:Y:S05]  /*29010*/  @!P2 BRA `(.L_x_608) ;  /* 0xfffffffc00f0a947 */ /* 0x004fea000383ffff */
[----:B------:R-:W-:Y:S05]  /*29020*/  BRA `(.L_x_607) ;  /* 0xfffffed800607947 */ /* 0x000fea000383ffff */
.L_x_613:
[----:B-1----:R1:W2:Y:S02]  /*29030*/  SYNCS.PHASECHK.TRANS64.TRYWAIT P2, [R9+URZ+0x36850], R0 ;  /* 0x03685000090075a7 */ /* 0x0022a4000804017f */
[----:B--2---:R-:W-:Y:S05]  /*29040*/  @!P2 NANOSLEEP.SYNCS 0x989680 ;  /* 0x009896800000a95d */ /* 0x004fea0003900000 */
[----:B------:R-:W2:Y:S02]  /*29050*/  @!P2 SYNCS.PHASECHK.TRANS64 P2, [R9+URZ+0x36850], R0 ;  /* 0x036850000900a5a7 */ /* 0x000ea4000804007f */
[----:B--2---:R-:W-:Y:S05]  /*29060*/  @!P2 BRA `(.L_x_613) ;  /* 0xfffffffc00f0a947 */ /* 0x004fea000383ffff */
[----:B------:R-:W-:Y:S05]  /*29070*/  BRA `(.L_x_612) ;  /* 0xffffff1000087947 */ /* 0x000fea000383ffff */
.L_x_619:
[----:B-1----:R1:W2:Y:S02]  /*29080*/  SYNCS.PHASECHK.TRANS64.TRYWAIT P0, [R6+URZ+0x36850], R3 ;  /* 0x03685003060075a7 */ /* 0x0022a4000800017f */
[----:B--2---:R-:W-:Y:S05]  /*29090*/  @!P0 NANOSLEEP.SYNCS 0x989680 ;  /* 0x009896800000895d */ /* 0x004fea0003900000 */
[----:B------:R-:W2:Y:S02]  /*290a0*/  @!P0 SYNCS.PHASECHK.TRANS64 P0, [R6+URZ+0x36850], R3 ;  /* 0x03685003060085a7 */ /* 0x000ea4000800007f */
[----:B--2---:R-:W-:Y:S05]  /*290b0*/  @!P0 BRA `(.L_x_619) ;  /* 0xfffffffc00f08947 */ /* 0x004fea000383ffff */
[----:B------:R-:W-:Y:S05]  /*290c0*/  BRA `(.L_x_618) ;  /* 0xffffff2c00007947 */ /* 0x000fea000383ffff */
.L_x_658:
[----:B------:R-:W1:Y:S01]  /*290d0*/  S2R R7, SR_TID.X ;  /* 0x0000000000077919 */ /* 0x000e620000002100 */
[----:B------:R-:W-:Y:S01]  /*290e0*/  BSSY B1, `(.L_x_827) ;  /* 0x000000a000017945 */ /* 0x000fe20003800000 */
[----:B------:R-:W-:Y:S02]  /*290f0*/  IMAD.MOV.U32 R12, RZ, RZ, RZ ;  /* 0x000000ffff0c7224 */ /* 0x000fe400078e00ff */
[----:B0-----:R-:W-:Y:S02]  /*29100*/  IMAD.MOV.U32 R11, RZ, RZ, 0x1f ;  /* 0x0000001fff0b7424 */ /* 0x001fe400078e00ff */
[----:B------:R-:W-:Y:S01]  /*29110*/  IMAD.MOV.U32 R15, RZ, RZ, -0x1 ;  /* 0xffffffffff0f7424 */ /* 0x000fe200078e00ff */
[----:B-1----:R-:W-:-:S04]  /*29120*/  SHF.R.U32.HI R7, RZ, 0x5, R7 ;  /* 0x00000005ff077819 */ /* 0x002fc80000011607 */
[----:B------:R-:W-:-:S05]  /*29130*/  LOP3.LUT R7, R7, 0x3, RZ, 0xc0, !PT ;  /* 0x0000000307077812 */ /* 0x000fca00078ec0ff */
[----:B------:R-:W-:-:S07]  /*29140*/  IMAD.MOV.U32 R13, RZ, RZ, R7 ;  /* 0x000000ffff0d7224 */ /* 0x000fce00078e0007 */
[----:B------:R-:W-:Y:S05]  /*29150*/  WARPSYNC.COLLECTIVE R15, `(.L_x_828) ;  /* 0x000000000f087348 */ /* 0x000fea0003c00000 */
[----:B------:R0:W1:Y:S02]  /*29160*/  SHFL.IDX P6, R14, R13, R12, R11 ;  /* 0x0000000c0d0e7389 */ /* 0x00006400000c000b */
[----:B01----:R-:W-:Y:S01]  /*29170*/  ENDCOLLECTIVE ;  /* 0x000000000000791b */ /* 0x003fe20003800000 */
.L_x_828:
[----:B------:R-:W-:Y:S05]  /*29180*/  BSYNC B1 ;  /* 0x0000000000017941 */ /* 0x000fea0003800000 */
.L_x_827:
[----:B------:R-:W-:Y:S05]  /*29190*/  BRA `(.L_x_829) ;  /* 0xffffff8800d87947 */ /* 0x000fea000383ffff */
.L_x_660:
[----:B------:R-:W-:Y:S01]  /*291a0*/  BSSY B1, `(.L_x_830) ;  /* 0x0000006000017945 */ /* 0x000fe20003800000 */
[----:B------:R-:W-:-:S07]  /*291b0*/  IMAD.MOV.U32 R15, RZ, RZ, -0x1 ;  /* 0xffffffffff0f7424 */ /* 0x000fce00078e00ff */
[----:B01----:R-:W-:Y:S05]  /*291c0*/  WARPSYNC.COLLECTIVE R15, `(.L_x_831) ;  /* 0x000000000f0c7348 */ /* 0x003fea0003c00000 */
[----:B------:R-:W-:Y:S02]  /*291d0*/  ELECT P6, UR62, PT ;  /* 0x00000000003e782f */ /* 0x000fe400038c0000 */
[----:B------:R-:W-:Y:S01]  /*291e0*/  MOV R14, UR62 ;  /* 0x0000003e000e7c02 */ /* 0x000fe20008000f00 */
[----:B01----:R-:W-:Y:S10]  /*291f0*/  ENDCOLLECTIVE ;  /* 0x000000000000791b */ /* 0x003ff40003800000 */
.L_x_831:
[----:B------:R-:W-:Y:S05]  /*29200*/  BSYNC B1 ;  /* 0x0000000000017941 */ /* 0x000fea0003800000 */
.L_x_830:
[----:B------:R-:W-:Y:S05]  /*29210*/  BRA `(.L_x_659) ;  /* 0xffffff8800d07947 */ /* 0x000fea000383ffff */
.L_x_662:
[----:B-1----:R1:W2:Y:S02]  /*29220*/  SYNCS.PHASECHK.TRANS64.TRYWAIT P0, [R18+URZ+0x36820], R3 ;  /* 0x03682003120075a7 */ /* 0x0022a4000800017f */
[----:B--2---:R-:W-:Y:S05]  /*29230*/  @!P0 NANOSLEEP.SYNCS 0x989680 ;  /* 0x009896800000895d */ /* 0x004fea0003900000 */
[----:B------:R-:W2:Y:S02]  /*29240*/  @!P0 SYNCS.PHASECHK.TRANS64 P0, [R18+URZ+0x36820], R3 ;  /* 0x03682003120085a7 */ /* 0x000ea4000800007f */
[----:B--2---:R-:W-:Y:S05]  /*29250*/  @!P0 BRA `(.L_x_662) ;  /* 0xfffffffc00f08947 */ /* 0x004fea000383ffff */
[----:B------:R-:W-:Y:S05]  /*29260*/  BRA `(.L_x_832) ;  /* 0xffffff8800e07947 */ /* 0x000fea000383ffff */
.L_x_666:
[----:B--2---:R2:W3:Y:S02]  /*29270*/  SYNCS.PHASECHK.TRANS64.TRYWAIT P0, [R5+URZ+0x368a0], R9 ;  /* 0x0368a009050075a7 */ /* 0x0044e4000800017f */
[----:B---3--:R-:W-:Y:S05]  /*29280*/  @!P0 NANOSLEEP.SYNCS 0x989680 ;  /* 0x009896800000895d */ /* 0x008fea0003900000 */
[----:B------:R-:W3:Y:S02]  /*29290*/  @!P0 SYNCS.PHASECHK.TRANS64 P0, [R5+URZ+0x368a0], R9 ;  /* 0x0368a009050085a7 */ /* 0x000ee4000800007f */
[----:B---3--:R-:W-:Y:S05]  /*292a0*/  @!P0 BRA `(.L_x_666) ;  /* 0xfffffffc00f08947 */ /* 0x008fea000383ffff */
[----:B------:R-:W-:Y:S05]  /*292b0*/  BRA `(.L_x_833) ;  /* 0xffffff8c00007947 */ /* 0x000fea000383ffff */
.L_x_673:
[----:B0-----:R0:W1:Y:S02]  /*292c0*/  SYNCS.PHASECHK.TRANS64.TRYWAIT P0, [R5+URZ+0x368c0], R9 ;  /* 0x0368c009050075a7 */ /* 0x001064000800017f */
[----:B-1----:R-:W-:Y:S05]  /*292d0*/  @!P0 NANOSLEEP.SYNCS 0x989680 ;  /* 0x009896800000895d */ /* 0x002fea0003900000 */
[----:B------:R-:W1:Y:S02]  /*292e0*/  @!P0 SYNCS.PHASECHK.TRANS64 P0, [R5+URZ+0x368c0], R9 ;  /* 0x0368c009050085a7 */ /* 0x000e64000800007f */
[----:B-1----:R-:W-:Y:S05]  /*292f0*/  @!P0 BRA `(.L_x_673) ;  /* 0xfffffffc00f08947 */ /* 0x002fea000383ffff */
[----:B------:R-:W-:Y:S05]  /*29300*/  BRA `(.L_x_834) ;  /* 0xffffff9000007947 */ /* 0x000fea000383ffff */
.L_x_682:
[----:B-1----:R1:W2:Y:S02]  /*29310*/  SYNCS.PHASECHK.TRANS64.TRYWAIT P2, [R7+URZ+0x368a0], R6 ;  /* 0x0368a006070075a7 */ /* 0x0022a4000804017f */
[----:B--2---:R-:W-:Y:S05]  /*29320*/  @!P2 NANOSLEEP.SYNCS 0x989680 ;  /* 0x009896800000a95d */ /* 0x004fea0003900000 */
[----:B------:R-:W2:Y:S02]  /*29330*/  @!P2 SYNCS.PHASECHK.TRANS64 P2, [R7+URZ+0x368a0], R6 ;  /* 0x0368a0060700a5a7 */ /* 0x000ea4000804007f */
[----:B--2---:R-:W-:Y:S05]  /*29340*/  @!P2 BRA `(.L_x_682) ;  /* 0xfffffffc00f0a947 */ /* 0x004fea000383ffff */
[----:B------:R-:W-:Y:S05]  /*29350*/  BRA `(.L_x_835) ;  /* 0xffffff94004c7947 */ /* 0x000fea000383ffff */
.L_x_689:
[----:B0-----:R0:W2:Y:S02]  /*29360*/  SYNCS.PHASECHK.TRANS64.TRYWAIT P2, [R7+URZ+0x368c0], R6 ;  /* 0x0368c006070075a7 */ /* 0x0010a4000804017f */
[----:B--2---:R-:W-:Y:S05]  /*29370*/  @!P2 NANOSLEEP.SYNCS 0x989680 ;  /* 0x009896800000a95d */ /* 0x004fea0003900000 */
[----:B------:R-:W2:Y:S02]  /*29380*/  @!P2 SYNCS.PHASECHK.TRANS64 P2, [R7+URZ+0x368c0], R6 ;  /* 0x0368c0060700a5a7 */ /* 0x000ea4000804007f */
[----:B--2---:R-:W-:Y:S05]  /*29390*/  @!P2 BRA `(.L_x_689) ;  /* 0xfffffffc00f0a947 */ /* 0x004fea000383ffff */
[----:B------:R-:W-:Y:S05]  /*293a0*/  BRA `(.L_x_836) ;  /* 0xffffff9800487947 */ /* 0x000fea000383ffff */
.L_x_706:
        /* <DEDUP_REMOVED lines=11> */
.L_x_838:
[----:B------:R-:W-:Y:S05]  /*29460*/  BSYNC B0 ;  /* 0x0000000000007941 */ /* 0x000fea0003800000 */
.L_x_837:
[----:B------:R-:W-:Y:S05]  /*29470*/  BRA `(.L_x_839) ;  /* 0xffffffa400847947 */ /* 0x000fea000383ffff */
.L_x_708:
[----:B------:R-:W-:Y:S01]  /*29480*/  BSSY B0, `(.L_x_840) ;  /* 0x0000006000007945 */ /* 0x000fe20003800000 */
[----:B------:R-:W-:-:S07]  /*29490*/  IMAD.MOV.U32 R15, RZ, RZ, -0x1 ;  /* 0xffffffffff0f7424 */ /* 0x000fce00078e00ff */
[----:B01----:R-:W-:Y:S05]  /*294a0*/  WARPSYNC.COLLECTIVE R15, `(.L_x_841) ;  /* 0x000000000f0c7348 */ /* 0x003fea0003c00000 */
[----:B------:R-:W-:Y:S02]  /*294b0*/  ELECT P6, UR62, PT ;  /* 0x00000000003e782f */ /* 0x000fe400038c0000 */
[----:B------:R-:W-:Y:S01]  /*294c0*/  MOV R14, UR62 ;  /* 0x0000003e000e7c02 */ /* 0x000fe20008000f00 */
[----:B01----:R-:W-:Y:S10]  /*294d0*/  ENDCOLLECTIVE ;  /* 0x000000000000791b */ /* 0x003ff40003800000 */
.L_x_841:
[----:B------:R-:W-:Y:S05]  /*294e0*/  BSYNC B0 ;  /* 0x0000000000007941 */ /* 0x000fea0003800000 */
.L_x_840:
[----:B------:R-:W-:Y:S05]  /*294f0*/  BRA `(.L_x_842) ;  /* 0xffffffa400907947 */ /* 0x000fea000383ffff */
.L_x_710:
[----:B-1----:R1:W2:Y:S02]  /*29500*/  SYNCS.PHASECHK.TRANS64.TRYWAIT P0, [R0+URZ+0x36840], R2 ;  /* 0x03684002000075a7 */ /* 0x0022a4000800017f */
[----:B--2---:R-:W-:Y:S05]  /*29510*/  @!P0 NANOSLEEP.SYNCS 0x989680 ;  /* 0x009896800000895d */ /* 0x004fea0003900000 */
[----:B------:R-:W2:Y:S02]  /*29520*/  @!P0 SYNCS.PHASECHK.TRANS64 P0, [R0+URZ+0x36840], R2 ;  /* 0x03684002000085a7 */ /* 0x000ea4000800007f */
[----:B--2---:R-:W-:Y:S05]  /*29530*/  @!P0 BRA `(.L_x_710) ;  /* 0xfffffffc00f08947 */ /* 0x004fea000383ffff */
[----:B------:R-:W-:Y:S05]  /*29540*/  BRA `(.L_x_843) ;  /* 0xffffffa400f07947 */ /* 0x000fea000383ffff */
.L_x_714:
[----:B------:R0:W5:Y:S01]  /*29550*/  LDL.LU R9, [R1+0x5c] ;  /* 0x00005c0001097983 */ /* 0x0001620000300800 */
[----:B------:R-:W-:Y:S02]  /*29560*/  IMAD.MOV.U32 R13, RZ, RZ, R3 ;  /* 0x000000ffff0d7224 */ /* 0x000fe400078e0003 */
[----:B------:R-:W-:Y:S02]  /*29570*/  IMAD.MOV.U32 R12, RZ, RZ, RZ ;  /* 0x000000ffff0c7224 */ /* 0x000fe400078e00ff */
[----:B------:R-:W-:Y:S02]  /*29580*/  IMAD.MOV.U32 R11, RZ, RZ, 0x181f ;  /* 0x0000181fff0b7424 */ /* 0x000fe400078e00ff */
[----:B------:R-:W-:-:S07]  /*29590*/  IMAD.MOV.U32 R15, RZ, RZ, -0x1 ;  /* 0xffffffffff0f7424 */ /* 0x000fce00078e00ff */
[----:B0----5:R-:W-:Y:S05]  /*295a0*/  WARPSYNC.COLLECTIVE R15, `(.L_x_844) ;  /* 0x000000000f087348 */ /* 0x021fea0003c00000 */
[----:B------:R1:W2:Y:S02]  /*295b0*/  SHFL.IDX P6, R14, R13, R12, R11 ;  /* 0x0000000c0d0e7389 */ /* 0x0002a400000c000b */
[----:B012--5:R-:W-:Y:S01]  /*295c0*/  ENDCOLLECTIVE ;  /* 0x000000000000791b */ /* 0x027fe20003800000 */
.L_x_844:
[----:B------:R-:W-:Y:S02]  /*295d0*/  IMAD.MOV.U32 R13, RZ, RZ, R4 ;  /* 0x000000ffff0d7224 */ /* 0x000fe400078e0004 */
[----:B------:R-:W-:-:S07]  /*295e0*/  IMAD.MOV.U32 R6, RZ, RZ, R14 ;  /* 0x000000ffff067224 */ /* 0x000fce00078e000e */
[----:B------:R-:W-:Y:S05]  /*295f0*/  WARPSYNC.COLLECTIVE R15, `(.L_x_845) ;  /* 0x000000000f087348 */ /* 0x000fea0003c00000 */
[----:B------:R0:W1:Y:S02]  /*29600*/  SHFL.IDX P6, R14, R13, R12, R11 ;  /* 0x0000000c0d0e7389 */ /* 0x00006400000c000b */
[----:B01----:R-:W-:Y:S01]  /*29610*/  ENDCOLLECTIVE ;  /* 0x000000000000791b */ /* 0x003fe20003800000 */
.L_x_845:
[----:B------:R-:W-:Y:S02]  /*29620*/  IMAD.MOV.U32 R13, RZ, RZ, R3 ;  /* 0x000000ffff0d7224 */ /* 0x000fe400078e0003 */
[----:B------:R-:W-:Y:S02]  /*29630*/  IMAD.MOV.U32 R12, RZ, RZ, 0x1 ;  /* 0x00000001ff0c7424 */ /* 0x000fe400078e00ff */
[----:B------:R-:W-:-:S07]  /*29640*/  IMAD.MOV.U32 R7, RZ, RZ, R14 ;  /* 0x000000ffff077224 */ /* 0x000fce00078e000e */
[----:B------:R-:W-:Y:S05]  /*29650*/  WARPSYNC.COLLECTIVE R15, `(.L_x_846) ;  /* 0x000000000f087348 */ /* 0x000fea0003c00000 */
[----:B------:R0:W1:Y:S02]  /*29660*/  SHFL.IDX P6, R14, R13, R12, R11 ;  /* 0x0000000c0d0e7389 */ /* 0x00006400000c000b */
[----:B01----:R-:W-:Y:S01]  /*29670*/  ENDCOLLECTIVE ;  /* 0x000000000000791b */ /* 0x003fe20003800000 */
.L_x_846:
[----:B------:R-:W-:Y:S02]  /*29680*/  IMAD.MOV.U32 R13, RZ, RZ, R4 ;  /* 0x000000ffff0d7224 */ /* 0x000fe400078e0004 */
[----:B------:R-:W-:Y:S02]  /*29690*/  IMAD R2, R9, R8, RZ ;  /* 0x0000000809027224 */ /* 0x000fe400078e02ff */
[----:B------:R-:W0:Y:S01]  /*296a0*/  S2R R9, SR_TID.X ;  /* 0x0000000000097919 */ /* 0x000e220000002100 */
[----:B------:R-:W1:Y:S01]  /*296b0*/  S2R R8, SR_TID.X ;  /* 0x0000000000087919 */ /* 0x000e620000002100 */
[----:B0-----:R-:W-:-:S04]  /*296c0*/  LOP3.LUT R9, R9, 0x7f, RZ, 0xc0, !PT ;  /* 0x0000007f09097812 */ /* 0x001fc800078ec0ff */
[----:B------:R-:W-:Y:S01]  /*296d0*/  SHF.R.U32.HI R9, RZ, 0x3, R9 ;  /* 0x00000003ff097819 */ /* 0x000fe20000011609 */
[----:B-1----:R-:W-:-:S04]  /*296e0*/  IMAD.SHL.U32 R8, R8, 0x8, RZ ;  /* 0x0000000808087824 */ /* 0x002fc800078e00ff */
[----:B------:R-:W-:Y:S01]  /*296f0*/  IMAD.IADD R0, R9, 0x1, R5 ;  /* 0x0000000109007824 */ /* 0x000fe200078e0205 */
[----:B------:R-:W-:Y:S01]  /*29700*/  LOP3.LUT R8, R8, 0x38, RZ, 0xc0, !PT ;  /* 0x0000003808087812 */ /* 0x000fe200078ec0ff */
[----:B------:R-:W-:-:S07]  /*29710*/  IMAD.MOV.U32 R9, RZ, RZ, R14 ;  /* 0x000000ffff097224 */ /* 0x000fce00078e000e */
[----:B------:R-:W-:Y:S05]  /*29720*/  WARPSYNC.COLLECTIVE R15, `(.L_x_847) ;  /* 0x000000000f087348 */ /* 0x000fea0003c00000 */
[----:B------:R0:W1:Y:S02]  /*29730*/  SHFL.IDX P6, R14, R13, R12, R11 ;  /* 0x0000000c0d0e7389 */ /* 0x00006400000c000b */
[----:B01----:R-:W-:Y:S01]  /*29740*/  ENDCOLLECTIVE ;  /* 0x000000000000791b */ /* 0x003fe20003800000 */
.L_x_847:
[C---:B------:R-:W-:Y:S01]  /*29750*/  ISETP.GE.AND P3, PT, R0.reuse, R2, PT ;  /* 0x000000020000720c */ /* 0x040fe20003f66270 */
[----:B------:R-:W-:-:S12]  /*29760*/  VIADD R5, R0, 0x10 ;  /* 0x0000001000057836 */ /* 0x000fd80000000000 */
[----:B------:R-:W-:Y:S01]  /*29770*/  @!P3 LEA R7, P5, R8, R7, 0x1 ;  /* 0x000000070807b211 */ /* 0x000fe200078a08ff */
[----:B------:R-:W-:Y:S02]  /*29780*/  IMAD.MOV.U32 R13, RZ, RZ, R3 ;  /* 0x000000ffff0d7224 */ /* 0x000fe400078e0003 */
[----:B------:R-:W-:Y:S02]  /*29790*/  IMAD.MOV.U32 R12, RZ, RZ, 0x2 ;  /* 0x00000002ff0c7424 */ /* 0x000fe400078e00ff */
        /* <DEDUP_REMOVED lines=10> */
[----:B------:R-:W-:Y:S01]  /*29840*/  ISETP.GE.AND P3, PT, R5, R2, PT ;  /* 0x000000020500720c */ /* 0x000fe20003f66270 */
[----:B------:R-:W-:-:S12]  /*29850*/  IMAD.MOV.U32 R5, RZ, RZ, R14 ;  /* 0x000000ffff057224 */ /* 0x000fd800078e000e */
[----:B0-----:R-:W-:Y:S05]  /*29860*/  WARPSYNC.COLLECTIVE R15, `(.L_x_848) ;  /* 0x000000000f087348 */ /* 0x001fea0003c00000 */
[----:B------:R1:W2:Y:S02]  /*29870*/  SHFL.IDX P6, R14, R13, R12, R11 ;  /* 0x0000000c0d0e7389 */ /* 0x0002a400000c000b */
[----:B012---:R-:W-:Y:S01]  /*29880*/  ENDCOLLECTIVE ;  /* 0x000000000000791b */ /* 0x007fe20003800000 */
.L_x_848:
[----:B------:R-:W-:Y:S01]  /*29890*/  @!P3 LEA R8, P5, R8, R5, 0x1 ;  /* 0x000000050808b211 */ /* 0x000fe200078a08ff */
[----:B------:R-:W-:-:S04]  /*298a0*/  IMAD.MOV.U32 R13, RZ, RZ, R4 ;  /* 0x000000ffff0d7224 */ /* 0x000fc800078e0004 */
[----:B------:R-:W-:Y:S02]  /*298b0*/  @!P3 IMAD.X R5, RZ, RZ, R9, P5 ;  /* 0x000000ffff05b224 */ /* 0x000fe400028e0609 */
[----:B------:R-:W0:Y:S01]  /*298c0*/  S2R R9, SR_TID.X ;  /* 0x0000000000097919 */ /* 0x000e220000002100 */
[----:B------:R-:W-:Y:S02]  /*298d0*/  @!P3 IMAD.MOV.U32 R6, RZ, RZ, R8 ;  /* 0x000000ffff06b224 */ /* 0x000fe400078e0008 */
[----:B------:R-:W-:Y:S02]  /*298e0*/  @!P3 IMAD.MOV.U32 R7, RZ, RZ, R5 ;  /* 0x000000ffff07b224 */ /* 0x000fe400078e0005 */
[----:B------:R-:W-:Y:S02]  /*298f0*/  VIADD R5, R0, 0x20 ;  /* 0x0000002000057836 */ /* 0x000fe40000000000 */
[----:B------:R-:W-:Y:S01]  /*29900*/  IMAD.MOV.U32 R8, RZ, RZ, R14 ;  /* 0x000000ffff087224 */ /* 0x000fe200078e000e */
[----:B------:R-:W-:Y:S01]  /*29910*/  @!PT LDS RZ, [RZ] ;  /* 0x00000000fffff984 */ /* 0x000fe20000000800 */
[----:B------:R-:W-:Y:S01]  /*29920*/  @!PT LDS RZ, [RZ] ;  /* 0x00000000fffff984 */ /* 0x000fe20000000800 */
[----:B------:R-:W-:Y:S01]  /*29930*/  @!PT LDS RZ, [RZ] ;  /* 0x00000000fffff984 */ /* 0x000fe20000000800 */
[----:B------:R1:W-:Y:S06]  /*29940*/  @!P3 LDGSTS.E.BYPASS.LTC128B.128 [R10+0x15c00], desc[UR60][R6.64], !P2 ;  /* 0x15c00000060abfae */ /* 0x0003ec000d101d7c */
[----:B01----:R-:W-:Y:S05]  /*29950*/  WARPSYNC.COLLECTIVE R15, `(.L_x_849) ;  /* 0x000000000f087348 */ /* 0x003fea0003c00000 */
[----:B------:R2:W3:Y:S02]  /*29960*/  SHFL.IDX P6, R14, R13, R12, R11 ;  /* 0x0000000c0d0e7389 */ /* 0x0004e400000c000b */
[----:B0123--:R-:W-:Y:S01]  /*29970*/  ENDCOLLECTIVE ;  /* 0x000000000000791b */ /* 0x00ffe20003800000 */
.L_x_849:
[----:B------:R-:W-:Y:S01]  /*29980*/  @!PT LDS RZ, [RZ] ;  /* 0x00000000fffff984 */ /* 0x000fe20000000800 */
[----:B------:R-:W-:Y:S01]  /*29990*/  @!PT LDS RZ, [RZ] ;  /* 0x00000000fffff984 */ /* 0x000fe20000000800 */
[----:B------:R-:W-:Y:S01]  /*299a0*/  @!PT LDS RZ, [RZ] ;  /* 0x00000000fffff984 */ /* 0x000fe20000000800 */
[----:B------:R0:W-:Y:S04]  /*299b0*/  @!P3 LDGSTS.E.BYPASS.LTC128B.128 [R10+0x19c00], desc[UR60][R6.64+0x80], !P1 ;  /* 0x19c00080060abfae */ /* 0x0001e8000c901d7c */
[----:B------:R0:W-:Y:S01]  /*299c0*/  @!P3 LDGSTS.E.BYPASS.LTC128B.128 [R10+0x1dc00], desc[UR60][R6.64+0x100], !P0 ;  /* 0x1dc00100060abfae */ /* 0x0001e2000c101d7c */
[----:B------:R-:W-:Y:S01]  /*299d0*/  ISETP.GE.AND P3, PT, R5, R2, PT ;  /* 0x000000020500720c */ /* 0x000fe20003f66270 */
[----:B------:R-:W-:Y:S02]  /*299e0*/  IMAD.MOV.U32 R13, RZ, RZ, R3 ;  /* 0x000000ffff0d7224 */ /* 0x000fe400078e0003 */
[----:B------:R-:W-:Y:S02]  /*299f0*/  IMAD.MOV.U32 R12, RZ, RZ, 0x3 ;  /* 0x00000003ff0c7424 */ /* 0x000fe400078e00ff */
[----:B------:R-:W-:-:S02]  /*29a00*/  IMAD.SHL.U32 R9, R9, 0x8, RZ ;  /* 0x0000000809097824 */ /* 0x000fc400078e00ff */
[----:B------:R-:W-:-:S03]  /*29a10*/  IMAD.MOV.U32 R5, RZ, RZ, R14 ;  /* 0x000000ffff057224 */ /* 0x000fc600078e000e */
[----:B------:R-:W-:-:S07]  /*29a20*/  LOP3.LUT R9, R9, 0x38, RZ, 0xc0, !PT ;  /* 0x0000003809097812 */ /* 0x000fce00078ec0ff */
[----:B0-----:R-:W-:Y:S05]  /*29a30*/  WARPSYNC.COLLECTIVE R15, `(.L_x_850) ;  /* 0x000000000f087348 */ /* 0x001fea0003c00000 */
[----:B------:R1:W2:Y:S02]  /*29a40*/  SHFL.IDX P6, R14, R13, R12, R11 ;  /* 0x0000000c0d0e7389 */ /* 0x0002a400000c000b */
[----:B012---:R-:W-:Y:S01]  /*29a50*/  ENDCOLLECTIVE ;  /* 0x000000000000791b */ /* 0x007fe20003800000 */
.L_x_850:
[----:B------:R-:W-:-:S05]  /*29a60*/  @!P3 LEA R5, P4, R9, R5, 0x1 ;  /* 0x000000050905b211 */ /* 0x000fca00078808ff */
[----:B------:R-:W-:-:S04]  /*29a70*/  @!P3 IMAD.X R6, RZ, RZ, R8, P4 ;  /* 0x000000ffff06b224 */ /* 0x000fc800020e0608 */
[----:B------:R-:W-:Y:S02]  /*29a80*/  @!P3 IMAD.MOV.U32 R7, RZ, RZ, R6 ;  /* 0x000000ffff07b224 */ /* 0x000fe400078e0006 */
[----:B------:R-:W-:Y:S02]  /*29a90*/  @!P3 IMAD.MOV.U32 R6, RZ, RZ, R5 ;  /* 0x000000ffff06b224 */ /* 0x000fe400078e0005 */
[----:B------:R-:W-:Y:S02]  /*29aa0*/  IMAD.MOV.U32 R13, RZ, RZ, R4 ;  /* 0x000000ffff0d7224 */ /* 0x000fe400078e0004 */
[----:B------:R-:W-:Y:S01]  /*29ab0*/  VIADD R5, R0, 0x30 ;  /* 0x0000003000057836 */ /* 0x000fe20000000000 */
[----:B------:R-:W-:Y:S01]  /*29ac0*/  @!PT LDS RZ, [RZ] ;  /* 0x00000000fffff984 */ /* 0x000fe20000000800 */
[----:B------:R-:W-:Y:S01]  /*29ad0*/  @!PT LDS RZ, [RZ] ;  /* 0x00000000fffff984 */ /* 0x000fe20000000800 */
[----:B------:R-:W-:Y:S01]  /*29ae0*/  @!PT LDS RZ, [RZ] ;  /* 0x00000000fffff984 */ /* 0x000fe20000000800 */
[----:B------:R-:W-:Y:S04]  /*29af0*/  @!P3 LDGSTS.E.BYPASS.LTC128B.128 [R10+0x16400], desc[UR60][R6.64], !P2 ;  /* 0x16400000060abfae */ /* 0x000fe8000d101d7c */
[----:B------:R-:W-:Y:S04]  /*29b00*/  @!P3 LDGSTS.E.BYPASS.LTC128B.128 [R10+0x1a400], desc[UR60][R6.64+0x80], !P1 ;  /* 0x1a400080060abfae */ /* 0x000fe8000c901d7c */
[----:B------:R0:W-:Y:S01]  /*29b10*/  @!P3 LDGSTS.E.BYPASS.LTC128B.128 [R10+0x1e400], desc[UR60][R6.64+0x100], !P0 ;  /* 0x1e400100060abfae */ /* 0x0001e2000c101d7c */
[----:B------:R-:W-:Y:S01]  /*29b20*/  ISETP.GE.AND P3, PT, R5, R2, PT ;  /* 0x000000020500720c */ /* 0x000fe20003f66270 */
[----:B0-----:R-:W-:-:S12]  /*29b30*/  IMAD.MOV.U32 R6, RZ, RZ, R14 ;  /* 0x000000ffff067224 */ /* 0x001fd800078e000e */
[----:B------:R-:W-:Y:S05]  /*29b40*/  WARPSYNC.COLLECTIVE R15, `(.L_x_851) ;  /* 0x000000000f087348 */ /* 0x000fea0003c00000 */
[----:B------:R0:W1:Y:S02]  /*29b50*/  SHFL.IDX P6, R14, R13, R12, R11 ;  /* 0x0000000c0d0e7389 */ /* 0x00006400000c000b */
[----:B01----:R-:W-:Y:S01]  /*29b60*/  ENDCOLLECTIVE ;  /* 0x000000000000791b */ /* 0x003fe20003800000 */
.L_x_851:
[----:B------:R-:W-:Y:S02]  /*29b70*/  IMAD.MOV.U32 R13, RZ, RZ, R3 ;  /* 0x000000ffff0d7224 */ /* 0x000fe400078e0003 */
[----:B------:R-:W-:Y:S02]  /*29b80*/  IMAD.MOV.U32 R12, RZ, RZ, 0x4 ;  /* 0x00000004ff0c7424 */ /* 0x000fe400078e00ff */
[----:B------:R-:W-:-:S07]  /*29b90*/  IMAD.MOV.U32 R5, RZ, RZ, R14 ;  /* 0x000000ffff057224 */ /* 0x000fce00078e000e */
[----:B------:R-:W-:Y:S05]  /*29ba0*/  WARPSYNC.COLLECTIVE R15, `(.L_x_852) ;  /* 0x000000000f087348 */ /* 0x000fea0003c00000 */
[----:B------:R0:W1:Y:S02]  /*29bb0*/  SHFL.IDX P6, R14, R13, R12, R11 ;  /* 0x0000000c0d0e7389 */ /* 0x00006400000c000b */
[----:B01----:R-:W-:Y:S01]  /*29bc0*/  ENDCOLLECTIVE ;  /* 0x000000000000791b */ /* 0x003fe20003800000 */
.L_x_852:
        /* <DEDUP_REMOVED lines=17> */
.L_x_853:
[----:B------:R-:W-:Y:S02]  /*29ce0*/  IMAD.MOV.U32 R13, RZ, RZ, R3 ;  /* 0x000000ffff0d7224 */ /* 0x000fe400078e0003 */
[----:B------:R-:W-:Y:S02]  /*29cf0*/  IMAD.MOV.U32 R12, RZ, RZ, 0x5 ;  /* 0x00000005ff0c7424 */ /* 0x000fe400078e00ff */
[----:B------:R-:W-:-:S07]  /*29d00*/  IMAD.MOV.U32 R5, RZ, RZ, R14 ;  /* 0x000000ffff057224 */ /* 0x000fce00078e000e */
[----:B------:R-:W-:Y:S05]  /*29d10*/  WARPSYNC.COLLECTIVE R15, `(.L_x_854) ;  /* 0x000000000f087348 */ /* 0x000fea0003c00000 */
[----:B------:R0:W1:Y:S02]  /*29d20*/  SHFL.IDX P6, R14, R13, R12, R11 ;  /* 0x0000000c0d0e7389 */ /* 0x00006400000c000b */
[----:B01----:R-:W-:Y:S01]  /*29d30*/  ENDCOLLECTIVE ;  /* 0x000000000000791b */ /* 0x003fe20003800000 */
.L_x_854:
        /* <DEDUP_REMOVED lines=17> */
.L_x_855:
[----:B------:R-:W-:Y:S02]  /*29e50*/  IMAD.MOV.U32 R13, RZ, RZ, R3 ;  /* 0x000000ffff0d7224 */ /* 0x000fe400078e0003 */
[----:B------:R-:W-:Y:S02]  /*29e60*/  IMAD.MOV.U32 R12, RZ, RZ, 0x6 ;  /* 0x00000006ff0c7424 */ /* 0x000fe400078e00ff */
[----:B------:R-:W-:-:S07]  /*29e70*/  IMAD.MOV.U32 R5, RZ, RZ, R14 ;  /* 0x000000ffff057224 */ /* 0x000fce00078e000e */
[----:B------:R-:W-:Y:S05]  /*29e80*/  WARPSYNC.COLLECTIVE R15, `(.L_x_856) ;  /* 0x000000000f087348 */ /* 0x000fea0003c00000 */
[----:B------:R0:W1:Y:S02]  /*29e90*/  SHFL.IDX P6, R14, R13, R12, R11 ;  /* 0x0000000c0d0e7389 */ /* 0x00006400000c000b */
[----:B01----:R-:W-:Y:S01]  /*29ea0*/  ENDCOLLECTIVE ;  /* 0x000000000000791b */ /* 0x003fe20003800000 */
.L_x_856:
[----:B------:R-:W-:-:S05]  /*29eb0*/  @!P3 LEA R5, P4, R9, R5, 0x1 ;  /* 0x000000050905b211 */ /* 0x000fca00078808ff */
[----:B------:R-:W-:-:S04]  /*29ec0*/  @!P3 IMAD.X R6, RZ, RZ, R6, P4 ;  /* 0x000000ffff06b224 */ /* 0x000fc800020e0606 */
[----:B------:R-:W-:Y:S02]  /*29ed0*/  @!P3 IMAD.MOV.U32 R7, RZ, RZ, R6 ;  /* 0x000000ffff07b224 */ /* 0x000fe400078e0006 */
[----:B------:R-:W-:Y:S02]  /*29ee0*/  @!P3 IMAD.MOV.U32 R6, RZ, RZ, R5 ;  /* 0x000000ffff06b224 */ /* 0x000fe400078e0005 */
[----:B------:R-:W-:-:S03]  /*29ef0*/  IMAD.MOV.U32 R13, RZ, RZ, R4 ;  /* 0x000000ffff0d7224 */ /* 0x000fc600078e0004 */
[----:B------:R-:W-:Y:S01]  /*29f00*/  @!PT LDS RZ, [RZ] ;  /* 0x00000000fffff984 */ /* 0x000fe20000000800 */
[----:B------:R-:W-:Y:S01]  /*29f10*/  @!PT LDS RZ, [RZ] ;  /* 0x00000000fffff984 */ /* 0x000fe20000000800 */
[----:B------:R-:W-:Y:S01]  /*29f20*/  @!PT LDS RZ, [RZ] ;  /* 0x00000000fffff984 */ /* 0x000fe20000000800 */
[----:B------:R-:W-:Y:S04]  /*29f30*/  @!P3 LDGSTS.E.BYPASS.LTC128B.128 [R10+0x17c00], desc[UR60][R6.64], !P2 ;  /* 0x17c00000060abfae */ /* 0x000fe8000d101d7c */
[----:B------:R-:W-:Y:S04]  /*29f40*/  @!P3 LDGSTS.E.BYPASS.LTC128B.128 [R10+0x1bc00], desc[UR60][R6.64+0x80], !P1 ;  /* 0x1bc00080060abfae */ /* 0x000fe8000c901d7c */
[----:B------:R0:W-:Y:S02]  /*29f50*/  @!P3 LDGSTS.E.BYPASS.LTC128B.128 [R10+0x1fc00], desc[UR60][R6.64+0x100], !P0 ;  /* 0x1fc00100060abfae */ /* 0x0001e4000c101d7c */
[----:B0-----:R-:W-:-:S07]  /*29f60*/  IMAD.MOV.U32 R6, RZ, RZ, R14 ;  /* 0x000000ffff067224 */ /* 0x001fce00078e000e */
[----:B------:R-:W-:Y:S05]  /*29f70*/  WARPSYNC.COLLECTIVE R15, `(.L_x_857) ;  /* 0x000000000f087348 */ /* 0x000fea0003c00000 */
[----:B------:R0:W1:Y:S02]  /*29f80*/  SHFL.IDX P6, R14, R13, R12, R11 ;  /* 0x0000000c0d0e7389 */ /* 0x00006400000c000b */
[----:B01----:R-:W-:Y:S01]  /*29f90*/  ENDCOLLECTIVE ;  /* 0x000000000000791b */ /* 0x003fe20003800000 */
.L_x_857:
[----:B------:R-:W-:-:S05]  /*29fa0*/  VIADD R7, R0, 0x60 ;  /* 0x0000006000077836 */ /* 0x000fca0000000000 */
[----:B------:R-:W-:Y:S01]  /*29fb0*/  ISETP.GE.AND P4, PT, R7, R2, PT ;  /* 0x000000020700720c */ /* 0x000fe20003f86270 */
[----:B------:R-:W-:Y:S02]  /*29fc0*/  IMAD.MOV.U32 R13, RZ, RZ, R3 ;  /* 0x000000ffff0d7224 */ /* 0x000fe400078e0003 */
[----:B------:R-:W-:Y:S02]  /*29fd0*/  IMAD.MOV.U32 R12, RZ, RZ, 0x7 ;  /* 0x00000007ff0c7424 */ /* 0x000fe400078e00ff */
[----:B------:R-:W-:-:S08]  /*29fe0*/  IMAD.MOV.U32 R5, RZ, RZ, R14 ;  /* 0x000000ffff057224 */ /* 0x000fd000078e000e */
[----:B------:R-:W-:Y:S05]  /*29ff0*/  WARPSYNC.COLLECTIVE R15, `(.L_x_858) ;  /* 0x000000000f087348 */ /* 0x000fea0003c00000 */
[----:B------:R0:W1:Y:S02]  /*2a000*/  SHFL.IDX P6, R14, R13, R12, R11 ;  /* 0x0000000c0d0e7389 */ /* 0x00006400000c000b */
[----:B01----:R-:W-:Y:S01]  /*2a010*/  ENDCOLLECTIVE ;  /* 0x000000000000791b */ /* 0x003fe20003800000 */
.L_x_858:
[----:B------:R-:W-:-:S05]  /*2a020*/  @!P4 LEA R5, P3, R9, R5, 0x1 ;  /* 0x000000050905c211 */ /* 0x000fca00078608ff */
[----:B------:R-:W-:-:S04]  /*2a030*/  @!P4 IMAD.X R6, RZ, RZ, R6, P3 ;  /* 0x000000ffff06c224 */ /* 0x000fc800018e0606 */
[----:B------:R-:W-:Y:S02]  /*2a040*/  @!P4 IMAD.MOV.U32 R7, RZ, RZ, R6 ;  /* 0x000000ffff07c224 */ /* 0x000fe400078e0006 */
[----:B------:R-:W-:Y:S02]  /*2a050*/  IMAD.MOV.U32 R13, RZ, RZ, R4 ;  /* 0x000000ffff0d7224 */ /* 0x000fe400078e0004 */
[----:B------:R-:W-:-:S05]  /*2a060*/  @!P4 IMAD.MOV.U32 R6, RZ, RZ, R5 ;  /* 0x000000ffff06c224 */ /* 0x000fca00078e0005 */
[----:B------:R-:W-:Y:S01]  /*2a070*/  @!PT LDS RZ, [RZ] ;  /* 0x00000000fffff984 */ /* 0x000fe20000000800 */
[----:B------:R-:W-:Y:S01]  /*2a080*/  @!PT LDS RZ, [RZ] ;  /* 0x00000000fffff984 */ /* 0x000fe20000000800 */
[----:B------:R-:W-:Y:S01]  /*2a090*/  @!PT LDS RZ, [RZ] ;  /* 0x00000000fffff984 */ /* 0x000fe20000000800 */
[----:B------:R0:W-:Y:S01]  /*2a0a0*/  @!P4 LDGSTS.E.BYPASS.LTC128B.128 [R10+0x18400], desc[UR60][R6.64], !P2 ;  /* 0x18400000060acfae */ /* 0x0001e2000d101d7c */
[----:B------:R-:W-:-:S03]  /*2a0b0*/  IMAD.MOV.U32 R5, RZ, RZ, R14 ;  /* 0x000000ffff057224 */ /* 0x000fc600078e000e */
[----:B------:R0:W-:Y:S04]  /*2a0c0*/  @!P4 LDGSTS.E.BYPASS.LTC128B.128 [R10+0x1c400], desc[UR60][R6.64+0x80], !P1 ;  /* 0x1c400080060acfae */ /* 0x0001e8000c901d7c */
[----:B0-----:R-:W-:Y:S05]  /*2a0d0*/  WARPSYNC.COLLECTIVE R15, `(.L_x_859) ;  /* 0x000000000f087348 */ /* 0x001fea0003c00000 */
[----:B------:R1:W2:Y:S02]  /*2a0e0*/  SHFL.IDX P6, R14, R13, R12, R11 ;  /* 0x0000000c0d0e7389 */ /* 0x0002a400000c000b */
[----:B012---:R-:W-:Y:S01]  /*2a0f0*/  ENDCOLLECTIVE ;  /* 0x000000000000791b */ /* 0x007fe20003800000 */
.L_x_859:
[----:B------:R-:W-:Y:S01]  /*2a100*/  @!PT LDS RZ, [RZ] ;  /* 0x00000000fffff984 */ /* 0x000fe20000000800 */
[----:B------:R-:W-:Y:S01]  /*2a110*/  @!PT LDS RZ, [RZ] ;  /* 0x00000000fffff984 */ /* 0x000fe20000000800 */
[----:B------:R-:W-:Y:S01]  /*2a120*/  @!PT LDS RZ, [RZ] ;  /* 0x00000000fffff984 */ /* 0x000fe20000000800 */
[----:B------:R0:W-:Y:S01]  /*2a130*/  @!P4 LDGSTS.E.BYPASS.LTC128B.128 [R10+0x20400], desc[UR60][R6.64+0x100], !P0 ;  /* 0x20400100060acfae */ /* 0x0001e2000c101d7c */
[----:B------:R-:W-:Y:S01]  /*2a140*/  IMAD.MOV.U32 R3, RZ, RZ, R14 ;  /* 0x000000ffff037224 */ /* 0x000fe200078e000e */
[----:B------:R-:W-:Y:S06]  /*2a150*/  BRA `(.L_x_860) ;  /* 0xffffffa800907947 */ /* 0x000fec000383ffff */
.L_x_719:
[----:B----4-:R4:W0:Y:S02]  /*2a160*/  SYNCS.PHASECHK.TRANS64.TRYWAIT P0, [R18+URZ+0x36820], R0 ;  /* 0x03682000120075a7 */ /* 0x010824000800017f */
[----:B0-----:R-:W-:Y:S05]  /*2a170*/  @!P0 NANOSLEEP.SYNCS 0x989680 ;  /* 0x009896800000895d */ /* 0x001fea0003900000 */
[----:B------:R-:W0:Y:S02]  /*2a180*/  @!P0 SYNCS.PHASECHK.TRANS64 P0, [R18+URZ+0x36820], R0 ;  /* 0x03682000120085a7 */ /* 0x000e24000800007f */
[----:B0-----:R-:W-:Y:S05]  /*2a190*/  @!P0 BRA `(.L_x_719) ;  /* 0xfffffffc00f08947 */ /* 0x001fea000383ffff */
[----:B------:R-:W-:Y:S05]  /*2a1a0*/  BRA `(.L_x_861) ;  /* 0xffffffac00107947 */ /* 0x000fea000383ffff */
.L_x_728:
[----:B-1----:R1:W2:Y:S02]  /*2a1b0*/  SYNCS.PHASECHK.TRANS64.TRYWAIT P0, [R3+URZ+0x36840], R2 ;  /* 0x03684002030075a7 */ /* 0x0022a4000800017f */
[----:B--2---:R-:W-:Y:S05]  /*2a1c0*/  @!P0 NANOSLEEP.SYNCS 0x989680 ;  /* 0x009896800000895d */ /* 0x004fea0003900000 */
[----:B------:R-:W2:Y:S02]  /*2a1d0*/  @!P0 SYNCS.PHASECHK.TRANS64 P0, [R3+URZ+0x36840], R2 ;  /* 0x03684002030085a7 */ /* 0x000ea4000800007f */
[----:B--2---:R-:W-:Y:S05]  /*2a1e0*/  @!P0 BRA `(.L_x_728) ;  /* 0xfffffffc00f08947 */ /* 0x004fea000383ffff */
[----:B------:R-:W-:Y:S05]  /*2a1f0*/  BRA `(.L_x_862) ;  /* 0xffffffac00ec7947 */ /* 0x000fea000383ffff */
.L_x_735:
[----:B0-----:R0:W1:Y:S02]  /*2a200*/  SYNCS.PHASECHK.TRANS64.TRYWAIT P0, [R3+URZ+0x60], R2 ;  /* 0x00006002030075a7 */ /* 0x001064000800017f */
[----:B-1----:R-:W-:Y:S05]  /*2a210*/  @!P0 NANOSLEEP.SYNCS 0x989680 ;  /* 0x009896800000895d */ /* 0x002fea0003900000 */
[----:B------:R-:W1:Y:S02]  /*2a220*/  @!P0 SYNCS.PHASECHK.TRANS64 P0, [R3+URZ+0x60], R2 ;  /* 0x00006002030085a7 */ /* 0x000e64000800007f */
[----:B-1----:R-:W-:Y:S05]  /*2a230*/  @!P0 BRA `(.L_x_735) ;  /* 0xfffffffc00f08947 */ /* 0x002fea000383ffff */
[----:B------:R-:W-:Y:S05]  /*2a240*/  BRA `(.L_x_863) ;  /* 0xffffffb400007947 */ /* 0x000fea000383ffff */
.L_x_745:
[----:B-1----:R1:W2:Y:S02]  /*2a250*/  SYNCS.PHASECHK.TRANS64.TRYWAIT P0, [R3+URZ+0x36840], R2 ;  /* 0x03684002030075a7 */ /* 0x0022a4000800017f */
[----:B--2---:R-:W-:Y:S05]  /*2a260*/  @!P0 NANOSLEEP.SYNCS 0x989680 ;  /* 0x009896800000895d */ /* 0x004fea0003900000 */
[----:B------:R-:W2:Y:S02]  /*2a270*/  @!P0 SYNCS.PHASECHK.TRANS64 P0, [R3+URZ+0x36840], R2 ;  /* 0x03684002030085a7 */ /* 0x000ea4000800007f */
[----:B--2---:R-:W-:Y:S05]  /*2a280*/  @!P0 BRA `(.L_x_745) ;  /* 0xfffffffc00f08947 */ /* 0x004fea000383ffff */
[----:B------:R-:W-:Y:S05]  /*2a290*/  BRA `(.L_x_864) ;  /* 0xffffffb800cc7947 */ /* 0x000fea000383ffff */
.L_x_752:
[----:B0-----:R0:W1:Y:S02]  /*2a2a0*/  SYNCS.PHASECHK.TRANS64.TRYWAIT P0, [R2+URZ+0x60], R3 ;  /* 0x00006003020075a7 */ /* 0x001064000800017f */
[----:B-1----:R-:W-:Y:S05]  /*2a2b0*/  @!P0 NANOSLEEP.SYNCS 0x989680 ;  /* 0x009896800000895d */ /* 0x002fea0003900000 */
[----:B------:R-:W1:Y:S02]  /*2a2c0*/  @!P0 SYNCS.PHASECHK.TRANS64 P0, [R2+URZ+0x60], R3 ;  /* 0x00006003020085a7 */ /* 0x000e64000800007f */
[----:B-1----:R-:W-:Y:S05]  /*2a2d0*/  @!P0 BRA `(.L_x_752) ;  /* 0xfffffffc00f08947 */ /* 0x002fea000383ffff */
[----:B------:R-:W-:Y:S05]  /*2a2e0*/  BRA `(.L_x_865) ;  /* 0xffffffbc00e07947 */ /* 0x000fea000383ffff */
.L_x_762:
[----:B--2---:R2:W3:Y:S02]  /*2a2f0*/  SYNCS.PHASECHK.TRANS64.TRYWAIT P0, [R2+URZ+0x36840], R3 ;  /* 0x03684003020075a7 */ /* 0x0044e4000800017f */
[----:B---3--:R-:W-:Y:S05]  /*2a300*/  @!P0 NANOSLEEP.SYNCS 0x989680 ;  /* 0x009896800000895d */ /* 0x008fea0003900000 */
[----:B------:R-:W3:Y:S02]  /*2a310*/  @!P0 SYNCS.PHASECHK.TRANS64 P0, [R2+URZ+0x36840], R3 ;  /* 0x03684003020085a7 */ /* 0x000ee4000800007f */
[----:B---3--:R-:W-:Y:S05]  /*2a320*/  @!P0 BRA `(.L_x_762) ;  /* 0xfffffffc00f08947 */ /* 0x008fea000383ffff */
[----:B------:R-:W-:Y:S05]  /*2a330*/  BRA `(.L_x_866) ;  /* 0xffffffc4007c7947 */ /* 0x000fea000383ffff */
.L_x_769:
[----:B0-----:R0:W1:Y:S02]  /*2a340*/  SYNCS.PHASECHK.TRANS64.TRYWAIT P0, [R2+URZ+0x60], R5 ;  /* 0x00006005020075a7 */ /* 0x001064000800017f */
[----:B-1----:R-:W-:Y:S05]  /*2a350*/  @!P0 NANOSLEEP.SYNCS 0x989680 ;  /* 0x009896800000895d */ /* 0x002fea0003900000 */
[----:B------:R-:W1:Y:S02]  /*2a360*/  @!P0 SYNCS.PHASECHK.TRANS64 P0, [R2+URZ+0x60], R5 ;  /* 0x00006005020085a7 */ /* 0x000e64000800007f */
[----:B-1----:R-:W-:Y:S05]  /*2a370*/  @!P0 BRA `(.L_x_769) ;  /* 0xfffffffc00f08947 */ /* 0x002fea000383ffff */
[----:B------:R-:W-:Y:S05]  /*2a380*/  BRA `(.L_x_867) ;  /* 0xffffffc800907947 */ /* 0x000fea000383ffff */
.L_x_781:
[----:B---3--:R3:W4:Y:S02]  /*2a390*/  SYNCS.PHASECHK.TRANS64.TRYWAIT P0, [R0+URZ+0x36860], R2 ;  /* 0x03686002000075a7 */ /* 0x008724000800017f */
[----:B----4-:R-:W-:Y:S05]  /*2a3a0*/  @!P0 NANOSLEEP.SYNCS 0x989680 ;  /* 0x009896800000895d */ /* 0x010fea0003900000 */
[----:B------:R-:W4:Y:S02]  /*2a3b0*/  @!P0 SYNCS.PHASECHK.TRANS64 P0, [R0+URZ+0x36860], R2 ;  /* 0x03686002000085a7 */ /* 0x000f24000800007f */
[----:B----4-:R-:W-:Y:S05]  /*2a3c0*/  @!P0 BRA `(.L_x_781) ;  /* 0xfffffffc00f08947 */ /* 0x010fea000383ffff */
[----:B------:R-:W-:Y:S05]  /*2a3d0*/  BRA `(.L_x_868) ;  /* 0xffffffd000187947 */ /* 0x000fea000383ffff */
.L_x_789:
[----:B------:R-:W4:Y:S01]  /*2a3e0*/  LDL R0, [R1] ;  /* 0x0000000001007983 */ /* 0x000f220000100800 */
[----:B------:R-:W-:Y:S01]  /*2a3f0*/  BSSY B0, `(.L_x_869) ;  /* 0x0000008000007945 */ /* 0x000fe20003800000 */
[----:B------:R-:W-:Y:S02]  /*2a400*/  IMAD.MOV.U32 R12, RZ, RZ, RZ ;  /* 0x000000ffff0c7224 */ /* 0x000fe400078e00ff */
[----:B0-----:R-:W-:Y:S02]  /*2a410*/  IMAD.MOV.U32 R11, RZ, RZ, 0x1f ;  /* 0x0000001fff0b7424 */ /* 0x001fe400078e00ff */
[----:B------:R-:W-:Y:S02]  /*2a420*/  IMAD.MOV.U32 R15, RZ, RZ, -0x1 ;  /* 0xffffffffff0f7424 */ /* 0x000fe400078e00ff */
[----:B----4-:R-:W-:-:S07]  /*2a430*/  IMAD.MOV.U32 R13, RZ, RZ, R0 ;  /* 0x000000ffff0d7224 */ /* 0x010fce00078e0000 */
[----:B-123--:R-:W-:Y:S05]  /*2a440*/  WARPSYNC.COLLECTIVE R15, `(.L_x_870) ;  /* 0x000000000f087348 */ /* 0x00efea0003c00000 */
[----:B------:R0:W4:Y:S02]  /*2a450*/  SHFL.IDX P6, R14, R13, R12, R11 ;  /* 0x0000000c0d0e7389 */ /* 0x00012400000c000b */
[----:B01234-:R-:W-:Y:S01]  /*2a460*/  ENDCOLLECTIVE ;  /* 0x000000000000791b */ /* 0x01ffe20003800000 */
.L_x_870:
[----:B------:R-:W-:Y:S05]  /*2a470*/  BSYNC B0 ;  /* 0x0000000000007941 */ /* 0x000fea0003800000 */
.L_x_869:
        /* <DEDUP_REMOVED lines=9> */
.L_x_871:
[----:B------:R-:W-:Y:S01]  /*2a510*/  ULDC UR4, c[0x0][0xc3c] ;  /* 0x00030f0000047ab9 */ /* 0x000fe20000000800 */
        /* <DEDUP_REMOVED lines=11> */
[C---:B------:R-:W-:Y:S01]  /*2a5d0*/  ISETP.GE.U32.AND P2, PT, R16.reuse, 0x2, PT ;  /* 0x000000021000780c */ /* 0x040fe20003f46070 */
[----:B------:R-:W-:Y:S01]  /*2a5e0*/  IMAD.MOV.U32 R6, RZ, RZ, RZ ;  /* 0x000000ffff067224 */ /* 0x000fe200078e00ff */
[C---:B------:R-:W-:Y:S02]  /*2a5f0*/  ISETP.GE.U32.AND P3, PT, R16.reuse, 0x4, PT ;  /* 0x000000041000780c */ /* 0x040fe40003f66070 */
[C---:B------:R-:W-:Y:S02]  /*2a600*/  ISETP.GE.U32.AND P4, PT, R16.reuse, 0x8, PT ;  /* 0x000000081000780c */ /* 0x040fe40003f86070 */
[----:B------:R-:W-:Y:S01]  /*2a610*/  ISETP.GE.U32.AND P5, PT, R16, 0x10, PT ;  /* 0x000000101000780c */ /* 0x000fe20003fa6070 */
[----:B--2---:R-:W-:Y:S02]  /*2a620*/  @!P1 IMAD.MOV.U32 R4, RZ, RZ, R8 ;  /* 0x000000ffff049224 */ /* 0x004fe400078e0008 */
[----:B------:R-:W-:-:S02]  /*2a630*/  IMAD.MOV.U32 R8, RZ, RZ, RZ ;  /* 0x000000ffff087224 */ /* 0x000fc400078e00ff */
[----:B---3--:R-:W-:Y:S01]  /*2a640*/  @!P1 IMAD.MOV.U32 R6, RZ, RZ, R2 ;  /* 0x000000ffff069224 */ /* 0x008fe200078e0002 */
[----:B------:R-:W-:-:S03]  /*2a650*/  ISETP.NE.AND P1, PT, R16, RZ, PT ;  /* 0x000000ff1000720c */ /* 0x000fc60003f25270 */
[----:B------:R-:W-:-:S04]  /*2a660*/  IMAD R2, R6, R4, RZ ;  /* 0x0000000406027224 */ /* 0x000fc800078e02ff */
[----:B------:R-:W-:-:S07]  /*2a670*/  IMAD.MOV.U32 R13, RZ, RZ, R2 ;  /* 0x000000ffff0d7224 */ /* 0x000fce00078e0002 */
[----:B------:R-:W-:Y:S05]  /*2a680*/  WARPSYNC.COLLECTIVE R15, `(.L_x_872) ;  /* 0x000000000f087348 */ /* 0x000fea0003c00000 */
[----:B------:R0:W1:Y:S02]  /*2a690*/  SHFL.UP P6, R14, R13, R12, R11 ;  /* 0x0400000c0d0e7389 */ /* 0x00006400000c000b */
[----:B01----:R-:W-:Y:S01]  /*2a6a0*/  ENDCOLLECTIVE ;  /* 0x000000000000791b */ /* 0x003fe20003800000 */
.L_x_872:
        /* <DEDUP_REMOVED lines=8> */
.L_x_873:
        /* <DEDUP_REMOVED lines=8> */
.L_x_874:
        /* <DEDUP_REMOVED lines=8> */
.L_x_875:
        /* <DEDUP_REMOVED lines=8> */
.L_x_876:
        /* <DEDUP_REMOVED lines=9> */
.L_x_877:
[----:B------:R-:W-:Y:S01]  /*2a940*/  IMAD.MOV.U32 R9, RZ, RZ, R14 ;  /* 0x000000ffff097224 */ /* 0x000fe200078e000e */
[----:B------:R-:W-:Y:S06]  /*2a950*/  BRA `(.L_x_878) ;  /* 0xffffffd000c87947 */ /* 0x000fec000383ffff */
.L_x_792:
[----:B------:R-:W-:Y:S01]  /*2a960*/  BSSY B0, `(.L_x_879) ;  /* 0x0000008000007945 */ /* 0x000fe20003800000 */
[----:B------:R-:W-:Y:S02]  /*2a970*/  IMAD.MOV.U32 R13, RZ, RZ, R2 ;  /* 0x000000ffff0d7224 */ /* 0x000fe400078e0002 */
[----:B------:R-:W-:Y:S02]  /*2a980*/  IMAD.MOV.U32 R12, RZ, RZ, 0x1 ;  /* 0x00000001ff0c7424 */ /* 0x000fe400078e00ff */
[----:B------:R-:W-:Y:S02]  /*2a990*/  IMAD.MOV.U32 R11, RZ, RZ, RZ ;  /* 0x000000ffff0b7224 */ /* 0x000fe400078e00ff */
[----:B------:R-:W-:-:S07]  /*2a9a0*/  IMAD.MOV.U32 R15, RZ, RZ, -0x1 ;  /* 0xffffffffff0f7424 */ /* 0x000fce00078e00ff */
[----:B0-----:R-:W-:Y:S05]  /*2a9b0*/  WARPSYNC.COLLECTIVE R15, `(.L_x_880) ;  /* 0x000000000f087348 */ /* 0x001fea0003c00000 */
[----:B------:R1:W2:Y:S02]  /*2a9c0*/  SHFL.UP P6, R14, R13, R12, R11 ;  /* 0x0400000c0d0e7389 */ /* 0x0002a400000c000b */
[----:B012---:R-:W-:Y:S01]  /*2a9d0*/  ENDCOLLECTIVE ;  /* 0x000000000000791b */ /* 0x007fe20003800000 */
.L_x_880:
[----:B------:R-:W-:Y:S05]  /*2a9e0*/  BSYNC B0 ;  /* 0x0000000000007941 */ /* 0x000fea0003800000 */
.L_x_879:
        /* <DEDUP_REMOVED lines=10> */
.L_x_881:
        /* <DEDUP_REMOVED lines=8> */
.L_x_882:
        /* <DEDUP_REMOVED lines=8> */
.L_x_883:
        /* <DEDUP_REMOVED lines=8> */
.L_x_884:
        /* <DEDUP_REMOVED lines=9> */
.L_x_885:
[----:B------:R-:W-:Y:S01]  /*2aca0*/  IMAD.MOV.U32 R9, RZ, RZ, R14 ;  /* 0x000000ffff097224 */ /* 0x000fe200078e000e */
[----:B------:R-:W-:Y:S06]  /*2acb0*/  BRA `(.L_x_886) ;  /* 0xffffffd0009c7947 */ /* 0x000fec000383ffff */
.L_x_794:
[----:B------:R-:W-:Y:S01]  /*2acc0*/  BSSY B0, `(.L_x_887) ;  /* 0x0000006000007945 */ /* 0x000fe20003800000 */
[----:B------:R-:W-:Y:S01]  /*2acd0*/  PLOP3.LUT P6, PT, P6, PT, PT, 0x8, 0x0 ;  /* 0x000000000000781c */ /* 0x000fe200037ce170 */
[----:B------:R-:W-:-:S12]  /*2ace0*/  IMAD.MOV.U32 R15, RZ, RZ, -0x1 ;  /* 0xffffffffff0f7424 */ /* 0x000fd800078e00ff */
[----:B0-----:R-:W-:Y:S05]  /*2acf0*/  WARPSYNC.COLLECTIVE R15, `(.L_x_888) ;  /* 0x000000000f087348 */ /* 0x001fea0003c00000 */
[----:B------:R-:W-:Y:S01]  /*2ad00*/  VOTE.ANY R14, PT, P6 ;  /* 0x00000000000e7806 */ /* 0x000fe200030e0100 */
[----:B0-----:R-:W-:Y:S06]  /*2ad10*/  ENDCOLLECTIVE ;  /* 0x000000000000791b */ /* 0x001fec0003800000 */
.L_x_888:
[----:B------:R-:W-:Y:S05]  /*2ad20*/  BSYNC B0 ;  /* 0x0000000000007941 */ /* 0x000fea0003800000 */
.L_x_887:
        /* <DEDUP_REMOVED lines=9> */
.L_x_889:
[----:B------:R-:W-:Y:S02]  /*2adc0*/  IMAD.MOV.U32 R13, RZ, RZ, R6 ;  /* 0x000000ffff0d7224 */ /* 0x000fe400078e0006 */
[----:B------:R-:W-:-:S07]  /*2add0*/  IMAD.MOV.U32 R4, RZ, RZ, R14 ;  /* 0x000000ffff047224 */ /* 0x000fce00078e000e */
[----:B------:R-:W-:Y:S05]  /*2ade0*/  WARPSYNC.COLLECTIVE R15, `(.L_x_890) ;  /* 0x000000000f087348 */ /* 0x000fea0003c00000 */
[----:B------:R0:W1:Y:S02]  /*2adf0*/  SHFL.IDX P6, R14, R13, R12, R11 ;  /* 0x0000000c0d0e7389 */ /* 0x00006400000c000b */
[----:B01----:R-:W-:Y:S01]  /*2ae00*/  ENDCOLLECTIVE ;  /* 0x000000000000791b */ /* 0x003fe20003800000 */
.L_x_890:
[----:B------:R-:W-:Y:S01]  /*2ae10*/  IMAD.MOV.U32 R6, RZ, RZ, R14 ;  /* 0x000000ffff067224 */ /* 0x000fe200078e000e */
[----:B------:R-:W-:Y:S06]  /*2ae20*/  BRA `(.L_x_891) ;  /* 0xffffffd0007c7947 */ /* 0x000fec000383ffff */
.L_x_796:
[----:B------:R-:W-:Y:S01]  /*2ae30*/  BSSY B0, `(.L_x_892) ;  /* 0x0000007000007945 */ /* 0x000fe20003800000 */
[----:B------:R-:W-:Y:S02]  /*2ae40*/  IMAD.MOV.U32 R13, RZ, RZ, R7 ;  /* 0x000000ffff0d7224 */ /* 0x000fe400078e0007 */
[----:B------:R-:W-:Y:S02]  /*2ae50*/  IMAD.MOV.U32 R11, RZ, RZ, 0x1f ;  /* 0x0000001fff0b7424 */ /* 0x000fe400078e00ff */
[----:B------:R-:W-:-:S07]  /*2ae60*/  IMAD.MOV.U32 R15, RZ, RZ, -0x1 ;  /* 0xffffffffff0f7424 */ /* 0x000fce00078e00ff */
[----:B0123--:R-:W-:Y:S05]  /*2ae70*/  WARPSYNC.COLLECTIVE R15, `(.L_x_893) ;  /* 0x000000000f087348 */ /* 0x00ffea0003c00000 */
[----:B------:R4:W0:Y:S02]  /*2ae80*/  SHFL.IDX P6, R14, R13, R12, R11 ;  /* 0x0000000c0d0e7389 */ /* 0x00082400000c000b */
[----:B01234-:R-:W-:Y:S01]  /*2ae90*/  ENDCOLLECTIVE ;  /* 0x000000000000791b */ /* 0x01ffe20003800000 */
.L_x_893:
[----:B------:R-:W-:Y:S05]  /*2aea0*/  BSYNC B0 ;  /* 0x0000000000007941 */ /* 0x000fea0003800000 */
.L_x_892:
[----:B------:R-:W-:Y:S01]  /*2aeb0*/  IMAD.MOV.U32 R7, RZ, RZ, R14 ;  /* 0x000000ffff077224 */ /* 0x000fe200078e000e */
[----:B------:R-:W-:Y:S06]  /*2aec0*/  BRA `(.L_x_894) ;  /* 0xffffffd0006c7947 */ /* 0x000fec000383ffff */
.L_x_800:
[----:B0-----:R0:W1:Y:S02]  /*2aed0*/  SYNCS.PHASECHK.TRANS64.TRYWAIT P0, [R0+URZ+0x36820], R3 ;  /* 0x03682003000075a7 */ /* 0x001064000800017f */
[----:B-1----:R-:W-:Y:S05]  /*2aee0*/  @!P0 NANOSLEEP.SYNCS 0x989680 ;  /* 0x009896800000895d */ /* 0x002fea0003900000 */
[----:B------:R-:W1:Y:S02]  /*2aef0*/  @!P0 SYNCS.PHASECHK.TRANS64 P0, [R0+URZ+0x36820], R3 ;  /* 0x03682003000085a7 */ /* 0x000e64000800007f */
[----:B-1----:R-:W-:Y:S05]  /*2af00*/  @!P0 BRA `(.L_x_800) ;  /* 0xfffffffc00f08947 */ /* 0x002fea000383ffff */
[----:B------:R-:W-:Y:S05]  /*2af10*/  BRA `(.L_x_895) ;  /* 0xffffffd800047947 */ /* 0x000fea000383ffff */
.L_x_801:
        /* <DEDUP_REMOVED lines=11> */
.L_x_897:
[----:B------:R-:W-:Y:S05]  /*2afd0*/  BSYNC B0 ;  /* 0x0000000000007941 */ /* 0x000fea0003800000 */
.L_x_896:
[----:B------:R-:W-:Y:S05]  /*2afe0*/  BRA `(.L_x_898) ;  /* 0xffffffd400ec7947 */ /* 0x000fea000383ffff */
.L_x_802:
[----:B------:R-:W-:Y:S01]  /*2aff0*/  BSSY B0, `(.L_x_899) ;  /* 0x0000006000007945 */ /* 0x000fe20003800000 */
[----:B------:R-:W-:-:S07]  /*2b000*/  IMAD.MOV.U32 R15, RZ, RZ, -0x1 ;  /* 0xffffffffff0f7424 */ /* 0x000fce00078e00ff */
[----:B01----:R-:W-:Y:S05]  /*2b010*/  WARPSYNC.COLLECTIVE R15, `(.L_x_900) ;  /* 0x000000000f0c7348 */ /* 0x003fea0003c00000 */
[----:B------:R-:W-:Y:S02]  /*2b020*/  ELECT P6, UR62, PT ;  /* 0x00000000003e782f */ /* 0x000fe400038c0000 */
[----:B------:R-:W-:Y:S01]  /*2b030*/  MOV R14, UR62 ;  /* 0x0000003e000e7c02 */ /* 0x000fe20008000f00 */
[----:B01----:R-:W-:Y:S10]  /*2b040*/  ENDCOLLECTIVE ;  /* 0x000000000000791b */ /* 0x003ff40003800000 */
.L_x_900:
[----:B------:R-:W-:Y:S05]  /*2b050*/  BSYNC B0 ;  /* 0x0000000000007941 */ /* 0x000fea0003800000 */
.L_x_899:
[----:B------:R-:W-:Y:S05]  /*2b060*/  BRA `(.L_x_901) ;  /* 0xffffffd400e07947 */ /* 0x000fea000383ffff */
.L_x_804:
[----:B0-----:R0:W1:Y:S02]  /*2b070*/  SYNCS.PHASECHK.TRANS64.TRYWAIT P0, [R6+URZ], R5 ;  /* 0x00000005060075a7 */ /* 0x001064000800017f */
[----:B-1----:R-:W-:Y:S05]  /*2b080*/  @!P0 NANOSLEEP.SYNCS 0x989680 ;  /* 0x009896800000895d */ /* 0x002fea0003900000 */
[----:B------:R-:W1:Y:S02]  /*2b090*/  @!P0 SYNCS.PHASECHK.TRANS64 P0, [R6+URZ], R5 ;  /* 0x00000005060085a7 */ /* 0x000e64000800007f */
[----:B-1----:R-:W-:Y:S05]  /*2b0a0*/  @!P0 BRA `(.L_x_804) ;  /* 0xfffffffc00f08947 */ /* 0x002fea000383ffff */
[----:B------:R-:W-:Y:S05]  /*2b0b0*/  BRA `(.L_x_902) ;  /* 0xffffffd800187947 */ /* 0x000fea000383ffff */
.L_x_805:
[----:B-1----:R1:W2:Y:S02]  /*2b0c0*/  SYNCS.PHASECHK.TRANS64.TRYWAIT P0, [R7+URZ], R2 ;  /* 0x00000002070075a7 */ /* 0x0022a4000800017f */
[----:B--2---:R-:W-:Y:S05]  /*2b0d0*/  @!P0 NANOSLEEP.SYNCS 0x989680 ;  /* 0x009896800000895d */ /* 0x004fea0003900000 */
[----:B------:R-:W2:Y:S02]  /*2b0e0*/  @!P0 SYNCS.PHASECHK.TRANS64 P0, [R7+URZ], R2 ;  /* 0x00000002070085a7 */ /* 0x000ea4000800007f */
[----:B--2---:R-:W-:Y:S05]  /*2b0f0*/  @!P0 BRA `(.L_x_805) ;  /* 0xfffffffc00f08947 */ /* 0x004fea000383ffff */
[----:B------:R-:W-:Y:S05]  /*2b100*/  BRA `(.L_x_903) ;  /* 0xffffffd8000c7947 */ /* 0x000fea000383ffff */
.L_x_807:
[----:B--2---:R2:W3:Y:S02]  /*2b110*/  SYNCS.PHASECHK.TRANS64.TRYWAIT P0, [R4+URZ], R5 ;  /* 0x00000005040075a7 */ /* 0x0044e4000800017f */
[----:B---3--:R-:W-:Y:S05]  /*2b120*/  @!P0 NANOSLEEP.SYNCS 0x989680 ;  /* 0x009896800000895d */ /* 0x008fea0003900000 */
[----:B------:R-:W3:Y:S02]  /*2b130*/  @!P0 SYNCS.PHASECHK.TRANS64 P0, [R4+URZ], R5 ;  /* 0x00000005040085a7 */ /* 0x000ee4000800007f */
[----:B---3--:R-:W-:Y:S05]  /*2b140*/  @!P0 BRA `(.L_x_807) ;  /* 0xfffffffc00f08947 */ /* 0x008fea000383ffff */
[----:B------:R-:W-:Y:S05]  /*2b150*/  BRA `(.L_x_904) ;  /* 0xffffffd800107947 */ /* 0x000fea000383ffff */
.L_x_905:
        /* <DEDUP_REMOVED lines=10> */
.L_x_3024:


//--------------------- .text._ZN7cutlass13device_kernelIN5flash11enable_sm90INS1_16FlashAttnFwdSm90INS1_25CollectiveMainloopFwdSm90ILi2EN4cute5tupleIJNS5_1CILi1EEES8_S8_EEENS6_IJNS7_ILi128EEENS7_ILi96EEENS7_ILi192EEEEEELi192ENS_10bfloat16_tEfNS_4arch4Sm90ELb0ELb1ELb0ELb0ELb0ELb0ELb0ELb1ELb1ELb1ELb1ELb0EEENS1_21CollectiveEpilogueFwdINS6_IJSA_SC_SB_EEES9_SE_SG_Li256ELb0ELb1ELb1ELb0EEENS1_19SingleTileSchedulerILb0ELb1ELb1ELi128EEEEEEEEEvNT_6ParamsE --------------------------
	.section	.text._ZN7cutlass13device_kernelIN5flash11enable_sm90INS1_16FlashAttnFwdSm90INS1_25CollectiveMainloopFwdSm90ILi2EN4cute5tupleIJNS5_1CILi1EEES8_S8_EEENS6_IJNS7_ILi128EEENS7_ILi96EEENS7_ILi192EEEEEELi192ENS_10bfloat16_tEfNS_4arch4Sm90ELb0ELb1ELb0ELb0ELb0ELb0ELb0ELb1ELb1ELb1ELb1ELb0EEENS1_21CollectiveEpilogueFwdINS6_IJSA_SC_SB_EEES9_SE_SG_Li256ELb0ELb1ELb1ELb0EEENS1_19SingleTileSchedulerILb0ELb1ELb1ELi128EEEEEEEEEvNT_6ParamsE,"ax",@progbits
	.align	128
.text._ZN7cutlass13device_kernelIN5flash11enable_sm90INS1_16FlashAttnFwdSm90INS1_25CollectiveMainloopFwdSm90ILi2EN4cute5tupleIJNS5_1CILi1EEES8_S8_EEENS6_IJNS7_ILi128EEENS7_ILi96EEENS7_ILi192EEEEEELi192ENS_10bfloat16_tEfNS_4arch4Sm90ELb0ELb1ELb0ELb0ELb0ELb0ELb0ELb1ELb1ELb1ELb1ELb0EEENS1_21CollectiveEpilogueFwdINS6_IJSA_SC_SB_EEES9_SE_SG_Li256ELb0ELb1ELb1ELb0EEENS1_19SingleTileSchedulerILb0ELb1ELb1ELi128EEEEEEEEEvNT_6ParamsE:
        .type           _ZN7cutlass13device_kernelIN5flash11enable_sm90INS1_16FlashAttnFwdSm90INS1_25CollectiveMainloopFwdSm90ILi2EN4cute5tupleIJNS5_1CILi1EEES8_S8_EEENS6_IJNS7_ILi128EEENS7_ILi96EEENS7_ILi192EEEEEELi192ENS_10bfloat16_tEfNS_4arch4Sm90ELb0ELb1ELb0ELb0ELb0ELb0ELb0ELb1ELb1ELb1ELb1ELb0EEENS1_21CollectiveEpilogueFwdINS6_IJSA_SC_SB_EEES9_SE_SG_Li256ELb0ELb1ELb1ELb0EEENS1_19SingleTileSchedulerILb0ELb1ELb1ELi128EEEEEEEEEvNT_6ParamsE,@function
        .size           _ZN7cutlass13device_kernelIN5flash11enable_sm90INS1_16FlashAttnFwdSm90INS1_25CollectiveMainloopFwdSm90ILi2EN4cute5tupleIJNS5_1CILi1EEES8_S8_EEENS6_IJNS7_ILi128EEENS7_ILi96EEENS7_ILi192EEEEEELi192ENS_10bfloat16_tEfNS_4arch4Sm90ELb0ELb1ELb0ELb0ELb0ELb0ELb0ELb1ELb1ELb1ELb1ELb0EEENS1_21CollectiveEpilogueFwdINS6_IJSA_SC_SB_EEES9_SE_SG_Li256ELb0ELb1ELb1ELb0EEENS1_19SingleTileSchedulerILb0ELb1ELb1ELi128EEEEEEEEEvNT_6ParamsE,(.L_x_3025 - _ZN7cutlass13device_kernelIN5flash11enable_sm90INS1_16FlashAttnFwdSm90INS1_25CollectiveMainloopFwdSm90ILi2EN4cute5tupleIJNS5_1CILi1EEES8_S8_EEENS6_IJNS7_ILi128EEENS7_ILi96EEENS7_ILi192EEEEEELi192ENS_10bfloat16_tEfNS_4arch4Sm90ELb0ELb1ELb0ELb0ELb0ELb0ELb0ELb1ELb1ELb1ELb1ELb0EEENS1_21CollectiveEpilogueFwdINS6_IJSA_SC_SB_EEES9_SE_SG_Li256ELb0ELb1ELb1ELb0EEENS1_19SingleTileSchedulerILb0ELb1ELb1ELi128EEEEEEEEEvNT_6ParamsE)
        .other          _ZN7cutlass13device_kernelIN5flash11enable_sm90INS1_16FlashAttnFwdSm90INS1_25CollectiveMainloopFwdSm90ILi2EN4cute5tupleIJNS5_1CILi1EEES8_S8_EEENS6_IJNS7_ILi128EEENS7_ILi96EEENS7_ILi192EEEEEELi192ENS_10bfloat16_tEfNS_4arch4Sm90ELb0ELb1ELb0ELb0ELb0ELb0ELb0ELb1ELb1ELb1ELb1ELb0EEENS1_21CollectiveEpilogueFwdINS6_IJSA_SC_SB_EEES9_SE_SG_Li256ELb0ELb1ELb1ELb0EEENS1_19SingleTileSchedulerILb0ELb1ELb1ELi128EEEEEEEEEvNT_6ParamsE,@"STO_CUDA_ENTRY STV_DEFAULT"
_ZN7cutlass13device_kernelIN5flash11enable_sm90INS1_16FlashAttnFwdSm90INS1_25CollectiveMainloopFwdSm90ILi2EN4cute5tupleIJNS5_1CILi1EEES8_S8_EEENS6_IJNS7_ILi128EEENS7_ILi96EEENS7_ILi192EEEEEELi192ENS_10bfloat16_tEfNS_4arch4Sm90ELb0ELb1ELb0ELb0ELb0ELb0ELb0ELb1ELb1ELb1ELb1ELb0EEENS1_21CollectiveEpilogueFwdINS6_IJSA_SC_SB_EEES9_SE_SG_Li256ELb0ELb1ELb1ELb0EEENS1_19SingleTileSchedulerILb0ELb1ELb1ELi128EEEEEEEEEvNT_6ParamsE:
        /* <DEDUP_REMOVED lines=18> */
.L_x_907:
[----:B------:R-:W-:Y:S05]  /*0120*/  BSYNC B0 ;  /* 0x0000000000007941 */ /* 0x000fea0003800000 */
.L_x_906:
        /* <DEDUP_REMOVED lines=41> */
.L_x_908:
        /* <DEDUP_REMOVED lines=22> */
.L_x_909:
        /* <DEDUP_REMOVED lines=18> */
.L_x_910:
        /* <DEDUP_REMOVED lines=22> */
.L_x_911:
        /* <DEDUP_REMOVED lines=22> */
.L_x_912:
        /* <DEDUP_REMOVED lines=9> */
.L_x_915:
        /* <DEDUP_REMOVED lines=19> */
[----:B0-----:R-:W0:Y:S01]  /*0ac0*/  LDC.64 R2, c[0x0][0x418] ;  /* 0x00010600ff027b82 */ /* 0x001e220000000a00 */
[----:B------:R-:W-:Y:S01]  /*0ad0*/  ULDC UR4, c[0x0][0x448] ;  /* 0x0001120000047ab9 */ /* 0x000fe20000000800 */
[----:B------:R-:W1:Y:S01]  /*0ae0*/  S2R R0, SR_TID.X ;  /* 0x0000000000007919 */ /* 0x000e620000002100 */
[----:B------:R-:W-:-:S03]  /*0af0*/  UISETP.NE.AND UP0, UPT, UR4, 0x1, UPT ;  /* 0x000000010400788c */ /* 0x000fc6000bf05270 */
[----:B------:R-:W-:Y:S02]  /*0b00*/  ULDC.64 UR4, c[0x0][0x9e0] ;  /* 0x0002780000047ab9 */ /* 0x000fe40000000a00 */
[----:B------:R-:W2:Y:S01]  /*0b10*/  LDC R22, c[0x0][0x288] ;  /* 0x0000a200ff167b82 */ /* 0x000ea20000000800 */
[----:B------:R-:W-:-:S05]  /*0b20*/  UISETP.GE.AND UP1, UPT, UR5, 0x1, UPT ;  /* 0x000000010500788c */ /* 0x000fca000bf26270 */
[----:B------:R-:W-:Y:S01]  /*0b30*/  @UP0 ULDC UR9, c[0x0][0x44c] ;  /* 0x0001130000090ab9 */ /* 0x000fe20000000800 */
[----:B------:R-:W-:Y:S01]  /*0b40*/  @UP0 ULDC UR11, c[0x0][0x450] ;  /* 0x00011400000b0ab9 */ /* 0x000fe20000000800 */
[----:B------:R-:W3:Y:S01]  /*0b50*/  LDC R16, c[0x0][0x424] ;  /* 0x00010900ff107b82 */ /* 0x000ee20000000800 */
[----:B------:R-:W-:-:S07]  /*0b60*/  PLOP3.LUT P1, PT, PT, PT, UP1, 0x80, 0x0 ;  /* 0x000000000000781c */ /* 0x000fce0003f2f018 */
[----:B------:R-:W4:Y:S01]  /*0b70*/  LDC R5, c[0x0][0x2f0] ;  /* 0x0000bc00ff057b82 */ /* 0x000f220000000800 */
[----:B0-----:R-:W-:-:S04]  /*0b80*/  ISETP.NE.U32.AND P0, PT, R2, RZ, PT ;  /* 0x000000ff0200720c */ /* 0x001fc80003f05070 */
[----:B------:R-:W-:-:S03]  /*0b90*/  ISETP.NE.AND.EX P0, PT, R3, RZ, PT, P0 ;  /* 0x000000ff0300720c */ /* 0x000fc60003f05300 */
[----:B------:R-:W0:Y:S01]  /*0ba0*/  S2UR UR38, SR_CTAID.X ;  /* 0x00000000002679c3 */ /* 0x000e220000002500 */
[----:B--2---:R-:W-:Y:S01]  /*0bb0*/  IADD3 R3, -R22, 0x1, RZ ;  /* 0x0000000116037810 */ /* 0x004fe20007ffe1ff */
[----:B-1----:R-:W-:Y:S01]  /*0bc0*/  VIADD R120, R0, 0xffffff80 ;  /* 0xffffff8000787836 */ /* 0x002fe20000000000 */
[----:B---3--:R-:W-:-:S05]  /*0bd0*/  SEL R16, R16, 0x1, P0 ;  /* 0x0000000110107807 */ /* 0x008fca0000000000 */
[CC--:B----4-:R-:W-:Y:S02]  /*0be0*/  IMAD R3, R16.reuse, R5.reuse, R3 ;  /* 0x0000000510037224 */ /* 0x0d0fe400078e0203 */
[----:B------:R-:W-:-:S03]  /*0bf0*/  IMAD R18, R16, R5, RZ ;  /* 0x0000000510127224 */ /* 0x000fc600078e02ff */
[----:B------:R-:W-:Y:S01]  /*0c00*/  R2UR UR10, R3 ;  /* 0x00000000030a72ca */ /* 0x000fe200000e0000 */
[----:B0-----:R-:W-:-:S04]  /*0c10*/  USHF.L.U32 UR38, UR38, 0x7, URZ ;  /* 0x0000000726267899 */ /* 0x001fc8000800063f */
[----:B------:R-:W-:Y:S02]  /*0c20*/  @UP0 UIADD3 UR8, UR38, 0x7f, URZ ;  /* 0x0000007f26080890 */ /* 0x000fe4000fffe03f */
[----:B------:R-:W-:Y:S02]  /*0c30*/  UIADD3 UR7, UR38, 0x7f, URZ ;  /* 0x0000007f26077890 */ /* 0x000fe4000fffe03f */
[----:B------:R-:W-:-:S04]  /*0c40*/  UIMAD.WIDE.U32 UR8, UR8, UR9, URZ ;  /* 0x00000009080872a5 */ /* 0x000fc8000f8e003f */
[----:B------:R-:W-:-:S04]  /*0c50*/  @UP0 USHF.R.U32.HI UR7, URZ, UR11, UR9 ;  /* 0x0000000b3f070299 */ /* 0x000fc80008011609 */
[----:B------:R-:W-:-:S04]  /*0c60*/  UIADD3 UR7, UR10, UR7, URZ ;  /* 0x000000070a077290 */ /* 0x000fc8000fffe03f */
[----:B------:R-:W-:-:S06]  /*0c70*/  UIADD3 UR4, UR7, UR4, URZ ;  /* 0x0000000407047290 */ /* 0x000fcc000fffe03f */
[----:B------:R-:W-:Y:S01]  /*0c80*/  IMAD.U32 R0, RZ, RZ, UR4 ;  /* 0x00000004ff007e24 */ /* 0x000fe2000f8e00ff */
[----:B------:R-:W-:Y:S06]  /*0c90*/  @!P1 BRA `(.L_x_917) ;  /* 0x0000000000409947 */ /* 0x000fec0003800000 */
[----:B------:R-:W-:Y:S01]  /*0ca0*/  ISETP.LT.AND P0, PT, RZ, UR7, PT ;  /* 0x00000007ff007c0c */ /* 0x000fe2000bf01270 */
[----:B------:R-:W-:-:S12]  /*0cb0*/  UIADD3 UR4, UR7, -0x1, URZ ;  /* 0xffffffff07047890 */ /* 0x000fd8000fffe03f */
[----:B------:R-:W-:Y:S05]  /*0cc0*/  @P0 BRA `(.L_x_918) ;  /* 0x00000000001c0947 */ /* 0x000fea0003800000 */
[----:B------:R-:W-:Y:S02]  /*0cd0*/  UISETP.NE.AND UP1, UPT, UR5, 0x1, UPT ;  /* 0x000000010500788c */ /* 0x000fe4000bf25270 */
[----:B------:R-:W-:-:S09]  /*0ce0*/  UIADD3 UR4, -UR7, URZ, URZ ;  /* 0x0000003f07047290 */ /* 0x000fd2000fffe13f */
[----:B------:R-:W-:Y:S02]  /*0cf0*/  @UP1 ULDC.64 UR10, c[0x0][0x9e8] ;  /* 0x00027a00000a1ab9 */ /* 0x000fe40000000a00 */
[----:B------:R-:W-:-:S04]  /*0d00*/  UIMAD.WIDE.U32 UR8, UR4, UR10, URZ ;  /* 0x0000000a040872a5 */ /* 0x000fc8000f8e003f */
[----:B------:R-:W-:-:S04]  /*0d10*/  @UP1 USHF.R.U32.HI UR4, URZ, UR11, UR9 ;  /* 0x0000000b3f041299 */ /* 0x000fc80008011609 */
[----:B------:R-:W-:Y:S01]  /*0d20*/  ULOP3.LUT UR4, URZ, UR4, URZ, 0x33, !UPT ;  /* 0x000000043f047292 */ /* 0x000fe2000f8e333f */
[----:B------:R-:W-:Y:S11]  /*0d30*/  BRA `(.L_x_919) ;  /* 0x0000000000107947 */ /* 0x000ff60003800000 */
.L_x_918:
[----:B------:R-:W-:-:S11]  /*0d40*/  UISETP.NE.AND UP1, UPT, UR5, 0x1, UPT ;  /* 0x000000010500788c */ /* 0x000fd6000bf25270 */
[----:B------:R-:W-:Y:S02]  /*0d50*/  @UP1 ULDC.64 UR10, c[0x0][0x9e8] ;  /* 0x00027a00000a1ab9 */ /* 0x000fe40000000a00 */
[----:B------:R-:W-:-:S04]  /*0d60*/  UIMAD.WIDE.U32 UR8, UR4, UR10, URZ ;  /* 0x0000000a040872a5 */ /* 0x000fc8000f8e003f */
[----:B------:R-:W-:-:S12]  /*0d70*/  @UP1 USHF.R.U32.HI UR4, URZ, UR11, UR9 ;  /* 0x0000000b3f041299 */ /* 0x000fd80008011609 */
.L_x_919:
[----:B------:R-:W-:-:S06]  /*0d80*/  UIMAD UR4, UR4, UR5, UR5 ;  /* 0x00000005040472a4 */ /* 0x000fcc000f8e0205 */
[----:B------:R-:W-:-:S07]  /*0d90*/  VIMNMX R0, R0, UR4, PT ;  /* 0x0000000400007c48 */ /* 0x000fce000bfe0100 */
.L_x_917:
[-C--:B------:R-:W-:Y:S01]  /*0da0*/  IMAD R22, R16, R5.reuse, -R22 ;  /* 0x0000000510167224 */ /* 0x080fe200078e0a16 */
[----:B------:R-:W-:Y:S01]  /*0db0*/  @UP0 ULDC UR8, c[0x0][0x44c] ;  /* 0x0001130000080ab9 */ /* 0x000fe20000000800 */
[----:B------:R-:W-:Y:S01]  /*0dc0*/  VIADD R2, R0, 0x5f ;  /* 0x0000005f00027836 */ /* 0x000fe20000000000 */
[----:B------:R-:W-:Y:S01]  /*0dd0*/  UIMAD.WIDE.U32 UR8, UR38, UR8, URZ ;  /* 0x00000008260872a5 */ /* 0x000fe2000f8e003f */
[----:B------:R-:W-:Y:S01]  /*0de0*/  IMAD R0, R16, R5, 0x5f ;  /* 0x0000005f10007424 */ /* 0x000fe200078e0205 */
[----:B------:R-:W-:Y:S01]  /*0df0*/  R2UR UR7, R22 ;  /* 0x00000000160772ca */ /* 0x000fe200000e0000 */
[----:B------:R-:W-:Y:S01]  /*0e00*/  @UP0 ULDC UR10, c[0x0][0x450] ;  /* 0x00011400000a0ab9 */ /* 0x000fe20000000800 */
[----:B------:R-:W-:Y:S01]  /*0e10*/  IMAD.HI R2, R2, 0x2aaaaaab, RZ ;  /* 0x2aaaaaab02027827 */ /* 0x000fe200078e02ff */
[----:B------:R-:W-:Y:S01]  /*0e20*/  UMOV UR4, UR38 ;  /* 0x0000002600047c82 */ /* 0x000fe20008000000 */
[----:B------:R-:W-:Y:S02]  /*0e30*/  @UP0 USHF.R.U32.HI UR4, URZ, UR10, UR9 ;  /* 0x0000000a3f040299 */ /* 0x000fe40008011609 */
[----:B------:R-:W-:Y:S01]  /*0e40*/  IMAD.HI R0, R0, 0x2aaaaaab, RZ ;  /* 0x2aaaaaab00007827 */ /* 0x000fe200078e02ff */
[----:B------:R-:W-:-:S04]  /*0e50*/  SHF.R.U32.HI R5, RZ, 0x1f, R2 ;  /* 0x0000001fff057819 */ /* 0x000fc80000011602 */
[----:B------:R-:W-:Y:S02]  /*0e60*/  SHF.R.U32.HI R3, RZ, 0x1f, R0 ;  /* 0x0000001fff037819 */ /* 0x000fe40000011600 */
[----:B------:R-:W-:Y:S01]  /*0e70*/  UIADD3 UR4, UR7, UR4, URZ ;  /* 0x0000000407047290 */ /* 0x000fe2000fffe03f */
[----:B------:R-:W-:Y:S02]  /*0e80*/  LEA.HI.SX32 R2, R2, R5, 0x1c ;  /* 0x0000000502027211 */ /* 0x000fe400078fe2ff */
[----:B------:R-:W-:Y:S01]  /*0e90*/  ULDC UR7, c[0x0][0x9dc] ;  /* 0x0002770000077ab9 */ /* 0x000fe20000000800 */
[----:B------:R-:W-:Y:S01]  /*0ea0*/  LEA.HI.SX32 R3, R0, R3, 0x1c ;  /* 0x0000000300037211 */ /* 0x000fe200078fe2ff */
[----:B------:R-:W-:-:S03]  /*0eb0*/  UIADD3 UR7, UR4, -UR7, URZ ;  /* 0x8000000704077290 */ /* 0x000fc6000fffe03f */
[----:B------:R-:W-:Y:S01]  /*0ec0*/  VIMNMX R23, R3, R2, PT ;  /* 0x0000000203177248 */ /* 0x000fe20003fe0100 */
[----:B------:R-:W-:Y:S08]  /*0ed0*/  @!P1 BRA `(.L_x_920) ;  /* 0x0000000000449947 */ /* 0x000ff00003800000 */
[----:B------:R-:W-:-:S06]  /*0ee0*/  UISETP.GT.AND UP0, UPT, UR4, -0x1, UPT ;  /* 0xffffffff0400788c */ /* 0x000fcc000bf04270 */
[----:B------:R-:W-:-:S13]  /*0ef0*/  PLOP3.LUT P0, PT, PT, PT, UP0, 0x80, 0x0 ;  /* 0x000000000000781c */ /* 0x000fda0003f0f008 */
[----:B------:R-:W-:Y:S05]  /*0f00*/  @P0 BRA `(.L_x_921) ;  /* 0x00000000001c0947 */ /* 0x000fea0003800000 */
[----:B------:R-:W-:Y:S02]  /*0f10*/  UISETP.NE.AND UP0, UPT, UR5, 0x1, UPT ;  /* 0x000000010500788c */ /* 0x000fe4000bf05270 */
[----:B------:R-:W-:-:S09]  /*0f20*/  ULOP3.LUT UR4, URZ, UR4, URZ, 0x33, !UPT ;  /* 0x000000043f047292 */ /* 0x000fd2000f8e333f */
[----:B------:R-:W-:Y:S02]  /*0f30*/  @UP0 ULDC.64 UR10, c[0x0][0x9e8] ;  /* 0x00027a00000a0ab9 */ /* 0x000fe40000000a00 */
[----:B------:R-:W-:-:S04]  /*0f40*/  UIMAD.WIDE.U32 UR8, UR4, UR10, URZ ;  /* 0x0000000a040872a5 */ /* 0x000fc8000f8e003f */
[----:B------:R-:W-:-:S04]  /*0f50*/  @UP0 USHF.R.U32.HI UR4, URZ, UR11, UR9 ;  /* 0x0000000b3f040299 */ /* 0x000fc80008011609 */
[----:B------:R-:W-:Y:S01]  /*0f60*/  ULOP3.LUT UR4, URZ, UR4, URZ, 0x33, !UPT ;  /* 0x000000043f047292 */ /* 0x000fe2000f8e333f */
[----:B------:R-:W-:Y:S11]  /*0f70*/  BRA `(.L_x_922) ;  /* 0x0000000000107947 */ /* 0x000ff60003800000 */
.L_x_921:
[----:B------:R-:W-:-:S11]  /*0f80*/  UISETP.NE.AND UP0, UPT, UR5, 0x1, UPT ;  /* 0x000000010500788c */ /* 0x000fd6000bf05270 */
[----:B------:R-:W-:Y:S02]  /*0f90*/  @UP0 ULDC.64 UR10, c[0x0][0x9e8] ;  /* 0x00027a00000a0ab9 */ /* 0x000fe40000000a00 */
[----:B------:R-:W-:-:S04]  /*0fa0*/  UIMAD.WIDE.U32 UR8, UR4, UR10, URZ ;  /* 0x0000000a040872a5 */ /* 0x000fc8000f8e003f */
[----:B------:R-:W-:-:S12]  /*0fb0*/  @UP0 USHF.R.U32.HI UR4, URZ, UR11, UR9 ;  /* 0x0000000b3f040299 */ /* 0x000fd80008011609 */
.L_x_922:
[----:B------:R-:W-:-:S04]  /*0fc0*/  UIMAD UR4, UR4, UR5, URZ ;  /* 0x00000005040472a4 */ /* 0x000fc8000f8e023f */
[----:B------:R-:W-:-:S04]  /*0fd0*/  UISETP.LT.AND UP0, UPT, UR7, UR4, UPT ;  /* 0x000000040700728c */ /* 0x000fc8000bf01270 */
[----:B------:R-:W-:-:S12]  /*0fe0*/  USEL UR7, UR7, UR4, !UP0 ;  /* 0x0000000407077287 */ /* 0x000fd8000c000000 */
.L_x_920:
[----:B------:R-:W-:Y:S02]  /*0ff0*/  UIMAD.WIDE UR4, UR7, 0x2aaaaaab, URZ ;  /* 0x2aaaaaab070478a5 */ /* 0x000fe4000f8e023f */
[----:B------:R-:W-:Y:S02]  /*1000*/  USHF.R.U32.HI UR11, URZ, 0x10, UR6 ;  /* 0x000000103f0b7899 */ /* 0x000fe40008011606 */
[----:B------:R-:W-:Y:S02]  /*1010*/  USHF.R.U32.HI UR4, URZ, 0x1f, UR5 ;  /* 0x0000001f3f047899 */ /* 0x000fe40008011605 */
[----:B------:R-:W-:Y:S02]  /*1020*/  ULOP3.LUT UR7, UR6, 0xffff, URZ, 0xc0, !UPT ;  /* 0x0000ffff06077892 */ /* 0x000fe4000f8ec03f */
[----:B------:R-:W-:-:S04]  /*1030*/  ULEA.HI.SX32 UR4, UR5, UR4, 0x1c ;  /* 0x0000000405047291 */ /* 0x000fc8000f8fe23f */
[----:B------:R-:W-:-:S04]  /*1040*/  UISETP.LT.AND UP0, UPT, URZ, UR4, UPT ;  /* 0x000000043f00728c */ /* 0x000fc8000bf01270 */
[----:B------:R-:W-:Y:S02]  /*1050*/  USEL UR10, URZ, UR4, !UP0 ;  /* 0x000000043f0a7287 */ /* 0x000fe4000c000000 */
[----:B------:R-:W-:Y:S01]  /*1060*/  UISETP.NE.AND UP0, UPT, UR11, URZ, UPT ;  /* 0x0000003f0b00728c */ /* 0x000fe2000bf05270 */
[----:B------:R-:W-:-:S03]  /*1070*/  UMOV UR4, URZ ;  /* 0x0000003f00047c82 */ /* 0x000fc60008000000 */
[----:B------:R-:W-:-:S07]  /*1080*/  ISETP.GT.AND P0, PT, R23, UR10, PT ;  /* 0x0000000a17007c0c */ /* 0x000fce000bf04270 */
[----:B------:R-:W-:-:S06]  /*1090*/  @!UP0 ULDC UR11, c[0x0][0x9f0] ;  /* 0x00027c00000b8ab9 */ /* 0x000fcc0000000800 */
[----:B------:R-:W-:Y:S05]  /*10a0*/  @!P0 BRA `(.L_x_923) ;  /* 0x00000000008c8947 */ /* 0x000fea0003800000 */
[----:B------:R-:W-:Y:S01]  /*10b0*/  IMAD.U32 R4, RZ, RZ, UR11 ;  /* 0x0000000bff047e24 */ /* 0x000fe2000f8e00ff */
[----:B------:R-:W-:-:S04]  /*10c0*/  UMOV UR4, URZ ;  /* 0x0000003f00047c82 */ /* 0x000fc80008000000 */
[----:B------:R-:W-:-:S04]  /*10d0*/  IABS R0, R4 ;  /* 0x0000000400007213 */ /* 0x000fc80000000000 */
[----:B------:R-:W-:Y:S02]  /*10e0*/  R2UR UR12, R0 ;  /* 0x00000000000c72ca */ /* 0x000fe400000e0000 */
[----:B------:R-:W-:Y:S02]  /*10f0*/  IADD3 R0, R4, -0x1, R23 ;  /* 0xffffffff04007810 */ /* 0x000fe40007ffe017 */
[----:B------:R-:W-:Y:S02]  /*1100*/  IABS R4, R4 ;  /* 0x0000000400047213 */ /* 0x000fe40000000000 */
[----:B------:R-:W-:-:S03]  /*1110*/  R2UR UR6, R0 ;  /* 0x00000000000672ca */ /* 0x000fc600000e0000 */
[----:B------:R-:W-:-:S04]  /*1120*/  IMAD.MOV R4, RZ, RZ, -R4 ;  /* 0x000000ffff047224 */ /* 0x000fc800078e0a04 */
[----:B------:R-:W0:Y:S06]  /*1130*/  I2F.RP R2, UR12 ;  /* 0x0000000c00027d06 */ /* 0x000e2c0008209400 */
[----:B------:R-:W-:-:S06]  /*1140*/  UIADD3 UR6, -UR10, UR6, URZ ;  /* 0x000000060a067290 */ /* 0x000fcc000fffe13f */
[----:B------:R-:W-:Y:S01]  /*1150*/  IMAD.U32 R0, RZ, RZ, UR6 ;  /* 0x00000006ff007e24 */ /* 0x000fe2000f8e00ff */
[----:B------:R-:W-:Y:S01]  /*1160*/  ULOP3.LUT UR6, UR6, UR11, URZ, 0x3c, !UPT ;  /* 0x0000000b06067292 */ /* 0x000fe2000f8e3c3f */
[----:B0-----:R-:W0:Y:S03]  /*1170*/  MUFU.RCP R2, R2 ;  /* 0x0000000200027308 */ /* 0x001e260000001000 */
[----:B------:R-:W-:-:S04]  /*1180*/  IABS R0, R0 ;  /* 0x0000000000007213 */ /* 0x000fc80000000000 */
[----:B------:R-:W-:Y:S01]  /*1190*/  R2UR UR9, R0 ;  /* 0x00000000000972ca */ /* 0x000fe200000e0000 */
[----:B------:R-:W-:Y:S02]  /*11a0*/  IMAD.MOV.U32 R0, RZ, RZ, R4 ;  /* 0x000000ffff007224 */ /* 0x000fe400078e0004 */
[----:B0-----:R-:W-:-:S06]  /*11b0*/  VIADD R3, R2, 0xffffffe ;  /* 0x0ffffffe02037836 */ /* 0x001fcc0000000000 */
        /* <DEDUP_REMOVED lines=18> */
.L_x_923:
[----:B------:R-:W-:Y:S02]  /*12e0*/  UIMAD UR5, UR7, UR4, UR10 ;  /* 0x00000004070572a4 */ /* 0x000fe4000f8e020a */
[----:B------:R-:W-:Y:S01]  /*12f0*/  IMAD.U32 R0, RZ, RZ, UR4 ;  /* 0x00000004ff007e24 */ /* 0x000fe2000f8e00ff */
[----:B------:R-:W-:Y:S02]  /*1300*/  PLOP3.LUT P0, PT, PT, PT, PT, 0x80, 0x0 ;  /* 0x000000000000781c */ /* 0x000fe40003f0f070 */
[----:B------:R-:W-:Y:S02]  /*1310*/  CS2R R2, SRZ ;  /* 0x0000000000027805 */ /* 0x000fe4000001ff00 */
[----:B------:R-:W-:Y:S02]  /*1320*/  CS2R R118, SRZ ;  /* 0x0000000000767805 */ /* 0x000fe4000001ff00 */
[----:B------:R-:W-:Y:S02]  /*1330*/  CS2R R116, SRZ ;  /* 0x0000000000747805 */ /* 0x000fe4000001ff00 */
[----:B------:R-:W-:Y:S01]  /*1340*/  VIADDMNMX R23, R0, UR5, R23, PT ;  /* 0x0000000500177c46 */ /* 0x000fe2000b800117 */
[----:B------:R-:W-:Y:S01]  /*1350*/  IMAD.U32 R17, RZ, RZ, UR5 ;  /* 0x00000005ff117e24 */ /* 0x000fe2000f8e00ff */
[----:B------:R-:W-:-:S02]  /*1360*/  CS2R R114, SRZ ;  /* 0x0000000000727805 */ /* 0x000fc4000001ff00 */
[----:B------:R-:W-:Y:S02]  /*1370*/  CS2R R112, SRZ ;  /* 0x0000000000707805 */ /* 0x000fe4000001ff00 */
[----:B------:R-:W-:Y:S02]  /*1380*/  ISETP.GT.AND P1, PT, R23, UR5, PT ;  /* 0x0000000517007c0c */ /* 0x000fe4000bf24270 */
        /* <DEDUP_REMOVED lines=49> */
[----:B------:R-:W-:-:S05]  /*16a0*/  SHF.R.S32.HI R74, RZ, 0x7, R72 ;  /* 0x00000007ff4a7819 */ /* 0x000fca0000011448 */
[----:B------:R-:W1:Y:S01]  /*16b0*/  SHFL.IDX PT, R0, R74, RZ, 0x1f ;  /* 0x00001fff4a007589 */ /* 0x000e6200000e0000 */
[----:B0-----:R-:W-:-:S04]  /*16c0*/  ULEA UR57, UR6, UR57, 0x18 ;  /* 0x0000003906397291 */ /* 0x001fc8000f8ec03f */
[----:B------:R-:W-:-:S04]  /*16d0*/  UIADD3 UR6, UR57, 0x12400, URZ ;  /* 0x0001240039067890 */ /* 0x000fc8000fffe03f */
        /* <DEDUP_REMOVED lines=26> */
.L_x_925:
[----:B------:R-:W-:-:S04]  /*1880*/  SHF.L.U32 R0, RZ, 0x1f, RZ ;  /* 0x0000001fff007819 */ /* 0x000fc800000006ff */
[----:B------:R-:W0:Y:S02]  /*1890*/  SYNCS.PHASECHK.TRANS64.TRYWAIT P0, [UR57+0x30800], R0 ;  /* 0x03080000ff0075a7 */ /* 0x000e240008000179 */
[----:B0-----:R-:W-:Y:S05]  /*18a0*/  @!P0 BRA `(.L_x_926) ;  /* 0x0000012400808947 */ /* 0x001fea0003800000 */
.L_x_1093:
[----:B------:R-:W2:Y:S02]  /*18b0*/  LDL R2, [R1+0x8] ;  /* 0x0000080001027983 */ /* 0x000ea40000100800 */
[----:B--2---:R-:W-:-:S13]  /*18c0*/  R2UR UR4, R2 ;  /* 0x00000000020472ca */ /* 0x004fda00000e0000 */
[----:B------:R-:W-:-:S06]  /*18d0*/  ULOP3.LUT UR4, UR4, 0x1, URZ, 0xfc, !UPT ;  /* 0x0000000104047892 */ /* 0x000fcc000f8efc3f */
[----:B------:R-:W-:-:S05]  /*18e0*/  IMAD.U32 R2, RZ, RZ, UR4 ;  /* 0x00000004ff027e24 */ /* 0x000fca000f8e00ff */
[----:B------:R-:W-:-:S13]  /*18f0*/  ISETP.NE.AND P0, PT, R2, 0x3, PT ;  /* 0x000000030200780c */ /* 0x000fda0003f05270 */
[----:B------:R-:W-:Y:S05]  /*1900*/  @!P0 BRA `(.L_x_927) ;  /* 0x0000000000048947 */ /* 0x000fea0003800000 */
[----:B------:R-:W-:Y:S01]  /*1910*/  BPT.TRAP 0x1 ;  /* 0x000000040000795c */ /* 0x000fe20000300000 */
.L_x_927:
[----:B------:R1:W2:Y:S01]  /*1920*/  SYNCS.PHASECHK.TRANS64.TRYWAIT P2, [UR57+0x30830], R0 ;  /* 0x03083000ff0075a7 */ /* 0x0002a20008040179 */
[----:B------:R-:W-:Y:S05]  /*1930*/  @!P0 BRA `(.L_x_928) ;  /* 0x0000000000048947 */ /* 0x000fea0003800000 */
[----:B------:R-:W-:Y:S01]  /*1940*/  BPT.TRAP 0x1 ;  /* 0x000000040000795c */ /* 0x000fe20000300000 */
.L_x_928:
[----:B------:R-:W3:Y:S01]  /*1950*/  S2R R2, SR_TID.X ;  /* 0x0000000000027919 */ /* 0x000ee20000002100 */
[----:B------:R-:W-:-:S05]  /*1960*/  IMAD.U32 R6, RZ, RZ, UR36 ;  /* 0x00000024ff067e24 */ /* 0x000fca000f8e00ff */
[----:B------:R-:W-:Y:S02]  /*1970*/  LOP3.LUT R6, R6, 0x10000, RZ, 0xfc, !PT ;  /* 0x0001000006067812 */ /* 0x000fe400078efcff */
[----:B---3--:R-:W-:-:S04]  /*1980*/  LOP3.LUT R2, R2, 0x7f, RZ, 0xc0, !PT ;  /* 0x0000007f02027812 */ /* 0x008fc800078ec0ff */
[----:B------:R-:W-:Y:S01]  /*1990*/  ISETP.NE.AND P1, PT, R2, RZ, PT ;  /* 0x000000ff0200720c */ /* 0x000fe20003f25270 */
[----:B--2---:R-:W-:-:S12]  /*19a0*/  @P2 BRA `(.L_x_929) ;  /* 0x0000000000082947 */ /* 0x004fd80003800000 */
[----:B------:R-:W2:Y:S02]  /*19b0*/  SYNCS.PHASECHK.TRANS64.TRYWAIT P2, [UR57+0x30830], R0 ;  /* 0x03083000ff0075a7 */ /* 0x000ea40008040179 */
[----:B--2---:R-:W-:Y:S05]  /*19c0*/  @!P2 BRA `(.L_x_930) ;  /* 0x000001240050a947 */ /* 0x004fea0003800000 */
.L_x_929:
[----:B------:R-:W-:Y:S05]  /*19d0*/  WARPSYNC.ALL ;  /* 0x0000000000007948 */ /* 0x000fea0003800000 */
[----:B------:R-:W-:Y:S01]  /*19e0*/  IMAD.MOV.U32 R7, RZ, RZ, 0x40000040 ;  /* 0x40000040ff077424 */ /* 0x000fe200078e00ff */
[----:B------:R-:W-:Y:S01]  /*19f0*/  UIADD3 UR4, UR57, 0x1e400, URZ ;  /* 0x0001e40039047890 */ /* 0x000fe2000fffe03f */
[----:B------:R-:W-:Y:S01]  /*1a00*/  R2UR UR8, R6 ;  /* 0x00000000060872ca */ /* 0x000fe200000e0000 */
[----:B------:R-:W-:Y:S02]  /*1a10*/  WARPGROUP.ARRIVE ;  /* 0x00000000000079c5 */ /* 0x000fe40000000000 */
[----:B------:R-:W-:Y:S01]  /*1a20*/  R2UR UR9, R7 ;  /* 0x00000000070972ca */ /* 0x000fe200000e0000 */
[----:B------:R-:W-:Y:S01]  /*1a30*/  USHF.R.U32.HI UR4, URZ, 0x4, UR4 ;  /* 0x000000043f047899 */ /* 0x000fe20008011604 */
[----:B0-----:R-:W-:Y:S01]  /*1a40*/  LOP3.LUT R3, R72, 0xffffff80, RZ, 0xc0, !PT ;  /* 0xffffff8048037812 */ /* 0x001fe200078ec0ff */
[----:B------:R-:W-:Y:S01]  /*1a50*/  UMOV UR11, 0x40000040 ;  /* 0x40000040000b7882 */ /* 0x000fe20000000000 */
[----:B------:R-:W-:Y:S01]  /*1a60*/  UMOV UR7, 0x40000040 ;  /* 0x4000004000077882 */ /* 0x000fe20000000000 */
[----:B------:R-:W-:Y:S01]  /*1a70*/  ULOP3.LUT UR4, UR4, 0x3fff, URZ, 0xc0, !UPT ;  /* 0x00003fff04047892 */ /* 0x000fe2000f8ec03f */
[----:B------:R-:W-:Y:S01]  /*1a80*/  LEA.HI R73, R73, R120, RZ, 0x2 ;  /* 0x0000007849497211 */ /* 0x000fe200078f10ff */
[----:B------:R-:W-:Y:S01]  /*1a90*/  UMOV UR13, 0x40000040 ;  /* 0x40000040000d7882 */ /* 0x000fe20000000000 */
[----:B------:R-:W-:Y:S01]  /*1aa0*/  UMOV UR15, 0x40000040 ;  /* 0x40000040000f7882 */ /* 0x000fe20000000000 */
[----:B------:R-:W-:Y:S01]  /*1ab0*/  ULOP3.LUT UR59, UR4, 0x10000, URZ, 0xfc, !UPT ;  /* 0x00010000043b7892 */ /* 0x000fe2000f8efc3f */
[----:B------:R-:W-:Y:S01]  /*1ac0*/  IMAD.IADD R3, R120, 0x1, -R3 ;  /* 0x0000000178037824 */ /* 0x000fe200078e0a03 */
[----:B------:R-:W-:Y:S01]  /*1ad0*/  UMOV UR17, 0x40000040 ;  /* 0x4000004000117882 */ /* 0x000fe20000000000 */
[----:B------:R-:W-:Y:S01]  /*1ae0*/  UMOV UR19, 0x40000040 ;  /* 0x4000004000137882 */ /* 0x000fe20000000000 */
[----:B------:R-:W-:Y:S01]  /*1af0*/  UIADD3 UR6, UR59, 0x2, URZ ;  /* 0x000000023b067890 */ /* 0x000fe2000fffe03f */
[----:B------:R-:W-:Y:S01]  /*1b00*/  LOP3.LUT R73, R73, 0xfffffffc, RZ, 0xc0, !PT ;  /* 0xfffffffc49497812 */ /* 0x000fe200078ec0ff */
[----:B------:R-:W-:Y:S01]  /*1b10*/  UIADD3 UR14, UR59, 0x4, URZ ;  /* 0x000000043b0e7890 */ /* 0x000fe2000fffe03f */
[----:B-1----:R-:W-:Y:S01]  /*1b20*/  SHF.R.S32.HI R0, RZ, 0x1f, R3 ;  /* 0x0000001fff007819 */ /* 0x002fe20000011403 */
[----:B------:R-:W-:Y:S01]  /*1b30*/  UMOV UR10, UR59 ;  /* 0x0000003b000a7c82 */ /* 0x000fe20008000000 */
[----:B------:R-:W-:Y:S01]  /*1b40*/  UIADD3 UR18, UR59, 0x6, URZ ;  /* 0x000000063b127890 */ /* 0x000fe2000fffe03f */
[----:B------:R-:W-:Y:S01]  /*1b50*/  HGMMA.64x96x16.F32.BF16 R24, gdesc[UR8], RZ, !UPT, gsb0 ;  /* 0x01600000081879f0 */ /* 0x000fe2000c0018ff */
[----:B------:R-:W-:Y:S01]  /*1b60*/  R2UR UR10, R6 ;  /* 0x00000000060a72ca */ /* 0x000fe200000e0000 */
[----:B------:R-:W-:Y:S01]  /*1b70*/  UMOV UR9, 0x40000040 ;  /* 0x4000004000097882 */ /* 0x000fe20000000000 */
[----:B------:R-:W-:Y:S01]  /*1b80*/  UIADD3 UR22, UR59, 0x300, URZ ;  /* 0x000003003b167890 */ /* 0x000fe2000fffe03f */
[CC--:B------:R-:W-:Y:S01]  /*1b90*/  LEA.HI R2, R0.reuse, R3.reuse, RZ, 0x2 ;  /* 0x0000000300027211 */ /* 0x0c0fe200078f10ff */
[----:B------:R-:W-:Y:S01]  /*1ba0*/  UMOV UR5, UR9 ;  /* 0x0000000900057c82 */ /* 0x000fe20008000000 */
[----:B------:R-:W-:Y:S01]  /*1bb0*/  UMOV UR21, 0x40000040 ;  /* 0x4000004000157882 */ /* 0x000fe20000000000 */
[----:B------:R-:W-:Y:S01]  /*1bc0*/  UMOV UR23, 0x40000040 ;  /* 0x4000004000177882 */ /* 0x000fe20000000000 */
[----:B------:R-:W-:Y:S01]  /*1bd0*/  UIADD3 UR26, UR59, 0x302, URZ ;  /* 0x000003023b1a7890 */ /* 0x000fe2000fffe03f */
[----:B------:R-:W-:Y:S01]  /*1be0*/  LEA.HI R4, R0, R3, RZ, 0x5 ;  /* 0x0000000300047211 */ /* 0x000fe200078f28ff */
[----:B------:R-:W-:Y:S01]  /*1bf0*/  UMOV UR25, 0x40000040 ;  /* 0x4000004000197882 */ /* 0x000fe20000000000 */
[----:B------:R-:W-:Y:S01]  /*1c00*/  UMOV UR27, 0x40000040 ;  /* 0x40000040001b7882 */ /* 0x000fe20000000000 */
[----:B------:R-:W-:Y:S01]  /*1c10*/  UIADD3 UR30, UR59, 0x304, URZ ;  /* 0x000003043b1e7890 */ /* 0x000fe2000fffe03f */
[--C-:B------:R-:W-:Y:S01]  /*1c20*/  SHF.R.S32.HI R0, RZ, 0x2, R2.reuse ;  /* 0x00000002ff007819 */ /* 0x100fe20000011402 */
[----:B------:R-:W-:Y:S01]  /*1c30*/  UIADD3 UR8, UR10, 0x2, URZ ;  /* 0x000000020a087890 */ /* 0x000fe2000fffe03f */
[----:B------:R-:W-:Y:S01]  /*1c40*/  SHF.R.S32.HI R5, RZ, 0x1f, R2 ;  /* 0x0000001fff057819 */ /* 0x000fe20000011402 */
[----:B------:R-:W-:Y:S01]  /*1c50*/  UIADD3 UR12, UR10, 0x4, URZ ;  /* 0x000000040a0c7890 */ /* 0x000fe2000fffe03f */
[----:B------:R-:W-:Y:S01]  /*1c60*/  LEA.HI R8, R74, R74, RZ, 0x1 ;  /* 0x0000004a4a087211 */ /* 0x000fe200078f08ff */
[----:B------:R-:W-:Y:S01]  /*1c70*/  UIADD3 UR16, UR10, 0x6, URZ ;  /* 0x000000060a107890 */ /* 0x000fe2000fffe03f */
[----:B------:R-:W-:Y:S01]  /*1c80*/  IMAD.IADD R73, R120, 0x1, -R73 ;  /* 0x0000000178497824 */ /* 0x000fe200078e0a49 */
[----:B------:R-:W-:Y:S01]  /*1c90*/  UIADD3 UR20, UR10, 0x400, URZ ;  /* 0x000004000a147890 */ /* 0x000fe2000fffe03f */
[----:B------:R-:W-:Y:S01]  /*1ca0*/  SHF.R.S32.HI R4, RZ, 0x5, R4 ;  /* 0x00000005ff047819 */ /* 0x000fe20000011404 */
[----:B------:R-:W-:Y:S01]  /*1cb0*/  UMOV UR4, UR8 ;  /* 0x0000000800047c82 */ /* 0x000fe20008000000 */
[----:B------:R-:W-:Y:S01]  /*1cc0*/  UIADD3 UR24, UR10, 0x402, URZ ;  /* 0x000004020a187890 */ /* 0x000fe2000fffe03f */
[-C--:B------:R-:W-:Y:S01]  /*1cd0*/  LEA.HI R5, R5, R0.reuse, RZ, 0x3 ;  /* 0x0000000005057211 */ /* 0x080fe200078f18ff */
[----:B------:R-:W-:Y:S01]  /*1ce0*/  UIADD3 UR28, UR10, 0x404, URZ ;  /* 0x000004040a1c7890 */ /* 0x000fe2000fffe03f */
[----:B------:R-:W-:Y:S01]  /*1cf0*/  LOP3.LUT R9, R8, 0x3fffffe, RZ, 0xc0, !PT ;  /* 0x03fffffe08097812 */ /* 0x000fe200078ec0ff */
[----:B------:R-:W-:Y:S01]  /*1d00*/  UMOV UR29, 0x40000040 ;  /* 0x40000040001d7882 */ /* 0x000fe20000000000 */
[----:B------:R-:W-:Y:S01]  /*1d10*/  UMOV UR31, 0x40000040 ;  /* 0x40000040001f7882 */ /* 0x000fe20000000000 */
[----:B------:R-:W-:Y:S01]  /*1d20*/  UIADD3 UR32, UR10, 0x406, URZ ;  /* 0x000004060a207890 */ /* 0x000fe2000fffe03f */
[----:B------:R-:W-:Y:S01]  /*1d30*/  LEA R8, R4, UR38, 0x4 ;  /* 0x0000002604087c11 */ /* 0x000fe2000f8e20ff */
[----:B------:R-:W-:Y:S01]  /*1d40*/  UIADD3 UR34, UR59, 0x306, URZ ;  /* 0x000003063b227890 */ /* 0x000fe2000fffe03f */
[----:B------:R-:W-:Y:S01]  /*1d50*/  LOP3.LUT R5, R5, 0xfffffff8, RZ, 0xc0, !PT ;  /* 0xfffffff805057812 */ /* 0x000fe200078ec0ff */
[----:B------:R-:W-:Y:S01]  /*1d60*/  UMOV UR33, 0x40000040 ;  /* 0x4000004000217882 */ /* 0x000fe20000000000 */
[----:B------:R-:W-:Y:S01]  /*1d70*/  UMOV UR35, 0x40000040 ;  /* 0x4000004000237882 */ /* 0x000fe20000000000 */
[----:B------:R-:W-:Y:S01]  /*1d80*/  UIADD3 UR36, UR10, 0x800, URZ ;  /* 0x000008000a247890 */ /* 0x000fe2000fffe03f */
[C---:B------:R-:W-:Y:S01]  /*1d90*/  LEA.HI R4, R73.reuse, R73, RZ, 0x1 ;  /* 0x0000004949047211 */ /* 0x040fe200078f08ff */
[----:B------:R-:W-:Y:S01]  /*1da0*/  UMOV UR37, 0x40000040 ;  /* 0x4000004000257882 */ /* 0x000fe20000000000 */
[----:B------:R-:W-:Y:S01]  /*1db0*/  UIADD3 UR40, UR10, 0x802, URZ ;  /* 0x000008020a287890 */ /* 0x000fe2000fffe03f */
[----:B------:R-:W-:Y:S01]  /*1dc0*/  IADD3 R8, R8, R0, -R5 ;  /* 0x0000000008087210 */ /* 0x000fe20007ffe805 */
[----:B------:R-:W-:Y:S01]  /*1dd0*/  UMOV UR41, 0x40000040 ;  /* 0x4000004000297882 */ /* 0x000fe20000000000 */
[----:B------:R-:W-:Y:S01]  /*1de0*/  UIADD3 UR44, UR10, 0x804, URZ ;  /* 0x000008040a2c7890 */ /* 0x000fe2000fffe03f */
[----:B------:R-:W-:Y:S01]  /*1df0*/  LOP3.LUT R4, R4, 0x1ffffffe, RZ, 0xc0, !PT ;  /* 0x1ffffffe04047812 */ /* 0x000fe200078ec0ff */
[----:B------:R-:W-:Y:S01]  /*1e00*/  UMOV UR45, 0x40000040 ;  /* 0x40000040002d7882 */ /* 0x000fe20000000000 */
[----:B------:R-:W-:Y:S01]  /*1e10*/  UIADD3 UR48, UR10, 0x806, URZ ;  /* 0x000008060a307890 */ /* 0x000fe2000fffe03f */
[----:B------:R-:W-:Y:S01]  /*1e20*/  IMAD.IADD R9, R74, 0x1, -R9 ;  /* 0x000000014a097824 */ /* 0x000fe200078e0a09 */
[----:B------:R-:W-:Y:S01]  /*1e30*/  UMOV UR49, 0x40000040 ;  /* 0x4000004000317882 */ /* 0x000fe20000000000 */
[----:B------:R-:W-:Y:S01]  /*1e40*/  IMAD.IADD R4, R73, 0x1, -R4 ;  /* 0x0000000149047824 */ /* 0x000fe200078e0a04 */
[----:B------:R-:W-:Y:S01]  /*1e50*/  LOP3.LUT R2, R2, 0x7ffffffc, RZ, 0xc0, !PT ;  /* 0x7ffffffc02027812 */ /* 0x000fe200078ec0ff */
[----:B------:R-:W-:Y:S01]  /*1e60*/  IMAD R9, R9, 0x40, R8 ;  /* 0x0000004009097824 */ /* 0x000fe200078e0208 */
[----:B------:R-:W-:Y:S01]  /*1e70*/  ULDC UR10, c[0x0][0x288] ;  /* 0x0000a200000a7ab9 */ /* 0x000fe20000000800 */
[----:B------:R-:W-:-:S02]  /*1e80*/  IMAD.U32 R0, RZ, RZ, UR57 ;  /* 0x00000039ff007e24 */ /* 0x000fc4000f8e00ff */
[----:B------:R-:W-:Y:S02]  /*1e90*/  IMAD R10, R4, 0x8, R9 ;  /* 0x00000008040a7824 */ /* 0x000fe400078e0209 */
[----:B------:R-:W-:Y:S02]  /*1ea0*/  @!P1 VIADD R0, R0, 0x30840 ;  /* 0x0003084000009836 */ /* 0x000fe40000000000 */
[----:B------:R-:W-:Y:S02]  /*1eb0*/  IMAD.MOV.U32 R4, RZ, RZ, R10 ;  /* 0x000000ffff047224 */ /* 0x000fe400078e000a */
[----:B------:R-:W-:Y:S01]  /*1ec0*/  IMAD.MOV.U32 R8, RZ, RZ, -0x60 ;  /* 0xffffffa0ff087424 */ /* 0x000fe200078e00ff */
[----:B------:R-:W-:Y:S01]  /*1ed0*/  @!P1 PRMT R0, RZ, 0x654, R0 ;  /* 0x00000654ff009816 */ /* 0x000fe20000000000 */
[----:B------:R-:W-:Y:S02]  /*1ee0*/  IMAD.IADD R11, R3, 0x1, -R2 ;  /* 0x00000001030b7824 */ /* 0x000fe400078e0a02 */
[----:B------:R-:W-:-:S04]  /*1ef0*/  IMAD R2, R23, R8, 0x61 ;  /* 0x0000006117027424 */ /* 0x000fc800078e0208 */
[----:B------:R-:W-:Y:S02]  /*1f00*/  IMAD R3, R11, -0x2, R2 ;  /* 0xfffffffe0b037824 */ /* 0x000fe400078e0202 */
[----:B------:R-:W-:Y:S02]  /*1f10*/  VIADD R13, R2, 0xffffffff ;  /* 0xffffffff020d7836 */ /* 0x000fe40000000000 */
[----:B------:R-:W-:Y:S01]  /*1f20*/  VIADD R14, R3, 0xffffffff ;  /* 0xffffffff030e7836 */ /* 0x000fe20000000000 */
[----:B------:R-:W-:Y:S02]  /*1f30*/  WARPGROUP.DEPBAR.LE gsb0, 0x0 ;  /* 0x00008000000079c5 */ /* 0x000fe40000010000 */
[----:B------:R-:W-:-:S06]  /*1f40*/  WARPGROUP.ARRIVE ;  /* 0x00000000000079c5 */ /* 0x000fcc0000000000 */
[----:B------:R-:W-:Y:S01]  /*1f50*/  HGMMA.64x96x16.F32.BF16 R24, gdesc[UR4], R24, gsb0 ;  /* 0x01600000041879f0 */ /* 0x000fe20008001818 */
[----:B------:R-:W-:Y:S01]  /*1f60*/  UIADD3 UR6, UR59, 0x600, URZ ;  /* 0x000006003b067890 */ /* 0x000fe2000fffe03f */
[----:B------:R-:W-:Y:S01]  /*1f70*/  UMOV UR4, UR36 ;  /* 0x0000002400047c82 */ /* 0x000fe20008000000 */
[----:B------:R-:W-:Y:S01]  /*1f80*/  UMOV UR5, UR37 ;  /* 0x0000002500057c82 */ /* 0x000fe20008000000 */
[----:B------:R-:W-:Y:S01]  /*1f90*/  UMOV UR7, 0x40000040 ;  /* 0x4000004000077882 */ /* 0x000fe20000000000 */
[----:B------:R-:W-:Y:S02]  /*1fa0*/  WARPGROUP.DEPBAR.LE gsb0, 0x0 ;  /* 0x00008000000079c5 */ /* 0x000fe40000010000 */
[----:B------:R-:W-:-:S06]  /*1fb0*/  WARPGROUP.ARRIVE ;  /* 0x00000000000079c5 */ /* 0x000fcc0000000000 */
[----:B------:R-:W-:Y:S03]  /*1fc0*/  HGMMA.64x96x16.F32.BF16 R24, gdesc[UR12], R24, gsb0 ;  /* 0x016000000c1879f0 */ /* 0x000fe60008001818 */
        /* <DEDUP_REMOVED lines=39> */
[----:B------:R-:W-:Y:S01]  /*2240*/  ULDC UR4, c[0x0][0x448] ;  /* 0x0001120000047ab9 */ /* 0x000fe20000000800 */
[----:B------:R-:W-:Y:S01]  /*2250*/  ULDC UR6, c[0x0][0x9dc] ;  /* 0x0002770000067ab9 */ /* 0x000fe20000000800 */
[----:B------:R-:W-:Y:S02]  /*2260*/  UISETP.NE.AND UP0, UPT, UR4, 0x1, UPT ;  /* 0x000000010400788c */ /* 0x000fe4000bf05270 */
[----:B------:R-:W-:-:S04]  /*2270*/  ULOP3.LUT UR39, URZ, UR6, URZ, 0x33, !UPT ;  /* 0x000000063f277292 */ /* 0x000fc8000f8e333f */
[----:B------:R-:W-:Y:S02]  /*2280*/  PLOP3.LUT P2, PT, PT, PT, UP0, 0x80, 0x0 ;  /* 0x000000000000781c */ /* 0x000fe40003f4f008 */
[----:B------:R-:W-:Y:S01]  /*2290*/  PLOP3.LUT P3, PT, PT, PT, UP0, 0x80, 0x0 ;  /* 0x000000000000781c */ /* 0x000fe20003f6f008 */
[----:B------:R-:W-:Y:S02]  /*22a0*/  IMAD.U32 R12, RZ, RZ, UR39 ;  /* 0x00000027ff0c7e24 */ /* 0x000fe4000f8e00ff */
[----:B------:R-:W-:-:S08]  /*22b0*/  @UP0 ULDC UR4, c[0x0][0x44c] ;  /* 0x0001130000040ab9 */ /* 0x000fd00000000800 */
[----:B------:R-:W-:Y:S01]  /*22c0*/  @P2 IMAD.HI.U32 R5, R10, UR4, RZ ;  /* 0x000000040a052c27 */ /* 0x000fe2000f8e00ff */
[----:B------:R-:W-:-:S04]  /*22d0*/  @UP0 ULDC UR4, c[0x0][0x450] ;  /* 0x0001140000040ab9 */ /* 0x000fc80000000800 */
[----:B------:R-:W-:Y:S01]  /*22e0*/  @P3 SHF.R.U32.HI R4, RZ, UR4, R5 ;  /* 0x00000004ff043c19 */ /* 0x000fe20008011605 */
[----:B------:R-:W-:Y:S01]  /*22f0*/  ULDC.64 UR4, c[0x0][0x9e0] ;  /* 0x0002780000047ab9 */ /* 0x000fe20000000a00 */
[----:B------:R-:W-:Y:S01]  /*2300*/  IADD3 R5, R3, -UR10, R18 ;  /* 0x8000000a03057c10 */ /* 0x000fe2000fffe012 */
[----:B------:R-:W-:Y:S02]  /*2310*/  UISETP.GE.AND UP1, UPT, UR5, 0x1, UPT ;  /* 0x000000010500788c */ /* 0x000fe4000bf26270 */
[----:B------:R-:W0:Y:S02]  /*2320*/  SHFL.IDX PT, R15, R4, RZ, 0x1c1f ;  /* 0x001c1fff040f7589 */ /* 0x000e2400000e0000 */
[C---:B------:R-:W-:Y:S02]  /*2330*/  VIADD R9, R5.reuse, UR4 ;  /* 0x0000000405097c36 */ /* 0x040fe40008000000 */
[----:B------:R-:W-:Y:S01]  /*2340*/  PLOP3.LUT P2, PT, PT, PT, UP1, 0x40, 0x0 ;  /* 0x000000000000781c */ /* 0x000fe20003f4e818 */
[----:B------:R-:W-:-:S04]  /*2350*/  VIADD R5, R5, UR39 ;  /* 0x0000002705057c36 */ /* 0x000fc80008000000 */
[----:B0-----:R-:W-:Y:S01]  /*2360*/  IMAD.IADD R2, R5, 0x1, R15 ;  /* 0x0000000105027824 */ /* 0x001fe200078e020f */
[----:B------:R-:W-:Y:S02]  /*2370*/  WARPGROUP.DEPBAR.LE gsb0, 0x0 ;  /* 0x00008000000079c5 */ /* 0x000fe40000010000 */
[----:B------:R0:W-:Y:S02]  /*2380*/  @!P1 SYNCS.ARRIVE.TRANS64.RED.A1T0 RZ, [R0+URZ], RZ ;  /* 0x000000ff00ff99a7 */ /* 0x0001e4000810043f */
[----:B0-----:R-:W-:-:S04]  /*2390*/  IMAD R0, R23, -0x60, R18 ;  /* 0xffffffa017007824 */ /* 0x001fc800078e0212 */
[----:B------:R-:W-:-:S04]  /*23a0*/  VIADD R0, R0, 0x60 ;  /* 0x0000006000007836 */ /* 0x000fc80000000000 */
[----:B------:R-:W-:-:S05]  /*23b0*/  IMAD R8, R11, -0x2, R0 ;  /* 0xfffffffe0b087824 */ /* 0x000fca00078e0200 */
[----:B------:R-:W-:Y:S01]  /*23c0*/  VIADDMNMX R0, R15, R9, R8, PT ;  /* 0x000000090f007246 */ /* 0x000fe20003800108 */
[----:B------:R-:W-:Y:S06]  /*23d0*/  @P2 BRA `(.L_x_931) ;  /* 0x0000000000542947 */ /* 0x000fec0003800000 */
[----:B------:R-:W-:Y:S01]  /*23e0*/  IADD3 R3, R18, -UR10, R15 ;  /* 0x8000000a12037c10 */ /* 0x000fe2000fffe00f */
[----:B------:R-:W-:Y:S03]  /*23f0*/  BSSY B0, `(.L_x_932) ;  /* 0x0000010000007945 */ /* 0x000fe60003800000 */
[----:B------:R-:W-:-:S13]  /*2400*/  ISETP.GT.AND P2, PT, R3, -0x1, PT ;  /* 0xffffffff0300780c */ /* 0x000fda0003f44270 */
[----:B------:R-:W-:Y:S05]  /*2410*/  @P2 BRA `(.L_x_933) ;  /* 0x0000000000202947 */ /* 0x000fea0003800000 */
[----:B------:R-:W-:Y:S01]  /*2420*/  UISETP.NE.AND UP2, UPT, UR5, 0x1, UPT ;  /* 0x000000010500788c */ /* 0x000fe2000bf45270 */
[----:B------:R-:W-:-:S05]  /*2430*/  LOP3.LUT R3, RZ, R3, RZ, 0x33, !PT ;  /* 0x00000003ff037212 */ /* 0x000fca00078e33ff */
[----:B------:R-:W-:-:S05]  /*2440*/  PLOP3.LUT P2, PT, PT, PT, UP2, 0x80, 0x0 ;  /* 0x000000000000781c */ /* 0x000fca0003f4f028 */
[----:B------:R-:W-:-:S08]  /*2450*/  @UP2 ULDC.64 UR6, c[0x0][0x9e8] ;  /* 0x00027a0000062ab9 */ /* 0x000fd00000000a00 */
[----:B------:R-:W-:-:S05]  /*2460*/  @P2 IMAD.HI.U32 R15, R3, UR6, RZ ;  /* 0x00000006030f2c27 */ /* 0x000fca000f8e00ff */
[----:B------:R-:W-:-:S04]  /*2470*/  @P2 SHF.R.U32.HI R3, RZ, UR7, R15 ;  /* 0x00000007ff032c19 */ /* 0x000fc8000801160f */
[----:B------:R-:W-:Y:S01]  /*2480*/  LOP3.LUT R3, RZ, R3, RZ, 0x33, !PT ;  /* 0x00000003ff037212 */ /* 0x000fe200078e33ff */
[----:B------:R-:W-:Y:S06]  /*2490*/  BRA `(.L_x_934) ;  /* 0x0000000000147947 */ /* 0x000fec0003800000 */
.L_x_933:
[----:B------:R-:W-:-:S06]  /*24a0*/  UISETP.NE.AND UP2, UPT, UR5, 0x1, UPT ;  /* 0x000000010500788c */ /* 0x000fcc000bf45270 */
[----:B------:R-:W-:-:S05]  /*24b0*/  PLOP3.LUT P2, PT, PT, PT, UP2, 0x80, 0x0 ;  /* 0x000000000000781c */ /* 0x000fca0003f4f028 */
[----:B------:R-:W-:-:S08]  /*24c0*/  @UP2 ULDC.64 UR6, c[0x0][0x9e8] ;  /* 0x00027a0000062ab9 */ /* 0x000fd00000000a00 */
[----:B------:R-:W-:-:S05]  /*24d0*/  @P2 IMAD.HI.U32 R15, R3, UR6, RZ ;  /* 0x00000006030f2c27 */ /* 0x000fca000f8e00ff */
[----:B------:R-:W-:-:S07]  /*24e0*/  @P2 SHF.R.U32.HI R3, RZ, UR7, R15 ;  /* 0x00000007ff032c19 */ /* 0x000fce000801160f */
.L_x_934:
[----:B------:R-:W-:Y:S05]  /*24f0*/  BSYNC B0 ;  /* 0x0000000000007941 */ /* 0x000fea0003800000 */
.L_x_932:
[----:B------:R-:W-:-:S05]  /*2500*/  IMAD R3, R3, UR5, R14 ;  /* 0x0000000503037c24 */ /* 0x000fca000f8e020e */
[----:B------:R-:W-:Y:S02]  /*2510*/  VIMNMX R2, R2, R3, !PT ;  /* 0x0000000302027248 */ /* 0x000fe40007fe0100 */
[----:B------:R-:W-:-:S07]  /*2520*/  VIADDMNMX R0, R3, UR5, R0, PT ;  /* 0x0000000503007c46 */ /* 0x000fce000b800100 */
.L_x_931:
[C---:B------:R-:W-:Y:S02]  /*2530*/  ISETP.GE.AND P2, PT, R13.reuse, 0x2, PT ;  /* 0x000000020d00780c */ /* 0x040fe40003f46270 */
[C---:B------:R-:W-:Y:S02]  /*2540*/  ISETP.GE.AND P6, PT, R13.reuse, 0xa, PT ;  /* 0x0000000a0d00780c */ /* 0x040fe40003fc6270 */
[----:B------:R-:W-:Y:S02]  /*2550*/  ISETP.GT.AND P4, PT, R2, 0x1, !P2 ;  /* 0x000000010200780c */ /* 0x000fe40005784270 */
[----:B------:R-:W-:Y:S02]  /*2560*/  ISETP.GE.AND P3, PT, R13, 0x9, PT ;  /* 0x000000090d00780c */ /* 0x000fe40003f66270 */
[----:B------:R-:W-:Y:S02]  /*2570*/  ISETP.LT.OR P4, PT, R0, 0x2, P4 ;  /* 0x000000020000780c */ /* 0x000fe40002781670 */
[----:B------:R-:W-:-:S02]  /*2580*/  P2R R15, PR, RZ, 0x40 ;  /* 0x00000040ff0f7803 */ /* 0x000fc40000000000 */
[----:B------:R-:W-:Y:S02]  /*2590*/  FSEL R20, R25, -INF , !P4 ;  /* 0xff80000019147808 */ /* 0x000fe40006000000 */
[C---:B------:R-:W-:Y:S02]  /*25a0*/  ISETP.GT.AND P4, PT, R2.reuse, 0x9, !P6 ;  /* 0x000000090200780c */ /* 0x040fe40007784270 */
[----:B------:R-:W-:Y:S02]  /*25b0*/  ISETP.GT.AND P5, PT, R2, 0x8, !P3 ;  /* 0x000000080200780c */ /* 0x000fe40005fa4270 */
[----:B------:R-:W-:Y:S02]  /*25c0*/  ISETP.LT.OR P4, PT, R0, 0xa, P4 ;  /* 0x0000000a0000780c */ /* 0x000fe40002781670 */
[----:B------:R-:W-:Y:S02]  /*25d0*/  ISETP.GE.AND P6, PT, R13, 0x11, PT ;  /* 0x000000110d00780c */ /* 0x000fe40003fc6270 */
[----:B------:R-:W-:-:S02]  /*25e0*/  FSEL R72, R29, -INF , !P4 ;  /* 0xff8000001d487808 */ /* 0x000fc40006000000 */
[----:B------:R-:W-:Y:S02]  /*25f0*/  ISETP.LT.OR P5, PT, R0, 0x9, P5 ;  /* 0x000000090000780c */ /* 0x000fe40002fa1670 */
[----:B------:R-:W-:Y:S02]  /*2600*/  ISETP.GT.AND P4, PT, R2, 0x10, !P6 ;  /* 0x000000100200780c */ /* 0x000fe40007784270 */
[----:B------:R-:W-:Y:S02]  /*2610*/  FSEL R28, R28, -INF , !P5 ;  /* 0xff8000001c1c7808 */ /* 0x000fe40006800000 */
[----:B------:R-:W-:Y:S02]  /*2620*/  ISETP.LT.OR P4, PT, R0, 0x11, P4 ;  /* 0x000000110000780c */ /* 0x000fe40002781670 */
[----:B------:R-:W-:Y:S02]  /*2630*/  ISETP.GE.AND P5, PT, R13, 0x12, PT ;  /* 0x000000120d00780c */ /* 0x000fe40003fa6270 */
[----:B------:R-:W-:-:S02]  /*2640*/  FSEL R32, R32, -INF , !P4 ;  /* 0xff80000020207808 */ /* 0x000fc40006000000 */
[----:B------:R-:W-:Y:S02]  /*2650*/  ISETP.GT.AND P4, PT, R2, 0x11, !P5 ;  /* 0x000000110200780c */ /* 0x000fe40006f84270 */
[----:B------:R-:W-:Y:S02]  /*2660*/  P2R R29, PR, RZ, 0x20 ;  /* 0x00000020ff1d7803 */ /* 0x000fe40000000000 */
[----:B------:R-:W-:Y:S02]  /*2670*/  ISETP.LT.OR P4, PT, R0, 0x12, P4 ;  /* 0x000000120000780c */ /* 0x000fe40002781670 */
[----:B------:R-:W-:Y:S02]  /*2680*/  ISETP.GE.AND P5, PT, R13, 0x19, PT ;  /* 0x000000190d00780c */ /* 0x000fe40003fa6270 */
[----:B------:R-:W-:Y:S02]  /*2690*/  FSEL R74, R33, -INF , !P4 ;  /* 0xff800000214a7808 */ /* 0x000fe40006000000 */
[----:B------:R-:W-:-:S02]  /*26a0*/  ISETP.GT.AND P4, PT, R2, 0x18, !P5 ;  /* 0x000000180200780c */ /* 0x000fc40006f84270 */
[----:B------:R-:W-:Y:S02]  /*26b0*/  P2R R33, PR, RZ, 0x20 ;  /* 0x00000020ff217803 */ /* 0x000fe40000000000 */
[----:B------:R-:W-:Y:S02]  /*26c0*/  ISETP.LT.OR P4, PT, R0, 0x19, P4 ;  /* 0x000000190000780c */ /* 0x000fe40002781670 */
[----:B------:R-:W-:Y:S02]  /*26d0*/  ISETP.GE.AND P5, PT, R13, 0x1a, PT ;  /* 0x0000001a0d00780c */ /* 0x000fe40003fa6270 */
[----:B------:R-:W-:Y:S02]  /*26e0*/  FSEL R36, R36, -INF , !P4 ;  /* 0xff80000024247808 */ /* 0x000fe40006000000 */
[----:B------:R-:W-:Y:S02]  /*26f0*/  ISETP.GT.AND P4, PT, R2, 0x19, !P5 ;  /* 0x000000190200780c */ /* 0x000fe40006f84270 */
[----:B------:R-:W-:-:S02]  /*2700*/  P2R R73, PR, RZ, 0x20 ;  /* 0x00000020ff497803 */ /* 0x000fc40000000000 */
[----:B------:R-:W-:Y:S02]  /*2710*/  ISETP.LT.OR P4, PT, R0, 0x1a, P4 ;  /* 0x0000001a0000780c */ /* 0x000fe40002781670 */
[----:B------:R-:W-:Y:S02]  /*2720*/  ISETP.GE.AND P5, PT, R13, 0x21, PT ;  /* 0x000000210d00780c */ /* 0x000fe40003fa6270 */
[----:B------:R-:W-:Y:S02]  /*2730*/  FSEL R76, R37, -INF , !P4 ;  /* 0xff800000254c7808 */ /* 0x000fe40006000000 */
[----:B------:R-:W-:Y:S02]  /*2740*/  ISETP.GT.AND P4, PT, R2, 0x20, !P5 ;  /* 0x000000200200780c */ /* 0x000fe40006f84270 */
[----:B------:R-:W-:Y:S02]  /*2750*/  P2R R37, PR, RZ, 0x20 ;  /* 0x00000020ff257803 */ /* 0x000fe40000000000 */
[----:B------:R-:W-:-:S02]  /*2760*/  ISETP.LT.OR P4, PT, R0, 0x21, P4 ;  /* 0x000000210000780c */ /* 0x000fc40002781670 */
[C---:B------:R-:W-:Y:S02]  /*2770*/  ISETP.GE.AND P5, PT, R13.reuse, 0x22, PT ;  /* 0x000000220d00780c */ /* 0x040fe40003fa6270 */
[----:B------:R-:W-:Y:S02]  /*2780*/  FSEL R40, R40, -INF , !P4 ;  /* 0xff80000028287808 */ /* 0x000fe40006000000 */
[----:B------:R-:W-:Y:S02]  /*2790*/  ISETP.GT.AND P4, PT, R2, 0x21, !P5 ;  /* 0x000000210200780c */ /* 0x000fe40006f84270 */
[----:B------:R-:W-:Y:S02]  /*27a0*/  P2R R75, PR, RZ, 0x20 ;  /* 0x00000020ff4b7803 */ /* 0x000fe40000000000 */
[----:B------:R-:W-:Y:S02]  /*27b0*/  ISETP.LT.OR P4, PT, R0, 0x22, P4 ;  /* 0x000000220000780c */ /* 0x000fe40002781670 */
[----:B------:R-:W-:-:S02]  /*27c0*/  ISETP.GE.AND P5, PT, R13, 0x29, PT ;  /* 0x000000290d00780c */ /* 0x000fc40003fa6270 */
[----:B------:R-:W-:Y:S02]  /*27d0*/  FSEL R78, R41, -INF , !P4 ;  /* 0xff800000294e7808 */ /* 0x000fe40006000000 */
[----:B------:R-:W-:Y:S02]  /*27e0*/  ISETP.GT.AND P4, PT, R2, 0x28, !P5 ;  /* 0x000000280200780c */ /* 0x000fe40006f84270 */
[----:B------:R-:W-:Y:S02]  /*27f0*/  P2R R41, PR, RZ, 0x20 ;  /* 0x00000020ff297803 */ /* 0x000fe40000000000 */
        /* <DEDUP_REMOVED lines=51> */
[----:B------:R-:W-:Y:S02]  /*2b30*/  P2R R21, PR, RZ, 0x40 ;  /* 0x00000040ff157803 */ /* 0x000fe40000000000 */
[----:B------:R-:W-:Y:S02]  /*2b40*/  FSEL R64, R64, -INF , !P4 ;  /* 0xff80000040407808 */ /* 0x000fe40006000000 */
[----:B------:R-:W-:-:S04]  /*2b50*/  ISETP.GE.AND P4, PT, R13, 0x52, PT ;  /* 0x000000520d00780c */ /* 0x000fc80003f86270 */
[----:B------:R-:W-:-:S04]  /*2b60*/  ISETP.GT.AND P5, PT, R2, 0x51, !P4 ;  /* 0x000000510200780c */ /* 0x000fc800067a4270 */
[----:B------:R-:W-:-:S04]  /*2b70*/  ISETP.LT.OR P5, PT, R0, 0x52, P5 ;  /* 0x000000520000780c */ /* 0x000fc80002fa1670 */
[----:B------:R-:W-:Y:S02]  /*2b80*/  FSEL R90, R65, -INF , !P5 ;  /* 0xff800000415a7808 */ /* 0x000fe40006800000 */
[----:B------:R-:W-:-:S04]  /*2b90*/  ISETP.GE.AND P5, PT, R13, 0x59, PT ;  /* 0x000000590d00780c */ /* 0x000fc80003fa6270 */
[----:B------:R-:W-:-:S04]  /*2ba0*/  ISETP.GT.AND P6, PT, R2, 0x58, !P5 ;  /* 0x000000580200780c */ /* 0x000fc80006fc4270 */
[----:B------:R-:W-:-:S04]  /*2bb0*/  ISETP.LT.OR P6, PT, R0, 0x59, P6 ;  /* 0x000000590000780c */ /* 0x000fc800037c1670 */
[----:B------:R-:W-:Y:S02]  /*2bc0*/  FSEL R68, R68, -INF , !P6 ;  /* 0xff80000044447808 */ /* 0x000fe40007000000 */
[----:B------:R-:W-:-:S04]  /*2bd0*/  ISETP.GE.AND P6, PT, R13, 0x1, PT ;  /* 0x000000010d00780c */ /* 0x000fc80003fc6270 */
[----:B------:R-:W-:Y:S02]  /*2be0*/  P2R R25, PR, RZ, 0x40 ;  /* 0x00000040ff197803 */ /* 0x000fe40000000000 */
[----:B------:R-:W-:-:S04]  /*2bf0*/  ISETP.GT.AND P6, PT, R2, RZ, !P6 ;  /* 0x000000ff0200720c */ /* 0x000fc800077c4270 */
[----:B------:R-:W-:-:S04]  /*2c00*/  ISETP.LT.OR P6, PT, R0, 0x1, P6 ;  /* 0x000000010000780c */ /* 0x000fc800037c1670 */
[----:B------:R-:W-:Y:S02]  /*2c10*/  FSEL R24, R24, -INF , !P6 ;  /* 0xff80000018187808 */ /* 0x000fe40007000000 */
[----:B------:R-:W-:-:S04]  /*2c20*/  ISETP.GE.AND P6, PT, R13, 0x5a, PT ;  /* 0x0000005a0d00780c */ /* 0x000fc80003fc6270 */
[----:B------:R-:W-:Y:S02]  /*2c30*/  P2R R65, PR, RZ, 0x40 ;  /* 0x00000040ff417803 */ /* 0x000fe40000000000 */
[----:B------:R-:W-:-:S04]  /*2c40*/  ISETP.GT.AND P6, PT, R2, 0x59, !P6 ;  /* 0x000000590200780c */ /* 0x000fc800077c4270 */
[----:B------:R-:W-:Y:S02]  /*2c50*/  ISETP.LT.OR P6, PT, R0, 0x5a, P6 ;  /* 0x0000005a0000780c */ /* 0x000fe400037c1670 */
[----:B------:R-:W0:Y:S02]  /*2c60*/  SHFL.IDX PT, R0, R4, 0x1, 0x1c1f ;  /* 0x003c1f0004007f89 */ /* 0x000e2400000e0000 */
[----:B------:R-:W-:Y:S02]  /*2c70*/  FSEL R92, R69, -INF , !P6 ;  /* 0xff800000455c7808 */ /* 0x000fe40007000000 */
[----:B------:R-:W-:Y:S02]  /*2c80*/  PLOP3.LUT P6, PT, PT, PT, UP1, 0x40, 0x0 ;  /* 0x000000000000781c */ /* 0x000fe40003fce818 */
[----:B0-----:R-:W-:Y:S01]  /*2c90*/  VIADDMNMX R2, R0, R9, R8, PT ;  /* 0x0000000900027246 */ /* 0x001fe20003800108 */
[----:B------:R-:W-:-:S10]  /*2ca0*/  IMAD.IADD R3, R5, 0x1, R0 ;  /* 0x0000000105037824 */ /* 0x000fd400078e0200 */
[----:B------:R-:W-:Y:S05]  /*2cb0*/  @P6 BRA `(.L_x_935) ;  /* 0x00000000005c6947 */ /* 0x000fea0003800000 */
        /* <DEDUP_REMOVED lines=8> */
[----:B------:R-:W-:Y:S01]  /*2d40*/  @P6 IMAD.HI.U32 R4, R0, UR6, RZ ;  /* 0x0000000600046c27 */ /* 0x000fe2000f8e00ff */
[----:B------:R-:W-:-:S13]  /*2d50*/  PLOP3.LUT P6, PT, PT, PT, UP2, 0x80, 0x0 ;  /* 0x000000000000781c */ /* 0x000fda0003fcf028 */
[----:B------:R-:W-:-:S04]  /*2d60*/  @P6 SHF.R.U32.HI R0, RZ, UR7, R4 ;  /* 0x00000007ff006c19 */ /* 0x000fc80008011604 */
[----:B------:R-:W-:Y:S01]  /*2d70*/  LOP3.LUT R0, RZ, R0, RZ, 0x33, !PT ;  /* 0x00000000ff007212 */ /* 0x000fe200078e33ff */
[----:B------:R-:W-:Y:S06]  /*2d80*/  BRA `(.L_x_938) ;  /* 0x0000000000187947 */ /* 0x000fec0003800000 */
.L_x_937:
[----:B------:R-:W-:-:S06]  /*2d90*/  UISETP.NE.AND UP2, UPT, UR5, 0x1, UPT ;  /* 0x000000010500788c */ /* 0x000fcc000bf45270 */
[----:B------:R-:W-:-:S05]  /*2da0*/  PLOP3.LUT P6, PT, PT, PT, UP2, 0x80, 0x0 ;  /* 0x000000000000781c */ /* 0x000fca0003fcf028 */
[----:B------:R-:W-:-:S08]  /*2db0*/  @UP2 ULDC.64 UR6, c[0x0][0x9e8] ;  /* 0x00027a0000062ab9 */ /* 0x000fd00000000a00 */
[----:B------:R-:W-:Y:S01]  /*2dc0*/  @P6 IMAD.HI.U32 R4, R0, UR6, RZ ;  /* 0x0000000600046c27 */ /* 0x000fe2000f8e00ff */
[----:B------:R-:W-:-:S13]  /*2dd0*/  PLOP3.LUT P6, PT, PT, PT, UP2, 0x80, 0x0 ;  /* 0x000000000000781c */ /* 0x000fda0003fcf028 */
[----:B------:R-:W-:-:S07]  /*2de0*/  @P6 SHF.R.U32.HI R0, RZ, UR7, R4 ;  /* 0x00000007ff006c19 */ /* 0x000fce0008011604 */
.L_x_938:
[----:B------:R-:W-:Y:S05]  /*2df0*/  BSYNC B0 ;  /* 0x0000000000007941 */ /* 0x000fea0003800000 */
.L_x_936:
[----:B------:R-:W-:-:S05]  /*2e00*/  IMAD R0, R0, UR5, R14 ;  /* 0x0000000500007c24 */ /* 0x000fca000f8e020e */
[----:B------:R-:W-:Y:S02]  /*2e10*/  VIMNMX R3, R3, R0, !PT ;  /* 0x0000000003037248 */ /* 0x000fe40007fe0100 */
[----:B------:R-:W-:-:S07]  /*2e20*/  VIADDMNMX R2, R0, UR5, R2, PT ;  /* 0x0000000500027c46 */ /* 0x000fce000b800102 */
.L_x_935:
[C---:B------:R-:W-:Y:S01]  /*2e30*/  ISETP.GT.AND P2, PT, R3.reuse, 0x1, !P2 ;  /* 0x000000010300780c */ /* 0x040fe20005744270 */
[----:B------:R-:W-:Y:S01]  /*2e40*/  ULDC UR6, c[0x0][0x988] ;  /* 0x0002620000067ab9 */ /* 0x000fe20000000800 */
[----:B------:R-:W-:Y:S01]  /*2e50*/  ISETP.GT.AND P3, PT, R3, 0x8, !P3 ;  /* 0x000000080300780c */ /* 0x000fe20005f64270 */
[----:B------:R-:W-:Y:S01]  /*2e60*/  @UP0 ULDC UR14, c[0x0][0x450] ;  /* 0x00011400000e0ab9 */ /* 0x000fe20000000800 */
[C---:B------:R-:W-:Y:S02]  /*2e70*/  ISETP.LT.OR P2, PT, R2.reuse, 0x2, P2 ;  /* 0x000000020200780c */ /* 0x040fe40001741670 */
[----:B------:R-:W-:Y:S02]  /*2e80*/  ISETP.LT.OR P3, PT, R2, 0x9, P3 ;  /* 0x000000090200780c */ /* 0x000fe40001f61670 */
[----:B------:R-:W-:Y:S02]  /*2e90*/  FSEL R27, R27, -INF , !P2 ;  /* 0xff8000001b1b7808 */ /* 0x000fe40005000000 */
[----:B------:R-:W-:-:S02]  /*2ea0*/  ISETP.NE.AND P2, PT, R15, RZ, PT ;  /* 0x000000ff0f00720c */ /* 0x000fc40003f45270 */
[----:B------:R-:W-:Y:S02]  /*2eb0*/  FSEL R13, R30, -INF , !P3 ;  /* 0xff8000001e0d7808 */ /* 0x000fe40005800000 */
[----:B------:R-:W-:Y:S02]  /*2ec0*/  ISETP.GT.AND P2, PT, R3, 0x9, !P2 ;  /* 0x000000090300780c */ /* 0x000fe40005744270 */
[----:B------:R-:W-:Y:S02]  /*2ed0*/  ISETP.NE.AND P3, PT, R33, RZ, PT ;  /* 0x000000ff2100720c */ /* 0x000fe40003f65270 */
[----:B------:R-:W-:Y:S02]  /*2ee0*/  ISETP.LT.OR P2, PT, R2, 0xa, P2 ;  /* 0x0000000a0200780c */ /* 0x000fe40001741670 */
[----:B------:R-:W-:Y:S02]  /*2ef0*/  ISETP.NE.AND P6, PT, R73, RZ, PT ;  /* 0x000000ff4900720c */ /* 0x000fe40003fc5270 */
[----:B------:R-:W-:-:S02]  /*2f00*/  FSEL R31, R31, -INF , !P2 ;  /* 0xff8000001f1f7808 */ /* 0x000fc40005000000 */
[----:B------:R-:W-:Y:S02]  /*2f10*/  ISETP.NE.AND P2, PT, R21, RZ, PT ;  /* 0x000000ff1500720c */ /* 0x000fe40003f45270 */
[----:B------:R-:W-:Y:S02]  /*2f20*/  FMNMX.FTZ R0, R24, R20, !PT ;  /* 0x0000001418007209 */ /* 0x000fe40007810000 */
[----:B------:R-:W-:Y:S02]  /*2f30*/  ISETP.GT.AND P2, PT, R3, 0x10, !P2 ;  /* 0x000000100300780c */ /* 0x000fe40005744270 */
[----:B------:R-:W-:Y:S02]  /*2f40*/  FMNMX.FTZ R0, R28, R0, !PT ;  /* 0x000000001c007209 */ /* 0x000fe40007810000 */
[----:B------:R-:W-:Y:S02]  /*2f50*/  ISETP.LT.OR P2, PT, R2, 0x11, P2 ;  /* 0x000000110200780c */ /* 0x000fe40001741670 */
[----:B------:R-:W-:-:S02]  /*2f60*/  FMNMX.FTZ R0, R72, R0, !PT ;  /* 0x0000000048007209 */ /* 0x000fc40007810000 */
[----:B------:R-:W-:Y:S02]  /*2f70*/  FSEL R15, R34, -INF , !P2 ;  /* 0xff800000220f7808 */ /* 0x000fe40005000000 */
[----:B------:R-:W-:Y:S02]  /*2f80*/  ISETP.NE.AND P2, PT, R29, RZ, PT ;  /* 0x000000ff1d00720c */ /* 0x000fe40003f45270 */
[----:B------:R-:W-:Y:S02]  /*2f90*/  FMNMX.FTZ R0, R32, R0, !PT ;  /* 0x0000000020007209 */ /* 0x000fe40007810000 */
[----:B------:R-:W-:Y:S02]  /*2fa0*/  ISETP.GT.AND P2, PT, R3, 0x11, !P2 ;  /* 0x000000110300780c */ /* 0x000fe40005744270 */
[----:B------:R-:W-:Y:S02]  /*2fb0*/  FMNMX.FTZ R0, R74, R0, !PT ;  /* 0x000000004a007209 */ /* 0x000fe40007810000 */
[----:B------:R-:W-:-:S02]  /*2fc0*/  ISETP.LT.OR P2, PT, R2, 0x12, P2 ;  /* 0x000000120200780c */ /* 0x000fc40001741670 */
[----:B------:R-:W-:Y:S02]  /*2fd0*/  FMNMX.FTZ R0, R36, R0, !PT ;  /* 0x0000000024007209 */ /* 0x000fe40007810000 */
[----:B------:R-:W-:Y:S02]  /*2fe0*/  FSEL R35, R35, -INF , !P2 ;  /* 0xff80000023237808 */ /* 0x000fe40005000000 */
[----:B------:R-:W-:Y:S02]  /*2ff0*/  ISETP.GT.AND P2, PT, R3, 0x18, !P3 ;  /* 0x000000180300780c */ /* 0x000fe40005f44270 */
[----:B------:R-:W-:Y:S02]  /*3000*/  FMNMX.FTZ R0, R76, R0, !PT ;  /* 0x000000004c007209 */ /* 0x000fe40007810000 */
[----:B------:R-:W-:Y:S02]  /*3010*/  ISETP.LT.OR P2, PT, R2, 0x19, P2 ;  /* 0x000000190200780c */ /* 0x000fe40001741670 */
[----:B------:R-:W-:-:S02]  /*3020*/  FMNMX.FTZ R0, R40, R0, !PT ;  /* 0x0000000028007209 */ /* 0x000fc40007810000 */
[----:B------:R-:W-:Y:S02]  /*3030*/  FSEL R21, R38, -INF , !P2 ;  /* 0xff80000026157808 */ /* 0x000fe40005000000 */
[----:B------:R-:W-:Y:S02]  /*3040*/  ISETP.GT.AND P2, PT, R3, 0x19, !P6 ;  /* 0x000000190300780c */ /* 0x000fe40007744270 */
[----:B------:R-:W-:Y:S02]  /*3050*/  ISETP.NE.AND P6, PT, R25, RZ, PT ;  /* 0x000000ff1900720c */ /* 0x000fe40003fc5270 */
[----:B------:R-:W-:Y:S02]  /*3060*/  ISETP.LT.OR P2, PT, R2, 0x1a, P2 ;  /* 0x0000001a0200780c */ /* 0x000fe40001741670 */
[----:B------:R-:W-:Y:S02]  /*3070*/  FMNMX.FTZ R0, R78, R0, !PT ;  /* 0x000000004e007209 */ /* 0x000fe40007810000 */
        /* <DEDUP_REMOVED lines=15> */
[----:B------:R-:W-:Y:S02]  /*3170*/  ISETP.NE.AND P2, PT, R41, RZ, PT ;  /* 0x000000ff2900720c */ /* 0x000fe40003f45270 */
[----:B------:R-:W-:Y:S02]  /*3180*/  FMNMX.FTZ R0, R56, R0, !PT ;  /* 0x0000000038007209 */ /* 0x000fe40007810000 */
[----:B------:R-:W-:Y:S02]  /*3190*/  ISETP.GT.AND P2, PT, R3, 0x28, !P2 ;  /* 0x000000280300780c */ /* 0x000fe40005744270 */
[----:B------:R-:W-:-:S02]  /*31a0*/  FMNMX.FTZ R0, R86, R0, !PT ;  /* 0x0000000056007209 */ /* 0x000fc40007810000 */
[----:B------:R-:W-:Y:S02]  /*31b0*/  ISETP.LT.OR P2, PT, R2, 0x29, P2 ;  /* 0x000000290200780c */ /* 0x000fe40001741670 */
[----:B------:R-:W-:Y:S02]  /*31c0*/  FMNMX.FTZ R0, R60, R0, !PT ;  /* 0x000000003c007209 */ /* 0x000fe40007810000 */
[----:B------:R-:W-:Y:S02]  /*31d0*/  FSEL R29, R46, -INF , !P2 ;  /* 0xff8000002e1d7808 */ /* 0x000fe40005000000 */
[----:B------:R-:W-:Y:S02]  /*31e0*/  ISETP.NE.AND P2, PT, R77, RZ, PT ;  /* 0x000000ff4d00720c */ /* 0x000fe40003f45270 */
[----:B------:R-:W-:Y:S02]  /*31f0*/  FMNMX.FTZ R0, R88, R0, !PT ;  /* 0x0000000058007209 */ /* 0x000fe40007810000 */
[----:B------:R-:W-:-:S02]  /*3200*/  ISETP.GT.AND P2, PT, R3, 0x29, !P2 ;  /* 0x000000290300780c */ /* 0x000fc40005744270 */
[----:B------:R-:W-:Y:S02]  /*3210*/  FMNMX.FTZ R0, R64, R0, !PT ;  /* 0x0000000040007209 */ /* 0x000fe40007810000 */
[----:B------:R-:W-:Y:S02]  /*3220*/  ISETP.LT.OR P2, PT, R2, 0x2a, P2 ;  /* 0x0000002a0200780c */ /* 0x000fe40001741670 */
[----:B------:R-:W-:Y:S02]  /*3230*/  FMNMX.FTZ R0, R90, R0, !PT ;  /* 0x000000005a007209 */ /* 0x000fe40007810000 */
[----:B------:R-:W-:Y:S02]  /*3240*/  FSEL R47, R47, -INF , !P2 ;  /* 0xff8000002f2f7808 */ /* 0x000fe40005000000 */
[----:B------:R-:W-:Y:S02]  /*3250*/  ISETP.NE.AND P2, PT, R45, RZ, PT ;  /* 0x000000ff2d00720c */ /* 0x000fe40003f45270 */
[----:B------:R-:W-:-:S02]  /*3260*/  FMNMX.FTZ R0, R68, R0, !PT ;  /* 0x0000000044007209 */ /* 0x000fc40007810000 */
[----:B------:R-:W-:Y:S02]  /*3270*/  ISETP.GT.AND P2, PT, R3, 0x30, !P2 ;  /* 0x000000300300780c */ /* 0x000fe40005744270 */
[----:B------:R-:W-:Y:S01]  /*3280*/  FMNMX.FTZ R4, R92, R0, !PT ;  /* 0x000000005c047209 */ /* 0x000fe20007810000 */
[----:B------:R-:W-:Y:S01]  /*3290*/  IMAD.U32 R0, RZ, RZ, UR6 ;  /* 0x00000006ff007e24 */ /* 0x000fe2000f8e00ff */
[----:B------:R-:W-:Y:S01]  /*32a0*/  ISETP.LT.OR P2, PT, R2, 0x31, P2 ;  /* 0x000000310200780c */ /* 0x000fe20001741670 */
[----:B------:R-:W-:Y:S01]  /*32b0*/  @UP0 ULDC UR6, c[0x0][0x44c] ;  /* 0x0001130000060ab9 */ /* 0x000fe20000000800 */
[----:B------:R-:W-:Y:S01]  /*32c0*/  ISETP.NE.AND P3, PT, R83, RZ, PT ;  /* 0x000000ff5300720c */ /* 0x000fe20003f65270 */
[----:B------:R-:W0:Y:S01]  /*32d0*/  SHFL.BFLY PT, R5, R4, 0x2, 0x1f ;  /* 0x0c401f0004057f89 */ /* 0x000e2200000e0000 */
[----:B------:R-:W-:Y:S01]  /*32e0*/  FSEL R33, R50, -INF , !P2 ;  /* 0xff80000032217808 */ /* 0x000fe20005000000 */
[----:B------:R-:W-:Y:S01]  /*32f0*/  UIMAD.WIDE.U32 UR6, UR38, UR6, URZ ;  /* 0x00000006260672a5 */ /* 0x000fe2000f8e003f */
[----:B------:R-:W-:-:S02]  /*3300*/  ISETP.NE.AND P2, PT, R79, RZ, PT ;  /* 0x000000ff4f00720c */ /* 0x000fc40003f45270 */
[C---:B------:R-:W-:Y:S01]  /*3310*/  ISETP.GT.AND P4, PT, R3.reuse, 0x51, !P4 ;  /* 0x000000510300780c */ /* 0x040fe20006784270 */
[----:B------:R-:W-:Y:S01]  /*3320*/  @UP0 USHF.R.U32.HI UR38, URZ, UR14, UR7 ;  /* 0x0000000e3f260299 */ /* 0x000fe20008011607 */
[C---:B------:R-:W-:Y:S02]  /*3330*/  ISETP.GT.AND P2, PT, R3.reuse, 0x31, !P2 ;  /* 0x000000310300780c */ /* 0x040fe40005744270 */
[----:B------:R-:W-:Y:S02]  /*3340*/  ISETP.GT.AND P5, PT, R3, 0x58, !P5 ;  /* 0x000000580300780c */ /* 0x000fe40006fa4270 */
[C---:B------:R-:W-:Y:S02]  /*3350*/  ISETP.LT.OR P2, PT, R2.reuse, 0x32, P2 ;  /* 0x000000320200780c */ /* 0x040fe40001741670 */
[----:B------:R-:W-:Y:S02]  /*3360*/  ISETP.LT.OR P4, PT, R2, 0x52, P4 ;  /* 0x000000520200780c */ /* 0x000fe40002781670 */
[----:B------:R-:W-:-:S02]  /*3370*/  FSEL R51, R51, -INF , !P2 ;  /* 0xff80000033337808 */ /* 0x000fc40005000000 */
[----:B------:R-:W-:Y:S02]  /*3380*/  ISETP.NE.AND P2, PT, R49, RZ, PT ;  /* 0x000000ff3100720c */ /* 0x000fe40003f45270 */
[C---:B------:R-:W-:Y:S02]  /*3390*/  ISETP.LT.OR P5, PT, R2.reuse, 0x59, P5 ;  /* 0x000000590200780c */ /* 0x040fe40002fa1670 */
[----:B------:R-:W-:Y:S02]  /*33a0*/  ISETP.GT.AND P2, PT, R3, 0x38, !P2 ;  /* 0x000000380300780c */ /* 0x000fe40005744270 */
[----:B------:R-:W-:Y:S02]  /*33b0*/  FSEL R67, R67, -INF , !P4 ;  /* 0xff80000043437808 */ /* 0x000fe40006000000 */
[----:B------:R-:W-:Y:S02]  /*33c0*/  ISETP.LT.OR P2, PT, R2, 0x39, P2 ;  /* 0x000000390200780c */ /* 0x000fe40001741670 */
[----:B0-----:R-:W-:-:S02]  /*33d0*/  FMNMX.FTZ R8, R4, R5, !PT ;  /* 0x0000000504087209 */ /* 0x001fc40007810000 */
[----:B------:R-:W-:Y:S02]  /*33e0*/  FSEL R37, R54, -INF , !P2 ;  /* 0xff80000036257808 */ /* 0x000fe40005000000 */
[----:B------:R-:W-:Y:S01]  /*33f0*/  ISETP.NE.AND P2, PT, R81, RZ, PT ;  /* 0x000000ff5100720c */ /* 0x000fe20003f45270 */
[----:B------:R-:W0:Y:S01]  /*3400*/  SHFL.BFLY PT, R5, R8, 0x1, 0x1f ;  /* 0x0c201f0008057f89 */ /* 0x000e2200000e0000 */
[----:B------:R-:W-:Y:S02]  /*3410*/  FSEL R49, R70, -INF , !P5 ;  /* 0xff80000046317808 */ /* 0x000fe40006800000 */
[----:B------:R-:W-:Y:S02]  /*3420*/  ISETP.GT.AND P2, PT, R3, 0x39, !P2 ;  /* 0x000000390300780c */ /* 0x000fe40005744270 */
[----:B------:R-:W-:Y:S02]  /*3430*/  R2UR UR11, R22 ;  /* 0x00000000160b72ca */ /* 0x000fe400000e0000 */
[----:B------:R-:W-:-:S04]  /*3440*/  ISETP.LT.OR P2, PT, R2, 0x3a, P2 ;  /* 0x0000003a0200780c */ /* 0x000fc80001741670 */
[----:B------:R-:W-:Y:S02]  /*3450*/  FSEL R55, R55, -INF , !P2 ;  /* 0xff80000037377808 */ /* 0x000fe40005000000 */
[----:B------:R-:W-:-:S04]  /*3460*/  ISETP.NE.AND P2, PT, R53, RZ, PT ;  /* 0x000000ff3500720c */ /* 0x000fc80003f45270 */
[----:B------:R-:W-:Y:S01]  /*3470*/  ISETP.GT.AND P2, PT, R3, 0x40, !P2 ;  /* 0x000000400300780c */ /* 0x000fe20005744270 */
[----:B------:R-:W-:-:S03]  /*3480*/  UIADD3 UR38, UR11, UR38, URZ ;  /* 0x000000260b267290 */ /* 0x000fc6000fffe03f */
[----:B------:R-:W-:Y:S01]  /*3490*/  ISETP.LT.OR P2, PT, R2, 0x41, P2 ;  /* 0x000000410200780c */ /* 0x000fe20001741670 */
[----:B------:R-:W-:Y:S01]  /*34a0*/  UIADD3 UR4, UR38, UR4, URZ ;  /* 0x0000000426047290 */ /* 0x000fe2000fffe03f */
[----:B0-----:R-:W-:Y:S02]  /*34b0*/  FMNMX.FTZ R5, R8, R5, !PT ;  /* 0x0000000508057209 */ /* 0x001fe40007810000 */
[----:B------:R-:W-:Y:S02]  /*34c0*/  FSEL R41, R58, -INF , !P2 ;  /* 0xff8000003a297808 */ /* 0x000fe40005000000 */
[----:B------:R-:W-:Y:S01]  /*34d0*/  ISETP.GT.AND P2, PT, R3, 0x41, !P3 ;  /* 0x000000410300780c */ /* 0x000fe20005f44270 */
[----:B------:R-:W-:Y:S01]  /*34e0*/  FMUL.FTZ R14, R5, R0 ;  /* 0x00000000050e7220 */ /* 0x000fe20000410000 */
[----:B------:R-:W-:Y:S02]  /*34f0*/  ISETP.NE.AND P3, PT, R61, RZ, PT ;  /* 0x000000ff3d00720c */ /* 0x000fe40003f65270 */
[----:B------:R-:W-:-:S02]  /*3500*/  ISETP.LT.OR P2, PT, R2, 0x42, P2 ;  /* 0x000000420200780c */ /* 0x000fc40001741670 */
[----:B------:R-:W-:Y:S02]  /*3510*/  ISETP.GT.AND P3, PT, R3, 0x50, !P3 ;  /* 0x000000500300780c */ /* 0x000fe40005f64270 */
[----:B------:R-:W-:Y:S02]  /*3520*/  FSEL R59, R59, -INF , !P2 ;  /* 0xff8000003b3b7808 */ /* 0x000fe40005000000 */
[----:B------:R-:W-:Y:S02]  /*3530*/  ISETP.GT.AND P2, PT, R3, RZ, !P6 ;  /* 0x000000ff0300720c */ /* 0x000fe40007744270 */
[----:B------:R-:W-:Y:S02]  /*3540*/  ISETP.NE.AND P6, PT, R57, RZ, PT ;  /* 0x000000ff3900720c */ /* 0x000fe40003fc5270 */
[C---:B------:R-:W-:Y:S02]  /*3550*/  ISETP.LT.OR P2, PT, R2.reuse, 0x1, P2 ;  /* 0x000000010200780c */ /* 0x040fe40001741670 */
[----:B------:R-:W-:-:S02]  /*3560*/  ISETP.LT.OR P3, PT, R2, 0x51, P3 ;  /* 0x000000510200780c */ /* 0x000fc40001f61670 */
[----:B------:R-:W-:Y:S02]  /*3570*/  FSEL R9, R26, -INF , !P2 ;  /* 0xff8000001a097808 */ /* 0x000fe40005000000 */
[----:B------:R-:W-:Y:S02]  /*3580*/  FSETP.NEU.FTZ.AND P2, PT, R5, -INF , PT ;  /* 0xff8000000500780b */ /* 0x000fe40003f5d000 */
[----:B------:R-:W-:Y:S02]  /*3590*/  FMNMX.FTZ R4, R9, R27, !PT ;  /* 0x0000001b09047209 */ /* 0x000fe40007810000 */
[----:B------:R-:W-:Y:S02]  /*35a0*/  FSEL R57, R14, RZ, P2 ;  /* 0x000000ff0e397208 */ /* 0x000fe40001000000 */
[----:B------:R-:W-:Y:S02]  /*35b0*/  FMNMX.FTZ R4, R13, R4, !PT ;  /* 0x000000040d047209 */ /* 0x000fe40007810000 */
[----:B------:R-:W-:Y:S01]  /*35c0*/  ISETP.GT.AND P2, PT, R3, 0x48, !P6 ;  /* 0x000000480300780c */ /* 0x000fe20007744270 */
[--C-:B------:R-:W-:Y:S01]  /*35d0*/  FFMA.FTZ R30, R80, R0, -R57.reuse ;  /* 0x00000000501e7223 */ /* 0x100fe20000010839 */
[----:B------:R-:W-:Y:S01]  /*35e0*/  FMNMX.FTZ R4, R31, R4, !PT ;  /* 0x000000041f047209 */ /* 0x000fe20007810000 */
[-CC-:B------:R-:W-:Y:S01]  /*35f0*/  FFMA.FTZ R8, R24, R0.reuse, -R57.reuse ;  /* 0x0000000018087223 */ /* 0x180fe20000010839 */
[----:B------:R-:W-:Y:S01]  /*3600*/  ISETP.LT.OR P2, PT, R2, 0x49, P2 ;  /* 0x000000490200780c */ /* 0x000fe20001741670 */
[--C-:B------:R-:W-:Y:S01]  /*3610*/  FFMA.FTZ R14, R20, R0, -R57.reuse ;  /* 0x00000000140e7223 */ /* 0x100fe20000010839 */
[----:B------:R-:W-:Y:S01]  /*3620*/  FMNMX.FTZ R4, R15, R4, !PT ;  /* 0x000000040f047209 */ /* 0x000fe20007810000 */
[----:B------:R0:W-:Y:S01]  /*3630*/  MUFU.EX2 R77, R30 ;  /* 0x0000001e004d7308 */ /* 0x0001e20000000800 */
[----:B------:R-:W-:Y:S01]  /*3640*/  FSEL R45, R62, -INF , !P2 ;  /* 0xff8000003e2d7808 */ /* 0x000fe20005000000 */
[--C-:B------:R-:W-:Y:S01]  /*3650*/  FFMA.FTZ R20, R28, R0, -R57.reuse ;  /* 0x000000001c147223 */ /* 0x100fe20000010839 */
[----:B------:R-:W-:Y:S01]  /*3660*/  FMNMX.FTZ R4, R35, R4, !PT ;  /* 0x0000000423047209 */ /* 0x000fe20007810000 */
[-CC-:B------:R-:W-:Y:S01]  /*3670*/  FFMA.FTZ R24, R72, R0.reuse, -R57.reuse ;  /* 0x0000000048187223 */ /* 0x180fe20000010839 */
[----:B------:R-:W-:Y:S01]  /*3680*/  ISETP.NE.AND P2, PT, R85, RZ, PT ;  /* 0x000000ff5500720c */ /* 0x000fe20003f45270 */
[--C-:B------:R-:W-:Y:S01]  /*3690*/  FFMA.FTZ R26, R32, R0, -R57.reuse ;  /* 0x00000000201a7223 */ /* 0x100fe20000010839 */
[----:B------:R-:W-:Y:S01]  /*36a0*/  FMNMX.FTZ R4, R21, R4, !PT ;  /* 0x0000000415047209 */ /* 0x000fe20007810000 */
[----:B------:R-:W-:Y:S01]  /*36b0*/  MUFU.EX2 R8, R8 ;  /* 0x0000000800087308 */ /* 0x000fe20000000800 */
[----:B------:R-:W-:Y:S01]  /*36c0*/  ISETP.GT.AND P2, PT, R3, 0x49, !P2 ;  /* 0x000000490300780c */ /* 0x000fe20005744270 */
[--C-:B0-----:R-:W-:Y:S01]  /*36d0*/  FFMA.FTZ R30, R86, R0, -R57.reuse ;  /* 0x00000000561e7223 */ /* 0x101fe20000010839 */
[----:B------:R-:W-:Y:S01]  /*36e0*/  FMNMX.FTZ R4, R39, R4, !PT ;  /* 0x0000000427047209 */ /* 0x000fe20007810000 */
[-CC-:B------:R-:W-:Y:S01]  /*36f0*/  FFMA.FTZ R28, R36, R0.reuse, -R57.reuse ;  /* 0x00000000241c7223 */ /* 0x180fe20000010839 */
[----:B------:R-:W-:Y:S01]  /*3700*/  ISETP.LT.OR P2, PT, R2, 0x4a, P2 ;  /* 0x0000004a0200780c */ /* 0x000fe20001741670 */
[--C-:B------:R-:W-:Y:S01]  /*3710*/  FFMA.FTZ R42, R90, R0, -R57.reuse ;  /* 0x000000005a2a7223 */ /* 0x100fe20000010839 */
[----:B------:R-:W-:Y:S01]  /*3720*/  FMNMX.FTZ R4, R25, R4, !PT ;  /* 0x0000000419047209 */ /* 0x000fe20007810000 */
[----:B------:R0:W1:Y:S01]  /*3730*/  MUFU.EX2 R61, R14 ;  /* 0x0000000e003d7308 */ /* 0x0000620000000800 */
[----:B------:R-:W-:Y:S01]  /*3740*/  ISETP.NE.AND P6, PT, R65, RZ, PT ;  /* 0x000000ff4100720c */ /* 0x000fe20003fc5270 */
[--C-:B------:R-:W-:Y:S01]  /*3750*/  FFMA.FTZ R38, R56, R0, -R57.reuse ;  /* 0x0000000038267223 */ /* 0x100fe20000010839 */
[----:B------:R-:W-:Y:S01]  /*3760*/  FMNMX.FTZ R4, R43, R4, !PT ;  /* 0x000000042b047209 */ /* 0x000fe20007810000 */
[-CC-:B------:R-:W-:Y:S01]  /*3770*/  FFMA.FTZ R32, R48, R0.reuse, -R57.reuse ;  /* 0x0000000030207223 */ /* 0x180fe20000010839 */
[----:B------:R-:W-:Y:S01]  /*3780*/  FSEL R63, R63, -INF , !P2 ;  /* 0xff8000003f3f7808 */ /* 0x000fe20005000000 */
[--C-:B------:R-:W-:Y:S01]  /*3790*/  FFMA.FTZ R34, R52, R0, -R57.reuse ;  /* 0x0000000034227223 */ /* 0x100fe20000010839 */
[----:B------:R-:W-:Y:S01]  /*37a0*/  FMNMX.FTZ R4, R29, R4, !PT ;  /* 0x000000041d047209 */ /* 0x000fe20007810000 */
[----:B------:R-:W-:Y:S01]  /*37b0*/  MUFU.EX2 R83, R30 ;  /* 0x0000001e00537308 */ /* 0x000fe20000000800 */
[----:B------:R-:W-:Y:S01]  /*37c0*/  ISETP.GT.AND P6, PT, R3, 0x59, !P6 ;  /* 0x000000590300780c */ /* 0x000fe200077c4270 */
[--C-:B0-----:R-:W-:Y:S01]  /*37d0*/  FFMA.FTZ R14, R74, R0, -R57.reuse ;  /* 0x000000004a0e7223 */ /* 0x101fe20000010839 */
[----:B------:R-:W-:Y:S01]  /*37e0*/  FMNMX.FTZ R4, R47, R4, !PT ;  /* 0x000000042f047209 */ /* 0x000fe20007810000 */
[----:B------:R-:W-:Y:S01]  /*37f0*/  FFMA.FTZ R36, R84, R0, -R57 ;  /* 0x0000000054247223 */ /* 0x000fe20000010839 */
[----:B------:R-:W-:-:S02]  /*3800*/  FSEL R3, R66, -INF , !P3 ;  /* 0xff80000042037808 */ /* 0x000fc40005800000 */
[----:B------:R-:W-:Y:S01]  /*3810*/  FMNMX.FTZ R4, R33, R4, !PT ;  /* 0x0000000421047209 */ /* 0x000fe20007810000 */
[----:B------:R-:W-:Y:S01]  /*3820*/  MUFU.EX2 R20, R20 ;  /* 0x0000001400147308 */ /* 0x000fe20000000800 */
[----:B------:R-:W-:Y:S01]  /*3830*/  ISETP.LT.OR P6, PT, R2, 0x5a, P6 ;  /* 0x0000005a0200780c */ /* 0x000fe200037c1670 */
[--C-:B------:R-:W-:Y:S01]  /*3840*/  FFMA.FTZ R2, R44, R0, -R57.reuse ;  /* 0x000000002c027223 */ /* 0x100fe20000010839 */
[----:B------:R-:W-:Y:S01]  /*3850*/  FMNMX.FTZ R4, R51, R4, !PT ;  /* 0x0000000433047209 */ /* 0x000fe20007810000 */
[----:B------:R-:W-:Y:S01]  /*3860*/  FFMA.FTZ R44, R68, R0, -R57 ;  /* 0x00000000442c7223 */ /* 0x000fe20000010839 */
[----:B------:R-:W-:Y:S02]  /*3870*/  FSEL R71, R71, -INF , !P6 ;  /* 0xff80000047477808 */ /* 0x000fe40007000000 */
[----:B------:R-:W-:Y:S01]  /*3880*/  FMNMX.FTZ R4, R37, R4, !PT ;  /* 0x0000000425047209 */ /* 0x000fe20007810000 */
[----:B------:R0:W2:Y:S01]  /*3890*/  MUFU.EX2 R65, R24 ;  /* 0x0000001800417308 */ /* 0x0000a20000000800 */
[----:B-1----:R-:W-:-:S02]  /*38a0*/  F2FP.BF16.F32.PACK_AB R188, R61, R8 ;  /* 0x000000083dbc723e */ /* 0x002fc400000010ff */
[----:B------:R-:W-:-:S04]  /*38b0*/  FMNMX.FTZ R4, R55, R4, !PT ;  /* 0x0000000437047209 */ /* 0x000fc80007810000 */
[----:B------:R-:W-:Y:S01]  /*38c0*/  FMNMX.FTZ R4, R41, R4, !PT ;  /* 0x0000000429047209 */ /* 0x000fe20007810000 */
[----:B------:R-:W-:Y:S01]  /*38d0*/  MUFU.EX2 R26, R26 ;  /* 0x0000001a001a7308 */ /* 0x000fe20000000800 */
[----:B0-----:R-:W-:Y:S02]  /*38e0*/  FFMA.FTZ R24, R76, R0, -R57 ;  /* 0x000000004c187223 */ /* 0x001fe40000010839 */
[----:B------:R-:W-:-:S04]  /*38f0*/  FMNMX.FTZ R4, R59, R4, !PT ;  /* 0x000000043b047209 */ /* 0x000fc80007810000 */
[----:B------:R-:W-:Y:S01]  /*3900*/  FMNMX.FTZ R4, R45, R4, !PT ;  /* 0x000000042d047209 */ /* 0x000fe20007810000 */
[----:B------:R0:W1:Y:S01]  /*3910*/  MUFU.EX2 R69, R14 ;  /* 0x0000000e00457308 */ /* 0x0000620000000800 */
[----:B--2---:R-:W-:Y:S02]  /*3920*/  F2FP.BF16.F32.PACK_AB R190, R65, R20 ;  /* 0x0000001441be723e */ /* 0x004fe400000010ff */
[----:B------:R-:W-:-:S04]  /*3930*/  FMNMX.FTZ R4, R63, R4, !PT ;  /* 0x000000043f047209 */ /* 0x000fc80007810000 */
[----:B------:R-:W-:Y:S01]  /*3940*/  FMNMX.FTZ R4, R3, R4, !PT ;  /* 0x0000000403047209 */ /* 0x000fe20007810000 */
[----:B------:R-:W-:Y:S01]  /*3950*/  MUFU.EX2 R28, R28 ;  /* 0x0000001c001c7308 */ /* 0x000fe20000000800 */
[-CC-:B0-----:R-:W-:Y:S01]  /*3960*/  FFMA.FTZ R14, R40, R0.reuse, -R57.reuse ;  /* 0x00000000280e7223 */ /* 0x181fe20000010839 */
[----:B------:R-:W-:Y:S01]  /*3970*/  FFMA.FTZ R40, R88, R0, -R57 ;  /* 0x0000000058287223 */ /* 0x000fe20000010839 */
[----:B------:R-:W-:-:S04]  /*3980*/  FMNMX.FTZ R4, R67, R4, !PT ;  /* 0x0000000443047209 */ /* 0x000fc80007810000 */
[----:B------:R-:W-:Y:S01]  /*3990*/  FMNMX.FTZ R4, R49, R4, !PT ;  /* 0x0000000431047209 */ /* 0x000fe20007810000 */
[----:B------:R0:W2:Y:S01]  /*39a0*/  MUFU.EX2 R73, R24 ;  /* 0x0000001800497308 */ /* 0x0000a20000000800 */
[----:B-1----:R-:W-:Y:S02]  /*39b0*/  F2FP.BF16.F32.PACK_AB R184, R69, R26 ;  /* 0x0000001a45b8723e */ /* 0x002fe400000010ff */
[----:B------:R-:W-:-:S05]  /*39c0*/  FMNMX.FTZ R4, R71, R4, !PT ;  /* 0x0000000447047209 */ /* 0x000fca0007810000 */
[----:B------:R-:W1:Y:S01]  /*39d0*/  SHFL.BFLY PT, R53, R4, 0x2, 0x1f ;  /* 0x0c401f0004357f89 */ /* 0x000e6200000e0000 */
[----:B------:R-:W-:Y:S01]  /*39e0*/  MUFU.EX2 R85, R40 ;  /* 0x0000002800557308 */ /* 0x000fe20000000800 */
[----:B0-----:R-:W-:-:S07]  /*39f0*/  FFMA.FTZ R24, R78, R0, -R57 ;  /* 0x000000004e187223 */ /* 0x001fce0000010839 */
[----:B------:R-:W-:Y:S01]  /*3a00*/  MUFU.EX2 R14, R14 ;  /* 0x0000000e000e7308 */ /* 0x000fe20000000800 */
[----:B--2---:R-:W-:-:S07]  /*3a10*/  F2FP.BF16.F32.PACK_AB R186, R73, R28 ;  /* 0x0000001c49ba723e */ /* 0x004fce00000010ff */
[----:B------:R0:W2:Y:S01]  /*3a20*/  MUFU.EX2 R75, R24 ;  /* 0x00000018004b7308 */ /* 0x0000a20000000800 */
[----:B-1----:R-:W-:-:S07]  /*3a30*/  FMNMX.FTZ R53, R4, R53, !PT ;  /* 0x0000003504357209 */ /* 0x002fce0007810000 */
[----:B------:R-:W-:Y:S01]  /*3a40*/  MUFU.EX2 R87, R42 ;  /* 0x0000002a00577308 */ /* 0x000fe20000000800 */
[----:B0-----:R-:W-:Y:S01]  /*3a50*/  FFMA.FTZ R24, R82, R0, -R57 ;  /* 0x0000000052187223 */ /* 0x001fe20000010839 */
[----:B------:R-:W0:Y:S06]  /*3a60*/  SHFL.BFLY PT, R4, R53, 0x1, 0x1f ;  /* 0x0c201f0035047f89 */ /* 0x000e2c00000e0000 */
[----:B------:R-:W1:Y:S01]  /*3a70*/  MUFU.EX2 R2, R2 ;  /* 0x0000000200027308 */ /* 0x000e620000000800 */
[----:B--2---:R-:W-:-:S07]  /*3a80*/  F2FP.BF16.F32.PACK_AB R180, R75, R14 ;  /* 0x0000000e4bb4723e */ /* 0x004fce00000010ff */
[----:B------:R-:W-:Y:S08]  /*3a90*/  MUFU.EX2 R32, R32 ;  /* 0x0000002000207308 */ /* 0x000ff00000000800 */
[----:B------:R2:W3:Y:S01]  /*3aa0*/  MUFU.EX2 R79, R24 ;  /* 0x00000018004f7308 */ /* 0x0004e20000000800 */
[----:B-1----:R-:W-:Y:S02]  /*3ab0*/  F2FP.BF16.F32.PACK_AB R182, R77, R2 ;  /* 0x000000024db6723e */ /* 0x002fe400000010ff */
[----:B0-----:R-:W-:-:S04]  /*3ac0*/  FMNMX.FTZ R4, R53, R4, !PT ;  /* 0x0000000435047209 */ /* 0x001fc80007810000 */
[C---:B------:R-:W-:Y:S01]  /*3ad0*/  FSETP.NEU.FTZ.AND P2, PT, R4.reuse, -INF , PT ;  /* 0xff8000000400780b */ /* 0x040fe20003f5d000 */
[-C--:B------:R-:W-:Y:S01]  /*3ae0*/  FMUL.FTZ R30, R4, R0.reuse ;  /* 0x00000000041e7220 */ /* 0x080fe20000410000 */
[----:B------:R-:W-:Y:S01]  /*3af0*/  MUFU.EX2 R34, R34 ;  /* 0x0000002200227308 */ /* 0x000fe20000000800 */
[----:B--2---:R-:W-:-:S03]  /*3b00*/  FFMA.FTZ R24, R60, R0, -R57 ;  /* 0x000000003c187223 */ /* 0x004fc60000010839 */
[----:B------:R-:W-:Y:S02]  /*3b10*/  FSEL R30, R30, RZ, P2 ;  /* 0x000000ff1e1e7208 */ /* 0x000fe40001000000 */
[----:B------:R-:W-:Y:S02]  /*3b20*/  PLOP3.LUT P2, PT, PT, PT, UP1, 0x40, 0x0 ;  /* 0x000000000000781c */ /* 0x000fe40003f4e818 */
[----:B------:R-:W0:Y:S01]  /*3b30*/  MUFU.EX2 R81, R36 ;  /* 0x0000002400517308 */ /* 0x000e220000000800 */
[-CC-:B------:R-:W-:Y:S01]  /*3b40*/  FFMA.FTZ R9, R9, R0.reuse, -R30.reuse ;  /* 0x0000000009097223 */ /* 0x180fe2000001081e */
[-CC-:B------:R-:W-:Y:S01]  /*3b50*/  FFMA.FTZ R27, R27, R0.reuse, -R30.reuse ;  /* 0x000000001b1b7223 */ /* 0x180fe2000001081e */
        /* <DEDUP_REMOVED lines=12> */
[-CC-:B------:R-:W-:Y:S01]  /*3c20*/  FFMA.FTZ R51, R51, R0.reuse, -R30.reuse ;  /* 0x0000000033337223 */ /* 0x180fe2000001081e */
[----:B------:R-:W2:Y:S01]  /*3c30*/  MUFU.EX2 R40, R27 ;  /* 0x0000001b00287308 */ /* 0x000ea20000000800 */
[----:B-1----:R-:W-:Y:S01]  /*3c40*/  FADD.FTZ R9, R8, R61 ;  /* 0x0000003d08097221 */ /* 0x002fe20000010000 */
[-C--:B------:R-:W-:Y:S01]  /*3c50*/  FFMA.FTZ R36, R64, R0.reuse, -R57 ;  /* 0x0000000040247223 */ /* 0x080fe20000010839 */
[-CC-:B------:R-:W-:Y:S01]  /*3c60*/  FFMA.FTZ R37, R37, R0.reuse, -R30.reuse ;  /* 0x0000000025257223 */ /* 0x180fe2000001081e */
[-CC-:B------:R-:W-:Y:S01]  /*3c70*/  FFMA.FTZ R55, R55, R0.reuse, -R30.reuse ;  /* 0x0000000037377223 */ /* 0x180fe2000001081e */
[----:B------:R-:W-:Y:S01]  /*3c80*/  FADD.FTZ R54, R20, R9 ;  /* 0x0000000914367221 */ /* 0x000fe20000010000 */
[-CC-:B------:R-:W-:Y:S01]  /*3c90*/  FFMA.FTZ R41, R41, R0.reuse, -R30.reuse ;  /* 0x0000000029297223 */ /* 0x180fe2000001081e */
[-C--:B------:R-:W-:Y:S01]  /*3ca0*/  FFMA.FTZ R59, R59, R0.reuse, -R30 ;  /* 0x000000003b3b7223 */ /* 0x080fe2000001081e */
[----:B------:R-:W1:Y:S01]  /*3cb0*/  MUFU.EX2 R13, R13 ;  /* 0x0000000d000d7308 */ /* 0x000e620000000800 */
[----:B------:R-:W-:Y:S01]  /*3cc0*/  FADD.FTZ R9, R65, R54 ;  /* 0x0000003641097221 */ /* 0x000fe20000010000 */
[-CC-:B------:R-:W-:Y:S01]  /*3cd0*/  FFMA.FTZ R45, R45, R0.reuse, -R30.reuse ;  /* 0x000000002d2d7223 */ /* 0x180fe2000001081e */
[-CC-:B------:R-:W-:Y:S01]  /*3ce0*/  FFMA.FTZ R63, R63, R0.reuse, -R30.reuse ;  /* 0x000000003f3f7223 */ /* 0x180fe2000001081e */
[-CC-:B------:R-:W-:Y:S01]  /*3cf0*/  FFMA.FTZ R3, R3, R0.reuse, -R30.reuse ;  /* 0x0000000003037223 */ /* 0x180fe2000001081e */
[----:B------:R-:W-:Y:S01]  /*3d00*/  FADD.FTZ R54, R26, R9 ;  /* 0x000000091a367221 */ /* 0x000fe20000010000 */
[-CC-:B------:R-:W-:Y:S01]  /*3d10*/  FFMA.FTZ R67, R67, R0.reuse, -R30.reuse ;  /* 0x0000000043437223 */ /* 0x180fe2000001081e */
[-C--:B------:R-:W-:Y:S01]  /*3d20*/  FFMA.FTZ R49, R49, R0.reuse, -R30 ;  /* 0x0000000031317223 */ /* 0x080fe2000001081e */
[----:B------:R-:W4:Y:S01]  /*3d30*/  MUFU.EX2 R42, R31 ;  /* 0x0000001f002a7308 */ /* 0x000f220000000800 */
[----:B------:R-:W-:Y:S01]  /*3d40*/  FADD.FTZ R9, R69, R54 ;  /* 0x0000003645097221 */ /* 0x000fe20000010000 */
[-C--:B------:R-:W-:Y:S01]  /*3d50*/  FFMA.FTZ R30, R71, R0.reuse, -R30 ;  /* 0x00000000471e7223 */ /* 0x080fe2000001081e */
[----:B------:R-:W-:Y:S01]  /*3d60*/  FFMA.FTZ R57, R92, R0, -R57 ;  /* 0x000000005c397223 */ /* 0x000fe20000010839 */
[----:B---3--:R-:W-:Y:S01]  /*3d70*/  F2FP.BF16.F32.PACK_AB R176, R79, R32 ;  /* 0x000000204fb0723e */ /* 0x008fe200000010ff */
[----:B------:R-:W-:Y:S01]  /*3d80*/  FADD.FTZ R56, R28, R9 ;  /* 0x000000091c387221 */ /* 0x000fe20000010000 */
[----:B0-----:R-:W-:-:S02]  /*3d90*/  F2FP.BF16.F32.PACK_AB R178, R81, R34 ;  /* 0x0000002251b2723e */ /* 0x001fc400000010ff */
[----:B------:R-:W0:Y:S01]  /*3da0*/  MUFU.EX2 R15, R15 ;  /* 0x0000000f000f7308 */ /* 0x000e220000000800 */
[----:B------:R-:W-:Y:S01]  /*3db0*/  FADD.FTZ R9, R73, R56 ;  /* 0x0000003849097221 */ /* 0x000fe20000010000 */
[----:B--2---:R-:W-:Y:S01]  /*3dc0*/  FADD.FTZ R56, R189, R40 ;  /* 0x00000028bd387221 */ /* 0x004fe20000010000 */
[----:B------:R-:W-:Y:S02]  /*3dd0*/  F2FP.BF16.F32.PACK_AB R189, R40, R189 ;  /* 0x000000bd28bd723e */ /* 0x000fe400000010ff */
[----:B------:R-:W-:Y:S01]  /*3de0*/  FADD.FTZ R58, R14, R9 ;  /* 0x000000090e3a7221 */ /* 0x000fe20000010000 */
[----:B-1----:R-:W-:Y:S02]  /*3df0*/  FADD.FTZ R9, R13, R56 ;  /* 0x000000380d097221 */ /* 0x002fe40000010000 */
[----:B------:R-:W1:Y:S01]  /*3e00*/  MUFU.EX2 R46, R35 ;  /* 0x00000023002e7308 */ /* 0x000e620000000800 */
[----:B------:R-:W-:Y:S01]  /*3e10*/  FADD.FTZ R27, R75, R58 ;  /* 0x0000003a4b1b7221 */ /* 0x000fe20000010000 */
[C---:B----4-:R-:W-:Y:S01]  /*3e20*/  FADD.FTZ R56, R42.reuse, R9 ;  /* 0x000000092a387221 */ /* 0x050fe20000010000 */
[----:B------:R-:W-:-:S02]  /*3e30*/  F2FP.BF16.F32.PACK_AB R191, R42, R13 ;  /* 0x0000000d2abf723e */ /* 0x000fc400000010ff */
[----:B------:R-:W-:-:S03]  /*3e40*/  FADD.FTZ R58, R2, R27 ;  /* 0x0000001b023a7221 */ /* 0x000fc60000010000 */
[----:B------:R-:W2:Y:S01]  /*3e50*/  MUFU.EX2 R21, R21 ;  /* 0x0000001500157308 */ /* 0x000ea20000000800 */
[----:B0-----:R-:W-:Y:S01]  /*3e60*/  FADD.FTZ R9, R15, R56 ;  /* 0x000000380f097221 */ /* 0x001fe20000010000 */
[----:B------:R-:W-:-:S04]  /*3e70*/  FADD.FTZ R27, R77, R58 ;  /* 0x0000003a4d1b7221 */ /* 0x000fc80000010000 */
[----:B------:R-:W-:Y:S02]  /*3e80*/  FADD.FTZ R58, R32, R27 ;  /* 0x0000001b203a7221 */ /* 0x000fe40000010000 */
[----:B------:R-:W0:Y:S01]  /*3e90*/  MUFU.EX2 R48, R39 ;  /* 0x0000002700307308 */ /* 0x000e220000000800 */
[C---:B-1----:R-:W-:Y:S01]  /*3ea0*/  FADD.FTZ R56, R46.reuse, R9 ;  /* 0x000000092e387221 */ /* 0x042fe20000010000 */
[----:B------:R-:W-:Y:S01]  /*3eb0*/  FADD.FTZ R27, R79, R58 ;  /* 0x0000003a4f1b7221 */ /* 0x000fe20000010000 */
[----:B------:R-:W-:-:S03]  /*3ec0*/  F2FP.BF16.F32.PACK_AB R185, R46, R15 ;  /* 0x0000000f2eb9723e */ /* 0x000fc600000010ff */
[----:B------:R-:W-:Y:S02]  /*3ed0*/  FADD.FTZ R60, R34, R27 ;  /* 0x0000001b223c7221 */ /* 0x000fe40000010000 */
[----:B------:R-:W1:Y:S01]  /*3ee0*/  MUFU.EX2 R25, R25 ;  /* 0x0000001900197308 */ /* 0x000e620000000800 */
[----:B--2---:R-:W-:Y:S01]  /*3ef0*/  FADD.FTZ R9, R21, R56 ;  /* 0x0000003815097221 */ /* 0x004fe20000010000 */
[----:B------:R-:W-:-:S06]  /*3f00*/  FADD.FTZ R27, R81, R60 ;  /* 0x0000003c511b7221 */ /* 0x000fcc0000010000 */
[----:B------:R-:W2:Y:S01]  /*3f10*/  MUFU.EX2 R50, R43 ;  /* 0x0000002b00327308 */ /* 0x000ea20000000800 */
[C---:B0-----:R-:W-:Y:S01]  /*3f20*/  FADD.FTZ R58, R48.reuse, R9 ;  /* 0x00000009303a7221 */ /* 0x041fe20000010000 */
[----:B------:R-:W-:-:S06]  /*3f30*/  F2FP.BF16.F32.PACK_AB R187, R48, R21 ;  /* 0x0000001530bb723e */ /* 0x000fcc00000010ff */
[----:B------:R-:W0:Y:S01]  /*3f40*/  MUFU.EX2 R38, R38 ;  /* 0x0000002600267308 */ /* 0x000e220000000800 */
[----:B-1----:R-:W-:-:S07]  /*3f50*/  FADD.FTZ R9, R25, R58 ;  /* 0x0000003a19097221 */ /* 0x002fce0000010000 */
[----:B------:R-:W1:Y:S01]  /*3f60*/  MUFU.EX2 R29, R29 ;  /* 0x0000001d001d7308 */ /* 0x000e620000000800 */
[C---:B--2---:R-:W-:Y:S01]  /*3f70*/  FADD.FTZ R8, R50.reuse, R9 ;  /* 0x0000000932087221 */ /* 0x044fe20000010000 */
[----:B------:R-:W-:-:S06]  /*3f80*/  F2FP.BF16.F32.PACK_AB R181, R50, R25 ;  /* 0x0000001932b5723e */ /* 0x000fcc00000010ff */
[----:B------:R-:W2:Y:S01]  /*3f90*/  MUFU.EX2 R52, R47 ;  /* 0x0000002f00347308 */ /* 0x000ea20000000800 */
[----:B0-----:R-:W-:Y:S01]  /*3fa0*/  FADD.FTZ R58, R38, R27 ;  /* 0x0000001b263a7221 */ /* 0x001fe20000010000 */
[----:B------:R-:W-:-:S03]  /*3fb0*/  F2FP.BF16.F32.PACK_AB R172, R83, R38 ;  /* 0x0000002653ac723e */ /* 0x000fc600000010ff */
[----:B------:R-:W-:-:S03]  /*3fc0*/  FADD.FTZ R27, R83, R58 ;  /* 0x0000003a531b7221 */ /* 0x000fc60000010000 */
        /* <DEDUP_REMOVED lines=24> */
[----:B0-----:R-:W-:-:S07]  /*4150*/  FADD.FTZ R20, R44, R27 ;  /* 0x0000001b2c147221 */ /* 0x001fce0000010000 */
        /* <DEDUP_REMOVED lines=16> */
[----:B-1----:R-:W-:-:S04]  /*4260*/  FADD.FTZ R13, R49, R14 ;  /* 0x0000000e310d7221 */ /* 0x002fc80000010000 */
[C---:B--2---:R-:W-:Y:S01]  /*4270*/  FADD.FTZ R8, R30.reuse, R13 ;  /* 0x0000000d1e087221 */ /* 0x044fe20000010000 */
[----:B------:R-:W-:Y:S01]  /*4280*/  F2FP.BF16.F32.PACK_AB R171, R30, R49 ;  /* 0x000000311eab723e */ /* 0x000fe200000010ff */
[----:B------:R-:W-:Y:S02]  /*4290*/  VIADD R13, R23, 0xfffffffe ;  /* 0xfffffffe170d7836 */ /* 0x000fe40000000000 */
[C---:B0-----:R-:W-:Y:S01]  /*42a0*/  FADD.FTZ R9, R57.reuse, R20 ;  /* 0x0000001439097221 */ /* 0x041fe20000010000 */
[----:B------:R-:W-:Y:S01]  /*42b0*/  F2FP.BF16.F32.PACK_AB R170, R57, R44 ;  /* 0x0000002c39aa723e */ /* 0x000fe200000010ff */
[----:B------:R-:W-:Y:S06]  /*42c0*/  @P2 BRA `(.L_x_939) ;  /* 0x0000000000442947 */ /* 0x000fec0003800000 */
        /* <DEDUP_REMOVED lines=10> */
.L_x_940:
[----:B------:R-:W-:-:S11]  /*4370*/  UISETP.NE.AND UP2, UPT, UR5, 0x1, UPT ;  /* 0x000000010500788c */ /* 0x000fd6000bf45270 */
[----:B------:R-:W-:Y:S02]  /*4380*/  @UP2 ULDC.64 UR14, c[0x0][0x9e8] ;  /* 0x00027a00000e2ab9 */ /* 0x000fe40000000a00 */
[----:B------:R-:W-:-:S04]  /*4390*/  UIMAD.WIDE.U32 UR6, UR11, UR14, URZ ;  /* 0x0000000e0b0672a5 */ /* 0x000fc8000f8e003f */
[----:B------:R-:W-:-:S12]  /*43a0*/  @UP2 USHF.R.U32.HI UR11, URZ, UR15, UR7 ;  /* 0x0000000f3f0b2299 */ /* 0x000fd80008011607 */
.L_x_941:
[----:B------:R-:W-:-:S04]  /*43b0*/  UIMAD UR5, UR11, UR5, UR5 ;  /* 0x000000050b0572a4 */ /* 0x000fc8000f8e0205 */
[----:B------:R-:W-:-:S04]  /*43c0*/  UISETP.LT.AND UP2, UPT, UR4, UR5, UPT ;  /* 0x000000050400728c */ /* 0x000fc8000bf41270 */
[----:B------:R-:W-:-:S12]  /*43d0*/  USEL UR4, UR4, UR5, UP2 ;  /* 0x0000000504047287 */ /* 0x000fd80009000000 */
.L_x_939:
[----:B------:R-:W-:Y:S01]  /*43e0*/  R2UR UR6, R17 ;  /* 0x00000000110672ca */ /* 0x000fe200000e0000 */
[----:B------:R-:W-:Y:S01]  /*43f0*/  UIMAD.WIDE UR4, UR4, 0x2aaaaaab, URZ ;  /* 0x2aaaaaab040478a5 */ /* 0x000fe2000f8e023f */
[----:B------:R-:W-:Y:S01]  /*4400*/  IMAD.MOV.U32 R3, RZ, RZ, 0x3f800000 ;  /* 0x3f800000ff037424 */ /* 0x000fe200078e00ff */
[----:B------:R-:W-:Y:S01]  /*4410*/  CS2R R118, SRZ ;  /* 0x0000000000767805 */ /* 0x000fe2000001ff00 */
[----:B------:R-:W-:Y:S01]  /*4420*/  IMAD.MOV.U32 R2, RZ, RZ, 0x3f800000 ;  /* 0x3f800000ff027424 */ /* 0x000fe200078e00ff */
[----:B------:R-:W-:Y:S01]  /*4430*/  USHF.R.U32.HI UR4, URZ, 0x1f, UR5 ;  /* 0x0000001f3f047899 */ /* 0x000fe20008011605 */
[----:B------:R-:W-:Y:S02]  /*4440*/  CS2R R116, SRZ ;  /* 0x0000000000747805 */ /* 0x000fe4000001ff00 */
[----:B------:R-:W-:Y:S02]  /*4450*/  CS2R R114, SRZ ;  /* 0x0000000000727805 */ /* 0x000fe4000001ff00 */
[----:B------:R-:W-:Y:S01]  /*4460*/  CS2R R112, SRZ ;  /* 0x0000000000707805 */ /* 0x000fe2000001ff00 */
[----:B------:R-:W-:Y:S01]  /*4470*/  ULEA.HI.SX32 UR4, UR5, UR4, 0x1c ;  /* 0x0000000405047291 */ /* 0x000fe2000f8fe23f */
[----:B------:R-:W-:-:S02]  /*4480*/  CS2R R110, SRZ ;  /* 0x00000000006e7805 */ /* 0x000fc4000001ff00 */
[----:B------:R-:W-:Y:S01]  /*4490*/  CS2R R108, SRZ ;  /* 0x00000000006c7805 */ /* 0x000fe2000001ff00 */
[----:B------:R-:W-:Y:S01]  /*44a0*/  UMOV UR5, URZ ;  /* 0x0000003f00057c82 */ /* 0x000fe20008000000 */
[----:B------:R-:W-:Y:S01]  /*44b0*/  UISETP.LT.AND UP2, UPT, UR6, UR4, UPT ;  /* 0x000000040600728c */ /* 0x000fe2000bf41270 */
[----:B------:R-:W-:Y:S02]  /*44c0*/  CS2R R106, SRZ ;  /* 0x00000000006a7805 */ /* 0x000fe4000001ff00 */
[----:B------:R-:W-:Y:S02]  /*44d0*/  CS2R R104, SRZ ;  /* 0x0000000000687805 */ /* 0x000fe4000001ff00 */
[----:B------:R-:W-:Y:S01]  /*44e0*/  CS2R R102, SRZ ;  /* 0x0000000000667805 */ /* 0x000fe2000001ff00 */
[----:B------:R-:W-:Y:S01]  /*44f0*/  USEL UR56, UR6, UR4, !UP2 ;  /* 0x0000000406387287 */ /* 0x000fe2000d000000 */
[----:B------:R-:W-:Y:S02]  /*4500*/  CS2R R100, SRZ ;  /* 0x0000000000647805 */ /* 0x000fe4000001ff00 */
[----:B------:R-:W-:Y:S01]  /*4510*/  CS2R R98, SRZ ;  /* 0x0000000000627805 */ /* 0x000fe2000001ff00 */
[----:B------:R-:W-:Y:S01]  /*4520*/  UMOV UR4, URZ ;  /* 0x0000003f00047c82 */ /* 0x000fe20008000000 */
[----:B------:R-:W-:-:S02]  /*4530*/  CS2R R96, SRZ ;  /* 0x0000000000607805 */ /* 0x000fc4000001ff00 */
[----:B------:R-:W-:Y:S02]  /*4540*/  CS2R R94, SRZ ;  /* 0x00000000005e7805 */ /* 0x000fe4000001ff00 */
[----:B------:R-:W-:Y:S02]  /*4550*/  ISETP.GE.AND P2, PT, R13, UR56, PT ;  /* 0x000000380d007c0c */ /* 0x000fe4000bf46270 */
        /* <DEDUP_REMOVED lines=35> */
[----:B------:R-:W-:Y:S06]  /*4790*/  @!P2 BRA `(.L_x_942) ;  /* 0x0000002c00f0a947 */ /* 0x000fec0003800000 */
[----:B------:R-:W-:Y:S01]  /*47a0*/  IMAD.MOV.U32 R3, RZ, RZ, 0x3f800000 ;  /* 0x3f800000ff037424 */ /* 0x000fe200078e00ff */
[----:B------:R-:W-:Y:S01]  /*47b0*/  UMOV UR6, URZ ;  /* 0x0000003f00067c82 */ /* 0x000fe20008000000 */
[----:B------:R-:W-:Y:S01]  /*47c0*/  IMAD.MOV.U32 R119, RZ, RZ, RZ ;  /* 0x000000ffff777224 */ /* 0x000fe200078e00ff */
[----:B------:R-:W-:Y:S01]  /*47d0*/  UMOV UR7, URZ ;  /* 0x0000003f00077c82 */ /* 0x000fe20008000000 */
[----:B------:R-:W-:Y:S01]  /*47e0*/  ULDC UR58, c[0x0][0x9e4] ;  /* 0x00027900003a7ab9 */ /* 0x000fe20000000800 */
[----:B------:R-:W-:-:S05]  /*47f0*/  ULDC UR60, c[0x0][0x2f0] ;  /* 0x0000bc00003c7ab9 */ /* 0x000fca0000000800 */
.L_x_959:
[----:B------:R-:W-:-:S04]  /*4800*/  UIADD3 UR4, UR7, 0x1, URZ ;  /* 0x0000000107047890 */ /* 0x000fc8000fffe03f */
[----:B------:R-:W-:-:S04]  /*4810*/  UISETP.NE.AND UP2, UPT, UR4, 0x2, UPT ;  /* 0x000000020400788c */ /* 0x000fc8000bf45270 */
[----:B------:R-:W-:Y:S02]  /*4820*/  USEL UR5, URZ, 0x1, UP2 ;  /* 0x000000013f057887 */ /* 0x000fe40009000000 */
[----:B------:R-:W-:Y:S02]  /*4830*/  USEL UR4, UR4, URZ, UP2 ;  /* 0x0000003f04047287 */ /* 0x000fe40009000000 */
[----:B------:R-:W-:Y:S01]  /*4840*/  ULOP3.LUT UR5, UR6, UR5, URZ, 0x3c, !UPT ;  /* 0x0000000506057292 */ /* 0x000fe2000f8e3c3f */
[----:B------:R-:W-:Y:S11]  /*4850*/  @!P0 BRA `(.L_x_943) ;  /* 0x0000000000048947 */ /* 0x000ff60003800000 */
[----:B------:R-:W-:Y:S01]  /*4860*/  BPT.TRAP 0x1 ;  /* 0x000000040000795c */ /* 0x000fe20000300000 */
.L_x_943:
[----:B------:R-:W-:Y:S01]  /*4870*/  ULEA UR61, UR4, UR57, 0x3 ;  /* 0x00000039043d7291 */ /* 0x000fe2000f8e183f */
[----:B------:R-:W-:-:S05]  /*4880*/  IMAD.U32 R0, RZ, RZ, UR5 ;  /* 0x00000005ff007e24 */ /* 0x000fca000f8e00ff */
[----:B------:R-:W-:-:S04]  /*4890*/  SHF.L.U32 R0, R0, 0x1f, RZ ;  /* 0x0000001f00007819 */ /* 0x000fc800000006ff */
[----:B------:R0:W1:Y:S01]  /*48a0*/  SYNCS.PHASECHK.TRANS64.TRYWAIT P2, [UR61+0x30830], R0 ;  /* 0x03083000ff0075a7 */ /* 0x000062000804017d */
[----:B------:R-:W-:Y:S05]  /*48b0*/  @!P0 BRA `(.L_x_944) ;  /* 0x0000000000048947 */ /* 0x000fea0003800000 */
[----:B------:R-:W-:Y:S01]  /*48c0*/  BPT.TRAP 0x1 ;  /* 0x000000040000795c */ /* 0x000fe20000300000 */
.L_x_944:
[----:B-1----:R-:W-:Y:S05]  /*48d0*/  @P2 BRA `(.L_x_945) ;  /* 0x0000000000082947 */ /* 0x002fea0003800000 */
[----:B------:R-:W1:Y:S02]  /*48e0*/  SYNCS.PHASECHK.TRANS64.TRYWAIT P2, [UR61+0x30830], R0 ;  /* 0x03083000ff0075a7 */ /* 0x000e64000804017d */
[----:B-1----:R-:W-:Y:S05]  /*48f0*/  @!P2 BRA `(.L_x_946) ;  /* 0x000000f4009ca947 */ /* 0x002fea0003800000 */
.L_x_945:
[----:B------:R-:W-:Y:S01]  /*4900*/  R2UR UR52, R6 ;  /* 0x00000000063472ca */ /* 0x000fe200000e0000 */
[----:B------:R-:W-:Y:S01]  /*4910*/  UIMAD UR50, UR4, 0x900, UR59 ;  /* 0x00000900043278a4 */ /* 0x000fe2000f8e023b */
[----:B------:R-:W-:Y:S01]  /*4920*/  R2UR UR53, R7 ;  /* 0x00000000073572ca */ /* 0x000fe200000e0000 */
[----:B------:R-:W-:Y:S01]  /*4930*/  WARPGROUP.ARRIVE ;  /* 0x00000000000079c5 */ /* 0x000fe20000000000 */
[----:B------:R-:W-:Y:S01]  /*4940*/  UMOV UR55, 0x40000040 ;  /* 0x4000004000377882 */ /* 0x000fe20000000000 */
[----:B------:R-:W-:Y:S01]  /*4950*/  UIADD3 UR10, UR50, 0x2, URZ ;  /* 0x00000002320a7890 */ /* 0x000fe2000fffe03f */
[-C--:B------:R-:W-:Y:S01]  /*4960*/  FMUL.FTZ R24, R24, R2.reuse ;  /* 0x0000000218187220 */ /* 0x080fe20000410000 */
[----:B------:R-:W-:Y:S01]  /*4970*/  UMOV UR11, 0x40000040 ;  /* 0x40000040000b7882 */ /* 0x000fe20000000000 */
[----:B------:R-:W-:Y:S01]  /*4980*/  UMOV UR54, UR50 ;  /* 0x0000003200367c82 */ /* 0x000fe20008000000 */
[----:B------:R-:W-:Y:S01]  /*4990*/  UIADD3 UR14, UR50, 0x4, URZ ;  /* 0x00000004320e7890 */ /* 0x000fe2000fffe03f */
[-C--:B------:R-:W-:Y:S01]  /*49a0*/  FMUL.FTZ R25, R25, R2.reuse ;  /* 0x0000000219197220 */ /* 0x080fe20000410000 */
[----:B------:R-:W-:Y:S01]  /*49b0*/  UMOV UR15, 0x40000040 ;  /* 0x40000040000f7882 */ /* 0x000fe20000000000 */
[----:B------:R-:W-:Y:S01]  /*49c0*/  UIADD3 UR18, UR50, 0x6, URZ ;  /* 0x0000000632127890 */ /* 0x000fe2000fffe03f */
[-C--:B------:R-:W-:Y:S01]  /*49d0*/  FMUL.FTZ R28, R28, R2.reuse ;  /* 0x000000021c1c7220 */ /* 0x080fe20000410000 */
[----:B------:R-:W-:Y:S01]  /*49e0*/  UMOV UR19, 0x40000040 ;  /* 0x4000004000137882 */ /* 0x000fe20000000000 */
[----:B------:R-:W-:Y:S01]  /*49f0*/  HGMMA.64x96x16.F32.BF16 R120, gdesc[UR52], RZ, !UPT, gsb0 ;  /* 0x01600000347879f0 */ /* 0x000fe2000c0018ff */
        /* <DEDUP_REMOVED lines=108> */
[----:B------:R-:W-:Y:S01]  /*50c0*/  HGMMA.64x96x16.F32.BF16 R120, gdesc[UR8], R120, gsb0 ;  /* 0x01600000087879f0 */ /* 0x000fe20008001878 */
[-C--:B------:R-:W-:Y:S01]  /*50d0*/  FMUL.FTZ R115, R115, R3.reuse ;  /* 0x0000000373737220 */ /* 0x080fe20000410000 */
[-C--:B------:R-:W-:Y:S01]  /*50e0*/  FMUL.FTZ R118, R118, R3.reuse ;  /* 0x0000000376767220 */ /* 0x080fe20000410000 */
[----:B------:R-:W-:Y:S01]  /*50f0*/  FMUL.FTZ R119, R119, R3 ;  /* 0x0000000377777220 */ /* 0x000fe20000410000 */
[----:B------:R-:W-:-:S02]  /*5100*/  WARPGROUP.DEPBAR.LE gsb0, 0x0 ;  /* 0x00008000000079c5 */ /* 0x000fc40000010000 */
        /* <DEDUP_REMOVED lines=30> */
[----:B------:R-:W-:Y:S05]  /*52f0*/  @!P0 BRA `(.L_x_947) ;  /* 0x0000000000048947 */ /* 0x000fea0003800000 */
[----:B------:R-:W-:Y:S01]  /*5300*/  BPT.TRAP 0x1 ;  /* 0x000000040000795c */ /* 0x000fe20000300000 */
.L_x_947:
[----:B------:R-:W-:Y:S01]  /*5310*/  ULEA UR11, UR7, UR57, 0x3 ;  /* 0x00000039070b7291 */ /* 0x000fe2000f8e183f */
[----:B01----:R-:W-:-:S05]  /*5320*/  IMAD.U32 R0, RZ, RZ, UR6 ;  /* 0x00000006ff007e24 */ /* 0x003fca000f8e00ff */
[----:B------:R-:W-:-:S04]  /*5330*/  SHF.L.U32 R0, R0, 0x1f, RZ ;  /* 0x0000001f00007819 */ /* 0x000fc800000006ff */
[----:B------:R0:W1:Y:S01]  /*5340*/  SYNCS.PHASECHK.TRANS64.TRYWAIT P2, [UR11+0x30850], R0 ;  /* 0x03085000ff0075a7 */ /* 0x000062000804014b */
[----:B------:R-:W-:Y:S05]  /*5350*/  @!P0 BRA `(.L_x_948) ;  /* 0x0000000000048947 */ /* 0x000fea0003800000 */
[----:B------:R-:W-:Y:S01]  /*5360*/  BPT.TRAP 0x1 ;  /* 0x000000040000795c */ /* 0x000fe20000300000 */
.L_x_948:
[----:B-1----:R-:W-:Y:S05]  /*5370*/  @P2 BRA `(.L_x_949) ;  /* 0x0000000000082947 */ /* 0x002fea0003800000 */
[----:B------:R-:W1:Y:S02]  /*5380*/  SYNCS.PHASECHK.TRANS64.TRYWAIT P2, [UR11+0x30850], R0 ;  /* 0x03085000ff0075a7 */ /* 0x000e64000804014b */
[----:B-1----:R-:W-:Y:S05]  /*5390*/  @!P2 BRA `(.L_x_950) ;  /* 0x000000ec000ca947 */ /* 0x002fea0003800000 */
.L_x_949:
[----:B------:R-:W-:Y:S01]  /*53a0*/  UIADD3 UR6, UR57, 0x400, URZ ;  /* 0x0000040039067890 */ /* 0x000fe2000fffe03f */
[----:B------:R-:W-:Y:S01]  /*53b0*/  WARPGROUP.ARRIVE ;  /* 0x00000000000079c5 */ /* 0x000fe20000000000 */
[----:B------:R-:W-:Y:S01]  /*53c0*/  PLOP3.LUT P2, PT, PT, PT, UP0, 0x80, 0x0 ;  /* 0x000000000000781c */ /* 0x000fe20003f4f008 */
[----:B------:R-:W-:Y:S01]  /*53d0*/  IMAD.MOV.U32 R15, RZ, RZ, R10 ;  /* 0x000000ffff0f7224 */ /* 0x000fe200078e000a */
[----:B------:R-:W-:Y:S01]  /*53e0*/  USHF.R.U32.HI UR6, URZ, 0x4, UR6 ;  /* 0x000000043f067899 */ /* 0x000fe20008011606 */
[----:B------:R-:W-:Y:S01]  /*53f0*/  PLOP3.LUT P3, PT, PT, PT, UP0, 0x80, 0x0 ;  /* 0x000000000000781c */ /* 0x000fe20003f6f008 */
[----:B01----:R-:W-:Y:S01]  /*5400*/  IMAD.U32 R0, RZ, RZ, UR61 ;  /* 0x0000003dff007e24 */ /* 0x003fe2000f8e00ff */
[----:B------:R-:W-:Y:S01]  /*5410*/  R2UR UR14, R12 ;  /* 0x000000000c0e72ca */ /* 0x000fe200000e0000 */
[----:B------:R-:W-:Y:S02]  /*5420*/  ULOP3.LUT UR6, UR6, 0x3fff, URZ, 0xc0, !UPT ;  /* 0x00003fff06067892 */ /* 0x000fe4000f8ec03f */
[----:B------:R-:W-:Y:S01]  /*5430*/  @!P1 VIADD R0, R0, 0x30840 ;  /* 0x0003084000009836 */ /* 0x000fe20000000000 */
[----:B------:R-:W-:Y:S01]  /*5440*/  ULDC UR18, c[0x0][0x288] ;  /* 0x0000a20000127ab9 */ /* 0x000fe20000000800 */
[----:B------:R-:W-:Y:S01]  /*5450*/  ULOP3.LUT UR6, UR6, 0x3000000, URZ, 0xfc, !UPT ;  /* 0x0300000006067892 */ /* 0x000fe2000f8efc3f */
[----:B------:R-:W-:-:S02]  /*5460*/  ULDC UR15, c[0x0][0x9e0] ;  /* 0x00027800000f7ab9 */ /* 0x000fc40000000800 */
[----:B------:R-:W-:Y:S01]  /*5470*/  @!P1 PRMT R0, RZ, 0x654, R0 ;  /* 0x00000654ff009816 */ /* 0x000fe20000000000 */
[----:B------:R-:W-:-:S03]  /*5480*/  UIMAD UR10, UR7, 0x900, UR6 ;  /* 0x00000900070a78a4 */ /* 0x000fc6000f8e0206 */
[----:B------:R-:W-:-:S04]  /*5490*/  UMOV UR7, 0x40000040 ;  /* 0x4000004000077882 */ /* 0x000fc80000000000 */
[----:B------:R-:W-:Y:S02]  /*54a0*/  UMOV UR6, UR10 ;  /* 0x0000000a00067c82 */ /* 0x000fe40008000000 */
        /* <DEDUP_REMOVED lines=15> */
[----:B------:R-:W-:-:S14]  /*55a0*/  IMAD R180, R13, -0x60, RZ ;  /* 0xffffffa00db47824 */ /* 0x000fdc00078e02ff */
[----:B------:R-:W-:Y:S01]  /*55b0*/  HGMMA.64x192x16.F32.BF16 R24, R176, gdesc[UR4].tnspB, R24, gsb0 ;  /* 0x42e00004b0187df0 */ /* 0x000fe20008001818 */
[----:B------:R-:W-:Y:S01]  /*55c0*/  UIADD3 UR6, UR10, 0x200, URZ ;  /* 0x000002000a067890 */ /* 0x000fe2000fffe03f */
[----:B------:R-:W-:Y:S01]  /*55d0*/  UMOV UR7, 0x40000040 ;  /* 0x4000004000077882 */ /* 0x000fe20000000000 */
[----:B------:R-:W-:Y:S02]  /*55e0*/  WARPGROUP.DEPBAR.LE gsb0, 0x0 ;  /* 0x00008000000079c5 */ /* 0x000fe40000010000 */
[----:B------:R-:W-:-:S15]  /*55f0*/  WARPGROUP.ARRIVE ;  /* 0x00000000000079c5 */ /* 0x000fde0000000000 */
[----:B------:R-:W-:Y:S01]  /*5600*/  HGMMA.64x192x16.F32.BF16 R24, R172, gdesc[UR4].tnspB, R24, gsb0 ;  /* 0x42e00004ac187df0 */ /* 0x000fe20008001818 */
[----:B------:R-:W-:Y:S01]  /*5610*/  UIADD3 UR6, UR10, 0x280, URZ ;  /* 0x000002800a067890 */ /* 0x000fe2000fffe03f */
[----:B------:R-:W-:Y:S02]  /*5620*/  UMOV UR7, 0x40000040 ;  /* 0x4000004000077882 */ /* 0x000fe40000000000 */
[----:B------:R-:W-:Y:S01]  /*5630*/  UMOV UR10, UR18 ;  /* 0x00000012000a7c82 */ /* 0x000fe20008000000 */
[----:B------:R-:W-:Y:S02]  /*5640*/  WARPGROUP.DEPBAR.LE gsb0, 0x0 ;  /* 0x00008000000079c5 */ /* 0x000fe40000010000 */
[----:B------:R-:W-:-:S13]  /*5650*/  WARPGROUP.ARRIVE ;  /* 0x00000000000079c5 */ /* 0x000fda0000000000 */
[----:B------:R-:W-:Y:S01]  /*5660*/  HGMMA.64x192x16.F32.BF16 R24, R168, gdesc[UR4].tnspB, R24, gsb0 ;  /* 0x42e00004a8187df0 */ /* 0x000fe20008001818 */
[----:B------:R-:W-:Y:S02]  /*5670*/  @UP0 ULDC UR6, c[0x0][0x44c] ;  /* 0x0001130000060ab9 */ /* 0x000fe40000000800 */
[----:B------:R-:W-:Y:S01]  /*5680*/  @P2 IMAD.HI.U32 R2, R10, UR6, RZ ;  /* 0x000000060a022c27 */ /* 0x000fe2000f8e00ff */
[----:B------:R-:W-:Y:S01]  /*5690*/  @UP0 ULDC UR6, c[0x0][0x450] ;  /* 0x0001140000060ab9 */ /* 0x000fe20000000800 */
[----:B------:R-:W-:-:S03]  /*56a0*/  PLOP3.LUT P2, PT, PT, PT, UP1, 0x40, 0x0 ;  /* 0x000000000000781c */ /* 0x000fc60003f4e818 */
[----:B------:R-:W-:Y:S01]  /*56b0*/  @P3 SHF.R.U32.HI R15, RZ, UR6, R2 ;  /* 0x00000006ff0f3c19 */ /* 0x000fe20008011602 */
[----:B------:R-:W-:-:S04]  /*56c0*/  VIADD R2, R180, 0x1 ;  /* 0x00000001b4027836 */ /* 0x000fc80000000000 */
[----:B------:R-:W0:Y:S01]  /*56d0*/  SHFL.IDX PT, R21, R15, RZ, 0x1c1f ;  /* 0x001c1fff0f157589 */ /* 0x000e2200000e0000 */
[----:B------:R-:W-:Y:S01]  /*56e0*/  IMAD R3, R11, -0x2, R2 ;  /* 0xfffffffe0b037824 */ /* 0x000fe200078e0202 */
[----:B------:R-:W-:Y:S02]  /*56f0*/  WARPGROUP.DEPBAR.LE gsb0, 0x0 ;  /* 0x00008000000079c5 */ /* 0x000fe40000010000 */
[----:B------:R1:W-:Y:S01]  /*5700*/  @!P1 SYNCS.ARRIVE.TRANS64.RED.A1T0 RZ, [R0+URZ], RZ ;  /* 0x000000ff00ff99a7 */ /* 0x0003e2000810043f */
[----:B------:R-:W-:Y:S02]  /*5710*/  VIADD R168, R3, 0xffffffff ;  /* 0xffffffff03a87836 */ /* 0x000fe40000000000 */
[----:B-1----:R-:W-:-:S04]  /*5720*/  IMAD R0, R16, UR60, R3 ;  /* 0x0000003c10007c24 */ /* 0x002fc8000f8e0203 */
[----:B------:R-:W-:-:S04]  /*5730*/  VIADD R0, R0, -UR10 ;  /* 0x8000000a00007c36 */ /* 0x000fc80008000000 */
[C---:B------:R-:W-:Y:S02]  /*5740*/  VIADD R20, R0.reuse, UR15 ;  /* 0x0000000f00147c36 */ /* 0x040fe40008000000 */
[----:B------:R-:W-:Y:S02]  /*5750*/  VIADD R22, R0, UR14 ;  /* 0x0000000e00167c36 */ /* 0x000fe40008000000 */
[--C-:B0-----:R-:W-:Y:S02]  /*5760*/  IMAD.IADD R0, R20, 0x1, R21.reuse ;  /* 0x0000000114007824 */ /* 0x101fe400078e0215 */
[----:B------:R-:W-:Y:S01]  /*5770*/  IMAD.IADD R2, R22, 0x1, R21 ;  /* 0x0000000116027824 */ /* 0x000fe200078e0215 */
[----:B------:R-:W-:Y:S06]  /*5780*/  @P2 BRA `(.L_x_951) ;  /* 0x0000000000582947 */ /* 0x000fec0003800000 */
[----:B------:R-:W-:Y:S01]  /*5790*/  IMAD R3, R16, UR60, R21 ;  /* 0x0000003c10037c24 */ /* 0x000fe2000f8e0215 */
[----:B------:R-:W-:Y:S03]  /*57a0*/  BSSY B0, `(.L_x_952) ;  /* 0x0000011000007945 */ /* 0x000fe60003800000 */
[----:B------:R-:W-:-:S05]  /*57b0*/  VIADD R3, R3, -UR10 ;  /* 0x8000000a03037c36 */ /* 0x000fca0008000000 */
[----:B------:R-:W-:-:S13]  /*57c0*/  ISETP.GT.AND P2, PT, R3, -0x1, PT ;  /* 0xffffffff0300780c */ /* 0x000fda0003f44270 */
[----:B------:R-:W-:Y:S05]  /*57d0*/  @P2 BRA `(.L_x_953) ;  /* 0x0000000000202947 */ /* 0x000fea0003800000 */
[----:B------:R-:W-:Y:S01]  /*57e0*/  IMAD.U32 R21, RZ, RZ, UR58 ;  /* 0x0000003aff157e24 */ /* 0x000fe2000f8e00ff */
[----:B------:R-:W-:-:S04]  /*57f0*/  LOP3.LUT R3, RZ, R3, RZ, 0x33, !PT ;  /* 0x00000003ff037212 */ /* 0x000fc800078e33ff */
[----:B------:R-:W-:-:S13]  /*5800*/  ISETP.NE.AND P2, PT, R21, 0x1, PT ;  /* 0x000000011500780c */ /* 0x000fda0003f45270 */
[----:B------:R-:W0:Y:S02]  /*5810*/  @P2 LDC.64 R170, c[0x0][0x9e8] ;  /* 0x00027a00ffaa2b82 */ /* 0x000e240000000a00 */
[----:B0-----:R-:W-:-:S05]  /*5820*/  @P2 IMAD.HI.U32 R14, R3, R170, RZ ;  /* 0x000000aa030e2227 */ /* 0x001fca00078e00ff */
[----:B------:R-:W-:-:S04]  /*5830*/  @P2 SHF.R.U32.HI R3, RZ, R171, R14 ;  /* 0x000000abff032219 */ /* 0x000fc8000001160e */
[----:B------:R-:W-:Y:S01]  /*5840*/  LOP3.LUT R3, RZ, R3, RZ, 0x33, !PT ;  /* 0x00000003ff037212 */ /* 0x000fe200078e33ff */
[----:B------:R-:W-:Y:S06]  /*5850*/  BRA `(.L_x_954) ;  /* 0x0000000000147947 */ /* 0x000fec0003800000 */
.L_x_953:
[----:B------:R-:W-:-:S05]  /*5860*/  IMAD.U32 R21, RZ, RZ, UR58 ;  /* 0x0000003aff157e24 */ /* 0x000fca000f8e00ff */
[----:B------:R-:W-:-:S13]  /*5870*/  ISETP.NE.AND P2, PT, R21, 0x1, PT ;  /* 0x000000011500780c */ /* 0x000fda0003f45270 */
[----:B------:R-:W0:Y:S02]  /*5880*/  @P2 LDC.64 R170, c[0x0][0x9e8] ;  /* 0x00027a00ffaa2b82 */ /* 0x000e240000000a00 */
[----:B0-----:R-:W-:-:S05]  /*5890*/  @P2 IMAD.HI.U32 R14, R3, R170, RZ ;  /* 0x000000aa030e2227 */ /* 0x001fca00078e00ff */
[----:B------:R-:W-:-:S07]  /*58a0*/  @P2 SHF.R.U32.HI R3, RZ, R171, R14 ;  /* 0x000000abff032219 */ /* 0x000fce000001160e */
.L_x_954:
[----:B------:R-:W-:Y:S05]  /*58b0*/  BSYNC B0 ;  /* 0x0000000000007941 */ /* 0x000fea0003800000 */
.L_x_952:
[----:B------:R-:W-:-:S05]  /*58c0*/  IMAD R3, R3, R21, R168 ;  /* 0x0000001503037224 */ /* 0x000fca00078e02a8 */
[----:B------:R-:W-:Y:S02]  /*58d0*/  VIADDMNMX R0, R3, R21, R0, PT ;  /* 0x0000001503007246 */ /* 0x000fe40003800100 */
[----:B------:R-:W-:-:S07]  /*58e0*/  VIMNMX R2, R2, R3, !PT ;  /* 0x0000000302027248 */ /* 0x000fce0007fe0100 */
.L_x_951:
[C---:B------:R-:W-:Y:S01]  /*58f0*/  ISETP.GE.AND P2, PT, R180.reuse, 0x2, PT ;  /* 0x00000002b400780c */ /* 0x040fe20003f46270 */
[----:B------:R-:W0:Y:S01]  /*5900*/  SHFL.IDX PT, R15, R15, 0x1, 0x1c1f ;  /* 0x003c1f000f0f7f89 */ /* 0x000e2200000e0000 */
[----:B------:R-:W-:Y:S02]  /*5910*/  ISETP.GE.AND P6, PT, R180, 0xa, PT ;  /* 0x0000000ab400780c */ /* 0x000fe40003fc6270 */
        /* <DEDUP_REMOVED lines=10> */
[----:B------:R-:W-:Y:S01]  /*59c0*/  ISETP.LT.OR P5, PT, R0, 0x9, P5 ;  /* 0x000000090000780c */ /* 0x000fe20002fa1670 */
[----:B0-----:R-:W-:Y:S01]  /*59d0*/  IMAD.IADD R14, R22, 0x1, R15 ;  /* 0x00000001160e7824 */ /* 0x001fe200078e020f */
        /* <DEDUP_REMOVED lines=23> */
[----:B------:R-:W-:Y:S02]  /*5b50*/  ISETP.GE.AND P5, PT, R180, 0x22, PT ;  /* 0x00000022b400780c */ /* 0x000fe40003fa6270 */
        /* <DEDUP_REMOVED lines=76> */
[----:B------:R-:W-:Y:S01]  /*6020*/  ISETP.GT.AND P6, PT, R2, 0x59, !P6 ;  /* 0x000000590200780c */ /* 0x000fe200077c4270 */
[----:B------:R-:W-:-:S03]  /*6030*/  IMAD.IADD R2, R20, 0x1, R15 ;  /* 0x0000000114027824 */ /* 0x000fc600078e020f */
[----:B------:R-:W-:-:S04]  /*6040*/  ISETP.LT.OR P6, PT, R0, 0x5a, P6 ;  /* 0x0000005a0000780c */ /* 0x000fc800037c1670 */
[----:B------:R-:W-:Y:S02]  /*6050*/  FSEL R165, R165, -INF , !P6 ;  /* 0xff800000a5a57808 */ /* 0x000fe40007000000 */
[----:B------:R-:W-:-:S13]  /*6060*/  PLOP3.LUT P6, PT, PT, PT, UP1, 0x40, 0x0 ;  /* 0x000000000000781c */ /* 0x000fda0003fce818 */
[----:B------:R-:W-:Y:S05]  /*6070*/  @P6 BRA `(.L_x_955) ;  /* 0x0000000000586947 */ /* 0x000fea0003800000 */
        /* <DEDUP_REMOVED lines=13> */
.L_x_957:
[----:B------:R-:W-:-:S05]  /*6150*/  IMAD.U32 R0, RZ, RZ, UR58 ;  /* 0x0000003aff007e24 */ /* 0x000fca000f8e00ff */
[----:B------:R-:W-:-:S13]  /*6160*/  ISETP.NE.AND P6, PT, R0, 0x1, PT ;  /* 0x000000010000780c */ /* 0x000fda0003fc5270 */
[----:B------:R-:W0:Y:S02]  /*6170*/  @P6 LDC.64 R180, c[0x0][0x9e8] ;  /* 0x00027a00ffb46b82 */ /* 0x000e240000000a00 */
[----:B0-----:R-:W-:-:S05]  /*6180*/  @P6 IMAD.HI.U32 R180, R15, R180, RZ ;  /* 0x000000b40fb46227 */ /* 0x001fca00078e00ff */
[----:B------:R-:W-:-:S07]  /*6190*/  @P6 SHF.R.U32.HI R15, RZ, R181, R180 ;  /* 0x000000b5ff0f6219 */ /* 0x000fce00000116b4 */
.L_x_958:
[----:B------:R-:W-:Y:S05]  /*61a0*/  BSYNC B0 ;  /* 0x0000000000007941 */ /* 0x000fea0003800000 */
.L_x_956:
[----:B------:R-:W-:-:S05]  /*61b0*/  IMAD R15, R15, R0, R168 ;  /* 0x000000000f0f7224 */ /* 0x000fca00078e02a8 */
[----:B------:R-:W-:Y:S02]  /*61c0*/  VIADDMNMX R2, R15, R0, R2, PT ;  /* 0x000000000f027246 */ /* 0x000fe40003800102 */
[----:B------:R-:W-:-:S07]  /*61d0*/  VIMNMX R14, R14, R15, !PT ;  /* 0x0000000f0e0e7248 */ /* 0x000fce0007fe0100 */
.L_x_955:
[C---:B------:R-:W-:Y:S01]  /*61e0*/  ISETP.GT.AND P2, PT, R14.reuse, 0x1, !P2 ;  /* 0x000000010e00780c */ /* 0x040fe20005744270 */
[----:B------:R-:W-:Y:S01]  /*61f0*/  UMOV UR6, UR5 ;  /* 0x0000000500067c82 */ /* 0x000fe20008000000 */
[----:B------:R-:W-:Y:S01]  /*6200*/  ISETP.GT.AND P3, PT, R14, 0x8, !P3 ;  /* 0x000000080e00780c */ /* 0x000fe20005f64270 */
[----:B------:R-:W-:Y:S01]  /*6210*/  UMOV UR7, UR4 ;  /* 0x0000000400077c82 */ /* 0x000fe20008000000 */
        /* <DEDUP_REMOVED lines=31> */
[----:B------:R-:W-:Y:S02]  /*6410*/  ISETP.GT.AND P2, PT, R14, 0x19, !P3 ;  /* 0x000000190e00780c */ /* 0x000fe40005f44270 */
[----:B------:R-:W-:Y:S02]  /*6420*/  ISETP.NE.AND P3, PT, R185, RZ, PT ;  /* 0x000000ffb900720c */ /* 0x000fe40003f65270 */
        /* <DEDUP_REMOVED lines=32> */
[----:B------:R-:W-:Y:S02]  /*6630*/  FMNMX.FTZ R0, R121, R0, !PT ;  /* 0x0000000079007209 */ /* 0x000fe40007810000 */
[----:B------:R-:W-:Y:S02]  /*6640*/  ISETP.LT.OR P2, PT, R2, 0x31, P2 ;  /* 0x000000310200780c */ /* 0x000fe40001741670 */
[----:B------:R-:W-:Y:S02]  /*6650*/  FMNMX.FTZ R22, R165, R0, !PT ;  /* 0x00000000a5167209 */ /* 0x000fe40007810000 */
[----:B------:R-:W-:Y:S01]  /*6660*/  FSEL R127, R146, -INF , !P2 ;  /* 0xff800000927f7808 */ /* 0x000fe20005000000 */
[----:B------:R-:W0:Y:S01]  /*6670*/  LDC R0, c[0x0][0x988] ;  /* 0x00026200ff007b82 */ /* 0x000e220000000800 */
[----:B------:R-:W-:Y:S01]  /*6680*/  ISETP.NE.AND P2, PT, R144, RZ, PT ;  /* 0x000000ff9000720c */ /* 0x000fe20003f45270 */
[----:B------:R-:W1:Y:S01]  /*6690*/  SHFL.BFLY PT, R15, R22, 0x2, 0x1f ;  /* 0x0c401f00160f7f89 */ /* 0x000e6200000e0000 */
[----:B------:R-:W-:-:S02]  /*66a0*/  ISETP.NE.AND P6, PT, R156, RZ, PT ;  /* 0x000000ff9c00720c */ /* 0x000fc40003fc5270 */
[C---:B------:R-:W-:Y:S02]  /*66b0*/  ISETP.GT.AND P2, PT, R14.reuse, 0x31, !P2 ;  /* 0x000000310e00780c */ /* 0x040fe40005744270 */
[----:B------:R-:W-:Y:S02]  /*66c0*/  ISETP.GT.AND P4, PT, R14, 0x51, !P4 ;  /* 0x000000510e00780c */ /* 0x000fe40006784270 */
[----:B------:R-:W-:Y:S02]  /*66d0*/  ISETP.LT.OR P2, PT, R2, 0x32, P2 ;  /* 0x000000320200780c */ /* 0x000fe40001741670 */
[----:B------:R-:W-:Y:S02]  /*66e0*/  ISETP.GT.AND P5, PT, R14, 0x58, !P5 ;  /* 0x000000580e00780c */ /* 0x000fe40006fa4270 */
[----:B------:R-:W-:Y:S02]  /*66f0*/  FSEL R147, R147, -INF , !P2 ;  /* 0xff80000093937808 */ /* 0x000fe40005000000 */
[----:B------:R-:W-:-:S02]  /*6700*/  ISETP.NE.AND P2, PT, R188, RZ, PT ;  /* 0x000000ffbc00720c */ /* 0x000fc40003f45270 */
[----:B------:R-:W-:Y:S02]  /*6710*/  ISETP.LT.OR P4, PT, R2, 0x52, P4 ;  /* 0x000000520200780c */ /* 0x000fe40002781670 */
[----:B------:R-:W-:Y:S02]  /*6720*/  ISETP.GT.AND P2, PT, R14, 0x38, !P2 ;  /* 0x000000380e00780c */ /* 0x000fe40005744270 */
[C---:B------:R-:W-:Y:S02]  /*6730*/  ISETP.LT.OR P5, PT, R2.reuse, 0x59, P5 ;  /* 0x000000590200780c */ /* 0x040fe40002fa1670 */
[----:B------:R-:W-:Y:S02]  /*6740*/  ISETP.LT.OR P2, PT, R2, 0x39, P2 ;  /* 0x000000390200780c */ /* 0x000fe40001741670 */
[----:B------:R-:W-:Y:S02]  /*6750*/  FSEL R163, R163, -INF , !P4 ;  /* 0xff800000a3a37808 */ /* 0x000fe40006000000 */
[----:B------:R-:W-:-:S02]  /*6760*/  FSEL R123, R150, -INF , !P2 ;  /* 0xff800000967b7808 */ /* 0x000fc40005000000 */
[----:B------:R-:W-:Y:S02]  /*6770*/  ISETP.NE.AND P2, PT, R148, RZ, PT ;  /* 0x000000ff9400720c */ /* 0x000fe40003f45270 */
[----:B-1----:R-:W-:Y:S02]  /*6780*/  FMNMX.FTZ R120, R22, R15, !PT ;  /* 0x0000000f16787209 */ /* 0x002fe40007810000 */
[----:B------:R-:W-:-:S03]  /*6790*/  ISETP.GT.AND P2, PT, R14, 0x39, !P2 ;  /* 0x000000390e00780c */ /* 0x000fc60005744270 */
[----:B------:R-:W1:Y:S01]  /*67a0*/  SHFL.BFLY PT, R15, R120, 0x1, 0x1f ;  /* 0x0c201f00780f7f89 */ /* 0x000e6200000e0000 */
[----:B------:R-:W-:-:S04]  /*67b0*/  ISETP.LT.OR P2, PT, R2, 0x3a, P2 ;  /* 0x0000003a0200780c */ /* 0x000fc80001741670 */
[----:B------:R-:W-:Y:S02]  /*67c0*/  FSEL R151, R151, -INF , !P2 ;  /* 0xff80000097977808 */ /* 0x000fe40005000000 */
[----:B------:R-:W-:-:S04]  /*67d0*/  ISETP.NE.AND P2, PT, R190, RZ, PT ;  /* 0x000000ffbe00720c */ /* 0x000fc80003f45270 */
[----:B------:R-:W-:-:S04]  /*67e0*/  ISETP.GT.AND P2, PT, R14, 0x40, !P2 ;  /* 0x000000400e00780c */ /* 0x000fc80005744270 */
[----:B------:R-:W-:-:S04]  /*67f0*/  ISETP.LT.OR P2, PT, R2, 0x41, P2 ;  /* 0x000000410200780c */ /* 0x000fc80001741670 */
[----:B------:R-:W-:Y:S02]  /*6800*/  FSEL R143, R154, -INF , !P2 ;  /* 0xff8000009a8f7808 */ /* 0x000fe40005000000 */
[----:B------:R-:W-:Y:S02]  /*6810*/  ISETP.NE.AND P2, PT, R152, RZ, PT ;  /* 0x000000ff9800720c */ /* 0x000fe40003f45270 */
[----:B-1----:R-:W-:Y:S02]  /*6820*/  FMNMX.FTZ R15, R120, R15, !PT ;  /* 0x0000000f780f7209 */ /* 0x002fe40007810000 */
[----:B------:R-:W-:-:S03]  /*6830*/  ISETP.GT.AND P2, PT, R14, 0x41, !P2 ;  /* 0x000000410e00780c */ /* 0x000fc60005744270 */
[----:B0-----:R-:W-:Y:S01]  /*6840*/  FMUL.FTZ R20, R15, R0 ;  /* 0x000000000f147220 */ /* 0x001fe20000410000 */
[----:B------:R-:W-:-:S04]  /*6850*/  ISETP.LT.OR P2, PT, R2, 0x42, P2 ;  /* 0x000000420200780c */ /* 0x000fc80001741670 */
[----:B------:R-:W-:Y:S02]  /*6860*/  FSEL R155, R155, -INF , !P2 ;  /* 0xff8000009b9b7808 */ /* 0x000fe40005000000 */
[----:B------:R-:W-:Y:S02]  /*6870*/  ISETP.GT.AND P2, PT, R14, 0x48, !P3 ;  /* 0x000000480e00780c */ /* 0x000fe40005f44270 */
[----:B------:R-:W-:Y:S02]  /*6880*/  ISETP.NE.AND P3, PT, R124, RZ, PT ;  /* 0x000000ff7c00720c */ /* 0x000fe40003f65270 */
[----:B------:R-:W-:Y:S02]  /*6890*/  ISETP.LT.OR P2, PT, R2, 0x49, P2 ;  /* 0x000000490200780c */ /* 0x000fe40001741670 */
[----:B------:R-:W-:Y:S02]  /*68a0*/  ISETP.GT.AND P3, PT, R14, 0x50, !P3 ;  /* 0x000000500e00780c */ /* 0x000fe40005f64270 */
[----:B------:R-:W-:-:S02]  /*68b0*/  FSEL R199, R158, -INF , !P2 ;  /* 0xff8000009ec77808 */ /* 0x000fc40005000000 */
[----:B------:R-:W-:Y:S02]  /*68c0*/  ISETP.GT.AND P2, PT, R14, 0x49, !P6 ;  /* 0x000000490e00780c */ /* 0x000fe40007744270 */
[----:B------:R-:W-:Y:S02]  /*68d0*/  ISETP.NE.AND P6, PT, R132, RZ, PT ;  /* 0x000000ff8400720c */ /* 0x000fe40003fc5270 */
[C---:B------:R-:W-:Y:S02]  /*68e0*/  ISETP.LT.OR P2, PT, R2.reuse, 0x4a, P2 ;  /* 0x0000004a0200780c */ /* 0x040fe40001741670 */
[----:B------:R-:W-:Y:S02]  /*68f0*/  ISETP.LT.OR P3, PT, R2, 0x51, P3 ;  /* 0x000000510200780c */ /* 0x000fe40001f61670 */
[----:B------:R-:W-:Y:S02]  /*6900*/  FSEL R159, R159, -INF , !P2 ;  /* 0xff8000009f9f7808 */ /* 0x000fe40005000000 */
[----:B------:R-:W-:-:S02]  /*6910*/  ISETP.GT.AND P2, PT, R14, RZ, !P6 ;  /* 0x000000ff0e00720c */ /* 0x000fc40007744270 */
[----:B------:R-:W-:Y:S02]  /*6920*/  ISETP.NE.AND P6, PT, R128, RZ, PT ;  /* 0x000000ff8000720c */ /* 0x000fe40003fc5270 */
[----:B------:R-:W-:Y:S02]  /*6930*/  ISETP.LT.OR P2, PT, R2, 0x1, P2 ;  /* 0x000000010200780c */ /* 0x000fe40001741670 */
[----:B------:R-:W-:Y:S02]  /*6940*/  ISETP.GT.AND P6, PT, R14, 0x59, !P6 ;  /* 0x000000590e00780c */ /* 0x000fe400077c4270 */
[----:B------:R-:W-:Y:S02]  /*6950*/  FSEL R205, R122, -INF , !P2 ;  /* 0xff8000007acd7808 */ /* 0x000fe40005000000 */
[----:B------:R-:W-:Y:S02]  /*6960*/  FSETP.NEU.FTZ.AND P2, PT, R15, -INF , PT ;  /* 0xff8000000f00780b */ /* 0x000fe40003f5d000 */
[----:B------:R-:W-:-:S02]  /*6970*/  FMNMX.FTZ R22, R205, R4, !PT ;  /* 0x00000004cd167209 */ /* 0x000fc40007810000 */
[----:B------:R-:W-:Y:S02]  /*6980*/  FSEL R20, R20, RZ, P2 ;  /* 0x000000ff14147208 */ /* 0x000fe40001000000 */
[----:B------:R-:W-:Y:S02]  /*6990*/  FMNMX.FTZ R22, R195, R22, !PT ;  /* 0x00000016c3167209 */ /* 0x000fe40007810000 */
[----:B------:R-:W-:Y:S01]  /*69a0*/  ISETP.LT.OR P6, PT, R2, 0x5a, P6 ;  /* 0x0000005a0200780c */ /* 0x000fe200037c1670 */
[--C-:B------:R-:W-:Y:S01]  /*69b0*/  FFMA.FTZ R180, R173, R0, -R20.reuse ;  /* 0x00000000adb47223 */ /* 0x100fe20000010814 */
[----:B------:R-:W-:Y:S01]  /*69c0*/  FMNMX.FTZ R22, R181, R22, !PT ;  /* 0x00000016b5167209 */ /* 0x000fe20007810000 */
[-CC-:B------:R-:W-:Y:S01]  /*69d0*/  FFMA.FTZ R186, R175, R0.reuse, -R20.reuse ;  /* 0x00000000afba7223 */ /* 0x180fe20000010814 */
[----:B------:R-:W-:Y:S01]  /*69e0*/  FSEL R173, R162, -INF , !P3 ;  /* 0xff800000a2ad7808 */ /* 0x000fe20005800000 */
        /* <DEDUP_REMOVED lines=11> */
[----:B------:R-:W-:Y:S01]  /*6aa0*/  FSEL R14, R15, RZ, P2 ;  /* 0x000000ff0f0e7208 */ /* 0x000fe20001000000 */
[--C-:B------:R-:W-:Y:S01]  /*6ab0*/  FFMA.FTZ R190, R197, R0, -R20.reuse ;  /* 0x00000000c5be7223 */ /* 0x100fe20000010814 */
[----:B------:R-:W-:Y:S01]  /*6ac0*/  FMNMX.FTZ R22, R131, R22, !PT ;  /* 0x0000001683167209 */ /* 0x000fe20007810000 */
[----:B------:R-:W-:Y:S01]  /*6ad0*/  MUFU.EX2 R203, R203 ;  /* 0x000000cb00cb7308 */ /* 0x000fe20000000800 */
[--C-:B------:R-:W-:Y:S01]  /*6ae0*/  FFMA.FTZ R179, R179, R0, -R20.reuse ;  /* 0x00000000b3b37223 */ /* 0x100fe20000010814 */
[----:B------:R-:W-:Y:S01]  /*6af0*/  FADD.FTZ R3, -R14, R5 ;  /* 0x000000050e037221 */ /* 0x000fe20000010100 */
[----:B------:R-:W-:Y:S01]  /*6b00*/  FMNMX.FTZ R22, R189, R22, !PT ;  /* 0x00000016bd167209 */ /* 0x000fe20007810000 */
[-CC-:B------:R-:W-:Y:S01]  /*6b10*/  FFMA.FTZ R184, R177, R0.reuse, -R20.reuse ;  /* 0x00000000b1b87223 */ /* 0x180fe20000010814 */
[-CC-:B------:R-:W-:Y:S01]  /*6b20*/  FFMA.FTZ R171, R171, R0.reuse, -R20.reuse ;  /* 0x00000000abab7223 */ /* 0x180fe20000010814 */
[----:B------:R-:W-:Y:S01]  /*6b30*/  FMUL.FTZ R3, R3, R0 ;  /* 0x0000000003037220 */ /* 0x000fe20000410000 */
        /* <DEDUP_REMOVED lines=18> */
[----:B------:R-:W-:-:S02]  /*6c60*/  FFMA.FTZ R5, R165, R0, -R20 ;  /* 0x00000000a5057223 */ /* 0x000fc40000010814 */
[----:B------:R-:W-:-:S04]  /*6c70*/  FMNMX.FTZ R22, R147, R22, !PT ;  /* 0x0000001693167209 */ /* 0x000fc80007810000 */
[----:B------:R-:W-:Y:S01]  /*6c80*/  FMNMX.FTZ R22, R123, R22, !PT ;  /* 0x000000167b167209 */ /* 0x000fe20007810000 */
[----:B------:R-:W-:Y:S03]  /*6c90*/  MUFU.EX2 R184, R184 ;  /* 0x000000b800b87308 */ /* 0x000fe60000000800 */
        /* <DEDUP_REMOVED lines=12> */
[----:B------:R-:W-:-:S05]  /*6d60*/  FMNMX.FTZ R22, R167, R22, !PT ;  /* 0x00000016a7167209 */ /* 0x000fca0007810000 */
[----:B------:R-:W0:Y:S01]  /*6d70*/  SHFL.BFLY PT, R141, R22, 0x2, 0x1f ;  /* 0x0c401f00168d7f89 */ /* 0x000e2200000e0000 */
[----:B------:R-:W-:Y:S08]  /*6d80*/  MUFU.EX2 R137, R137 ;  /* 0x0000008900897308 */ /* 0x000ff00000000800 */
[----:B------:R-:W-:Y:S08]  /*6d90*/  MUFU.EX2 R182, R182 ;  /* 0x000000b600b67308 */ /* 0x000ff00000000800 */
[----:B------:R-:W-:Y:S01]  /*6da0*/  MUFU.EX2 R133, R133 ;  /* 0x0000008500857308 */ /* 0x000fe20000000800 */
[----:B0-----:R-:W-:Y:S01]  /*6db0*/  FMNMX.FTZ R21, R22, R141, !PT ;  /* 0x0000008d16157209 */ /* 0x001fe20007810000 */
[----:B------:R-:W-:-:S06]  /*6dc0*/  FFMA.FTZ R141, R153, R0, -R20 ;  /* 0x00000000998d7223 */ /* 0x000fcc0000010814 */
[----:B------:R-:W-:Y:S01]  /*6dd0*/  MUFU.EX2 R176, R176 ;  /* 0x000000b000b07308 */ /* 0x000fe20000000800 */
[----:B------:R-:W0:Y:S07]  /*6de0*/  SHFL.BFLY PT, R2, R21, 0x1, 0x1f ;  /* 0x0c201f0015027f89 */ /* 0x000e2e00000e0000 */
[----:B------:R-:W-:Y:S08]  /*6df0*/  MUFU.EX2 R23, R23 ;  /* 0x0000001700177308 */ /* 0x000ff00000000800 */
[----:B------:R-:W-:Y:S08]  /*6e00*/  MUFU.EX2 R178, R178 ;  /* 0x000000b200b27308 */ /* 0x000ff00000000800 */
[----:B------:R-:W-:Y:S01]  /*6e10*/  MUFU.EX2 R129, R129 ;  /* 0x0000008100817308 */ /* 0x000fe20000000800 */
[----:B0-----:R-:W-:-:S04]  /*6e20*/  FMNMX.FTZ R21, R21, R2, !PT ;  /* 0x0000000215157209 */ /* 0x001fc80007810000 */
[----:B------:R-:W-:-:S03]  /*6e30*/  FSETP.NEU.FTZ.AND P2, PT, R21, -INF , PT ;  /* 0xff8000001500780b */ /* 0x000fc60003f5d000 */
[----:B------:R0:W1:Y:S01]  /*6e40*/  MUFU.EX2 R2, R3 ;  /* 0x0000000300027308 */ /* 0x0000620000000800 */
[----:B------:R-:W-:-:S05]  /*6e50*/  FMUL.FTZ R124, R21, R0 ;  /* 0x00000000157c7220 */ /* 0x000fca0000410000 */
[----:B------:R-:W-:Y:S02]  /*6e60*/  FSEL R124, R124, RZ, P2 ;  /* 0x000000ff7c7c7208 */ /* 0x000fe40001000000 */
[----:B------:R-:W-:Y:S01]  /*6e70*/  MUFU.EX2 R172, R172 ;  /* 0x000000ac00ac7308 */ /* 0x000fe20000000800 */
[----:B0-----:R-:W-:Y:S02]  /*6e80*/  FSEL R3, R21, RZ, P2 ;  /* 0x000000ff15037208 */ /* 0x001fe40001000000 */
[-CC-:B------:R-:W-:Y:S01]  /*6e90*/  FFMA.FTZ R14, R205, R0.reuse, -R124.reuse ;  /* 0x00000000cd0e7223 */ /* 0x180fe2000001087c */
[-CC-:B------:R-:W-:Y:S01]  /*6ea0*/  FFMA.FTZ R121, R195, R0.reuse, -R124.reuse ;  /* 0x00000000c3797223 */ /* 0x180fe2000001087c */
[-C--:B------:R-:W-:Y:S01]  /*6eb0*/  FFMA.FTZ R20, R181, R0.reuse, -R124 ;  /* 0x00000000b5147223 */ /* 0x080fe2000001087c */
[----:B------:R-:W-:Y:S01]  /*6ec0*/  FADD.FTZ R3, -R3, R4 ;  /* 0x0000000403037221 */ /* 0x000fe20000010100 */
[-CC-:B------:R-:W-:Y:S01]  /*6ed0*/  FFMA.FTZ R149, R193, R0.reuse, -R124.reuse ;  /* 0x00000000c1957223 */ /* 0x180fe2000001087c */
[-CC-:B------:R-:W-:Y:S01]  /*6ee0*/  FFMA.FTZ R22, R183, R0.reuse, -R124.reuse ;  /* 0x00000000b7167223 */ /* 0x180fe2000001087c */
[----:B------:R-:W-:Y:S01]  /*6ef0*/  MUFU.EX2 R14, R14 ;  /* 0x0000000e000e7308 */ /* 0x000fe20000000800 */
[-C--:B------:R-:W-:Y:S01]  /*6f00*/  FMUL.FTZ R3, R3, R0.reuse ;  /* 0x0000000003037220 */ /* 0x080fe20000410000 */
[----:B-1----:R-:W-:Y:S01]  /*6f10*/  FFMA.FTZ R9, R2, R9, R203 ;  /* 0x0000000902097223 */ /* 0x002fe200000100cb */
[-CC-:B------:R-:W-:Y:S01]  /*6f20*/  FFMA.FTZ R153, R191, R0.reuse, -R124.reuse ;  /* 0x00000000bf997223 */ /* 0x180fe2000001087c */
[-CC-:B------:R-:W-:Y:S01]  /*6f30*/  FFMA.FTZ R120, R131, R0.reuse, -R124.reuse ;  /* 0x0000000083787223 */ /* 0x180fe2000001087c */
[-CC-:B------:R-:W-:Y:S01]  /*6f40*/  FFMA.FTZ R177, R127, R0.reuse, -R124.reuse ;  /* 0x000000007fb17223 */ /* 0x180fe2000001087c */
[----:B------:R-:W-:Y:S01]  /*6f50*/  FADD.FTZ R9, R188, R9 ;  /* 0x00000009bc097221 */ /* 0x000fe20000010000 */
[-CC-:B------:R-:W-:Y:S01]  /*6f60*/  FFMA.FTZ R131, R189, R0.reuse, -R124.reuse ;  /* 0x00000000bd837223 */ /* 0x180fe2000001087c */
[----:B------:R-:W0:Y:S01]  /*6f70*/  MUFU.EX2 R3, R3 ;  /* 0x0000000300037308 */ /* 0x000e220000000800 */
[-CC-:B------:R-:W-:Y:S01]  /*6f80*/  FFMA.FTZ R181, R135, R0.reuse, -R124.reuse ;  /* 0x0000000087b57223 */ /* 0x180fe2000001087c */
[----:B------:R-:W-:Y:S01]  /*6f90*/  FADD.FTZ R128, R190, R9 ;  /* 0x00000009be807221 */ /* 0x000fe20000010000 */
[-CC-:B------:R-:W-:Y:S01]  /*6fa0*/  FFMA.FTZ R122, R187, R0.reuse, -R124.reuse ;  /* 0x00000000bb7a7223 */ /* 0x180fe2000001087c */
[-CC-:B------:R-:W-:Y:S01]  /*6fb0*/  FFMA.FTZ R123, R123, R0.reuse, -R124.reuse ;  /* 0x000000007b7b7223 */ /* 0x180fe2000001087c */
[-C--:B------:R-:W-:Y:S01]  /*6fc0*/  FFMA.FTZ R183, R139, R0.reuse, -R124 ;  /* 0x000000008bb77223 */ /* 0x080fe2000001087c */
[----:B------:R-:W-:Y:S01]  /*6fd0*/  FADD.FTZ R9, R179, R128 ;  /* 0x00000080b3097221 */ /* 0x000fe20000010000 */
        /* <DEDUP_REMOVED lines=8> */
[----:B------:R-:W-:Y:S01]  /*7060*/  FFMA.FTZ R199, R199, R0, -R124 ;  /* 0x00000000c7c77223 */ /* 0x000fe2000001087c */
[----:B------:R-:W2:Y:S01]  /*7070*/  MUFU.EX2 R20, R20 ;  /* 0x0000001400147308 */ /* 0x000ea20000000800 */
[----:B0-----:R-:W-:Y:S01]  /*7080*/  FFMA.FTZ R128, R3, R8, R14 ;  /* 0x0000000803807223 */ /* 0x001fe2000001000e */
        /* <DEDUP_REMOVED lines=9> */
[----:B------:R-:W-:Y:S01]  /*7120*/  FFMA.FTZ R124, R167, R0, -R124 ;  /* 0x00000000a77c7223 */ /* 0x000fe2000001087c */
[----:B------:R-:W-:Y:S01]  /*7130*/  IMAD.U32 R127, RZ, RZ, UR11 ;  /* 0x0000000bff7f7e24 */ /* 0x000fe2000f8e00ff */
[C---:B------:R-:W-:Y:S01]  /*7140*/  ISETP.GT.AND P2, PT, R13.reuse, UR56, PT ;  /* 0x000000380d007c0c */ /* 0x040fe2000bf44270 */
[----:B------:R-:W-:Y:S01]  /*7150*/  VIADD R13, R13, 0xffffffff ;  /* 0xffffffff0d0d7836 */ /* 0x000fe20000000000 */
[----:B------:R-:W-:Y:S01]  /*7160*/  F2FP.BF16.F32.PACK_AB R190, R179, R190 ;  /* 0x000000beb3be723e */ /* 0x000fe200000010ff */
[----:B------:R-:W1:Y:S01]  /*7170*/  MUFU.EX2 R22, R22 ;  /* 0x0000001600167308 */ /* 0x000e620000000800 */
[----:B--2---:R-:W-:Y:S01]  /*7180*/  FADD.FTZ R128, R20, R9 ;  /* 0x0000000914807221 */ /* 0x004fe20000010000 */
[----:B------:R-:W-:Y:S01]  /*7190*/  @!P1 VIADD R127, R127, 0x30860 ;  /* 0x000308607f7f9836 */ /* 0x000fe20000000000 */
[----:B------:R-:W-:-:S02]  /*71a0*/  F2FP.BF16.F32.PACK_AB R184, R171, R184 ;  /* 0x000000b8abb8723e */ /* 0x000fc400000010ff */
[----:B------:R-:W-:Y:S02]  /*71b0*/  F2FP.BF16.F32.PACK_AB R186, R169, R186 ;  /* 0x000000baa9ba723e */ /* 0x000fe400000010ff */
[----:B------:R-:W-:Y:S01]  /*71c0*/  @!P1 PRMT R127, RZ, 0x654, R127 ;  /* 0x00000654ff7f9816 */ /* 0x000fe2000000007f */
[----:B------:R-:W2:Y:S01]  /*71d0*/  MUFU.EX2 R153, R153 ;  /* 0x0000009900997308 */ /* 0x000ea20000000800 */
[----:B0-----:R-:W-:Y:S01]  /*71e0*/  FADD.FTZ R9, R149, R128 ;  /* 0x0000008095097221 */ /* 0x001fe20000010000 */
[----:B------:R-:W-:Y:S01]  /*71f0*/  F2FP.BF16.F32.PACK_AB R188, R188, R203 ;  /* 0x000000cbbcbc723e */ /* 0x000fe200000010ff */
[----:B------:R0:W-:Y:S01]  /*7200*/  @!P1 SYNCS.ARRIVE.TRANS64.RED.A1T0 RZ, [R127+URZ], RZ ;  /* 0x000000ff7fff99a7 */ /* 0x0001e2000810043f */
[----:B------:R-:W-:Y:S02]  /*7210*/  F2FP.BF16.F32.PACK_AB R180, R137, R180 ;  /* 0x000000b489b4723e */ /* 0x000fe400000010ff */
[----:B------:R-:W-:Y:S02]  /*7220*/  F2FP.BF16.F32.PACK_AB R189, R121, R14 ;  /* 0x0000000e79bd723e */ /* 0x000fe400000010ff */
[----:B------:R-:W3:Y:S01]  /*7230*/  MUFU.EX2 R120, R120 ;  /* 0x0000007800787308 */ /* 0x000ee20000000800 */
[----:B-1----:R-:W-:Y:S01]  /*7240*/  FADD.FTZ R128, R22, R9 ;  /* 0x0000000916807221 */ /* 0x002fe20000010000 */
[----:B------:R-:W-:-:S06]  /*7250*/  F2FP.BF16.F32.PACK_AB R191, R149, R20 ;  /* 0x0000001495bf723e */ /* 0x000fcc00000010ff */
[----:B------:R-:W1:Y:S01]  /*7260*/  MUFU.EX2 R131, R131 ;  /* 0x0000008300837308 */ /* 0x000e620000000800 */
[----:B--2---:R-:W-:-:S07]  /*7270*/  FADD.FTZ R9, R153, R128 ;  /* 0x0000008099097221 */ /* 0x004fce0000010000 */
[----:B------:R-:W2:Y:S01]  /*7280*/  MUFU.EX2 R181, R181 ;  /* 0x000000b500b57308 */ /* 0x000ea20000000800 */
[----:B---3--:R-:W-:-:S07]  /*7290*/  FADD.FTZ R128, R120, R9 ;  /* 0x0000000978807221 */ /* 0x008fce0000010000 */
[----:B------:R3:W-:Y:S01]  /*72a0*/  MUFU.EX2 R8, R123 ;  /* 0x0000007b00087308 */ /* 0x0007e20000000800 */
[C---:B-1----:R-:W-:Y:S01]  /*72b0*/  FADD.FTZ R128, R131.reuse, R128 ;  /* 0x0000008083807221 */ /* 0x042fe20000010000 */
[----:B------:R-:W-:-:S06]  /*72c0*/  F2FP.BF16.F32.PACK_AB R187, R131, R120 ;  /* 0x0000007883bb723e */ /* 0x000fcc00000010ff */
[----:B------:R-:W1:Y:S01]  /*72d0*/  MUFU.EX2 R122, R122 ;  /* 0x0000007a007a7308 */ /* 0x000e620000000800 */
[----:B---3--:R-:W-:-:S04]  /*72e0*/  FADD.FTZ R123, R137, R130 ;  /* 0x00000082897b7221 */ /* 0x008fc80000010000 */
[----:B------:R-:W-:Y:S01]  /*72f0*/  FADD.FTZ R130, R182, R123 ;  /* 0x0000007bb6827221 */ /* 0x000fe20000010000 */
[C---:B------:R-:W-:Y:S02]  /*7300*/  F2FP.BF16.F32.PACK_AB R182, R133.reuse, R182 ;  /* 0x000000b685b6723e */ /* 0x040fe400000010ff */
[----:B------:R-:W3:Y:S01]  /*7310*/  MUFU.EX2 R183, R183 ;  /* 0x000000b700b77308 */ /* 0x000ee20000000800 */
[----:B------:R-:W-:-:S04]  /*7320*/  FADD.FTZ R9, R133, R130 ;  /* 0x0000008285097221 */ /* 0x000fc80000010000 */
[----:B------:R-:W-:Y:S01]  /*7330*/  FADD.FTZ R130, R176, R9 ;  /* 0x00000009b0827221 */ /* 0x000fe20000010000 */
[----:B--2---:R-:W-:Y:S01]  /*7340*/  FADD.FTZ R9, R181, R128 ;  /* 0x00000080b5097221 */ /* 0x004fe20000010000 */
[C---:B------:R-:W-:Y:S01]  /*7350*/  F2FP.BF16.F32.PACK_AB R176, R23.reuse, R176 ;  /* 0x000000b017b0723e */ /* 0x040fe200000010ff */
[----:B------:R2:W4:Y:S01]  /*7360*/  MUFU.EX2 R4, R185 ;  /* 0x000000b900047308 */ /* 0x0005220000000800 */
[----:B------:R-:W-:Y:S01]  /*7370*/  FADD.FTZ R123, R23, R130 ;  /* 0x00000082177b7221 */ /* 0x000fe20000010000 */
[C---:B-1----:R-:W-:Y:S01]  /*7380*/  FADD.FTZ R128, R122.reuse, R9 ;  /* 0x000000097a807221 */ /* 0x042fe20000010000 */
[----:B------:R-:W-:Y:S02]  /*7390*/  F2FP.BF16.F32.PACK_AB R181, R122, R181 ;  /* 0x000000b57ab5723e */ /* 0x000fe400000010ff */
[----:B------:R-:W-:Y:S01]  /*73a0*/  FADD.FTZ R130, R178, R123 ;  /* 0x0000007bb2827221 */ /* 0x000fe20000010000 */
[----:B------:R-:W-:Y:S02]  /*73b0*/  F2FP.BF16.F32.PACK_AB R178, R129, R178 ;  /* 0x000000b281b2723e */ /* 0x000fe400000010ff */
[----:B------:R-:W1:Y:S01]  /*73c0*/  MUFU.EX2 R177, R177 ;  /* 0x000000b100b17308 */ /* 0x000e620000000800 */
[----:B---3--:R-:W-:Y:S01]  /*73d0*/  FADD.FTZ R9, R183, R128 ;  /* 0x00000080b7097221 */ /* 0x008fe20000010000 */
[----:B------:R-:W-:Y:S01]  /*73e0*/  FADD.FTZ R123, R129, R130 ;  /* 0x00000082817b7221 */ /* 0x000fe20000010000 */
[----:B--2---:R-:W-:-:S03]  /*73f0*/  F2FP.BF16.F32.PACK_AB R185, R153, R22 ;  /* 0x0000001699b9723e */ /* 0x004fc600000010ff */
[----:B------:R-:W-:Y:S02]  /*7400*/  FADD.FTZ R130, R172, R123 ;  /* 0x0000007bac827221 */ /* 0x000fe40000010000 */
[----:B------:R-:W2:Y:S01]  /*7410*/  MUFU.EX2 R141, R141 ;  /* 0x0000008d008d7308 */ /* 0x000ea20000000800 */
[C---:B----4-:R-:W-:Y:S01]  /*7420*/  FADD.FTZ R128, R4.reuse, R9 ;  /* 0x0000000904807221 */ /* 0x050fe20000010000 */
[----:B------:R-:W-:Y:S01]  /*7430*/  F2FP.BF16.F32.PACK_AB R183, R4, R183 ;  /* 0x000000b704b7723e */ /* 0x000fe200000010ff */
[----:B------:R-:W-:-:S05]  /*7440*/  IMAD.MOV.U32 R4, RZ, RZ, R21 ;  /* 0x000000ffff047224 */ /* 0x000fca00078e0015 */
[----:B------:R-:W3:Y:S01]  /*7450*/  MUFU.EX2 R126, R126 ;  /* 0x0000007e007e7308 */ /* 0x000ee20000000800 */
[----:B-1----:R-:W-:-:S07]  /*7460*/  FADD.FTZ R9, R177, R128 ;  /* 0x00000080b1097221 */ /* 0x002fce0000010000 */
[----:B------:R-:W1:Y:S01]  /*7470*/  MUFU.EX2 R174, R174 ;  /* 0x000000ae00ae7308 */ /* 0x000e620000000800 */
[C---:B--2---:R-:W-:Y:S01]  /*7480*/  FADD.FTZ R123, R141.reuse, R130 ;  /* 0x000000828d7b7221 */ /* 0x044fe20000010000 */
[----:B------:R-:W-:-:S06]  /*7490*/  F2FP.BF16.F32.PACK_AB R172, R141, R172 ;  /* 0x000000ac8dac723e */ /* 0x000fcc00000010ff */
[----:B------:R-:W2:Y:S01]  /*74a0*/  MUFU.EX2 R145, R145 ;  /* 0x0000009100917308 */ /* 0x000ea20000000800 */
[C---:B---3--:R-:W-:Y:S01]  /*74b0*/  FADD.FTZ R9, R126.reuse, R9 ;  /* 0x000000097e097221 */ /* 0x048fe20000010000 */
[----:B------:R-:W-:-:S03]  /*74c0*/  F2FP.BF16.F32.PACK_AB R177, R126, R177 ;  /* 0x000000b17eb1723e */ /* 0x000fc600000010ff */
[----:B------:R-:W-:-:S03]  /*74d0*/  FADD.FTZ R9, R8, R9 ;  /* 0x0000000908097221 */ /* 0x000fc60000010000 */
[----:B------:R-:W3:Y:S01]  /*74e0*/  MUFU.EX2 R151, R151 ;  /* 0x0000009700977308 */ /* 0x000ee20000000800 */
[----:B-1----:R-:W-:-:S07]  /*74f0*/  FADD.FTZ R128, R174, R123 ;  /* 0x0000007bae807221 */ /* 0x002fce0000010000 */
[----:B------:R-:W1:Y:S01]  /*7500*/  MUFU.EX2 R168, R168 ;  /* 0x000000a800a87308 */ /* 0x000e620000000800 */
[C---:B--2---:R-:W-:Y:S01]  /*7510*/  FADD.FTZ R123, R145.reuse, R128 ;  /* 0x00000080917b7221 */ /* 0x044fe20000010000 */
[----:B------:R-:W-:-:S06]  /*7520*/  F2FP.BF16.F32.PACK_AB R174, R145, R174 ;  /* 0x000000ae91ae723e */ /* 0x000fcc00000010ff */
[----:B------:R-:W2:Y:S01]  /*7530*/  MUFU.EX2 R132, R143 ;  /* 0x0000008f00847308 */ /* 0x000ea20000000800 */
[C---:B---3--:R-:W-:Y:S01]  /*7540*/  FADD.FTZ R9, R151.reuse, R9 ;  /* 0x0000000997097221 */ /* 0x048fe20000010000 */
[----:B------:R-:W-:-:S06]  /*7550*/  F2FP.BF16.F32.PACK_AB R179, R151, R8 ;  /* 0x0000000897b3723e */ /* 0x000fcc00000010ff */
[----:B------:R-:W3:Y:S01]  /*7560*/  MUFU.EX2 R125, R125 ;  /* 0x0000007d007d7308 */ /* 0x000ee20000000800 */
[----:B-1----:R-:W-:-:S07]  /*7570*/  FADD.FTZ R128, R168, R123 ;  /* 0x0000007ba8807221 */ /* 0x002fce0000010000 */
[----:B------:R-:W1:Y:S01]  /*7580*/  MUFU.EX2 R155, R155 ;  /* 0x0000009b009b7308 */ /* 0x000e620000000800 */
[----:B--2---:R-:W-:-:S07]  /*7590*/  FADD.FTZ R9, R132, R9 ;  /* 0x0000000984097221 */ /* 0x004fce0000010000 */
[----:B------:R-:W2:Y:S01]  /*75a0*/  MUFU.EX2 R170, R170 ;  /* 0x000000aa00aa7308 */ /* 0x000ea20000000800 */
[C---:B---3--:R-:W-:Y:S01]  /*75b0*/  FADD.FTZ R23, R125.reuse, R128 ;  /* 0x000000807d177221 */ /* 0x048fe20000010000 */
[----:B------:R-:W-:-:S06]  /*75c0*/  F2FP.BF16.F32.PACK_AB R168, R125, R168 ;  /* 0x000000a87da8723e */ /* 0x000fcc00000010ff */
[----:B------:R-:W3:Y:S01]  /*75d0*/  MUFU.EX2 R134, R199 ;  /* 0x000000c700867308 */ /* 0x000ee20000000800 */
[----:B-1----:R-:W-:-:S07]  /*75e0*/  FADD.FTZ R9, R155, R9 ;  /* 0x000000099b097221 */ /* 0x002fce0000010000 */
[----:B------:R-:W1:Y:S01]  /*75f0*/  MUFU.EX2 R159, R159 ;  /* 0x0000009f009f7308 */ /* 0x000e620000000800 */
[----:B--2---:R-:W-:-:S07]  /*7600*/  FADD.FTZ R128, R170, R23 ;  /* 0x00000017aa807221 */ /* 0x004fce0000010000 */
[----:B------:R2:W4:Y:S01]  /*7610*/  MUFU.EX2 R130, R173 ;  /* 0x000000ad00827308 */ /* 0x0005220000000800 */
[----:B---3--:R-:W-:-:S07]  /*7620*/  FADD.FTZ R23, R134, R9 ;  /* 0x0000000986177221 */ /* 0x008fce0000010000 */
[----:B------:R-:W3:Y:S01]  /*7630*/  MUFU.EX2 R163, R163 ;  /* 0x000000a300a37308 */ /* 0x000ee20000000800 */
[----:B-1----:R-:W-:Y:S01]  /*7640*/  FADD.FTZ R23, R159, R23 ;  /* 0x000000179f177221 */ /* 0x002fe20000010000 */
[----:B--2---:R-:W-:-:S06]  /*7650*/  F2FP.BF16.F32.PACK_AB R173, R155, R132 ;  /* 0x000000849bad723e */ /* 0x004fcc00000010ff */
[----:B------:R1:W2:Y:S01]  /*7660*/  MUFU.EX2 R136, R175 ;  /* 0x000000af00887308 */ /* 0x0002a20000000800 */
[----:B----4-:R-:W-:-:S07]  /*7670*/  FADD.FTZ R23, R130, R23 ;  /* 0x0000001782177221 */ /* 0x010fce0000010000 */
[----:B------:R-:W4:Y:S01]  /*7680*/  MUFU.EX2 R5, R5 ;  /* 0x0000000500057308 */ /* 0x000f220000000800 */
[----:B---3--:R-:W-:Y:S01]  /*7690*/  FADD.FTZ R23, R163, R23 ;  /* 0x00000017a3177221 */ /* 0x008fe20000010000 */
[----:B-1----:R-:W-:Y:S02]  /*76a0*/  F2FP.BF16.F32.PACK_AB R175, R159, R134 ;  /* 0x000000869faf723e */ /* 0x002fe400000010ff */
[----:B------:R-:W-:-:S04]  /*76b0*/  F2FP.BF16.F32.PACK_AB R169, R163, R130 ;  /* 0x00000082a3a9723e */ /* 0x000fc800000010ff */
[----:B------:R-:W1:Y:S01]  /*76c0*/  MUFU.EX2 R124, R124 ;  /* 0x0000007c007c7308 */ /* 0x000e620000000800 */
[----:B--2---:R-:W-:Y:S01]  /*76d0*/  FADD.FTZ R23, R136, R23 ;  /* 0x0000001788177221 */ /* 0x004fe20000010000 */
[C---:B----4-:R-:W-:Y:S01]  /*76e0*/  FADD.FTZ R9, R5.reuse, R128 ;  /* 0x0000008005097221 */ /* 0x050fe20000010000 */
[----:B------:R-:W-:Y:S01]  /*76f0*/  F2FP.BF16.F32.PACK_AB R170, R5, R170 ;  /* 0x000000aa05aa723e */ /* 0x000fe200000010ff */
[----:B------:R-:W-:Y:S02]  /*7700*/  IMAD.MOV.U32 R5, RZ, RZ, R15 ;  /* 0x000000ffff057224 */ /* 0x000fe400078e000f */
[C---:B-1----:R-:W-:Y:S01]  /*7710*/  FADD.FTZ R8, R124.reuse, R23 ;  /* 0x000000177c087221 */ /* 0x042fe20000010000 */
[----:B------:R-:W-:Y:S01]  /*7720*/  F2FP.BF16.F32.PACK_AB R171, R124, R136 ;  /* 0x000000887cab723e */ /* 0x000fe200000010ff */
[----:B0-----:R-:W-:Y:S06]  /*7730*/  @P2 BRA `(.L_x_959) ;  /* 0xffffffd000302947 */ /* 0x001fec000383ffff */
[----:B------:R-:W-:Y:S02]  /*7740*/  IMAD.MOV.U32 R4, RZ, RZ, R21 ;  /* 0x000000ffff047224 */ /* 0x000fe400078e0015 */
[----:B------:R-:W-:-:S07]  /*7750*/  IMAD.MOV.U32 R5, RZ, RZ, R15 ;  /* 0x000000ffff057224 */ /* 0x000fce00078e000f */
.L_x_942:
[----:B------:R-:W0:Y:S01]  /*7760*/  LDC R15, c[0x0][0x2f0] ;  /* 0x0000bc00ff0f7b82 */ /* 0x000e220000000800 */
[----:B------:R-:W-:Y:S01]  /*7770*/  UIADD3 UR10, -UR10, 0x1, URZ ;  /* 0x000000010a0a7890 */ /* 0x000fe2000fffe13f */
[----:B------:R-:W-:Y:S01]  /*7780*/  ULDC UR7, c[0x0][0x448] ;  /* 0x0001120000077ab9 */ /* 0x000fe20000000800 */
[----:B------:R-:W-:Y:S01]  /*7790*/  ULDC UR14, c[0x0][0x9e4] ;  /* 0x00027900000e7ab9 */ /* 0x000fe20000000800 */
[----:B------:R-:W-:Y:S02]  /*77a0*/  UISETP.NE.AND UP0, UPT, UR7, 0x1, UPT ;  /* 0x000000010700788c */ /* 0x000fe4000bf05270 */
[----:B------:R-:W-:Y:S02]  /*77b0*/  UISETP.GE.AND UP1, UPT, UR14, 0x1, UPT ;  /* 0x000000010e00788c */ /* 0x000fe4000bf26270 */
[----:B------:R-:W1:Y:S04]  /*77c0*/  S2UR UR6, SR_CTAID.X ;  /* 0x00000000000679c3 */ /* 0x000e680000002500 */
[----:B------:R-:W-:-:S03]  /*77d0*/  PLOP3.LUT P2, PT, PT, PT, UP1, 0x40, 0x0 ;  /* 0x000000000000781c */ /* 0x000fc60003f4e818 */
[----:B------:R-:W-:Y:S01]  /*77e0*/  @UP0 ULDC UR15, c[0x0][0x450] ;  /* 0x00011400000f0ab9 */ /* 0x000fe20000000800 */
[----:B0-----:R-:W-:-:S05]  /*77f0*/  IMAD R15, R16, R15, UR10 ;  /* 0x0000000a100f7e24 */ /* 0x001fca000f8e020f */
[----:B------:R-:W-:Y:S01]  /*7800*/  R2UR UR11, R15 ;  /* 0x000000000f0b72ca */ /* 0x000fe200000e0000 */
[----:B-1----:R-:W-:-:S03]  /*7810*/  ULEA UR10, UR6, 0x7f, 0x7 ;  /* 0x0000007f060a7891 */ /* 0x002fc6000f8e383f */
[----:B------:R-:W-:Y:S02]  /*7820*/  @UP0 ULDC UR6, c[0x0][0x44c] ;  /* 0x0001130000060ab9 */ /* 0x000fe40000000800 */
[----:B------:R-:W-:-:S04]  /*7830*/  UIMAD.WIDE.U32 UR6, UR10, UR6, URZ ;  /* 0x000000060a0672a5 */ /* 0x000fc8000f8e003f */
[----:B------:R-:W-:-:S04]  /*7840*/  @UP0 USHF.R.U32.HI UR10, URZ, UR15, UR7 ;  /* 0x0000000f3f0a0299 */ /* 0x000fc80008011607 */
[----:B------:R-:W-:-:S03]  /*7850*/  UIADD3 UR10, UR11, UR10, URZ ;  /* 0x0000000a0b0a7290 */ /* 0x000fc6000fffe03f */
[----:B------:R-:W-:Y:S02]  /*7860*/  ULDC UR11, c[0x0][0x9dc] ;  /* 0x00027700000b7ab9 */ /* 0x000fe40000000800 */
[----:B------:R-:W-:Y:S01]  /*7870*/  UIADD3 UR11, UR10, -UR11, URZ ;  /* 0x8000000b0a0b7290 */ /* 0x000fe2000fffe03f */
[----:B------:R-:W-:Y:S11]  /*7880*/  @P2 BRA `(.L_x_960) ;  /* 0x0000000000442947 */ /* 0x000ff60003800000 */
        /* <DEDUP_REMOVED lines=10> */
.L_x_961:
[----:B------:R-:W-:-:S11]  /*7930*/  UISETP.NE.AND UP2, UPT, UR14, 0x1, UPT ;  /* 0x000000010e00788c */ /* 0x000fd6000bf45270 */
[----:B------:R-:W-:Y:S02]  /*7940*/  @UP2 ULDC.64 UR18, c[0x0][0x9e8] ;  /* 0x00027a0000122ab9 */ /* 0x000fe40000000a00 */
[----:B------:R-:W-:-:S04]  /*7950*/  UIMAD.WIDE.U32 UR6, UR10, UR18, URZ ;  /* 0x000000120a0672a5 */ /* 0x000fc8000f8e003f */
[----:B------:R-:W-:-:S12]  /*7960*/  @UP2 USHF.R.U32.HI UR10, URZ, UR19, UR7 ;  /* 0x000000133f0a2299 */ /* 0x000fd80008011607 */
.L_x_962:
[----:B------:R-:W-:-:S04]  /*7970*/  UIMAD UR10, UR10, UR14, URZ ;  /* 0x0000000e0a0a72a4 */ /* 0x000fc8000f8e023f */
[----:B------:R-:W-:-:S04]  /*7980*/  UISETP.LT.AND UP2, UPT, UR11, UR10, UPT ;  /* 0x0000000a0b00728c */ /* 0x000fc8000bf41270 */
[----:B------:R-:W-:-:S12]  /*7990*/  USEL UR11, UR11, UR10, !UP2 ;  /* 0x0000000a0b0b7287 */ /* 0x000fd8000d000000 */
.L_x_960:
[----:B------:R-:W-:Y:S01]  /*79a0*/  UIADD3 UR6, UR11, 0x5f, URZ ;  /* 0x0000005f0b067890 */ /* 0x000fe2000fffe03f */
[----:B------:R-:W-:-:S03]  /*79b0*/  R2UR UR10, R17 ;  /* 0x00000000110a72ca */ /* 0x000fc600000e0000 */
[----:B------:R-:W-:-:S04]  /*79c0*/  UIMAD.WIDE UR6, UR6, 0x2aaaaaab, URZ ;  /* 0x2aaaaaab060678a5 */ /* 0x000fc8000f8e023f */
[----:B------:R-:W-:-:S04]  /*79d0*/  USHF.R.U32.HI UR6, URZ, 0x1f, UR7 ;  /* 0x0000001f3f067899 */ /* 0x000fc80008011607 */
[----:B------:R-:W-:-:S04]  /*79e0*/  ULEA.HI.SX32 UR6, UR7, UR6, 0x1c ;  /* 0x0000000607067291 */ /* 0x000fc8000f8fe23f */
[----:B------:R-:W-:-:S04]  /*79f0*/  UISETP.LT.AND UP2, UPT, UR10, UR6, UPT ;  /* 0x000000060a00728c */ /* 0x000fc8000bf41270 */
[----:B------:R-:W-:-:S06]  /*7a00*/  USEL UR60, UR10, UR6, !UP2 ;  /* 0x000000060a3c7287 */ /* 0x000fcc000d000000 */
[----:B------:R-:W-:-:S13]  /*7a10*/  ISETP.GE.AND P2, PT, R13, UR60, PT ;  /* 0x0000003c0d007c0c */ /* 0x000fda000bf46270 */
[----:B------:R-:W-:Y:S05]  /*7a20*/  @!P2 BRA `(.L_x_963) ;  /* 0x0000001c0070a947 */ /* 0x000fea0003800000 */
[----:B------:R-:W-:Y:S01]  /*7a30*/  IMAD.MOV.U32 R15, RZ, RZ, R4 ;  /* 0x000000ffff0f7224 */ /* 0x000fe200078e0004 */
[----:B------:R-:W-:Y:S01]  /*7a40*/  UMOV UR58, UR5 ;  /* 0x00000005003a7c82 */ /* 0x000fe20008000000 */
[----:B------:R-:W-:Y:S01]  /*7a50*/  IMAD.MOV.U32 R14, RZ, RZ, R5 ;  /* 0x000000ffff0e7224 */ /* 0x000fe200078e0005 */
[----:B------:R-:W-:-:S06]  /*7a60*/  UMOV UR7, UR4 ;  /* 0x0000000400077c82 */ /* 0x000fcc0008000000 */
.L_x_972:
[----:B------:R-:W-:-:S04]  /*7a70*/  UIADD3 UR4, UR7, 0x1, URZ ;  /* 0x0000000107047890 */ /* 0x000fc8000fffe03f */
[----:B------:R-:W-:-:S04]  /*7a80*/  UISETP.NE.AND UP2, UPT, UR4, 0x2, UPT ;  /* 0x000000020400788c */ /* 0x000fc8000bf45270 */
[----:B------:R-:W-:Y:S02]  /*7a90*/  USEL UR5, URZ, 0x1, UP2 ;  /* 0x000000013f057887 */ /* 0x000fe40009000000 */
[----:B------:R-:W-:Y:S02]  /*7aa0*/  USEL UR4, UR4, URZ, UP2 ;  /* 0x0000003f04047287 */ /* 0x000fe40009000000 */
[----:B------:R-:W-:Y:S01]  /*7ab0*/  ULOP3.LUT UR5, UR58, UR5, URZ, 0x3c, !UPT ;  /* 0x000000053a057292 */ /* 0x000fe2000f8e3c3f */
[----:B------:R-:W-:Y:S11]  /*7ac0*/  @!P0 BRA `(.L_x_964) ;  /* 0x0000000000048947 */ /* 0x000ff60003800000 */
[----:B------:R-:W-:Y:S01]  /*7ad0*/  BPT.TRAP 0x1 ;  /* 0x000000040000795c */ /* 0x000fe20000300000 */
.L_x_964:
[----:B------:R-:W-:Y:S01]  /*7ae0*/  ULEA UR56, UR4, UR57, 0x3 ;  /* 0x0000003904387291 */ /* 0x000fe2000f8e183f */
[----:B------:R-:W-:-:S05]  /*7af0*/  IMAD.U32 R0, RZ, RZ, UR5 ;  /* 0x00000005ff007e24 */ /* 0x000fca000f8e00ff */
[----:B------:R-:W-:-:S04]  /*7b00*/  SHF.L.U32 R0, R0, 0x1f, RZ ;  /* 0x0000001f00007819 */ /* 0x000fc800000006ff */
[----:B------:R0:W1:Y:S01]  /*7b10*/  SYNCS.PHASECHK.TRANS64.TRYWAIT P2, [UR56+0x30830], R0 ;  /* 0x03083000ff0075a7 */ /* 0x0000620008040178 */
[----:B------:R-:W-:Y:S05]  /*7b20*/  @!P0 BRA `(.L_x_965) ;  /* 0x0000000000048947 */ /* 0x000fea0003800000 */
[----:B------:R-:W-:Y:S01]  /*7b30*/  BPT.TRAP 0x1 ;  /* 0x000000040000795c */ /* 0x000fe20000300000 */
.L_x_965:
[----:B-1----:R-:W-:Y:S05]  /*7b40*/  @P2 BRA `(.L_x_966) ;  /* 0x0000000000082947 */ /* 0x002fea0003800000 */
[----:B------:R-:W1:Y:S02]  /*7b50*/  SYNCS.PHASECHK.TRANS64.TRYWAIT P2, [UR56+0x30830], R0 ;  /* 0x03083000ff0075a7 */ /* 0x000e640008040178 */
[----:B-1----:R-:W-:Y:S05]  /*7b60*/  @!P2 BRA `(.L_x_967) ;  /* 0x000000c40030a947 */ /* 0x002fea0003800000 */
.L_x_966:
        /* <DEDUP_REMOVED lines=161> */
.L_x_968:
[----:B------:R-:W-:Y:S01]  /*8580*/  ULEA UR11, UR7, UR57, 0x3 ;  /* 0x00000039070b7291 */ /* 0x000fe2000f8e183f */
[----:B01----:R-:W-:-:S05]  /*8590*/  IMAD.U32 R0, RZ, RZ, UR58 ;  /* 0x0000003aff007e24 */ /* 0x003fca000f8e00ff */
[----:B------:R-:W-:-:S04]  /*85a0*/  SHF.L.U32 R0, R0, 0x1f, RZ ;  /* 0x0000001f00007819 */ /* 0x000fc800000006ff */
[----:B------:R0:W1:Y:S01]  /*85b0*/  SYNCS.PHASECHK.TRANS64.TRYWAIT P2, [UR11+0x30850], R0 ;  /* 0x03085000ff0075a7 */ /* 0x000062000804014b */
[----:B------:R-:W-:Y:S05]  /*85c0*/  @!P0 BRA `(.L_x_969) ;  /* 0x0000000000048947 */ /* 0x000fea0003800000 */
[----:B------:R-:W-:Y:S01]  /*85d0*/  BPT.TRAP 0x1 ;  /* 0x000000040000795c */ /* 0x000fe20000300000 */
.L_x_969:
[----:B-1----:R-:W-:Y:S05]  /*85e0*/  @P2 BRA `(.L_x_970) ;  /* 0x0000000000082947 */ /* 0x002fea0003800000 */
[----:B------:R-:W1:Y:S02]  /*85f0*/  SYNCS.PHASECHK.TRANS64.TRYWAIT P2, [UR11+0x30850], R0 ;  /* 0x03085000ff0075a7 */ /* 0x000e64000804014b */
[----:B-1----:R-:W-:Y:S05]  /*8600*/  @!P2 BRA `(.L_x_971) ;  /* 0x000000b800a0a947 */ /* 0x002fea0003800000 */
.L_x_970:
[----:B------:R-:W-:Y:S01]  /*8610*/  UIADD3 UR6, UR57, 0x400, URZ ;  /* 0x0000040039067890 */ /* 0x000fe2000fffe03f */
[----:B------:R-:W-:Y:S01]  /*8620*/  WARPGROUP.ARRIVE ;  /* 0x00000000000079c5 */ /* 0x000fe20000000000 */
[----:B------:R-:W-:Y:S01]  /*8630*/  UMOV UR15, 0x40000040 ;  /* 0x40000040000f7882 */ /* 0x000fe20000000000 */
[----:B01----:R-:W-:Y:S01]  /*8640*/  FMNMX.FTZ R0, R120, R14, !PT ;  /* 0x0000000e78007209 */ /* 0x003fe20007810000 */
[----:B------:R-:W-:Y:S01]  /*8650*/  USHF.R.U32.HI UR6, URZ, 0x4, UR6 ;  /* 0x000000043f067899 */ /* 0x000fe20008011606 */
[----:B------:R-:W-:Y:S01]  /*8660*/  FMNMX.FTZ R4, R122, R15, !PT ;  /* 0x0000000f7a047209 */ /* 0x000fe20007810000 */
[----:B------:R-:W-:Y:S01]  /*8670*/  UMOV UR58, UR5 ;  /* 0x00000005003a7c82 */ /* 0x000fe20008000000 */
[----:B------:R-:W-:Y:S01]  /*8680*/  FMNMX.FTZ R3, R121, R0, !PT ;  /* 0x0000000079037209 */ /* 0x000fe20007810000 */
[----:B------:R-:W-:Y:S01]  /*8690*/  ULOP3.LUT UR6, UR6, 0x3fff, URZ, 0xc0, !UPT ;  /* 0x00003fff06067892 */ /* 0x000fe2000f8ec03f */
[----:B------:R-:W-:Y:S02]  /*86a0*/  FMNMX.FTZ R23, R123, R4, !PT ;  /* 0x000000047b177209 */ /* 0x000fe40007810000 */
[----:B------:R-:W-:Y:S01]  /*86b0*/  FMNMX.FTZ R0, R124, R3, !PT ;  /* 0x000000037c007209 */ /* 0x000fe20007810000 */
[----:B------:R-:W-:Y:S01]  /*86c0*/  ULOP3.LUT UR6, UR6, 0x3000000, URZ, 0xfc, !UPT ;  /* 0x0300000006067892 */ /* 0x000fe2000f8efc3f */
[----:B------:R-:W-:-:S02]  /*86d0*/  FMNMX.FTZ R4, R126, R23, !PT ;  /* 0x000000177e047209 */ /* 0x000fc40007810000 */
[----:B------:R-:W-:Y:S01]  /*86e0*/  FMNMX.FTZ R3, R125, R0, !PT ;  /* 0x000000007d037209 */ /* 0x000fe20007810000 */
[----:B------:R-:W-:Y:S01]  /*86f0*/  UIMAD UR6, UR7, 0x900, UR6 ;  /* 0x00000900070678a4 */ /* 0x000fe2000f8e0206 */
[----:B------:R-:W-:Y:S02]  /*8700*/  FMNMX.FTZ R23, R127, R4, !PT ;  /* 0x000000047f177209 */ /* 0x000fe40007810000 */
[----:B------:R-:W-:Y:S01]  /*8710*/  UMOV UR7, 0x40000040 ;  /* 0x4000004000077882 */ /* 0x000fe20000000000 */
[----:B------:R-:W-:Y:S01]  /*8720*/  UIADD3 UR10, UR6, 0x80, URZ ;  /* 0x00000080060a7890 */ /* 0x000fe2000fffe03f */
[----:B------:R-:W-:Y:S02]  /*8730*/  FMNMX.FTZ R0, R128, R3, !PT ;  /* 0x0000000380007209 */ /* 0x000fe40007810000 */
[----:B------:R-:W-:Y:S02]  /*8740*/  FMNMX.FTZ R4, R130, R23, !PT ;  /* 0x0000001782047209 */ /* 0x000fe40007810000 */
[----:B------:R-:W-:Y:S01]  /*8750*/  HGMMA.64x192x16.F32.BF16 R24, R188, gdesc[UR4].tnspB, R24, gsb0 ;  /* 0x42e00004bc187df0 */ /* 0x000fe20008001818 */
[----:B------:R-:W-:Y:S01]  /*8760*/  FMNMX.FTZ R3, R129, R0, !PT ;  /* 0x0000000081037209 */ /* 0x000fe20007810000 */
[----:B------:R-:W-:Y:S01]  /*8770*/  UMOV UR14, UR10 ;  /* 0x0000000a000e7c82 */ /* 0x000fe20008000000 */
[----:B------:R-:W-:Y:S01]  /*8780*/  UIADD3 UR10, UR6, 0x100, URZ ;  /* 0x00000100060a7890 */ /* 0x000fe2000fffe03f */
[----:B------:R-:W-:Y:S01]  /*8790*/  FMNMX.FTZ R23, R131, R4, !PT ;  /* 0x0000000483177209 */ /* 0x000fe20007810000 */
[----:B------:R-:W-:Y:S01]  /*87a0*/  UMOV UR7, 0x40000040 ;  /* 0x4000004000077882 */ /* 0x000fe20000000000 */
[----:B------:R-:W-:-:S02]  /*87b0*/  FMNMX.FTZ R0, R132, R3, !PT ;  /* 0x0000000384007209 */ /* 0x000fc40007810000 */
[----:B------:R-:W-:Y:S02]  /*87c0*/  FMNMX.FTZ R4, R134, R23, !PT ;  /* 0x0000001786047209 */ /* 0x000fe40007810000 */
[----:B------:R-:W-:Y:S02]  /*87d0*/  FMNMX.FTZ R3, R133, R0, !PT ;  /* 0x0000000085037209 */ /* 0x000fe40007810000 */
[C---:B------:R-:W-:Y:S01]  /*87e0*/  ISETP.GT.AND P2, PT, R13.reuse, UR60, PT ;  /* 0x0000003c0d007c0c */ /* 0x040fe2000bf44270 */
[----:B------:R-:W-:Y:S01]  /*87f0*/  VIADD R13, R13, 0xffffffff ;  /* 0xffffffff0d0d7836 */ /* 0x000fe20000000000 */
        /* <DEDUP_REMOVED lines=18> */
[----:B-1----:R-:W-:-:S05]  /*8920*/  FMNMX.FTZ R20, R2, R3, !PT ;  /* 0x0000000302147209 */ /* 0x002fca0007810000 */
[----:B------:R-:W1:Y:S02]  /*8930*/  SHFL.BFLY PT, R5, R20, 0x1, 0x1f ;  /* 0x0c201f0014057f89 */ /* 0x000e6400000e0000 */
[----:B-1----:R-:W-:-:S05]  /*8940*/  FMNMX.FTZ R5, R20, R5, !PT ;  /* 0x0000000514057209 */ /* 0x002fca0007810000 */
[----:B------:R-:W-:-:S04]  /*8950*/  FADD.FTZ R3, -R5, R14 ;  /* 0x0000000e05037221 */ /* 0x000fc80000010100 */
[-C--:B0-----:R-:W-:Y:S01]  /*8960*/  FMUL.FTZ R14, R3, R0.reuse ;  /* 0x00000000030e7220 */ /* 0x081fe20000410000 */
[----:B------:R-:W-:-:S03]  /*8970*/  FMUL.FTZ R3, R5, R0 ;  /* 0x0000000005037220 */ /* 0x000fc60000410000 */
[----:B------:R0:W-:Y:S01]  /*8980*/  MUFU.EX2 R2, R14 ;  /* 0x0000000e00027308 */ /* 0x0001e20000000800 */
[-CC-:B------:R-:W-:Y:S01]  /*8990*/  FFMA.FTZ R23, R125, R0.reuse, -R3.reuse ;  /* 0x000000007d177223 */ /* 0x180fe20000010803 */
[-CC-:B------:R-:W-:Y:S01]  /*89a0*/  FFMA.FTZ R21, R120, R0.reuse, -R3.reuse ;  /* 0x0000000078157223 */ /* 0x180fe20000010803 */
[-CC-:B------:R-:W-:Y:S01]  /*89b0*/  FFMA.FTZ R20, R164, R0.reuse, -R3.reuse ;  /* 0x00000000a4147223 */ /* 0x180fe20000010803 */
[----:B------:R-:W-:Y:S01]  /*89c0*/  FFMA.FTZ R165, R165, R0, -R3 ;  /* 0x00000000a5a57223 */ /* 0x000fe20000010803 */
[----:B------:R-:W-:-:S03]  /*89d0*/  IMAD.U32 R120, RZ, RZ, UR56 ;  /* 0x00000038ff787e24 */ /* 0x000fc6000f8e00ff */
[----:B------:R-:W1:Y:S01]  /*89e0*/  MUFU.EX2 R21, R21 ;  /* 0x0000001500157308 */ /* 0x000e620000000800 */
[----:B0-----:R-:W-:Y:S01]  /*89f0*/  FFMA.FTZ R14, R160, R0, -R3 ;  /* 0x00000000a00e7223 */ /* 0x001fe20000010803 */
[----:B------:R-:W-:-:S05]  /*8a00*/  @!P1 VIADD R120, R120, 0x30840 ;  /* 0x0003084078789836 */ /* 0x000fca0000000000 */
[----:B------:R-:W-:Y:S01]  /*8a10*/  @!P1 PRMT R120, RZ, 0x654, R120 ;  /* 0x00000654ff789816 */ /* 0x000fe20000000078 */
[----:B------:R-:W-:Y:S08]  /*8a20*/  MUFU.EX2 R23, R23 ;  /* 0x0000001700177308 */ /* 0x000ff00000000800 */
[----:B------:R-:W-:Y:S01]  /*8a30*/  MUFU.EX2 R14, R14 ;  /* 0x0000000e000e7308 */ /* 0x000fe20000000800 */
[----:B-1----:R-:W-:-:S07]  /*8a40*/  FFMA.FTZ R9, R2, R9, R21 ;  /* 0x0000000902097223 */ /* 0x002fce0000010015 */
[----:B------:R-:W-:Y:S01]  /*8a50*/  MUFU.EX2 R20, R20 ;  /* 0x0000001400147308 */ /* 0x000fe20000000800 */
[----:B------:R-:W-:Y:S02]  /*8a60*/  WARPGROUP.DEPBAR.LE gsb0, 0x0 ;  /* 0x00008000000079c5 */ /* 0x000fe40000010000 */
[----:B------:R-:W-:Y:S01]  /*8a70*/  WARPGROUP.ARRIVE ;  /* 0x00000000000079c5 */ /* 0x000fe20000000000 */
[--C-:B------:R-:W-:Y:S01]  /*8a80*/  FFMA.FTZ R188, R121, R0, -R3.reuse ;  /* 0x0000000079bc7223 */ /* 0x100fe20000010803 */
[----:B------:R-:W-:Y:S01]  /*8a90*/  FMNMX.FTZ R121, R135, R4, !PT ;  /* 0x0000000487797209 */ /* 0x000fe20007810000 */
[----:B------:R-:W-:-:S03]  /*8aa0*/  FFMA.FTZ R190, R124, R0, -R3 ;  /* 0x000000007cbe7223 */ /* 0x000fc60000010803 */
[----:B------:R-:W-:Y:S01]  /*8ab0*/  HGMMA.64x192x16.F32.BF16 R24, R184, gdesc[UR12].tnspB, R24, gsb0 ;  /* 0x42e0000cb8187df0 */ /* 0x000fe20008001818 */
[----:B------:R-:W-:Y:S01]  /*8ac0*/  UMOV UR14, UR10 ;  /* 0x0000000a000e7c82 */ /* 0x000fe20008000000 */
[----:B------:R-:W-:Y:S01]  /*8ad0*/  UMOV UR15, 0x40000040 ;  /* 0x40000040000f7882 */ /* 0x000fe20000000000 */
[----:B------:R-:W-:Y:S01]  /*8ae0*/  UIADD3 UR10, UR6, 0x180, URZ ;  /* 0x00000180060a7890 */ /* 0x000fe2000fffe03f */
[----:B------:R-:W-:Y:S01]  /*8af0*/  FMNMX.FTZ R4, R138, R121, !PT ;  /* 0x000000798a047209 */ /* 0x000fe20007810000 */
[----:B------:R-:W0:Y:S03]  /*8b00*/  MUFU.EX2 R188, R188 ;  /* 0x000000bc00bc7308 */ /* 0x000e260000000800 */
[----:B------:R-:W-:-:S04]  /*8b10*/  FMNMX.FTZ R121, R139, R4, !PT ;  /* 0x000000048b797209 */ /* 0x000fc80007810000 */
[----:B------:R-:W-:Y:S01]  /*8b20*/  FMNMX.FTZ R4, R142, R121, !PT ;  /* 0x000000798e047209 */ /* 0x000fe20007810000 */
[----:B------:R-:W-:Y:S01]  /*8b30*/  FFMA.FTZ R121, R129, R0, -R3 ;  /* 0x0000000081797223 */ /* 0x000fe20000010803 */
[----:B------:R-:W-:Y:S02]  /*8b40*/  MUFU.EX2 R190, R190 ;  /* 0x000000be00be7308 */ /* 0x000fe40000000800 */
[----:B------:R-:W-:-:S04]  /*8b50*/  FMNMX.FTZ R125, R143, R4, !PT ;  /* 0x000000048f7d7209 */ /* 0x000fc80007810000 */
[----:B------:R-:W-:Y:S02]  /*8b60*/  FMNMX.FTZ R4, R146, R125, !PT ;  /* 0x0000007d92047209 */ /* 0x000fe40007810000 */
[----:B------:R-:W-:Y:S01]  /*8b70*/  MUFU.EX2 R121, R121 ;  /* 0x0000007900797308 */ /* 0x000fe20000000800 */
[C---:B0-----:R-:W-:Y:S01]  /*8b80*/  FADD.FTZ R9, R188.reuse, R9 ;  /* 0x00000009bc097221 */ /* 0x041fe20000010000 */
[----:B------:R-:W-:Y:S02]  /*8b90*/  FMNMX.FTZ R125, R147, R4, !PT ;  /* 0x00000004937d7209 */ /* 0x000fe40007810000 */
[----:B------:R-:W-:Y:S02]  /*8ba0*/  F2FP.BF16.F32.PACK_AB R188, R188, R21 ;  /* 0x00000015bcbc723e */ /* 0x000fe400000010ff */
[----:B------:R-:W-:Y:S01]  /*8bb0*/  FMNMX.FTZ R4, R150, R125, !PT ;  /* 0x0000007d96047209 */ /* 0x000fe20007810000 */
[----:B------:R-:W-:-:S03]  /*8bc0*/  FFMA.FTZ R125, R133, R0, -R3 ;  /* 0x00000000857d7223 */ /* 0x000fc60000010803 */
[----:B------:R-:W-:-:S03]  /*8bd0*/  FMNMX.FTZ R129, R151, R4, !PT ;  /* 0x0000000497817209 */ /* 0x000fc60007810000 */
[----:B------:R-:W-:Y:S01]  /*8be0*/  MUFU.EX2 R125, R125 ;  /* 0x0000007d007d7308 */ /* 0x000fe20000000800 */
[----:B------:R-:W-:-:S04]  /*8bf0*/  FMNMX.FTZ R4, R154, R129, !PT ;  /* 0x000000819a047209 */ /* 0x000fc80007810000 */
[----:B------:R-:W-:-:S04]  /*8c00*/  FMNMX.FTZ R129, R155, R4, !PT ;  /* 0x000000049b817209 */ /* 0x000fc80007810000 */
[----:B------:R-:W-:Y:S01]  /*8c10*/  FMNMX.FTZ R4, R158, R129, !PT ;  /* 0x000000819e047209 */ /* 0x000fe20007810000 */
[-CC-:B------:R-:W-:Y:S01]  /*8c20*/  FFMA.FTZ R129, R137, R0.reuse, -R3.reuse ;  /* 0x0000000089817223 */ /* 0x180fe20000010803 */
[-CC-:B------:R-:W-:Y:S01]  /*8c30*/  FFMA.FTZ R137, R145, R0.reuse, -R3.reuse ;  /* 0x0000000091897223 */ /* 0x180fe20000010803 */
[--C-:B------:R-:W-:Y:S01]  /*8c40*/  FFMA.FTZ R145, R153, R0, -R3.reuse ;  /* 0x0000000099917223 */ /* 0x100fe20000010803 */
[----:B------:R-:W-:Y:S01]  /*8c50*/  FMNMX.FTZ R133, R159, R4, !PT ;  /* 0x000000049f857209 */ /* 0x000fe20007810000 */
[----:B------:R-:W-:Y:S02]  /*8c60*/  FFMA.FTZ R153, R161, R0, -R3 ;  /* 0x00000000a1997223 */ /* 0x000fe40000010803 */
[----:B------:R-:W-:Y:S01]  /*8c70*/  MUFU.EX2 R129, R129 ;  /* 0x0000008100817308 */ /* 0x000fe20000000800 */
[----:B------:R-:W-:-:S04]  /*8c80*/  FMNMX.FTZ R4, R162, R133, !PT ;  /* 0x00000085a2047209 */ /* 0x000fc80007810000 */
[----:B------:R-:W-:-:S03]  /*8c90*/  FMNMX.FTZ R133, R163, R4, !PT ;  /* 0x00000004a3857209 */ /* 0x000fc60007810000 */
[----:B------:R-:W-:Y:S01]  /*8ca0*/  MUFU.EX2 R137, R137 ;  /* 0x0000008900897308 */ /* 0x000fe20000000800 */
[----:B------:R-:W-:Y:S01]  /*8cb0*/  FMNMX.FTZ R4, R166, R133, !PT ;  /* 0x00000085a6047209 */ /* 0x000fe20007810000 */
[-CC-:B------:R-:W-:Y:S01]  /*8cc0*/  FFMA.FTZ R133, R141, R0.reuse, -R3.reuse ;  /* 0x000000008d857223 */ /* 0x180fe20000010803 */
[-CC-:B------:R-:W-:Y:S01]  /*8cd0*/  FFMA.FTZ R141, R149, R0.reuse, -R3.reuse ;  /* 0x00000000958d7223 */ /* 0x180fe20000010803 */
[----:B------:R-:W-:Y:S01]  /*8ce0*/  FFMA.FTZ R149, R157, R0, -R3 ;  /* 0x000000009d957223 */ /* 0x000fe20000010803 */
[----:B------:R-:W-:-:S03]  /*8cf0*/  FMNMX.FTZ R4, R167, R4, !PT ;  /* 0x00000004a7047209 */ /* 0x000fc60007810000 */
        /* <DEDUP_REMOVED lines=8> */
[----:B------:R-:W-:-:S04]  /*8d80*/  FFMA.FTZ R186, R132, R0, -R3 ;  /* 0x0000000084ba7223 */ /* 0x000fc80000010803 */
[----:B------:R-:W-:Y:S01]  /*8d90*/  HGMMA.64x192x16.F32.BF16 R24, R180, gdesc[UR12].tnspB, R24, gsb0 ;  /* 0x42e0000cb4187df0 */ /* 0x000fe20008001818 */
[----:B------:R-:W-:Y:S01]  /*8da0*/  UMOV UR14, UR10 ;  /* 0x0000000a000e7c82 */ /* 0x000fe20008000000 */
[----:B------:R-:W-:Y:S01]  /*8db0*/  UMOV UR15, 0x40000040 ;  /* 0x40000040000f7882 */ /* 0x000fe20000000000 */
[----:B------:R-:W-:Y:S01]  /*8dc0*/  UIADD3 UR10, UR6, 0x200, URZ ;  /* 0x00000200060a7890 */ /* 0x000fe2000fffe03f */
[----:B------:R-:W-:Y:S01]  /*8dd0*/  MUFU.EX2 R184, R184 ;  /* 0x000000b800b87308 */ /* 0x000fe20000000800 */
[----:B------:R-:W-:-:S07]  /*8de0*/  UIADD3 UR6, UR6, 0x280, URZ ;  /* 0x0000028006067890 */ /* 0x000fce000fffe03f */
[----:B------:R-:W-:Y:S01]  /*8df0*/  MUFU.EX2 R186, R186 ;  /* 0x000000ba00ba7308 */ /* 0x000fe20000000800 */
[----:B------:R-:W-:Y:S02]  /*8e00*/  WARPGROUP.DEPBAR.LE gsb0, 0x0 ;  /* 0x00008000000079c5 */ /* 0x000fe40000010000 */
[----:B------:R-:W-:Y:S01]  /*8e10*/  WARPGROUP.ARRIVE ;  /* 0x00000000000079c5 */ /* 0x000fe20000000000 */
[-CC-:B------:R-:W-:Y:S01]  /*8e20*/  FFMA.FTZ R180, R136, R0.reuse, -R3.reuse ;  /* 0x0000000088b47223 */ /* 0x180fe20000010803 */
[----:B------:R-:W-:-:S04]  /*8e30*/  FFMA.FTZ R182, R140, R0, -R3 ;  /* 0x000000008cb67223 */ /* 0x000fc80000010803 */
[----:B------:R-:W-:Y:S01]  /*8e40*/  HGMMA.64x192x16.F32.BF16 R24, R176, gdesc[UR12].tnspB, R24, gsb0 ;  /* 0x42e0000cb0187df0 */ /* 0x000fe20008001818 */
[----:B------:R-:W-:Y:S01]  /*8e50*/  UMOV UR14, UR10 ;  /* 0x0000000a000e7c82 */ /* 0x000fe20008000000 */
[----:B------:R-:W-:Y:S01]  /*8e60*/  UMOV UR15, 0x40000040 ;  /* 0x40000040000f7882 */ /* 0x000fe20000000000 */
[----:B------:R-:W-:Y:S08]  /*8e70*/  MUFU.EX2 R180, R180 ;  /* 0x000000b400b47308 */ /* 0x000ff00000000800 */
[----:B------:R-:W-:Y:S01]  /*8e80*/  MUFU.EX2 R182, R182 ;  /* 0x000000b600b67308 */ /* 0x000fe20000000800 */
[----:B------:R-:W-:-:S02]  /*8e90*/  WARPGROUP.DEPBAR.LE gsb0, 0x0 ;  /* 0x00008000000079c5 */ /* 0x000fc40000010000 */
[----:B------:R-:W-:Y:S01]  /*8ea0*/  WARPGROUP.ARRIVE ;  /* 0x00000000000079c5 */ /* 0x000fe20000000000 */
[-CC-:B------:R-:W-:Y:S01]  /*8eb0*/  FFMA.FTZ R176, R144, R0.reuse, -R3.reuse ;  /* 0x0000000090b07223 */ /* 0x180fe20000010803 */
[----:B------:R-:W-:-:S04]  /*8ec0*/  FFMA.FTZ R178, R148, R0, -R3 ;  /* 0x0000000094b27223 */ /* 0x000fc80000010803 */
[----:B------:R-:W-:Y:S01]  /*8ed0*/  HGMMA.64x192x16.F32.BF16 R24, R172, gdesc[UR12].tnspB, R24, gsb0 ;  /* 0x42e0000cac187df0 */ /* 0x000fe20008001818 */
[----:B------:R-:W-:Y:S08]  /*8ee0*/  MUFU.EX2 R176, R176 ;  /* 0x000000b000b07308 */ /* 0x000ff00000000800 */
[----:B------:R-:W-:Y:S01]  /*8ef0*/  MUFU.EX2 R178, R178 ;  /* 0x000000b200b27308 */ /* 0x000fe20000000800 */
[----:B------:R-:W-:-:S02]  /*8f00*/  WARPGROUP.DEPBAR.LE gsb0, 0x0 ;  /* 0x00008000000079c5 */ /* 0x000fc40000010000 */
[----:B------:R-:W-:Y:S01]  /*8f10*/  WARPGROUP.ARRIVE ;  /* 0x00000000000079c5 */ /* 0x000fe20000000000 */
[----:B------:R-:W0:Y:S01]  /*8f20*/  SHFL.BFLY PT, R173, R4, 0x2, 0x1f ;  /* 0x0c401f0004ad7f89 */ /* 0x000e2200000e0000 */
[-CC-:B------:R-:W-:Y:S01]  /*8f30*/  FFMA.FTZ R172, R152, R0.reuse, -R3.reuse ;  /* 0x0000000098ac7223 */ /* 0x180fe20000010803 */
[----:B------:R-:W-:-:S05]  /*8f40*/  FFMA.FTZ R174, R156, R0, -R3 ;  /* 0x000000009cae7223 */ /* 0x000fca0000010803 */
[----:B------:R-:W-:Y:S01]  /*8f50*/  HGMMA.64x192x16.F32.BF16 R24, R168, gdesc[UR4].tnspB, R24, gsb0 ;  /* 0x42e00004a8187df0 */ /* 0x000fe20008001818 */
[----:B------:R-:W-:Y:S01]  /*8f60*/  UMOV UR7, UR4 ;  /* 0x0000000400077c82 */ /* 0x000fe20008000000 */
[----:B------:R-:W-:Y:S08]  /*8f70*/  MUFU.EX2 R172, R172 ;  /* 0x000000ac00ac7308 */ /* 0x000ff00000000800 */
[----:B------:R-:W-:Y:S01]  /*8f80*/  MUFU.EX2 R174, R174 ;  /* 0x000000ae00ae7308 */ /* 0x000fe20000000800 */
[----:B0-----:R-:W-:-:S05]  /*8f90*/  FMNMX.FTZ R173, R4, R173, !PT ;  /* 0x000000ad04ad7209 */ /* 0x001fca0007810000 */
[----:B------:R-:W0:Y:S02]  /*8fa0*/  SHFL.BFLY PT, R4, R173, 0x1, 0x1f ;  /* 0x0c201f00ad047f89 */ /* 0x000e2400000e0000 */
[----:B0-----:R-:W-:-:S05]  /*8fb0*/  FMNMX.FTZ R4, R173, R4, !PT ;  /* 0x00000004ad047209 */ /* 0x001fca0007810000 */
[C---:B------:R-:W-:Y:S01]  /*8fc0*/  FADD.FTZ R3, -R4.reuse, R15 ;  /* 0x0000000f04037221 */ /* 0x040fe20000010100 */
[-C--:B------:R-:W-:Y:S01]  /*8fd0*/  FMUL.FTZ R157, R4, R0.reuse ;  /* 0x00000000049d7220 */ /* 0x080fe20000410000 */
[----:B------:R-:W-:Y:S02]  /*8fe0*/  MUFU.EX2 R15, R165 ;  /* 0x000000a5000f7308 */ /* 0x000fe40000000800 */
[-C--:B------:R-:W-:Y:S01]  /*8ff0*/  FMUL.FTZ R3, R3, R0.reuse ;  /* 0x0000000003037220 */ /* 0x080fe20000410000 */
[-CC-:B------:R-:W-:Y:S01]  /*9000*/  FFMA.FTZ R22, R122, R0.reuse, -R157.reuse ;  /* 0x000000007a167223 */ /* 0x180fe2000001089d */
[-CC-:B------:R-:W-:Y:S01]  /*9010*/  FFMA.FTZ R123, R123, R0.reuse, -R157.reuse ;  /* 0x000000007b7b7223 */ /* 0x180fe2000001089d */
[-CC-:B------:R-:W-:Y:S01]  /*9020*/  FFMA.FTZ R126, R126, R0.reuse, -R157.reuse ;  /* 0x000000007e7e7223 */ /* 0x180fe2000001089d */
[-CC-:B------:R-:W-:Y:S01]  /*9030*/  FFMA.FTZ R127, R127, R0.reuse, -R157.reuse ;  /* 0x000000007f7f7223 */ /* 0x180fe2000001089d */
[----:B------:R-:W-:Y:S01]  /*9040*/  IMAD.U32 R122, RZ, RZ, UR11 ;  /* 0x0000000bff7a7e24 */ /* 0x000fe2000f8e00ff */
        /* <DEDUP_REMOVED lines=16> */
[----:B------:R-:W1:Y:S01]  /*9150*/  MUFU.EX2 R123, R123 ;  /* 0x0000007b007b7308 */ /* 0x000e620000000800 */
[-CC-:B------:R-:W-:Y:S01]  /*9160*/  FFMA.FTZ R158, R158, R0.reuse, -R157.reuse ;  /* 0x000000009e9e7223 */ /* 0x180fe2000001089d */
[-CC-:B------:R-:W-:Y:S01]  /*9170*/  FFMA.FTZ R159, R159, R0.reuse, -R157.reuse ;  /* 0x000000009f9f7223 */ /* 0x180fe2000001089d */
[-CC-:B------:R-:W-:Y:S01]  /*9180*/  FFMA.FTZ R162, R162, R0.reuse, -R157.reuse ;  /* 0x00000000a2a27223 */ /* 0x180fe2000001089d */
[-CC-:B------:R-:W-:Y:S01]  /*9190*/  FFMA.FTZ R163, R163, R0.reuse, -R157.reuse ;  /* 0x00000000a3a37223 */ /* 0x180fe2000001089d */
[-CC-:B------:R-:W-:Y:S01]  /*91a0*/  FFMA.FTZ R166, R166, R0.reuse, -R157.reuse ;  /* 0x00000000a6a67223 */ /* 0x180fe2000001089d */
[----:B------:R-:W-:-:S02]  /*91b0*/  FFMA.FTZ R157, R167, R0, -R157 ;  /* 0x00000000a79d7223 */ /* 0x000fc4000001089d */
[----:B------:R-:W2:Y:S01]  /*91c0*/  MUFU.EX2 R191, R126 ;  /* 0x0000007e00bf7308 */ /* 0x000ea20000000800 */
[----:B0-----:R-:W-:-:S07]  /*91d0*/  FFMA.FTZ R8, R3, R8, R22 ;  /* 0x0000000803087223 */ /* 0x001fce0000010016 */
        /* <DEDUP_REMOVED lines=34> */
[----:B--2---:R-:W-:Y:S01]  /*9400*/  FADD.FTZ R8, R179, R8 ;  /* 0x00000008b3087221 */ /* 0x004fe20000010000 */
[----:B------:R-:W-:Y:S02]  /*9410*/  WARPGROUP.DEPBAR.LE gsb0, 0x0 ;  /* 0x00008000000079c5 */ /* 0x000fe40000010000 */
[----:B------:R2:W-:Y:S04]  /*9420*/  @!P1 SYNCS.ARRIVE.TRANS64.RED.A1T0 RZ, [R120+URZ], RZ ;  /* 0x000000ff78ff99a7 */ /* 0x0005e8000810043f */
[----:B------:R-:W3:Y:S01]  /*9430*/  MUFU.EX2 R155, R155 ;  /* 0x0000009b009b7308 */ /* 0x000ee20000000800 */
[----:B0-----:R-:W-:Y:S01]  /*9440*/  FADD.FTZ R8, R151, R8 ;  /* 0x0000000897087221 */ /* 0x001fe20000010000 */
[----:B------:R-:W-:-:S02]  /*9450*/  F2FP.BF16.F32.PACK_AB R168, R153, R14 ;  /* 0x0000000e99a8723e */ /* 0x000fc400000010ff */
[----:B------:R-:W-:Y:S02]  /*9460*/  F2FP.BF16.F32.PACK_AB R170, R15, R20 ;  /* 0x000000140faa723e */ /* 0x000fe400000010ff */
[----:B------:R-:W-:Y:S01]  /*9470*/  F2FP.BF16.F32.PACK_AB R179, R151, R179 ;  /* 0x000000b397b3723e */ /* 0x000fe200000010ff */
[----:B--2---:R-:W-:Y:S01]  /*9480*/  @!P1 VIADD R120, R122, 0x30860 ;  /* 0x000308607a789836 */ /* 0x004fe20000000000 */
[----:B------:R-:W0:Y:S01]  /*9490*/  MUFU.EX2 R175, R158 ;  /* 0x0000009e00af7308 */ /* 0x000e220000000800 */
[----:B-1----:R-:W-:-:S03]  /*94a0*/  FADD.FTZ R8, R173, R8 ;  /* 0x00000008ad087221 */ /* 0x002fc60000010000 */
[----:B------:R-:W-:-:S04]  /*94b0*/  @!P1 PRMT R120, RZ, 0x654, R120 ;  /* 0x00000654ff789816 */ /* 0x000fc80000000078 */
[----:B------:R1:W-:Y:S01]  /*94c0*/  @!P1 SYNCS.ARRIVE.TRANS64.RED.A1T0 RZ, [R120+URZ], RZ ;  /* 0x000000ff78ff99a7 */ /* 0x0003e2000810043f */
[----:B------:R-:W2:Y:S01]  /*94d0*/  MUFU.EX2 R159, R159 ;  /* 0x0000009f009f7308 */ /* 0x000ea20000000800 */
[C---:B---3--:R-:W-:Y:S01]  /*94e0*/  FADD.FTZ R8, R155.reuse, R8 ;  /* 0x000000089b087221 */ /* 0x048fe20000010000 */
[----:B------:R-:W-:Y:S01]  /*94f0*/  F2FP.BF16.F32.PACK_AB R173, R155, R173 ;  /* 0x000000ad9bad723e */ /* 0x000fe200000010ff */
[----:B-1----:R-:W-:-:S05]  /*9500*/  FADD.FTZ R120, R190, R9 ;  /* 0x00000009be787221 */ /* 0x002fca0000010000 */
[----:B------:R-:W1:Y:S01]  /*9510*/  MUFU.EX2 R169, R162 ;  /* 0x000000a200a97308 */ /* 0x000e620000000800 */
[----:B0-----:R-:W-:Y:S01]  /*9520*/  FADD.FTZ R8, R175, R8 ;  /* 0x00000008af087221 */ /* 0x001fe20000010000 */
[C---:B------:R-:W-:Y:S01]  /*9530*/  F2FP.BF16.F32.PACK_AB R190, R23.reuse, R190 ;  /* 0x000000be17be723e */ /* 0x040fe200000010ff */
[----:B------:R-:W-:-:S04]  /*9540*/  FADD.FTZ R9, R23, R120 ;  /* 0x0000007817097221 */ /* 0x000fc80000010000 */
[----:B------:R-:W-:Y:S01]  /*9550*/  FADD.FTZ R120, R184, R9 ;  /* 0x00000009b8787221 */ /* 0x000fe20000010000 */
[----:B------:R-:W0:Y:S01]  /*9560*/  MUFU.EX2 R163, R163 ;  /* 0x000000a300a37308 */ /* 0x000e220000000800 */
[----:B--2---:R-:W-:Y:S01]  /*9570*/  FADD.FTZ R8, R159, R8 ;  /* 0x000000089f087221 */ /* 0x004fe20000010000 */
[C---:B------:R-:W-:Y:S01]  /*9580*/  F2FP.BF16.F32.PACK_AB R184, R121.reuse, R184 ;  /* 0x000000b879b8723e */ /* 0x040fe200000010ff */
[----:B------:R-:W-:Y:S01]  /*9590*/  FADD.FTZ R9, R121, R120 ;  /* 0x0000007879097221 */ /* 0x000fe20000010000 */
[----:B------:R-:W-:-:S03]  /*95a0*/  F2FP.BF16.F32.PACK_AB R175, R159, R175 ;  /* 0x000000af9faf723e */ /* 0x000fc600000010ff */
[----:B------:R-:W-:Y:S01]  /*95b0*/  FADD.FTZ R120, R186, R9 ;  /* 0x00000009ba787221 */ /* 0x000fe20000010000 */
[----:B------:R-:W2:Y:S01]  /*95c0*/  MUFU.EX2 R171, R166 ;  /* 0x000000a600ab7308 */ /* 0x000ea20000000800 */
[----:B-1----:R-:W-:Y:S01]  /*95d0*/  FADD.FTZ R8, R169, R8 ;  /* 0x00000008a9087221 */ /* 0x002fe20000010000 */
[C---:B------:R-:W-:Y:S01]  /*95e0*/  F2FP.BF16.F32.PACK_AB R186, R125.reuse, R186 ;  /* 0x000000ba7dba723e */ /* 0x040fe200000010ff */
[----:B------:R-:W-:-:S04]  /*95f0*/  FADD.FTZ R9, R125, R120 ;  /* 0x000000787d097221 */ /* 0x000fc80000010000 */
[----:B------:R-:W-:Y:S01]  /*9600*/  FADD.FTZ R120, R180, R9 ;  /* 0x00000009b4787221 */ /* 0x000fe20000010000 */
[----:B------:R-:W1:Y:S01]  /*9610*/  MUFU.EX2 R157, R157 ;  /* 0x0000009d009d7308 */ /* 0x000e620000000800 */
[----:B0-----:R-:W-:Y:S01]  /*9620*/  FADD.FTZ R8, R163, R8 ;  /* 0x00000008a3087221 */ /* 0x001fe20000010000 */
[C---:B------:R-:W-:Y:S01]  /*9630*/  F2FP.BF16.F32.PACK_AB R180, R129.reuse, R180 ;  /* 0x000000b481b4723e */ /* 0x040fe200000010ff */
[----:B------:R-:W-:Y:S01]  /*9640*/  FADD.FTZ R9, R129, R120 ;  /* 0x0000007881097221 */ /* 0x000fe20000010000 */
[----:B------:R-:W-:-:S03]  /*9650*/  F2FP.BF16.F32.PACK_AB R169, R163, R169 ;  /* 0x000000a9a3a9723e */ /* 0x000fc600000010ff */
[----:B------:R-:W-:Y:S01]  /*9660*/  FADD.FTZ R120, R182, R9 ;  /* 0x00000009b6787221 */ /* 0x000fe20000010000 */
[----:B------:R-:W-:Y:S01]  /*9670*/  F2FP.BF16.F32.PACK_AB R182, R133, R182 ;  /* 0x000000b685b6723e */ /* 0x000fe200000010ff */
[----:B--2---:R-:W-:Y:S02]  /*9680*/  FADD.FTZ R8, R171, R8 ;  /* 0x00000008ab087221 */ /* 0x004fe40000010000 */
[----:B------:R-:W-:-:S04]  /*9690*/  FADD.FTZ R9, R133, R120 ;  /* 0x0000007885097221 */ /* 0x000fc80000010000 */
[----:B------:R-:W-:Y:S01]  /*96a0*/  FADD.FTZ R22, R176, R9 ;  /* 0x00000009b0167221 */ /* 0x000fe20000010000 */
[----:B------:R-:W-:Y:S01]  /*96b0*/  F2FP.BF16.F32.PACK_AB R176, R137, R176 ;  /* 0x000000b089b0723e */ /* 0x000fe200000010ff */
[C---:B-1----:R-:W-:Y:S01]  /*96c0*/  FADD.FTZ R8, R157.reuse, R8 ;  /* 0x000000089d087221 */ /* 0x042fe20000010000 */
[----:B------:R-:W-:Y:S01]  /*96d0*/  F2FP.BF16.F32.PACK_AB R171, R157, R171 ;  /* 0x000000ab9dab723e */ /* 0x000fe200000010ff */
[----:B------:R-:W-:-:S04]  /*96e0*/  FADD.FTZ R9, R137, R22 ;  /* 0x0000001689097221 */ /* 0x000fc80000010000 */
[----:B------:R-:W-:Y:S01]  /*96f0*/  FADD.FTZ R22, R178, R9 ;  /* 0x00000009b2167221 */ /* 0x000fe20000010000 */
[----:B------:R-:W-:-:S03]  /*9700*/  F2FP.BF16.F32.PACK_AB R178, R141, R178 ;  /* 0x000000b28db2723e */ /* 0x000fc600000010ff */
[----:B------:R-:W-:-:S04]  /*9710*/  FADD.FTZ R9, R141, R22 ;  /* 0x000000168d097221 */ /* 0x000fc80000010000 */
        /* <DEDUP_REMOVED lines=10> */
[----:B------:R-:W-:Y:S02]  /*97c0*/  IMAD.MOV.U32 R15, RZ, RZ, R4 ;  /* 0x000000ffff0f7224 */ /* 0x000fe400078e0004 */
[----:B------:R-:W-:Y:S01]  /*97d0*/  IMAD.MOV.U32 R14, RZ, RZ, R5 ;  /* 0x000000ffff0e7224 */ /* 0x000fe200078e0005 */
[----:B------:R-:W-:Y:S06]  /*97e0*/  @P2 BRA `(.L_x_972) ;  /* 0xffffffe000a02947 */ /* 0x000fec000383ffff */
.L_x_963:
[----:B------:R-:W-:-:S13]  /*97f0*/  R2UR UR6, R17 ;  /* 0x00000000110672ca */ /* 0x000fda00000e0000 */
[----:B------:R-:W-:-:S13]  /*9800*/  ISETP.GE.AND P2, PT, R13, UR6, PT ;  /* 0x000000060d007c0c */ /* 0x000fda000bf46270 */
[----:B------:R-:W-:Y:S05]  /*9810*/  @!P2 BRA `(.L_x_973) ;  /* 0x0000002c00e8a947 */ /* 0x000fea0003800000 */
[----:B------:R-:W-:Y:S01]  /*9820*/  IMAD.MOV.U32 R14, RZ, RZ, R4 ;  /* 0x000000ffff0e7224 */ /* 0x000fe200078e0004 */
[----:B------:R-:W-:Y:S01]  /*9830*/  UMOV UR58, UR5 ;  /* 0x00000005003a7c82 */ /* 0x000fe20008000000 */
[----:B------:R-:W-:Y:S01]  /*9840*/  IMAD.MOV.U32 R15, RZ, RZ, R5 ;  /* 0x000000ffff0f7224 */ /* 0x000fe200078e0005 */
[----:B------:R-:W-:Y:S01]  /*9850*/  UMOV UR7, UR4 ;  /* 0x0000000400077c82 */ /* 0x000fe20008000000 */
[----:B------:R-:W-:Y:S01]  /*9860*/  ULDC UR60, c[0x0][0x9e4] ;  /* 0x00027900003c7ab9 */ /* 0x000fe20000000800 */
[----:B------:R-:W-:-:S05]  /*9870*/  ULDC UR61, c[0x0][0x288] ;  /* 0x0000a200003d7ab9 */ /* 0x000fca0000000800 */
.L_x_990:
[----:B------:R-:W-:-:S04]  /*9880*/  UIADD3 UR4, UR7, 0x1, URZ ;  /* 0x0000000107047890 */ /* 0x000fc8000fffe03f */
[----:B------:R-:W-:-:S04]  /*9890*/  UISETP.NE.AND UP2, UPT, UR4, 0x2, UPT ;  /* 0x000000020400788c */ /* 0x000fc8000bf45270 */
[----:B------:R-:W-:Y:S02]  /*98a0*/  USEL UR5, URZ, 0x1, UP2 ;  /* 0x000000013f057887 */ /* 0x000fe40009000000 */
[----:B------:R-:W-:Y:S02]  /*98b0*/  USEL UR4, UR4, URZ, UP2 ;  /* 0x0000003f04047287 */ /* 0x000fe40009000000 */
[----:B------:R-:W-:Y:S01]  /*98c0*/  ULOP3.LUT UR5, UR58, UR5, URZ, 0x3c, !UPT ;  /* 0x000000053a057292 */ /* 0x000fe2000f8e3c3f */
[----:B------:R-:W-:Y:S11]  /*98d0*/  @!P0 BRA `(.L_x_974) ;  /* 0x0000000000048947 */ /* 0x000ff60003800000 */
[----:B------:R-:W-:Y:S01]  /*98e0*/  BPT.TRAP 0x1 ;  /* 0x000000040000795c */ /* 0x000fe20000300000 */
.L_x_974:
[----:B------:R-:W-:Y:S01]  /*98f0*/  ULEA UR56, UR4, UR57, 0x3 ;  /* 0x0000003904387291 */ /* 0x000fe2000f8e183f */
[----:B------:R-:W-:-:S05]  /*9900*/  IMAD.U32 R0, RZ, RZ, UR5 ;  /* 0x00000005ff007e24 */ /* 0x000fca000f8e00ff */
[----:B------:R-:W-:-:S04]  /*9910*/  SHF.L.U32 R0, R0, 0x1f, RZ ;  /* 0x0000001f00007819 */ /* 0x000fc800000006ff */
[----:B------:R0:W1:Y:S01]  /*9920*/  SYNCS.PHASECHK.TRANS64.TRYWAIT P2, [UR56+0x30830], R0 ;  /* 0x03083000ff0075a7 */ /* 0x0000620008040178 */
[----:B------:R-:W-:Y:S05]  /*9930*/  @!P0 BRA `(.L_x_975) ;  /* 0x0000000000048947 */ /* 0x000fea0003800000 */
[----:B------:R-:W-:Y:S01]  /*9940*/  BPT.TRAP 0x1 ;  /* 0x000000040000795c */ /* 0x000fe20000300000 */
.L_x_975:
[----:B-1----:R-:W-:Y:S05]  /*9950*/  @P2 BRA `(.L_x_976) ;  /* 0x0000000000082947 */ /* 0x002fea0003800000 */
[----:B------:R-:W1:Y:S02]  /*9960*/  SYNCS.PHASECHK.TRANS64.TRYWAIT P2, [UR56+0x30830], R0 ;  /* 0x03083000ff0075a7 */ /* 0x000e640008040178 */
[----:B-1----:R-:W-:Y:S05]  /*9970*/  @!P2 BRA `(.L_x_977) ;  /* 0x000000a400dca947 */ /* 0x002fea0003800000 */
.L_x_976:
        /* <DEDUP_REMOVED lines=161> */
.L_x_978:
[----:B------:R-:W-:Y:S01]  /*a390*/  ULEA UR11, UR7, UR57, 0x3 ;  /* 0x00000039070b7291 */ /* 0x000fe2000f8e183f */
[----:B01----:R-:W-:-:S05]  /*a3a0*/  IMAD.U32 R0, RZ, RZ, UR58 ;  /* 0x0000003aff007e24 */ /* 0x003fca000f8e00ff */
[----:B------:R-:W-:-:S04]  /*a3b0*/  SHF.L.U32 R0, R0, 0x1f, RZ ;  /* 0x0000001f00007819 */ /* 0x000fc800000006ff */
[----:B------:R0:W1:Y:S01]  /*a3c0*/  SYNCS.PHASECHK.TRANS64.TRYWAIT P2, [UR11+0x30850], R0 ;  /* 0x03085000ff0075a7 */ /* 0x000062000804014b */
[----:B------:R-:W-:Y:S05]  /*a3d0*/  @!P0 BRA `(.L_x_979) ;  /* 0x0000000000048947 */ /* 0x000fea0003800000 */
[----:B------:R-:W-:Y:S01]  /*a3e0*/  BPT.TRAP 0x1 ;  /* 0x000000040000795c */ /* 0x000fe20000300000 */
.L_x_979:
[----:B-1----:R-:W-:Y:S05]  /*a3f0*/  @P2 BRA `(.L_x_980) ;  /* 0x0000000000082947 */ /* 0x002fea0003800000 */
[----:B------:R-:W1:Y:S02]  /*a400*/  SYNCS.PHASECHK.TRANS64.TRYWAIT P2, [UR11+0x30850], R0 ;  /* 0x03085000ff0075a7 */ /* 0x000e64000804014b */
[----:B-1----:R-:W-:Y:S05]  /*a410*/  @!P2 BRA `(.L_x_981) ;  /* 0x0000009c004ca947 */ /* 0x002fea0003800000 */
.L_x_980:
        /* <DEDUP_REMOVED lines=8> */
[----:B------:R-:W-:Y:S01]  /*a4a0*/  ULOP3.LUT UR6, UR6, 0x3fff, URZ, 0xc0, !UPT ;  /* 0x00003fff06067892 */ /* 0x000fe2000f8ec03f */
[----:B------:R-:W-:Y:S01]  /*a4b0*/  IMAD R20, R13, -0x60, RZ ;  /* 0xffffffa00d147824 */ /* 0x000fe200078e02ff */
[----:B------:R-:W-:Y:S01]  /*a4c0*/  ULDC UR15, c[0x0][0x9e0] ;  /* 0x00027800000f7ab9 */ /* 0x000fe20000000800 */
[----:B------:R-:W-:Y:S01]  /*a4d0*/  @!P1 VIADD R0, R0, 0x30840 ;  /* 0x0003084000009836 */ /* 0x000fe20000000000 */
[----:B------:R-:W-:-:S04]  /*a4e0*/  ULOP3.LUT UR6, UR6, 0x3000000, URZ, 0xfc, !UPT ;  /* 0x0300000006067892 */ /* 0x000fc8000f8efc3f */
[----:B------:R-:W-:Y:S01]  /*a4f0*/  UIMAD UR10, UR7, 0x900, UR6 ;  /* 0x00000900070a78a4 */ /* 0x000fe2000f8e0206 */
[----:B------:R-:W-:Y:S02]  /*a500*/  @!P1 PRMT R0, RZ, 0x654, R0 ;  /* 0x00000654ff009816 */ /* 0x000fe40000000000 */
        /* <DEDUP_REMOVED lines=38> */
[C---:B------:R-:W-:Y:S01]  /*a770*/  VIADD R170, R3.reuse, 0xffffffff ;  /* 0xffffffff03aa7836 */ /* 0x040fe20000000000 */
[----:B-1----:R-:W-:-:S05]  /*a780*/  IADD3 R0, R3, -UR61, R18 ;  /* 0x8000003d03007c10 */ /* 0x002fca000fffe012 */
[C---:B------:R-:W-:Y:S02]  /*a790*/  VIADD R22, R0.reuse, UR15 ;  /* 0x0000000f00167c36 */ /* 0x040fe40008000000 */
[----:B------:R-:W-:Y:S02]  /*a7a0*/  VIADD R168, R0, UR14 ;  /* 0x0000000e00a87c36 */ /* 0x000fe40008000000 */
[--C-:B0-----:R-:W-:Y:S02]  /*a7b0*/  IMAD.IADD R0, R22, 0x1, R21.reuse ;  /* 0x0000000116007824 */ /* 0x101fe400078e0215 */
[----:B------:R-:W-:Y:S01]  /*a7c0*/  IMAD.IADD R2, R168, 0x1, R21 ;  /* 0x00000001a8027824 */ /* 0x000fe200078e0215 */
[----:B------:R-:W-:Y:S06]  /*a7d0*/  @P2 BRA `(.L_x_982) ;  /* 0x00000000005c2947 */ /* 0x000fec0003800000 */
[----:B------:R-:W-:Y:S01]  /*a7e0*/  ULDC UR6, c[0x0][0x2f0] ;  /* 0x0000bc0000067ab9 */ /* 0x000fe20000000800 */
[----:B------:R-:W-:Y:S01]  /*a7f0*/  BSSY B0, `(.L_x_983) ;  /* 0x0000012000007945 */ /* 0x000fe20003800000 */
[----:B------:R-:W-:-:S04]  /*a800*/  IMAD R3, R16, UR6, R21 ;  /* 0x0000000610037c24 */ /* 0x000fc8000f8e0215 */
        /* <DEDUP_REMOVED lines=11> */
.L_x_984:
[----:B------:R-:W-:-:S05]  /*a8c0*/  IMAD.U32 R21, RZ, RZ, UR60 ;  /* 0x0000003cff157e24 */ /* 0x000fca000f8e00ff */
[----:B------:R-:W-:-:S13]  /*a8d0*/  ISETP.NE.AND P2, PT, R21, 0x1, PT ;  /* 0x000000011500780c */ /* 0x000fda0003f45270 */
[----:B------:R-:W0:Y:S02]  /*a8e0*/  @P2 LDC.64 R172, c[0x0][0x9e8] ;  /* 0x00027a00ffac2b82 */ /* 0x000e240000000a00 */
[----:B0-----:R-:W-:-:S05]  /*a8f0*/  @P2 IMAD.HI.U32 R4, R3, R172, RZ ;  /* 0x000000ac03042227 */ /* 0x001fca00078e00ff */
[----:B------:R-:W-:-:S07]  /*a900*/  @P2 SHF.R.U32.HI R3, RZ, R173, R4 ;  /* 0x000000adff032219 */ /* 0x000fce0000011604 */
.L_x_985:
[----:B------:R-:W-:Y:S05]  /*a910*/  BSYNC B0 ;  /* 0x0000000000007941 */ /* 0x000fea0003800000 */
.L_x_983:
[----:B------:R-:W-:-:S05]  /*a920*/  IMAD R3, R3, R21, R170 ;  /* 0x0000001503037224 */ /* 0x000fca00078e02aa */
[----:B------:R-:W-:Y:S02]  /*a930*/  VIADDMNMX R0, R3, R21, R0, PT ;  /* 0x0000001503007246 */ /* 0x000fe40003800100 */
[----:B------:R-:W-:-:S07]  /*a940*/  VIMNMX R2, R2, R3, !PT ;  /* 0x0000000302027248 */ /* 0x000fce0007fe0100 */
.L_x_982:
        /* <DEDUP_REMOVED lines=135> */
.L_x_988:
[----:B------:R-:W-:-:S05]  /*b1c0*/  IMAD.U32 R0, RZ, RZ, UR60 ;  /* 0x0000003cff007e24 */ /* 0x000fca000f8e00ff */
[----:B------:R-:W-:-:S13]  /*b1d0*/  ISETP.NE.AND P6, PT, R0, 0x1, PT ;  /* 0x000000010000780c */ /* 0x000fda0003fc5270 */
[----:B------:R-:W0:Y:S02]  /*b1e0*/  @P6 LDC.64 R180, c[0x0][0x9e8] ;  /* 0x00027a00ffb46b82 */ /* 0x000e240000000a00 */
[----:B0-----:R-:W-:-:S05]  /*b1f0*/  @P6 IMAD.HI.U32 R180, R5, R180, RZ ;  /* 0x000000b405b46227 */ /* 0x001fca00078e00ff */
[----:B------:R-:W-:-:S07]  /*b200*/  @P6 SHF.R.U32.HI R5, RZ, R181, R180 ;  /* 0x000000b5ff056219 */ /* 0x000fce00000116b4 */
.L_x_989:
[----:B------:R-:W-:Y:S05]  /*b210*/  BSYNC B0 ;  /* 0x0000000000007941 */ /* 0x000fea0003800000 */
.L_x_987:
[----:B------:R-:W-:-:S05]  /*b220*/  IMAD R5, R5, R0, R170 ;  /* 0x0000000005057224 */ /* 0x000fca00078e02aa */
[----:B------:R-:W-:Y:S02]  /*b230*/  VIADDMNMX R2, R5, R0, R2, PT ;  /* 0x0000000005027246 */ /* 0x000fe40003800102 */
[----:B------:R-:W-:-:S07]  /*b240*/  VIMNMX R4, R4, R5, !PT ;  /* 0x0000000504047248 */ /* 0x000fce0007fe0100 */
.L_x_986:
        /* <DEDUP_REMOVED lines=91> */
[----:B------:R-:W-:Y:S02]  /*b800*/  ISETP.GT.AND P2, PT, R4, 0x39, !P2 ;  /* 0x000000390400780c */ /* 0x000fe40005744270 */
[----:B------:R-:W-:Y:S01]  /*b810*/  R2UR UR6, R17 ;  /* 0x00000000110672ca */ /* 0x000fe200000e0000 */
        /* <DEDUP_REMOVED lines=9> */
[----:B------:R-:W-:-:S04]  /*b8b0*/  ISETP.GT.AND P2, PT, R4, 0x41, !P2 ;  /* 0x000000410400780c */ /* 0x000fc80005744270 */
        /* <DEDUP_REMOVED lines=13> */
[----:B------:R-:W-:Y:S01]  /*b990*/  ISETP.NE.AND P6, PT, R20, RZ, PT ;  /* 0x000000ff1400720c */ /* 0x000fe20003fc5270 */
[C---:B0-----:R-:W-:Y:S01]  /*b9a0*/  FMUL.FTZ R20, R5.reuse, R0 ;  /* 0x0000000005147220 */ /* 0x041fe20000410000 */
        /* <DEDUP_REMOVED lines=26> */
[-CC-:B------:R-:W-:Y:S01]  /*bb50*/  FFMA.FTZ R190, R197, R0.reuse, -R20.reuse ;  /* 0x00000000c5be7223 */ /* 0x180fe20000010814 */
[--C-:B------:R-:W-:Y:S01]  /*bb60*/  FFMA.FTZ R179, R179, R0, -R20.reuse ;  /* 0x00000000b3b37223 */ /* 0x100fe20000010814 */
[----:B------:R-:W-:Y:S01]  /*bb70*/  FADD.FTZ R3, -R2, R15 ;  /* 0x0000000f02037221 */ /* 0x000fe20000010100 */
[----:B------:R-:W-:Y:S01]  /*bb80*/  FMNMX.FTZ R22, R189, R22, !PT ;  /* 0x00000016bd167209 */ /* 0x000fe20007810000 */
[----:B------:R-:W-:Y:S01]  /*bb90*/  MUFU.EX2 R203, R203 ;  /* 0x000000cb00cb7308 */ /* 0x000fe20000000800 */
[-CC-:B------:R-:W-:Y:S01]  /*bba0*/  FFMA.FTZ R178, R129, R0.reuse, -R20.reuse ;  /* 0x0000000081b27223 */ /* 0x180fe20000010814 */
[----:B------:R-:W-:Y:S01]  /*bbb0*/  FMUL.FTZ R3, R3, R0 ;  /* 0x0000000003037220 */ /* 0x000fe20000410000 */
        /* <DEDUP_REMOVED lines=17> */
[----:B------:R-:W-:-:S03]  /*bcd0*/  FFMA.FTZ R15, R165, R0, -R20 ;  /* 0x00000000a50f7223 */ /* 0x000fc60000010814 */
[----:B------:R-:W-:Y:S01]  /*bce0*/  FMNMX.FTZ R22, R147, R22, !PT ;  /* 0x0000001693167209 */ /* 0x000fe20007810000 */
[----:B------:R-:W2:Y:S01]  /*bcf0*/  MUFU.EX2 R190, R190 ;  /* 0x000000be00be7308 */ /* 0x000ea20000000800 */
[----:B0-----:R-:W-:Y:S02]  /*bd00*/  FFMA.FTZ R9, R2, R9, R203 ;  /* 0x0000000902097223 */ /* 0x001fe400000100cb */
[----:B------:R-:W-:-:S04]  /*bd10*/  FMNMX.FTZ R22, R123, R22, !PT ;  /* 0x000000167b167209 */ /* 0x000fc80007810000 */
[----:B------:R-:W-:Y:S01]  /*bd20*/  FMNMX.FTZ R22, R151, R22, !PT ;  /* 0x0000001697167209 */ /* 0x000fe20007810000 */
[----:B------:R-:W0:Y:S01]  /*bd30*/  MUFU.EX2 R179, R179 ;  /* 0x000000b300b37308 */ /* 0x000e220000000800 */
[C---:B-1----:R-:W-:Y:S01]  /*bd40*/  FADD.FTZ R9, R188.reuse, R9 ;  /* 0x00000009bc097221 */ /* 0x042fe20000010000 */
[----:B------:R-:W-:Y:S02]  /*bd50*/  F2FP.BF16.F32.PACK_AB R188, R188, R203 ;  /* 0x000000cbbcbc723e */ /* 0x000fe400000010ff */
[----:B------:R-:W-:-:S04]  /*bd60*/  FMNMX.FTZ R22, R143, R22, !PT ;  /* 0x000000168f167209 */ /* 0x000fc80007810000 */
[----:B------:R-:W-:Y:S01]  /*bd70*/  FMNMX.FTZ R22, R155, R22, !PT ;  /* 0x000000169b167209 */ /* 0x000fe20007810000 */
[----:B------:R-:W1:Y:S01]  /*bd80*/  MUFU.EX2 R184, R184 ;  /* 0x000000b800b87308 */ /* 0x000e620000000800 */
[----:B--2---:R-:W-:Y:S02]  /*bd90*/  FADD.FTZ R130, R190, R9 ;  /* 0x00000009be827221 */ /* 0x004fe40000010000 */
[----:B------:R-:W-:-:S04]  /*bda0*/  FMNMX.FTZ R22, R199, R22, !PT ;  /* 0x00000016c7167209 */ /* 0x000fc80007810000 */
[----:B------:R-:W-:Y:S01]  /*bdb0*/  FMNMX.FTZ R22, R159, R22, !PT ;  /* 0x000000169f167209 */ /* 0x000fe20007810000 */
[----:B------:R-:W2:Y:S01]  /*bdc0*/  MUFU.EX2 R169, R169 ;  /* 0x000000a900a97308 */ /* 0x000ea20000000800 */
[C---:B0-----:R-:W-:Y:S01]  /*bdd0*/  FADD.FTZ R9, R179.reuse, R130 ;  /* 0x00000082b3097221 */ /* 0x041fe20000010000 */
[----:B------:R-:W-:Y:S02]  /*bde0*/  F2FP.BF16.F32.PACK_AB R190, R179, R190 ;  /* 0x000000beb3be723e */ /* 0x000fe400000010ff */
[----:B------:R-:W-:-:S04]  /*bdf0*/  FMNMX.FTZ R22, R171, R22, !PT ;  /* 0x00000016ab167209 */ /* 0x000fc80007810000 */
[----:B------:R-:W-:Y:S01]  /*be00*/  FMNMX.FTZ R22, R163, R22, !PT ;  /* 0x00000016a3167209 */ /* 0x000fe20007810000 */
[----:B------:R-:W0:Y:S01]  /*be10*/  MUFU.EX2 R186, R186 ;  /* 0x000000ba00ba7308 */ /* 0x000e220000000800 */
[----:B-1----:R-:W-:Y:S02]  /*be20*/  FADD.FTZ R132, R184, R9 ;  /* 0x00000009b8847221 */ /* 0x002fe40000010000 */
[----:B------:R-:W-:-:S04]  /*be30*/  FMNMX.FTZ R22, R175, R22, !PT ;  /* 0x00000016af167209 */ /* 0x000fc80007810000 */
[----:B------:R-:W-:Y:S01]  /*be40*/  FMNMX.FTZ R22, R167, R22, !PT ;  /* 0x00000016a7167209 */ /* 0x000fe20007810000 */
[----:B------:R-:W1:Y:S01]  /*be50*/  MUFU.EX2 R173, R173 ;  /* 0x000000ad00ad7308 */ /* 0x000e620000000800 */
[----:B--2---:R-:W-:-:S03]  /*be60*/  F2FP.BF16.F32.PACK_AB R184, R169, R184 ;  /* 0x000000b8a9b8723e */ /* 0x004fc600000010ff */
[----:B------:R-:W2:Y:S04]  /*be70*/  SHFL.BFLY PT, R141, R22, 0x2, 0x1f ;  /* 0x0c401f00168d7f89 */ /* 0x000ea800000e0000 */
[----:B------:R-:W3:Y:S08]  /*be80*/  MUFU.EX2 R180, R180 ;  /* 0x000000b400b47308 */ /* 0x000ef00000000800 */
[----:B------:R-:W-:Y:S08]  /*be90*/  MUFU.EX2 R137, R137 ;  /* 0x0000008900897308 */ /* 0x000ff00000000800 */
[----:B------:R-:W-:Y:S01]  /*bea0*/  MUFU.EX2 R182, R182 ;  /* 0x000000b600b67308 */ /* 0x000fe20000000800 */
[----:B--2---:R-:W-:Y:S01]  /*beb0*/  FMNMX.FTZ R4, R22, R141, !PT ;  /* 0x0000008d16047209 */ /* 0x004fe20007810000 */
[----:B------:R-:W-:-:S06]  /*bec0*/  FFMA.FTZ R141, R157, R0, -R20 ;  /* 0x000000009d8d7223 */ /* 0x000fcc0000010814 */
[----:B------:R-:W-:Y:S01]  /*bed0*/  MUFU.EX2 R133, R133 ;  /* 0x0000008500857308 */ /* 0x000fe20000000800 */
[----:B------:R-:W2:Y:S07]  /*bee0*/  SHFL.BFLY PT, R145, R4, 0x1, 0x1f ;  /* 0x0c201f0004917f89 */ /* 0x000eae00000e0000 */
[----:B------:R-:W-:Y:S08]  /*bef0*/  MUFU.EX2 R176, R176 ;  /* 0x000000b000b07308 */ /* 0x000ff00000000800 */
[----:B------:R-:W-:Y:S08]  /*bf00*/  MUFU.EX2 R23, R23 ;  /* 0x0000001700177308 */ /* 0x000ff00000000800 */
[----:B------:R-:W-:Y:S01]  /*bf10*/  MUFU.EX2 R178, R178 ;  /* 0x000000b200b27308 */ /* 0x000fe20000000800 */
[----:B--2---:R-:W-:-:S04]  /*bf20*/  FMNMX.FTZ R4, R4, R145, !PT ;  /* 0x0000009104047209 */ /* 0x004fc80007810000 */
[C---:B------:R-:W-:Y:S01]  /*bf30*/  FSETP.NEU.FTZ.AND P2, PT, R4.reuse, -INF , PT ;  /* 0xff8000000400780b */ /* 0x040fe20003f5d000 */
[C---:B------:R-:W-:Y:S02]  /*bf40*/  FMUL.FTZ R126, R4.reuse, R0 ;  /* 0x00000000047e7220 */ /* 0x040fe40000410000 */
[----:B------:R-:W-:Y:S01]  /*bf50*/  MUFU.EX2 R129, R129 ;  /* 0x0000008100817308 */ /* 0x000fe20000000800 */
[----:B------:R-:W-:Y:S02]  /*bf60*/  FSEL R3, R4, RZ, P2 ;  /* 0x000000ff04037208 */ /* 0x000fe40001000000 */
[----:B------:R-:W-:Y:S02]  /*bf70*/  FSEL R126, R126, RZ, P2 ;  /* 0x000000ff7e7e7208 */ /* 0x000fe40001000000 */
[----:B------:R-:W-:Y:S01]  /*bf80*/  ISETP.GT.AND P2, PT, R13, UR6, PT ;  /* 0x000000060d007c0c */ /* 0x000fe2000bf44270 */
[----:B------:R-:W-:Y:S01]  /*bf90*/  FADD.FTZ R3, -R3, R14 ;  /* 0x0000000e03037221 */ /* 0x000fe20000010100 */
[----:B------:R-:W-:-:S02]  /*bfa0*/  VIADD R13, R13, 0xffffffff ;  /* 0xffffffff0d0d7836 */ /* 0x000fc40000000000 */
[-CC-:B------:R-:W-:Y:S01]  /*bfb0*/  FFMA.FTZ R20, R205, R0.reuse, -R126.reuse ;  /* 0x00000000cd147223 */ /* 0x180fe2000001087e */
[-CC-:B------:R-:W-:Y:S01]  /*bfc0*/  FFMA.FTZ R121, R195, R0.reuse, -R126.reuse ;  /* 0x00000000c3797223 */ /* 0x180fe2000001087e */
[-C--:B------:R-:W-:Y:S01]  /*bfd0*/  FMUL.FTZ R3, R3, R0.reuse ;  /* 0x0000000003037220 */ /* 0x080fe20000410000 */
[-CC-:B------:R-:W-:Y:S01]  /*bfe0*/  FFMA.FTZ R22, R181, R0.reuse, -R126.reuse ;  /* 0x00000000b5167223 */ /* 0x180fe2000001087e */
[-CC-:B------:R-:W-:Y:S01]  /*bff0*/  FFMA.FTZ R145, R193, R0.reuse, -R126.reuse ;  /* 0x00000000c1917223 */ /* 0x180fe2000001087e */
[-CC-:B------:R-:W-:Y:S01]  /*c000*/  FFMA.FTZ R120, R183, R0.reuse, -R126.reuse ;  /* 0x00000000b7787223 */ /* 0x180fe2000001087e */
[----:B------:R-:W-:Y:S01]  /*c010*/  MUFU.EX2 R20, R20 ;  /* 0x0000001400147308 */ /* 0x000fe20000000800 */
[-CC-:B------:R-:W-:Y:S01]  /*c020*/  FFMA.FTZ R149, R191, R0.reuse, -R126.reuse ;  /* 0x00000000bf957223 */ /* 0x180fe2000001087e */
[-CC-:B------:R-:W-:Y:S01]  /*c030*/  FFMA.FTZ R122, R131, R0.reuse, -R126.reuse ;  /* 0x00000000837a7223 */ /* 0x180fe2000001087e */
[-C--:B------:R-:W-:Y:S01]  /*c040*/  FFMA.FTZ R177, R127, R0.reuse, -R126 ;  /* 0x000000007fb17223 */ /* 0x080fe2000001087e */
[----:B------:R-:W-:Y:S01]  /*c050*/  FADD.FTZ R127, R169, R132 ;  /* 0x00000084a97f7221 */ /* 0x000fe20000010000 */
[-CC-:B------:R-:W-:Y:S01]  /*c060*/  FFMA.FTZ R131, R189, R0.reuse, -R126.reuse ;  /* 0x00000000bd837223 */ /* 0x180fe2000001087e */
[-CC-:B------:R-:W-:Y:S01]  /*c070*/  FFMA.FTZ R181, R135, R0.reuse, -R126.reuse ;  /* 0x0000000087b57223 */ /* 0x180fe2000001087e */
[-CC-:B------:R-:W-:Y:S01]  /*c080*/  FFMA.FTZ R124, R187, R0.reuse, -R126.reuse ;  /* 0x00000000bb7c7223 */ /* 0x180fe2000001087e */
[----:B------:R-:W2:Y:S01]  /*c090*/  MUFU.EX2 R3, R3 ;  /* 0x0000000300037308 */ /* 0x000ea20000000800 */
[----:B0-----:R-:W-:Y:S01]  /*c0a0*/  FADD.FTZ R132, R186, R127 ;  /* 0x0000007fba847221 */ /* 0x001fe20000010000 */
[-CC-:B------:R-:W-:Y:S01]  /*c0b0*/  FFMA.FTZ R123, R123, R0.reuse, -R126.reuse ;  /* 0x000000007b7b7223 */ /* 0x180fe2000001087e */
[-CC-:B------:R-:W-:Y:S01]  /*c0c0*/  FFMA.FTZ R183, R139, R0.reuse, -R126.reuse ;  /* 0x000000008bb77223 */ /* 0x180fe2000001087e */
[-C--:B------:R-:W-:Y:S01]  /*c0d0*/  FFMA.FTZ R185, R185, R0.reuse, -R126 ;  /* 0x00000000b9b97223 */ /* 0x080fe2000001087e */
[----:B-1----:R-:W-:Y:S01]  /*c0e0*/  FADD.FTZ R127, R173, R132 ;  /* 0x00000084ad7f7221 */ /* 0x002fe20000010000 */
[-CC-:B------:R-:W-:Y:S01]  /*c0f0*/  FFMA.FTZ R128, R147, R0.reuse, -R126.reuse ;  /* 0x0000000093807223 */ /* 0x180fe2000001087e */
[-CC-:B------:R-:W-:Y:S01]  /*c100*/  FFMA.FTZ R151, R151, R0.reuse, -R126.reuse ;  /* 0x0000000097977223 */ /* 0x180fe2000001087e */
[----:B------:R-:W0:Y:S01]  /*c110*/  MUFU.EX2 R121, R121 ;  /* 0x0000007900797308 */ /* 0x000e220000000800 */
[----:B---3--:R-:W-:Y:S01]  /*c120*/  FADD.FTZ R132, R180, R127 ;  /* 0x0000007fb4847221 */ /* 0x008fe20000010000 */
[-CC-:B------:R-:W-:Y:S01]  /*c130*/  FFMA.FTZ R143, R143, R0.reuse, -R126.reuse ;  /* 0x000000008f8f7223 */ /* 0x180fe2000001087e */
[-CC-:B------:R-:W-:Y:S01]  /*c140*/  FFMA.FTZ R155, R155, R0.reuse, -R126.reuse ;  /* 0x000000009b9b7223 */ /* 0x180fe2000001087e */
[-CC-:B------:R-:W-:Y:S01]  /*c150*/  FFMA.FTZ R199, R199, R0.reuse, -R126.reuse ;  /* 0x00000000c7c77223 */ /* 0x180fe2000001087e */
[-CC-:B------:R-:W-:Y:S01]  /*c160*/  FFMA.FTZ R159, R159, R0.reuse, -R126.reuse ;  /* 0x000000009f9f7223 */ /* 0x180fe2000001087e */
[-CC-:B------:R-:W-:Y:S01]  /*c170*/  FFMA.FTZ R171, R171, R0.reuse, -R126.reuse ;  /* 0x00000000abab7223 */ /* 0x180fe2000001087e */
[----:B------:R-:W-:Y:S01]  /*c180*/  FFMA.FTZ R163, R163, R0, -R126 ;  /* 0x00000000a3a37223 */ /* 0x000fe2000001087e */
[----:B------:R-:W1:Y:S01]  /*c190*/  MUFU.EX2 R22, R22 ;  /* 0x0000001600167308 */ /* 0x000e620000000800 */
[----:B--2---:R-:W-:Y:S01]  /*c1a0*/  FFMA.FTZ R130, R3, R8, R20 ;  /* 0x0000000803827223 */ /* 0x004fe20000010014 */
[-CC-:B------:R-:W-:Y:S01]  /*c1b0*/  FFMA.FTZ R175, R175, R0.reuse, -R126.reuse ;  /* 0x00000000afaf7223 */ /* 0x180fe2000001087e */
[----:B------:R-:W-:Y:S01]  /*c1c0*/  FFMA.FTZ R126, R167, R0, -R126 ;  /* 0x00000000a77e7223 */ /* 0x000fe2000001087e */
[----:B------:R-:W-:Y:S01]  /*c1d0*/  IMAD.U32 R127, RZ, RZ, UR11 ;  /* 0x0000000bff7f7e24 */ /* 0x000fe2000f8e00ff */
[----:B------:R-:W-:-:S02]  /*c1e0*/  F2FP.BF16.F32.PACK_AB R186, R173, R186 ;  /* 0x000000baadba723e */ /* 0x000fc400000010ff */
[----:B------:R-:W-:Y:S01]  /*c1f0*/  F2FP.BF16.F32.PACK_AB R180, R137, R180 ;  /* 0x000000b489b4723e */ /* 0x000fe200000010ff */
[----:B------:R-:W2:Y:S01]  /*c200*/  MUFU.EX2 R145, R145 ;  /* 0x0000009100917308 */ /* 0x000ea20000000800 */
[----:B0-----:R-:W-:Y:S01]  /*c210*/  FADD.FTZ R9, R121, R130 ;  /* 0x0000008279097221 */ /* 0x001fe20000010000 */
[----:B------:R-:W-:Y:S01]  /*c220*/  @!P1 VIADD R127, R127, 0x30860 ;  /* 0x000308607f7f9836 */ /* 0x000fe20000000000 */
[----:B------:R-:W-:-:S04]  /*c230*/  F2FP.BF16.F32.PACK_AB R189, R121, R20 ;  /* 0x0000001479bd723e */ /* 0x000fc800000010ff */
[----:B------:R-:W-:Y:S01]  /*c240*/  @!P1 PRMT R127, RZ, 0x654, R127 ;  /* 0x00000654ff7f9816 */ /* 0x000fe2000000007f */
[----:B------:R-:W0:Y:S01]  /*c250*/  MUFU.EX2 R120, R120 ;  /* 0x0000007800787308 */ /* 0x000e220000000800 */
[----:B-1----:R-:W-:Y:S02]  /*c260*/  FADD.FTZ R130, R22, R9 ;  /* 0x0000000916827221 */ /* 0x002fe40000010000 */
[----:B------:R1:W-:Y:S05]  /*c270*/  @!P1 SYNCS.ARRIVE.TRANS64.RED.A1T0 RZ, [R127+URZ], RZ ;  /* 0x000000ff7fff99a7 */ /* 0x0003ea000810043f */
[----:B------:R-:W3:Y:S01]  /*c280*/  MUFU.EX2 R149, R149 ;  /* 0x0000009500957308 */ /* 0x000ee20000000800 */
[C---:B--2---:R-:W-:Y:S01]  /*c290*/  FADD.FTZ R9, R145.reuse, R130 ;  /* 0x0000008291097221 */ /* 0x044fe20000010000 */
[----:B------:R-:W-:-:S06]  /*c2a0*/  F2FP.BF16.F32.PACK_AB R191, R145, R22 ;  /* 0x0000001691bf723e */ /* 0x000fcc00000010ff */
[----:B------:R-:W2:Y:S01]  /*c2b0*/  MUFU.EX2 R122, R122 ;  /* 0x0000007a007a7308 */ /* 0x000ea20000000800 */
[----:B0-----:R-:W-:-:S07]  /*c2c0*/  FADD.FTZ R130, R120, R9 ;  /* 0x0000000978827221 */ /* 0x001fce0000010000 */
[----:B------:R-:W0:Y:S01]  /*c2d0*/  MUFU.EX2 R131, R131 ;  /* 0x0000008300837308 */ /* 0x000e220000000800 */
[----:B---3--:R-:W-:-:S07]  /*c2e0*/  FADD.FTZ R9, R149, R130 ;  /* 0x0000008295097221 */ /* 0x008fce0000010000 */
[----:B------:R-:W3:Y:S01]  /*c2f0*/  MUFU.EX2 R181, R181 ;  /* 0x000000b500b57308 */ /* 0x000ee20000000800 */
[----:B--2---:R-:W-:-:S07]  /*c300*/  FADD.FTZ R130, R122, R9 ;  /* 0x000000097a827221 */ /* 0x004fce0000010000 */
[----:B------:R2:W-:Y:S01]  /*c310*/  MUFU.EX2 R8, R123 ;  /* 0x0000007b00087308 */ /* 0x0005e20000000800 */
[C---:B0-----:R-:W-:Y:S01]  /*c320*/  FADD.FTZ R130, R131.reuse, R130 ;  /* 0x0000008283827221 */ /* 0x041fe20000010000 */
[----:B------:R-:W-:-:S06]  /*c330*/  F2FP.BF16.F32.PACK_AB R187, R131, R122 ;  /* 0x0000007a83bb723e */ /* 0x000fcc00000010ff */
[----:B------:R-:W0:Y:S01]  /*c340*/  MUFU.EX2 R124, R124 ;  /* 0x0000007c007c7308 */ /* 0x000e220000000800 */
[----:B--2---:R-:W-:-:S04]  /*c350*/  FADD.FTZ R123, R137, R132 ;  /* 0x00000084897b7221 */ /* 0x004fc80000010000 */
[----:B------:R-:W-:Y:S01]  /*c360*/  FADD.FTZ R132, R182, R123 ;  /* 0x0000007bb6847221 */ /* 0x000fe20000010000 */
[C---:B------:R-:W-:Y:S02]  /*c370*/  F2FP.BF16.F32.PACK_AB R182, R133.reuse, R182 ;  /* 0x000000b685b6723e */ /* 0x040fe400000010ff */
[----:B------:R-:W2:Y:S01]  /*c380*/  MUFU.EX2 R183, R183 ;  /* 0x000000b700b77308 */ /* 0x000ea20000000800 */
[----:B------:R-:W-:-:S04]  /*c390*/  FADD.FTZ R9, R133, R132 ;  /* 0x0000008485097221 */ /* 0x000fc80000010000 */
[----:B------:R-:W-:Y:S01]  /*c3a0*/  FADD.FTZ R132, R176, R9 ;  /* 0x00000009b0847221 */ /* 0x000fe20000010000 */
[----:B---3--:R-:W-:Y:S01]  /*c3b0*/  FADD.FTZ R9, R181, R130 ;  /* 0x00000082b5097221 */ /* 0x008fe20000010000 */
[C---:B------:R-:W-:Y:S01]  /*c3c0*/  F2FP.BF16.F32.PACK_AB R176, R23.reuse, R176 ;  /* 0x000000b017b0723e */ /* 0x040fe200000010ff */
[----:B------:R3:W4:Y:S01]  /*c3d0*/  MUFU.EX2 R14, R185 ;  /* 0x000000b9000e7308 */ /* 0x0007220000000800 */
[----:B------:R-:W-:Y:S01]  /*c3e0*/  FADD.FTZ R123, R23, R132 ;  /* 0x00000084177b7221 */ /* 0x000fe20000010000 */
[C---:B0-----:R-:W-:Y:S01]  /*c3f0*/  FADD.FTZ R130, R124.reuse, R9 ;  /* 0x000000097c827221 */ /* 0x041fe20000010000 */
[----:B------:R-:W-:Y:S02]  /*c400*/  F2FP.BF16.F32.PACK_AB R181, R124, R181 ;  /* 0x000000b57cb5723e */ /* 0x000fe400000010ff */
[----:B------:R-:W-:Y:S01]  /*c410*/  FADD.FTZ R132, R178, R123 ;  /* 0x0000007bb2847221 */ /* 0x000fe20000010000 */
[----:B------:R-:W-:Y:S02]  /*c420*/  F2FP.BF16.F32.PACK_AB R178, R129, R178 ;  /* 0x000000b281b2723e */ /* 0x000fe400000010ff */
[----:B------:R-:W0:Y:S01]  /*c430*/  MUFU.EX2 R177, R177 ;  /* 0x000000b100b17308 */ /* 0x000e220000000800 */
[----:B--2---:R-:W-:Y:S01]  /*c440*/  FADD.FTZ R9, R183, R130 ;  /* 0x00000082b7097221 */ /* 0x004fe20000010000 */
[----:B------:R-:W-:Y:S01]  /*c450*/  FADD.FTZ R123, R129, R132 ;  /* 0x00000084817b7221 */ /* 0x000fe20000010000 */
[----:B---3--:R-:W-:-:S05]  /*c460*/  F2FP.BF16.F32.PACK_AB R185, R149, R120 ;  /* 0x0000007895b9723e */ /* 0x008fca00000010ff */
[----:B------:R-:W2:Y:S01]  /*c470*/  MUFU.EX2 R128, R128 ;  /* 0x0000008000807308 */ /* 0x000ea20000000800 */
[C---:B----4-:R-:W-:Y:S01]  /*c480*/  FADD.FTZ R130, R14.reuse, R9 ;  /* 0x000000090e827221 */ /* 0x050fe20000010000 */
[----:B------:R-:W-:Y:S01]  /*c490*/  F2FP.BF16.F32.PACK_AB R183, R14, R183 ;  /* 0x000000b70eb7723e */ /* 0x000fe200000010ff */
[----:B------:R-:W-:-:S05]  /*c4a0*/  IMAD.MOV.U32 R14, RZ, RZ, R4 ;  /* 0x000000ffff0e7224 */ /* 0x000fca00078e0004 */
[----:B------:R-:W3:Y:S01]  /*c4b0*/  MUFU.EX2 R172, R172 ;  /* 0x000000ac00ac7308 */ /* 0x000ee20000000800 */
[----:B0-----:R-:W-:-:S07]  /*c4c0*/  FADD.FTZ R9, R177, R130 ;  /* 0x00000082b1097221 */ /* 0x001fce0000010000 */
[----:B------:R-:W0:Y:S01]  /*c4d0*/  MUFU.EX2 R151, R151 ;  /* 0x0000009700977308 */ /* 0x000e220000000800 */
[C---:B--2---:R-:W-:Y:S01]  /*c4e0*/  FADD.FTZ R9, R128.reuse, R9 ;  /* 0x0000000980097221 */ /* 0x044fe20000010000 */
[----:B------:R-:W-:-:S03]  /*c4f0*/  F2FP.BF16.F32.PACK_AB R177, R128, R177 ;  /* 0x000000b180b1723e */ /* 0x000fc600000010ff */
[----:B------:R-:W-:-:S03]  /*c500*/  FADD.FTZ R9, R8, R9 ;  /* 0x0000000908097221 */ /* 0x000fc60000010000 */
[----:B------:R-:W2:Y:S01]  /*c510*/  MUFU.EX2 R21, R21 ;  /* 0x0000001500157308 */ /* 0x000ea20000000800 */
[----:B---3--:R-:W-:-:S07]  /*c520*/  FADD.FTZ R132, R172, R123 ;  /* 0x0000007bac847221 */ /* 0x008fce0000010000 */
[----:B------:R-:W3:Y:S01]  /*c530*/  MUFU.EX2 R134, R143 ;  /* 0x0000008f00867308 */ /* 0x000ee20000000800 */
[C---:B0-----:R-:W-:Y:S01]  /*c540*/  FADD.FTZ R9, R151.reuse, R9 ;  /* 0x0000000997097221 */ /* 0x041fe20000010000 */
[----:B------:R-:W-:-:S06]  /*c550*/  F2FP.BF16.F32.PACK_AB R179, R151, R8 ;  /* 0x0000000897b3723e */ /* 0x000fcc00000010ff */
[----:B------:R-:W0:Y:S01]  /*c560*/  MUFU.EX2 R155, R155 ;  /* 0x0000009b009b7308 */ /* 0x000e220000000800 */
[C---:B--2---:R-:W-:Y:S01]  /*c570*/  FADD.FTZ R123, R21.reuse, R132 ;  /* 0x00000084157b7221 */ /* 0x044fe20000010000 */
[----:B------:R-:W-:-:S06]  /*c580*/  F2FP.BF16.F32.PACK_AB R172, R21, R172 ;  /* 0x000000ac15ac723e */ /* 0x000fcc00000010ff */
[----:B------:R-:W2:Y:S01]  /*c590*/  MUFU.EX2 R174, R174 ;  /* 0x000000ae00ae7308 */ /* 0x000ea20000000800 */
[----:B---3--:R-:W-:-:S07]  /*c5a0*/  FADD.FTZ R9, R134, R9 ;  /* 0x0000000986097221 */ /* 0x008fce0000010000 */
[----:B------:R-:W3:Y:S01]  /*c5b0*/  MUFU.EX2 R136, R199 ;  /* 0x000000c700887308 */ /* 0x000ee20000000800 */
[C---:B0-----:R-:W-:Y:S01]  /*c5c0*/  FADD.FTZ R9, R155.reuse, R9 ;  /* 0x000000099b097221 */ /* 0x041fe20000010000 */
[----:B------:R-:W-:-:S06]  /*c5d0*/  F2FP.BF16.F32.PACK_AB R173, R155, R134 ;  /* 0x000000869bad723e */ /* 0x000fcc00000010ff */
[----:B------:R-:W0:Y:S01]  /*c5e0*/  MUFU.EX2 R141, R141 ;  /* 0x0000008d008d7308 */ /* 0x000e220000000800 */
[----:B--2---:R-:W-:-:S07]  /*c5f0*/  FADD.FTZ R130, R174, R123 ;  /* 0x0000007bae827221 */ /* 0x004fce0000010000 */
        /* <DEDUP_REMOVED lines=10> */
[----:B0-----:R-:W-:-:S07]  /*c6a0*/  FADD.FTZ R21, R132, R21 ;  /* 0x0000001584157221 */ /* 0x001fce0000010000 */
[----:B------:R-:W0:Y:S01]  /*c6b0*/  MUFU.EX2 R170, R170 ;  /* 0x000000aa00aa7308 */ /* 0x000e220000000800 */
[C---:B--2---:R-:W-:Y:S01]  /*c6c0*/  FADD.FTZ R23, R125.reuse, R130 ;  /* 0x000000827d177221 */ /* 0x044fe20000010000 */
[----:B------:R-:W-:-:S06]  /*c6d0*/  F2FP.BF16.F32.PACK_AB R168, R125, R168 ;  /* 0x000000a87da8723e */ /* 0x000fcc00000010ff */
[----:B------:R2:W4:Y:S01]  /*c6e0*/  MUFU.EX2 R138, R175 ;  /* 0x000000af008a7308 */ /* 0x0005220000000800 */
[C---:B---3--:R-:W-:Y:S01]  /*c6f0*/  FADD.FTZ R21, R163.reuse, R21 ;  /* 0x00000015a3157221 */ /* 0x048fe20000010000 */
[----:B------:R-:W-:-:S06]  /*c700*/  F2FP.BF16.F32.PACK_AB R169, R163, R132 ;  /* 0x00000084a3a9723e */ /* 0x000fcc00000010ff */
[----:B------:R-:W3:Y:S01]  /*c710*/  MUFU.EX2 R15, R15 ;  /* 0x0000000f000f7308 */ /* 0x000ee20000000800 */
[----:B0-----:R-:W-:Y:S01]  /*c720*/  FADD.FTZ R130, R170, R23 ;  /* 0x00000017aa827221 */ /* 0x001fe20000010000 */
[----:B--2---:R-:W-:-:S06]  /*c730*/  F2FP.BF16.F32.PACK_AB R175, R159, R136 ;  /* 0x000000889faf723e */ /* 0x004fcc00000010ff */
[----:B------:R-:W0:Y:S01]  /*c740*/  MUFU.EX2 R126, R126 ;  /* 0x0000007e007e7308 */ /* 0x000e220000000800 */
[----:B----4-:R-:W-:Y:S01]  /*c750*/  FADD.FTZ R21, R138, R21 ;  /* 0x000000158a157221 */ /* 0x010fe20000010000 */
[C---:B---3--:R-:W-:Y:S01]  /*c760*/  FADD.FTZ R9, R15.reuse, R130 ;  /* 0x000000820f097221 */ /* 0x048fe20000010000 */
[----:B------:R-:W-:Y:S01]  /*c770*/  F2FP.BF16.F32.PACK_AB R170, R15, R170 ;  /* 0x000000aa0faa723e */ /* 0x000fe200000010ff */
[----:B------:R-:W-:Y:S02]  /*c780*/  IMAD.MOV.U32 R15, RZ, RZ, R5 ;  /* 0x000000ffff0f7224 */ /* 0x000fe400078e0005 */
[C---:B0-----:R-:W-:Y:S01]  /*c790*/  FADD.FTZ R8, R126.reuse, R21 ;  /* 0x000000157e087221 */ /* 0x041fe20000010000 */
[----:B------:R-:W-:Y:S01]  /*c7a0*/  F2FP.BF16.F32.PACK_AB R171, R126, R138 ;  /* 0x0000008a7eab723e */ /* 0x000fe200000010ff */
[----:B-1----:R-:W-:Y:S06]  /*c7b0*/  @P2 BRA `(.L_x_990) ;  /* 0xffffffd000302947 */ /* 0x002fec000383ffff */
.L_x_973:
        /* <DEDUP_REMOVED lines=99> */
.L_x_991:
[----:B------:R-:W-:Y:S01]  /*cdf0*/  ULEA UR7, UR4, UR57, 0x3 ;  /* 0x0000003904077291 */ /* 0x000fe2000f8e183f */
[----:B------:R-:W-:-:S05]  /*ce00*/  IMAD.U32 R2, RZ, RZ, UR5 ;  /* 0x00000005ff027e24 */ /* 0x000fca000f8e00ff */
[----:B------:R-:W-:-:S04]  /*ce10*/  SHF.L.U32 R2, R2, 0x1f, RZ ;  /* 0x0000001f02027819 */ /* 0x000fc800000006ff */
[----:B------:R0:W1:Y:S01]  /*ce20*/  SYNCS.PHASECHK.TRANS64.TRYWAIT P2, [UR7+0x30850], R2 ;  /* 0x03085002ff0075a7 */ /* 0x0000620008040147 */
[----:B------:R-:W-:Y:S05]  /*ce30*/  @!P0 BRA `(.L_x_992) ;  /* 0x0000000000048947 */ /* 0x000fea0003800000 */
[----:B------:R-:W-:Y:S01]  /*ce40*/  BPT.TRAP 0x1 ;  /* 0x000000040000795c */ /* 0x000fe20000300000 */
.L_x_992:
[----:B-1----:R-:W-:Y:S05]  /*ce50*/  @P2 BRA `(.L_x_993) ;  /* 0x0000000000082947 */ /* 0x002fea0003800000 */
[----:B------:R-:W1:Y:S02]  /*ce60*/  SYNCS.PHASECHK.TRANS64.TRYWAIT P0, [UR7+0x30850], R2 ;  /* 0x03085002ff0075a7 */ /* 0x000e640008000147 */
[----:B-1----:R-:W-:Y:S05]  /*ce70*/  @!P0 BRA `(.L_x_994) ;  /* 0x0000007000cc8947 */ /* 0x002fea0003800000 */
.L_x_993:
[----:B------:R-:W-:Y:S01]  /*ce80*/  UIADD3 UR57, UR57, 0x400, URZ ;  /* 0x0000040039397890 */ /* 0x000fe2000fffe03f */
[----:B------:R-:W-:Y:S01]  /*ce90*/  WARPGROUP.ARRIVE ;  /* 0x00000000000079c5 */ /* 0x000fe20000000000 */
[----:B------:R-:W-:Y:S01]  /*cea0*/  UMOV UR11, 0x40000040 ;  /* 0x40000040000b7882 */ /* 0x000fe20000000000 */
[----:B01----:R-:W0:Y:S01]  /*ceb0*/  SHFL.BFLY PT, R2, R9, 0x2, 0x1f ;  /* 0x0c401f0009027f89 */ /* 0x003e2200000e0000 */
[----:B------:R-:W-:Y:S01]  /*cec0*/  USHF.R.U32.HI UR57, URZ, 0x4, UR57 ;  /* 0x000000043f397899 */ /* 0x000fe20008011639 */
[----:B------:R-:W-:Y:S02]  /*ced0*/  IMAD.U32 R12, RZ, RZ, UR7 ;  /* 0x00000007ff0c7e24 */ /* 0x000fe4000f8e00ff */
[----:B------:R-:W1:Y:S01]  /*cee0*/  SHFL.BFLY PT, R3, R8, 0x2, 0x1f ;  /* 0x0c401f0008037f89 */ /* 0x000e6200000e0000 */
[----:B------:R-:W-:Y:S01]  /*cef0*/  ULOP3.LUT UR57, UR57, 0x3fff, URZ, 0xc0, !UPT ;  /* 0x00003fff39397892 */ /* 0x000fe2000f8ec03f */
[----:B------:R-:W-:-:S03]  /*cf00*/  @!P1 VIADD R12, R12, 0x30860 ;  /* 0x000308600c0c9836 */ /* 0x000fc60000000000 */
[----:B------:R-:W-:Y:S02]  /*cf10*/  ULOP3.LUT UR57, UR57, 0x3000000, URZ, 0xfc, !UPT ;  /* 0x0300000039397892 */ /* 0x000fe4000f8efc3f */
[----:B------:R-:W-:Y:S02]  /*cf20*/  @!P1 PRMT R12, RZ, 0x654, R12 ;  /* 0x00000654ff0c9816 */ /* 0x000fe4000000000c */
[----:B------:R-:W-:-:S04]  /*cf30*/  UIMAD UR4, UR4, 0x900, UR57 ;  /* 0x00000900040478a4 */ /* 0x000fc8000f8e0239 */
[----:B------:R-:W-:-:S03]  /*cf40*/  UIADD3 UR6, UR4, 0x80, URZ ;  /* 0x0000008004067890 */ /* 0x000fc6000fffe03f */
[----:B------:R-:W-:Y:S02]  /*cf50*/  UMOV UR10, UR4 ;  /* 0x00000004000a7c82 */ /* 0x000fe40008000000 */
[----:B------:R-:W-:Y:S01]  /*cf60*/  HGMMA.64x192x16.F32.BF16 R24, R188, gdesc[UR8].tnspB, R24, gsb0 ;  /* 0x42e00008bc187df0 */ /* 0x000fe20008001818 */
[----:B------:R-:W-:Y:S01]  /*cf70*/  UMOV UR11, 0x40000040 ;  /* 0x40000040000b7882 */ /* 0x000fe20000000000 */
[----:B------:R-:W-:Y:S01]  /*cf80*/  UMOV UR10, UR6 ;  /* 0x00000006000a7c82 */ /* 0x000fe20008000000 */
[----:B------:R-:W-:Y:S01]  /*cf90*/  UIADD3 UR6, UR4, 0x100, URZ ;  /* 0x0000010004067890 */ /* 0x000fe2000fffe03f */
[----:B0-----:R-:W-:Y:S01]  /*cfa0*/  FADD.FTZ R2, R2, R9 ;  /* 0x0000000902027221 */ /* 0x001fe20000010000 */
[----:B-1----:R-:W-:Y:S01]  /*cfb0*/  FADD.FTZ R6, R3, R8 ;  /* 0x0000000803067221 */ /* 0x002fe20000010000 */
[----:B------:R-:W-:-:S03]  /*cfc0*/  IMAD.MOV.U32 R8, RZ, RZ, RZ ;  /* 0x000000ffff087224 */ /* 0x000fc600078e00ff */
[----:B------:R-:W0:Y:S04]  /*cfd0*/  SHFL.BFLY PT, R3, R2, 0x1, 0x1f ;  /* 0x0c201f0002037f89 */ /* 0x000e2800000e0000 */
[----:B------:R-:W1:Y:S01]  /*cfe0*/  SHFL.BFLY PT, R7, R6, 0x1, 0x1f ;  /* 0x0c201f0006077f89 */ /* 0x000e6200000e0000 */
[----:B0-----:R-:W-:Y:S01]  /*cff0*/  FADD.FTZ R13, R2, R3 ;  /* 0x00000003020d7221 */ /* 0x001fe20000010000 */
[----:B------:R-:W-:Y:S02]  /*d000*/  IMAD.MOV.U32 R3, RZ, RZ, -0x800000 ;  /* 0xff800000ff037424 */ /* 0x000fe400078e00ff */
[----:B------:R-:W-:Y:S02]  /*d010*/  IMAD.MOV.U32 R2, RZ, RZ, -0x800000 ;  /* 0xff800000ff027424 */ /* 0x000fe400078e00ff */
[----:B-1----:R-:W-:Y:S01]  /*d020*/  FADD.FTZ R14, R6, R7 ;  /* 0x00000007060e7221 */ /* 0x002fe20000010000 */
[----:B------:R-:W-:Y:S01]  /*d030*/  FSETP.NE.FTZ.AND P0, PT, R13, RZ, PT ;  /* 0x000000ff0d00720b */ /* 0x000fe20003f15000 */
[----:B------:R-:W-:-:S03]  /*d040*/  IMAD.MOV.U32 R7, RZ, RZ, RZ ;  /* 0x000000ffff077224 */ /* 0x000fc600078e00ff */
        /* <DEDUP_REMOVED lines=15> */
[----:B------:R-:W-:Y:S01]  /*d140*/  UMOV UR10, UR6 ;  /* 0x00000006000a7c82 */ /* 0x000fe20008000000 */
[----:B------:R-:W-:Y:S01]  /*d150*/  UMOV UR11, 0x40000040 ;  /* 0x40000040000b7882 */ /* 0x000fe20000000000 */
[----:B------:R-:W-:Y:S01]  /*d160*/  UIADD3 UR6, UR4, 0x180, URZ ;  /* 0x0000018004067890 */ /* 0x000fe2000fffe03f */
[----:B------:R-:W-:Y:S02]  /*d170*/  WARPGROUP.DEPBAR.LE gsb0, 0x0 ;  /* 0x00008000000079c5 */ /* 0x000fe40000010000 */
[----:B------:R-:W-:-:S14]  /*d180*/  WARPGROUP.ARRIVE ;  /* 0x00000000000079c5 */ /* 0x000fdc0000000000 */
[----:B------:R-:W-:Y:S01]  /*d190*/  HGMMA.64x192x16.F32.BF16 R24, R180, gdesc[UR8].tnspB, R24, gsb0 ;  /* 0x42e00008b4187df0 */ /* 0x000fe20008001818 */
[----:B------:R-:W-:Y:S01]  /*d1a0*/  UMOV UR10, UR6 ;  /* 0x00000006000a7c82 */ /* 0x000fe20008000000 */
[----:B------:R-:W-:Y:S01]  /*d1b0*/  UMOV UR11, 0x40000040 ;  /* 0x40000040000b7882 */ /* 0x000fe20000000000 */
[----:B------:R-:W-:Y:S02]  /*d1c0*/  UIADD3 UR6, UR4, 0x200, URZ ;  /* 0x0000020004067890 */ /* 0x000fe4000fffe03f */
[----:B------:R-:W-:Y:S01]  /*d1d0*/  UIADD3 UR4, UR4, 0x280, URZ ;  /* 0x0000028004047890 */ /* 0x000fe2000fffe03f */
[----:B------:R-:W-:Y:S02]  /*d1e0*/  WARPGROUP.DEPBAR.LE gsb0, 0x0 ;  /* 0x00008000000079c5 */ /* 0x000fe40000010000 */
[----:B------:R-:W-:-:S12]  /*d1f0*/  WARPGROUP.ARRIVE ;  /* 0x00000000000079c5 */ /* 0x000fd80000000000 */
[----:B------:R-:W-:Y:S01]  /*d200*/  HGMMA.64x192x16.F32.BF16 R24, R176, gdesc[UR8].tnspB, R24, gsb0 ;  /* 0x42e00008b0187df0 */ /* 0x000fe20008001818 */
[----:B------:R-:W-:Y:S01]  /*d210*/  UMOV UR10, UR6 ;  /* 0x00000006000a7c82 */ /* 0x000fe20008000000 */
[----:B------:R-:W-:Y:S01]  /*d220*/  UMOV UR11, 0x40000040 ;  /* 0x40000040000b7882 */ /* 0x000fe20000000000 */
[----:B------:R-:W-:Y:S02]  /*d230*/  WARPGROUP.DEPBAR.LE gsb0, 0x0 ;  /* 0x00008000000079c5 */ /* 0x000fe40000010000 */
[----:B------:R-:W-:-:S15]  /*d240*/  WARPGROUP.ARRIVE ;  /* 0x00000000000079c5 */ /* 0x000fde0000000000 */
        /* <DEDUP_REMOVED lines=104> */
.L_x_924:
        /* <DEDUP_REMOVED lines=20> */
[----:B------:R-:W-:Y:S01]  /*da10*/  ULDC.64 UR8, c[0x0][0xb38] ;  /* 0x0002ce0000087ab9 */ /* 0x000fe20000000a00 */
[----:B---3--:R-:W-:Y:S02]  /*da20*/  USHF.R.S32.HI UR10, URZ, 0x1f, UR12 ;  /* 0x0000001f3f0a7899 */ /* 0x008fe4000801140c */
[----:B------:R-:W-:Y:S01]  /*da30*/  UIMAD UR7, UR7, UR8, URZ ;  /* 0x00000008070772a4 */ /* 0x000fe2000f8e023f */
[----:B------:R-:W-:Y:S02]  /*da40*/  SHF.R.S32.HI R5, RZ, 0x1f, R4 ;  /* 0x0000001fff057819 */ /* 0x000fe40000011404 */
[----:B------:R-:W0:Y:S02]  /*da50*/  LDC.64 R14, c[0x0][0xb40] ;  /* 0x0002d000ff0e7b82 */ /* 0x000e240000000a00 */
[----:B------:R-:W-:-:S02]  /*da60*/  LEA.HI R0, R5, R4, RZ, 0x7 ;  /* 0x0000000405007211 */ /* 0x000fc400078f38ff */
[----:B------:R-:W-:Y:S02]  /*da70*/  LEA.HI R5, R5, R4, RZ, 0x2 ;  /* 0x0000000405057211 */ /* 0x000fe400078f10ff */
[----:B------:R-:W-:Y:S02]  /*da80*/  LOP3.LUT R7, R0, 0xffffff80, RZ, 0xc0, !PT ;  /* 0xffffff8000077812 */ /* 0x000fe400078ec0ff */
[----:B------:R-:W-:Y:S01]  /*da90*/  LOP3.LUT R5, R5, 0xfffffffc, RZ, 0xc0, !PT ;  /* 0xfffffffc05057812 */ /* 0x000fe200078ec0ff */
[----:B------:R-:W1:Y:S02]  /*daa0*/  @P0 LDC R13, c[0x0][0xbf0] ;  /* 0x0002fc00ff0d0b82 */ /* 0x000e640000000800 */
[C---:B------:R-:W-:Y:S01]  /*dab0*/  IMAD.IADD R20, R4.reuse, 0x1, -R7 ;  /* 0x0000000104147824 */ /* 0x040fe200078e0a07 */
[----:B------:R-:W-:Y:S01]  /*dac0*/  SHF.R.S32.HI R7, RZ, 0x7, R0 ;  /* 0x00000007ff077819 */ /* 0x000fe20000011400 */
[----:B------:R-:W-:-:S03]  /*dad0*/  IMAD.IADD R5, R4, 0x1, -R5 ;  /* 0x0000000104057824 */ /* 0x000fc600078e0a05 */
[----:B------:R-:W-:Y:S01]  /*dae0*/  SHF.R.S32.HI R9, RZ, 0x1f, R20 ;  /* 0x0000001fff097819 */ /* 0x000fe20000011414 */
[----:B------:R-:W3:Y:S01]  /*daf0*/  @P0 LDC R123, c[0x0][0xbec] ;  /* 0x0002fb00ff7b0b82 */ /* 0x000ee20000000800 */
[----:B------:R-:W-:Y:S01]  /*db00*/  LEA.HI R0, R0, R7, RZ, 0x1 ;  /* 0x0000000700007211 */ /* 0x000fe200078f08ff */
[----:B----4-:R-:W-:Y:S01]  /*db10*/  IMAD R23, R23, R16, UR11 ;  /* 0x0000000b17177e24 */ /* 0x010fe2000f8e0210 */
[-C--:B------:R-:W-:Y:S02]  /*db20*/  LEA.HI R22, R9, R20.reuse, RZ, 0x2 ;  /* 0x0000001409167211 */ /* 0x080fe400078f10ff */
[----:B------:R-:W-:Y:S02]  /*db30*/  LOP3.LUT R0, R0, 0x3fffffe, RZ, 0xc0, !PT ;  /* 0x03fffffe00007812 */ /* 0x000fe400078ec0ff */
[--C-:B------:R-:W-:Y:S01]  /*db40*/  SHF.R.S32.HI R6, RZ, 0x2, R22.reuse ;  /* 0x00000002ff067819 */ /* 0x100fe20000011416 */
[----:B------:R-:W4:Y:S01]  /*db50*/  @P0 LDC R18, c[0x0][0xbf0] ;  /* 0x0002fc00ff120b82 */ /* 0x000f220000000800 */
[----:B------:R-:W-:Y:S01]  /*db60*/  SHF.R.S32.HI R11, RZ, 0x1f, R22 ;  /* 0x0000001fff0b7819 */ /* 0x000fe20000011416 */
[----:B------:R-:W-:Y:S01]  /*db70*/  IMAD.IADD R0, R7, 0x1, -R0 ;  /* 0x0000000107007824 */ /* 0x000fe200078e0a00 */
[----:B------:R-:W-:-:S02]  /*db80*/  LEA.HI R9, R9, R20, RZ, 0x5 ;  /* 0x0000001409097211 */ /* 0x000fc400078f28ff */
[----:B------:R-:W-:Y:S02]  /*db90*/  LEA.HI R11, R11, R6, RZ, 0x3 ;  /* 0x000000060b0b7211 */ /* 0x000fe400078f18ff */
[----:B------:R-:W-:Y:S02]  /*dba0*/  SHF.R.S32.HI R7, RZ, 0x5, R9 ;  /* 0x00000005ff077819 */ /* 0x000fe40000011409 */
[----:B------:R-:W-:Y:S01]  /*dbb0*/  LOP3.LUT R11, R11, 0xfffffff8, RZ, 0xc0, !PT ;  /* 0xfffffff80b0b7812 */ /* 0x000fe200078ec0ff */
[----:B------:R-:W5:Y:S04]  /*dbc0*/  @P0 LDC R9, c[0x0][0xbec] ;  /* 0x0002fb00ff090b82 */ /* 0x000f680000000800 */
[----:B------:R-:W-:Y:S01]  /*dbd0*/  IMAD.IADD R4, R6, 0x1, -R11 ;  /* 0x0000000106047824 */ /* 0x000fe200078e0a0b */
[----:B------:R-:W-:-:S03]  /*dbe0*/  LEA.HI R6, R5, R5, RZ, 0x1 ;  /* 0x0000000505067211 */ /* 0x000fc600078f08ff */
[----:B------:R-:W0:Y:S01]  /*dbf0*/  LDC.64 R10, c[0x0][0xbd8] ;  /* 0x0002f600ff0a7b82 */ /* 0x000e220000000a00 */
[----:B------:R-:W-:Y:S01]  /*dc00*/  LOP3.LUT R6, R6, 0x1ffffffe, RZ, 0xc0, !PT ;  /* 0x1ffffffe06067812 */ /* 0x000fe200078ec0ff */
[----:B------:R-:W-:Y:S02]  /*dc10*/  IMAD R7, R7, 0x10, R4 ;  /* 0x0000001007077824 */ /* 0x000fe400078e0204 */
[----:B------:R-:W-:Y:S02]  /*dc20*/  IMAD.U32 R4, RZ, RZ, UR4 ;  /* 0x00000004ff047e24 */ /* 0x000fe4000f8e00ff */
[----:B------:R-:W-:Y:S02]  /*dc30*/  IMAD.IADD R121, R5, 0x1, -R6 ;  /* 0x0000000105797824 */ /* 0x000fe400078e0a06 */
[----:B------:R-:W-:Y:S02]  /*dc40*/  IMAD R12, R0, 0x40, R7 ;  /* 0x00000040000c7824 */ /* 0x000fe400078e0207 */
[----:B------:R-:W-:Y:S01]  /*dc50*/  IMAD.U32 R5, RZ, RZ, UR5 ;  /* 0x00000005ff057e24 */ /* 0x000fe2000f8e00ff */
[----:B------:R-:W-:Y:S01]  /*dc60*/  UIMAD.WIDE.U32 UR4, UR13, UR8, URZ ;  /* 0x000000080d0472a5 */ /* 0x000fe2000f8e003f */
[----:B------:R-:W-:Y:S01]  /*dc70*/  IMAD.U32 R5, RZ, RZ, UR6 ;  /* 0x00000006ff057e24 */ /* 0x000fe2000f8e00ff */
[----:B------:R-:W-:Y:S01]  /*dc80*/  UIMAD UR6, UR13, UR9, UR7 ;  /* 0x000000090d0672a4 */ /* 0x000fe2000f8e0207 */
[----:B------:R-:W-:-:S02]  /*dc90*/  IMAD R0, R121, 0x8, R12 ;  /* 0x0000000879007824 */ /* 0x000fc400078e020c */
[----:B------:R-:W-:Y:S01]  /*dca0*/  ULDC.64 UR8, c[0x0][0xb28] ;  /* 0x0002ca0000087ab9 */ /* 0x000fe20000000a00 */
[----:B------:R-:W-:Y:S01]  /*dcb0*/  UIADD3 UR6, UR5, UR6, URZ ;  /* 0x0000000605067290 */ /* 0x000fe2000fffe03f */
[----:B--2---:R-:W-:Y:S02]  /*dcc0*/  IMAD R0, R17, 0x80, R0 ;  /* 0x0000008011007824 */ /* 0x004fe400078e0200 */
[----:B------:R-:W-:Y:S02]  /*dcd0*/  IMAD.U32 R7, RZ, RZ, UR5 ;  /* 0x00000005ff077e24 */ /* 0x000fe4000f8e00ff */
[----:B-----5:R-:W-:-:S04]  /*dce0*/  @P0 IMAD.HI.U32 R8, R0, R9, RZ ;  /* 0x0000000900080227 */ /* 0x020fc800078e00ff */
[C---:B0-----:R-:W-:Y:S02]  /*dcf0*/  IMAD R6, R10.reuse, UR10, RZ ;  /* 0x0000000a0a067c24 */ /* 0x041fe4000f8e02ff */
[----:B------:R-:W-:-:S04]  /*dd00*/  IMAD.WIDE.U32 R4, R10, UR12, R4 ;  /* 0x0000000c0a047c25 */ /* 0x000fc8000f8e0004 */
[----:B------:R-:W-:Y:S02]  /*dd10*/  IMAD R11, R11, UR12, R6 ;  /* 0x0000000c0b0b7c24 */ /* 0x000fe4000f8e0206 */
[C---:B------:R-:W-:Y:S02]  /*dd20*/  IMAD R10, R14.reuse, UR10, RZ ;  /* 0x0000000a0e0a7c24 */ /* 0x040fe4000f8e02ff */
[----:B------:R-:W-:Y:S01]  /*dd30*/  IMAD.U32 R6, RZ, RZ, UR4 ;  /* 0x00000004ff067e24 */ /* 0x000fe2000f8e00ff */
[----:B------:R-:W-:Y:S01]  /*dd40*/  ULDC.64 UR4, c[0x0][0xbe0] ;  /* 0x0002f80000047ab9 */ /* 0x000fe20000000a00 */
[----:B------:R-:W-:Y:S01]  /*dd50*/  IMAD.U32 R7, RZ, RZ, UR6 ;  /* 0x00000006ff077e24 */ /* 0x000fe2000f8e00ff */
[----:B------:R-:W-:Y:S01]  /*dd60*/  ULDC.64 UR6, c[0x0][0xb48] ;  /* 0x0002d20000067ab9 */ /* 0x000fe20000000a00 */
[----:B------:R-:W-:Y:S01]  /*dd70*/  IMAD.MOV.U32 R9, RZ, RZ, R0 ;  /* 0x000000ffff097224 */ /* 0x000fe200078e0000 */
[----:B-1----:R-:W-:Y:S01]  /*dd80*/  @P0 SHF.R.U32.HI R9, RZ, R13, R8 ;  /* 0x0000000dff090219 */ /* 0x002fe20000011608 */
[----:B------:R-:W-:Y:S01]  /*dd90*/  IMAD R13, R15, UR12, R10 ;  /* 0x0000000c0f0d7c24 */ /* 0x000fe2000f8e020a */
[----:B------:R-:W-:Y:S01]  /*dda0*/  SHF.R.S32.HI R10, RZ, 0x1f, R23 ;  /* 0x0000001fff0a7819 */ /* 0x000fe20000011417 */
[----:B------:R-:W-:-:S04]  /*ddb0*/  IMAD.WIDE.U32 R6, R14, UR12, R6 ;  /* 0x0000000c0e067c25 */ /* 0x000fc8000f8e0006 */
[----:B------:R-:W-:Y:S02]  /*ddc0*/  IMAD.IADD R5, R5, 0x1, R11 ;  /* 0x0000000105057824 */ /* 0x000fe400078e020b */
[----:B---3--:R-:W-:-:S04]  /*ddd0*/  @P0 IMAD.HI.U32 R123, R0, R123, RZ ;  /* 0x0000007b007b0227 */ /* 0x008fc800078e00ff */
[----:B------:R-:W-:Y:S02]  /*dde0*/  IMAD.IADD R7, R7, 0x1, R13 ;  /* 0x0000000107077824 */ /* 0x000fe400078e020d */
        /* <DEDUP_REMOVED lines=40> */
[----:B------:R-:W-:Y:S01]  /*e070*/  SHFL.IDX PT, R8, R13, RZ, 0x1c1f ;  /* 0x001c1fff0d087589 */ /* 0x000fe200000e0000 */
[----:B------:R-:W-:Y:S01]  /*e080*/  IMAD R12, R17, 0x80, R12 ;  /* 0x00000080110c7824 */ /* 0x000fe200078e020c */
[----:B------:R-:W-:Y:S01]  /*e090*/  LEA.HI.X R7, R4, UR7, R9, 0x2, P0 ;  /* 0x0000000704077c11 */ /* 0x000fe200080f1409 */
[----:B0-----:R-:W-:Y:S01]  /*e0a0*/  ULEA UR4, UR5, UR4, 0x18 ;  /* 0x0000000405047291 */ /* 0x001fe2000f8ec03f */
[----:B------:R-:W-:Y:S01]  /*e0b0*/  SHFL.IDX PT, R10, R13, 0x1, 0x1c1f ;  /* 0x003c1f000d0a7f89 */ /* 0x000fe200000e0000 */
[----:B------:R-:W-:Y:S01]  /*e0c0*/  IMAD R21, R21, UR6, RZ ;  /* 0x0000000615157c24 */ /* 0x000fe2000f8e02ff */
[----:B------:R-:W-:Y:S01]  /*e0d0*/  LOP3.LUT P0, RZ, R20, 0x3, RZ, 0xc0, !PT ;  /* 0x0000000314ff7812 */ /* 0x000fe2000780c0ff */
[----:B------:R-:W-:Y:S01]  /*e0e0*/  VIADD R18, R12, 0x8 ;  /* 0x000000080c127836 */ /* 0x000fe20000000000 */
[----:B------:R-:W0:Y:S01]  /*e0f0*/  SHFL.IDX PT, R9, R7, RZ, 0x1c1f ;  /* 0x001c1fff07097589 */ /* 0x000e2200000e0000 */
[----:B------:R-:W-:Y:S01]  /*e100*/  LEA.HI.X R6, R6, UR9, R5, 0x2, P1 ;  /* 0x0000000906067c11 */ /* 0x000fe200088f1405 */
[----:B------:R-:W-:Y:S01]  /*e110*/  UIADD3 UR4, UR4, 0x30820, URZ ;  /* 0x0003082004047890 */ /* 0x000fe2000fffe03f */
[-C--:B------:R-:W-:Y:S01]  /*e120*/  ISETP.GE.OR P1, PT, R12, R21.reuse, P0 ;  /* 0x000000150c00720c */ /* 0x080fe20000726670 */
[----:B------:R1:W2:Y:S01]  /*e130*/  SHFL.IDX PT, R11, R7, 0x1, 0x1c1f ;  /* 0x003c1f00070b7f89 */ /* 0x0002a200000e0000 */
[-C--:B------:R-:W-:Y:S01]  /*e140*/  ISETP.GE.OR P0, PT, R18, R21.reuse, P0 ;  /* 0x000000151200720c */ /* 0x080fe20000706670 */
[----:B------:R-:W-:Y:S01]  /*e150*/  UPRMT UR4, URZ, 0x654, UR4 ;  /* 0x000006543f047896 */ /* 0x000fe20008000004 */
[----:B------:R-:W-:Y:S01]  /*e160*/  ISETP.GE.AND P2, PT, R12, R21, PT ;  /* 0x000000150c00720c */ /* 0x000fe20003f46270 */
[----:B------:R3:W4:Y:S01]  /*e170*/  SHFL.IDX PT, R4, R0, RZ, 0x1c1f ;  /* 0x001c1fff00047589 */ /* 0x00072200000e0000 */
[----:B-1----:R-:W-:-:S03]  /*e180*/  LOP3.LUT R7, R22, 0x7ffffffc, RZ, 0xc0, !PT ;  /* 0x7ffffffc16077812 */ /* 0x002fc600078ec0ff */
[----:B------:R3:W1:Y:S03]  /*e190*/  SHFL.IDX PT, R5, R6, RZ, 0x1c1f ;  /* 0x001c1fff06057589 */ /* 0x00066600000e0000 */
[----:B------:R-:W-:Y:S01]  /*e1a0*/  SYNCS.ARRIVE.TRANS64.RED.A1T0 RZ, [UR4], RZ ;  /* 0x000000ffffff79a7 */ /* 0x000fe20008100404 */
[----:B------:R-:W-:-:S04]  /*e1b0*/  IMAD.IADD R7, R20, 0x1, -R7 ;  /* 0x0000000114077824 */ /* 0x000fc800078e0a07 */
[----:B------:R-:W-:Y:S01]  /*e1c0*/  IMAD.SHL.U32 R7, R7, 0x2, RZ ;  /* 0x0000000207077824 */ /* 0x000fe200078e00ff */
[----:B0-----:R3:W-:Y:S04]  /*e1d0*/  @!P1 ST.E desc[UR14][R8.64], R3 ;  /* 0x0000000308009985 */ /* 0x0017e8000c10190e */
[----:B--2---:R3:W-:Y:S01]  /*e1e0*/  @!P0 ST.E desc[UR14][R10.64], R2 ;  /* 0x000000020a008985 */ /* 0x0047e2000c10190e */
[----:B------:R-:W-:Y:S05]  /*e1f0*/  @P2 BRA `(.L_x_997) ;  /* 0x00000008003c2947 */ /* 0x000fea0003800000 */
[C---:B---3--:R-:W-:Y:S01]  /*e200*/  VIADD R2, R7.reuse, 0x8 ;  /* 0x0000000807027836 */ /* 0x048fe20000000000 */
[----:B------:R-:W-:Y:S01]  /*e210*/  ULDC UR4, c[0x0][0xac8] ;  /* 0x0002b20000047ab9 */ /* 0x000fe20000000800 */
[C---:B------:R-:W-:Y:S01]  /*e220*/  VIADD R3, R7.reuse, 0x10 ;  /* 0x0000001007037836 */ /* 0x040fe20000000000 */
[C---:B------:R-:W-:Y:S01]  /*e230*/  ISETP.GE.AND P0, PT, R7.reuse, UR4, PT ;  /* 0x0000000407007c0c */ /* 0x040fe2000bf06270 */
[C---:B------:R-:W-:Y:S01]  /*e240*/  VIADD R12, R7.reuse, 0x18 ;  /* 0x00000018070c7836 */ /* 0x040fe20000000000 */
[----:B------:R-:W-:Y:S01]  /*e250*/  ISETP.GE.AND P1, PT, R2, UR4, PT ;  /* 0x0000000402007c0c */ /* 0x000fe2000bf26270 */
[----:B------:R-:W-:Y:S01]  /*e260*/  VIADD R13, R7, 0x20 ;  /* 0x00000020070d7836 */ /* 0x000fe20000000000 */
[----:B------:R-:W-:Y:S01]  /*e270*/  ISETP.GE.AND P2, PT, R3, UR4, PT ;  /* 0x0000000403007c0c */ /* 0x000fe2000bf46270 */
[C---:B------:R-:W-:Y:S01]  /*e280*/  VIADD R14, R7.reuse, 0x28 ;  /* 0x00000028070e7836 */ /* 0x040fe20000000000 */
[----:B------:R-:W-:Y:S01]  /*e290*/  ISETP.GE.AND P5, PT, R12, UR4, PT ;  /* 0x000000040c007c0c */ /* 0x000fe2000bfa6270 */
[----:B------:R-:W-:Y:S01]  /*e2a0*/  VIADD R15, R7, 0x30 ;  /* 0x00000030070f7836 */ /* 0x000fe20000000000 */
[----:B------:R-:W-:Y:S01]  /*e2b0*/  ISETP.GE.AND P6, PT, R13, UR4, PT ;  /* 0x000000040d007c0c */ /* 0x000fe2000bfc6270 */
[----:B------:R-:W-:Y:S01]  /*e2c0*/  ULDC.64 UR6, c[0x0][0x208] ;  /* 0x0000820000067ab9 */ /* 0x000fe20000000a00 */
[----:B------:R-:W-:-:S02]  /*e2d0*/  VIADD R16, R7, 0x38 ;  /* 0x0000003807107836 */ /* 0x000fc40000000000 */
[----:B------:R-:W-:Y:S01]  /*e2e0*/  VIADD R17, R7, 0x40 ;  /* 0x0000004007117836 */ /* 0x000fe20000000000 */
[----:B------:R-:W-:Y:S01]  /*e2f0*/  ISETP.GE.AND P4, PT, R15, UR4, PT ;  /* 0x000000040f007c0c */ /* 0x000fe2000bf86270 */
[C---:B------:R-:W-:Y:S01]  /*e300*/  VIADD R20, R7.reuse, 0x48 ;  /* 0x0000004807147836 */ /* 0x040fe20000000000 */
[----:B------:R-:W-:Y:S01]  /*e310*/  @!P1 LEA.HI R2, R2, R2, RZ, 0x1 ;  /* 0x0000000202029211 */ /* 0x000fe200078f08ff */
[----:B------:R-:W-:Y:S01]  /*e320*/  VIADD R22, R7, 0x50 ;  /* 0x0000005007167836 */ /* 0x000fe20000000000 */
[----:B------:R-:W-:Y:S02]  /*e330*/  @!P2 LEA.HI R3, R3, R3, RZ, 0x1 ;  /* 0x000000030303a211 */ /* 0x000fe400078f08ff */
[----:B------:R-:W-:Y:S02]  /*e340*/  @!P1 LOP3.LUT R9, R2, 0xfffffffe, RZ, 0xc0, !PT ;  /* 0xfffffffe02099812 */ /* 0x000fe400078ec0ff */
[----:B------:R-:W-:Y:S01]  /*e350*/  @!P2 LOP3.LUT R11, R3, 0xfffffffe, RZ, 0xc0, !PT ;  /* 0xfffffffe030ba812 */ /* 0x000fe200078ec0ff */
[----:B-1--4-:R-:W-:Y:S01]  /*e360*/  @!P0 IMAD.WIDE R2, R7, 0x4, R4 ;  /* 0x0000000407028825 */ /* 0x012fe200078e0204 */
[----:B------:R-:W-:-:S02]  /*e370*/  ISETP.GE.AND P3, PT, R16, UR4, PT ;  /* 0x0000000410007c0c */ /* 0x000fc4000bf66270 */
[----:B------:R-:W-:Y:S01]  /*e380*/  @!P5 LEA.HI R12, R12, R12, RZ, 0x1 ;  /* 0x0000000c0c0cd211 */ /* 0x000fe200078f08ff */
[--C-:B------:R-:W-:Y:S01]  /*e390*/  @!P1 IMAD.WIDE R8, R9, 0x4, R4.reuse ;  /* 0x0000000409089825 */ /* 0x100fe200078e0204 */
[----:B------:R0:W-:Y:S01]  /*e3a0*/  @!P0 ST.E.64 desc[UR6][R2.64], R24 ;  /* 0x0000001802008985 */ /* 0x0001e2000c101b06 */
[----:B------:R-:W-:Y:S02]  /*e3b0*/  ISETP.GE.AND P0, PT, R14, UR4, PT ;  /* 0x000000040e007c0c */ /* 0x000fe4000bf06270 */
[----:B------:R-:W-:Y:S01]  /*e3c0*/  @!P2 IMAD.WIDE R10, R11, 0x4, R4 ;  /* 0x000000040b0aa825 */ /* 0x000fe200078e0204 */
[----:B------:R1:W-:Y:S01]  /*e3d0*/  @!P1 ST.E.64 desc[UR6][R8.64], R28 ;  /* 0x0000001c08009985 */ /* 0x0003e2000c101b06 */
[----:B------:R-:W-:Y:S02]  /*e3e0*/  ISETP.GE.AND P1, PT, R20, UR4, PT ;  /* 0x0000000414007c0c */ /* 0x000fe4000bf26270 */
[----:B------:R-:W-:Y:S01]  /*e3f0*/  @!P6 LEA.HI R13, R13, R13, RZ, 0x1 ;  /* 0x0000000d0d0de211 */ /* 0x000fe200078f08ff */
[----:B------:R2:W-:Y:S01]  /*e400*/  @!P2 ST.E.64 desc[UR6][R10.64], R32 ;  /* 0x000000200a00a985 */ /* 0x0005e2000c101b06 */
[----:B------:R-:W-:-:S02]  /*e410*/  ISETP.GE.AND P2, PT, R17, UR4, PT ;  /* 0x0000000411007c0c */ /* 0x000fc4000bf46270 */
[----:B------:R-:W-:Y:S02]  /*e420*/  @!P4 LEA.HI R15, R15, R15, RZ, 0x1 ;  /* 0x0000000f0f0fc211 */ /* 0x000fe400078f08ff */
[----:B------:R-:W-:Y:S01]  /*e430*/  @!P3 LEA.HI R16, R16, R16, RZ, 0x1 ;  /* 0x000000101010b211 */ /* 0x000fe200078f08ff */
[C---:B0-----:R-:W-:Y:S01]  /*e440*/  VIADD R24, R7.reuse, 0x58 ;  /* 0x0000005807187836 */ /* 0x041fe20000000000 */
[----:B------:R-:W-:Y:S01]  /*e450*/  @!P5 LOP3.LUT R3, R12, 0xfffffffe, RZ, 0xc0, !PT ;  /* 0xfffffffe0c03d812 */ /* 0x000fe200078ec0ff */
[----:B------:R-:W-:Y:S01]  /*e460*/  VIADD R25, R7, 0x80 ;  /* 0x0000008007197836 */ /* 0x000fe20000000000 */
[----:B------:R-:W-:Y:S02]  /*e470*/  @!P0 LEA.HI R14, R14, R14, RZ, 0x1 ;  /* 0x0000000e0e0e8211 */ /* 0x000fe400078f08ff */
[----:B-1----:R-:W-:Y:S01]  /*e480*/  @!P6 LOP3.LUT R9, R13, 0xfffffffe, RZ, 0xc0, !PT ;  /* 0xfffffffe0d09e812 */ /* 0x002fe200078ec0ff */
[----:B------:R-:W-:Y:S01]  /*e490*/  @!P5 IMAD.WIDE R2, R3, 0x4, R4 ;  /* 0x000000040302d825 */ /* 0x000fe200078e0204 */
[----:B------:R-:W-:-:S02]  /*e4a0*/  @!P1 LEA.HI R20, R20, R20, RZ, 0x1 ;  /* 0x0000001414149211 */ /* 0x000fc400078f08ff */
[----:B------:R-:W-:Y:S01]  /*e4b0*/  @!P2 LEA.HI R17, R17, R17, RZ, 0x1 ;  /* 0x000000111111a211 */ /* 0x000fe200078f08ff */
[----:B------:R-:W-:Y:S01]  /*e4c0*/  @!P6 IMAD.WIDE R8, R9, 0x4, R4 ;  /* 0x000000040908e825 */ /* 0x000fe200078e0204 */
[----:B--2---:R-:W-:Y:S01]  /*e4d0*/  @!P0 LOP3.LUT R11, R14, 0xfffffffe, RZ, 0xc0, !PT ;  /* 0xfffffffe0e0b8812 */ /* 0x004fe200078ec0ff */
[----:B------:R0:W-:Y:S01]  /*e4e0*/  @!P5 ST.E.64 desc[UR6][R2.64], R36 ;  /* 0x000000240200d985 */ /* 0x0001e2000c101b06 */
[----:B------:R-:W-:Y:S02]  /*e4f0*/  @!P4 LOP3.LUT R15, R15, 0xfffffffe, RZ, 0xc0, !PT ;  /* 0xfffffffe0f0fc812 */ /* 0x000fe400078ec0ff */
[----:B------:R-:W-:Y:S01]  /*e500*/  @!P3 LOP3.LUT R13, R16, 0xfffffffe, RZ, 0xc0, !PT ;  /* 0xfffffffe100db812 */ /* 0x000fe200078ec0ff */
[----:B------:R1:W-:Y:S01]  /*e510*/  @!P6 ST.E.64 desc[UR6][R8.64], R40 ;  /* 0x000000280800e985 */ /* 0x0003e2000c101b06 */
[----:B------:R-:W-:Y:S01]  /*e520*/  @!P2 LOP3.LUT R17, R17, 0xfffffffe, RZ, 0xc0, !PT ;  /* 0xfffffffe1111a812 */ /* 0x000fe200078ec0ff */
[C---:B------:R-:W-:Y:S01]  /*e530*/  VIADD R16, R7.reuse, 0x60 ;  /* 0x0000006007107836 */ /* 0x040fe20000000000 */
[----:B------:R-:W-:Y:S01]  /*e540*/  @!P1 LOP3.LUT R23, R20, 0xfffffffe, RZ, 0xc0, !PT ;  /* 0xfffffffe14179812 */ /* 0x000fe200078ec0ff */
[----:B------:R-:W-:Y:S01]  /*e550*/  VIADD R20, R7, 0x70 ;  /* 0x0000007007147836 */ /* 0x000fe20000000000 */
[----:B------:R-:W-:-:S02]  /*e560*/  ISETP.GE.AND P5, PT, R22, UR4, PT ;  /* 0x0000000416007c0c */ /* 0x000fc4000bfa6270 */
[----:B------:R-:W-:Y:S01]  /*e570*/  ISETP.GE.AND P6, PT, R24, UR4, PT ;  /* 0x0000000418007c0c */ /* 0x000fe2000bfc6270 */
[----:B0-----:R-:W-:-:S04]  /*e580*/  @!P0 IMAD.WIDE R2, R11, 0x4, R4 ;  /* 0x000000040b028825 */ /* 0x001fc800078e0204 */
        /* <DEDUP_REMOVED lines=9> */
[----:B------:R-:W-:Y:S01]  /*e620*/  @!P1 IMAD.WIDE R14, R23, 0x4, R4 ;  /* 0x00000004170e9825 */ /* 0x000fe200078e0204 */
[----:B------:R3:W-:Y:S01]  /*e630*/  @!P2 ST.E.64 desc[UR6][R12.64], R56 ;  /* 0x000000380c00a985 */ /* 0x0007e2000c101b06 */
[----:B------:R-:W-:Y:S02]  /*e640*/  ISETP.GE.AND P2, PT, R20, UR4, PT ;  /* 0x0000000414007c0c */ /* 0x000fe4000bf46270 */
[C---:B------:R-:W-:Y:S01]  /*e650*/  VIADD R17, R7.reuse, 0x68 ;  /* 0x0000006807117836 */ /* 0x040fe20000000000 */
[----:B------:R4:W-:Y:S01]  /*e660*/  @!P1 ST.E.64 desc[UR6][R14.64], R60 ;  /* 0x0000003c0e009985 */ /* 0x0009e2000c101b06 */
[----:B------:R-:W-:Y:S01]  /*e670*/  VIADD R23, R7, 0x78 ;  /* 0x0000007807177836 */ /* 0x000fe20000000000 */
[----:B------:R-:W-:Y:S02]  /*e680*/  @!P6 LEA.HI R24, R24, R24, RZ, 0x1 ;  /* 0x000000181818e211 */ /* 0x000fe400078f08ff */
[----:B------:R-:W-:Y:S02]  /*e690*/  ISETP.GE.AND P1, PT, R17, UR4, PT ;  /* 0x0000000411007c0c */ /* 0x000fe4000bf26270 */
[----:B------:R-:W-:-:S02]  /*e6a0*/  ISETP.GE.AND P3, PT, R23, UR4, PT ;  /* 0x0000000417007c0c */ /* 0x000fc4000bf66270 */
[----:B0-----:R-:W-:Y:S01]  /*e6b0*/  @!P5 LOP3.LUT R3, R22, 0xfffffffe, RZ, 0xc0, !PT ;  /* 0xfffffffe1603d812 */ /* 0x001fe200078ec0ff */
[----:B------:R-:W-:Y:S01]  /*e6c0*/  VIADD R22, R7, 0xa0 ;  /* 0x000000a007167836 */ /* 0x000fe20000000000 */
[----:B------:R-:W-:Y:S02]  /*e6d0*/  @!P0 LEA.HI R16, R16, R16, RZ, 0x1 ;  /* 0x0000001010108211 */ /* 0x000fe400078f08ff */
[----:B-1----:R-:W-:Y:S01]  /*e6e0*/  @!P6 LOP3.LUT R9, R24, 0xfffffffe, RZ, 0xc0, !PT ;  /* 0xfffffffe1809e812 */ /* 0x002fe200078ec0ff */
[--C-:B------:R-:W-:Y:S01]  /*e6f0*/  @!P5 IMAD.WIDE R2, R3, 0x4, R4.reuse ;  /* 0x000000040302d825 */ /* 0x100fe200078e0204 */
[----:B--2---:R-:W-:Y:S02]  /*e700*/  @!P0 LOP3.LUT R11, R16, 0xfffffffe, RZ, 0xc0, !PT ;  /* 0xfffffffe100b8812 */ /* 0x004fe400078ec0ff */
[----:B------:R-:W-:Y:S01]  /*e710*/  @!P2 LEA.HI R20, R20, R20, RZ, 0x1 ;  /* 0x000000141414a211 */ /* 0x000fe200078f08ff */
[--C-:B------:R-:W-:Y:S01]  /*e720*/  @!P6 IMAD.WIDE R8, R9, 0x4, R4.reuse ;  /* 0x000000040908e825 */ /* 0x100fe200078e0204 */
[----:B------:R-:W-:Y:S01]  /*e730*/  @!P1 LEA.HI R17, R17, R17, RZ, 0x1 ;  /* 0x0000001111119211 */ /* 0x000fe200078f08ff */
[----:B------:R0:W-:Y:S01]  /*e740*/  @!P5 ST.E.64 desc[UR6][R2.64], R64 ;  /* 0x000000400200d985 */ /* 0x0001e2000c101b06 */
[----:B------:R-:W-:Y:S01]  /*e750*/  @!P3 LEA.HI R23, R23, R23, RZ, 0x1 ;  /* 0x000000171717b211 */ /* 0x000fe200078f08ff */
[----:B------:R-:W-:Y:S01]  /*e760*/  @!P0 IMAD.WIDE R10, R11, 0x4, R4 ;  /* 0x000000040b0a8825 */ /* 0x000fe200078e0204 */
[----:B------:R-:W-:Y:S01]  /*e770*/  @!P1 LOP3.LUT R17, R17, 0xfffffffe, RZ, 0xc0, !PT ;  /* 0xfffffffe11119812 */ /* 0x000fe200078ec0ff */
[----:B------:R1:W-:Y:S01]  /*e780*/  @!P6 ST.E.64 desc[UR6][R8.64], R68 ;  /* 0x000000440800e985 */ /* 0x0003e2000c101b06 */
[----:B------:R-:W-:Y:S01]  /*e790*/  @!P4 LEA.HI R25, R25, R25, RZ, 0x1 ;  /* 0x000000191919c211 */ /* 0x000fe200078f08ff */
[----:B------:R-:W-:Y:S01]  /*e7a0*/  VIADD R16, R7, 0x88 ;  /* 0x0000008807107836 */ /* 0x000fe20000000000 */
[----:B---3--:R-:W-:Y:S01]  /*e7b0*/  @!P2 LOP3.LUT R13, R20, 0xfffffffe, RZ, 0xc0, !PT ;  /* 0xfffffffe140da812 */ /* 0x008fe200078ec0ff */
[----:B------:R2:W-:Y:S01]  /*e7c0*/  @!P0 ST.E.64 desc[UR6][R10.64], R72 ;  /* 0x000000480a008985 */ /* 0x0005e2000c101b06 */
[----:B------:R-:W-:Y:S01]  /*e7d0*/  @!P3 LOP3.LUT R23, R23, 0xfffffffe, RZ, 0xc0, !PT ;  /* 0xfffffffe1717b812 */ /* 0x000fe200078ec0ff */
[----:B------:R-:W-:Y:S01]  /*e7e0*/  VIADD R20, R7, 0x98 ;  /* 0x0000009807147836 */ /* 0x000fe20000000000 */
[----:B----4-:R-:W-:-:S02]  /*e7f0*/  @!P4 LOP3.LUT R15, R25, 0xfffffffe, RZ, 0xc0, !PT ;  /* 0xfffffffe190fc812 */ /* 0x010fc400078ec0ff */
[----:B------:R-:W-:Y:S01]  /*e800*/  ISETP.GE.AND P0, PT, R16, UR4, PT ;  /* 0x0000000410007c0c */ /* 0x000fe2000bf06270 */
[----:B0-----:R-:W-:-:S04]  /*e810*/  @!P1 IMAD.WIDE R2, R17, 0x4, R4 ;  /* 0x0000000411029825 */ /* 0x001fc800078e0204 */
[--C-:B-1----:R-:W-:Y:S01]  /*e820*/  @!P2 IMAD.WIDE R8, R13, 0x4, R4.reuse ;  /* 0x000000040d08a825 */ /* 0x102fe200078e0204 */
[----:B------:R0:W-:Y:S03]  /*e830*/  @!P1 ST.E.64 desc[UR6][R2.64], R76 ;  /* 0x0000004c02009985 */ /* 0x0001e6000c101b06 */
[----:B------:R-:W-:Y:S01]  /*e840*/  VIADD R17, R7, 0x90 ;  /* 0x0000009007117836 */ /* 0x000fe20000000000 */
[----:B------:R1:W-:Y:S01]  /*e850*/  @!P2 ST.E.64 desc[UR6][R8.64], R80 ;  /* 0x000000500800a985 */ /* 0x0003e2000c101b06 */
[--C-:B------:R-:W-:Y:S01]  /*e860*/  @!P3 IMAD.WIDE R12, R23, 0x4, R4.reuse ;  /* 0x00000004170cb825 */ /* 0x100fe200078e0204 */
[----:B------:R-:W-:Y:S02]  /*e870*/  ISETP.GE.AND P2, PT, R20, UR4, PT ;  /* 0x0000000414007c0c */ /* 0x000fe4000bf46270 */
[----:B------:R-:W-:Y:S01]  /*e880*/  ISETP.GE.AND P1, PT, R17, UR4, PT ;  /* 0x0000000411007c0c */ /* 0x000fe2000bf26270 */
[----:B------:R-:W-:Y:S01]  /*e890*/  @!P4 IMAD.WIDE R14, R15, 0x4, R4 ;  /* 0x000000040f0ec825 */ /* 0x000fe200078e0204 */
[----:B------:R3:W-:Y:S01]  /*e8a0*/  @!P3 ST.E.64 desc[UR6][R12.64], R84 ;  /* 0x000000540c00b985 */ /* 0x0007e2000c101b06 */
[----:B------:R-:W-:-:S02]  /*e8b0*/  ISETP.GE.AND P3, PT, R22, UR4, PT ;  /* 0x0000000416007c0c */ /* 0x000fc4000bf66270 */
[C---:B--2---:R-:W-:Y:S01]  /*e8c0*/  VIADD R10, R7.reuse, 0xa8 ;  /* 0x000000a8070a7836 */ /* 0x044fe20000000000 */
[----:B------:R2:W-:Y:S01]  /*e8d0*/  @!P4 ST.E.64 desc[UR6][R14.64], R88 ;  /* 0x000000580e00c985 */ /* 0x0005e2000c101b06 */
[C---:B0-----:R-:W-:Y:S01]  /*e8e0*/  VIADD R3, R7.reuse, 0xb8 ;  /* 0x000000b807037836 */ /* 0x041fe20000000000 */
[----:B------:R-:W-:Y:S01]  /*e8f0*/  @!P0 LEA.HI R16, R16, R16, RZ, 0x1 ;  /* 0x0000001010108211 */ /* 0x000fe200078f08ff */
[----:B------:R-:W-:Y:S01]  /*e900*/  VIADD R11, R7, 0xb0 ;  /* 0x000000b0070b7836 */ /* 0x000fe20000000000 */
[----:B------:R-:W-:Y:S02]  /*e910*/  ISETP.GE.AND P4, PT, R10, UR4, PT ;  /* 0x000000040a007c0c */ /* 0x000fe4000bf86270 */
[----:B------:R-:W-:Y:S02]  /*e920*/  ISETP.GE.AND P6, PT, R3, UR4, PT ;  /* 0x0000000403007c0c */ /* 0x000fe4000bfc6270 */
[----:B------:R-:W-:Y:S02]  /*e930*/  ISETP.GE.AND P5, PT, R11, UR4, PT ;  /* 0x000000040b007c0c */ /* 0x000fe4000bfa6270 */
[----:B------:R-:W-:-:S02]  /*e940*/  @!P1 LEA.HI R17, R17, R17, RZ, 0x1 ;  /* 0x0000001111119211 */ /* 0x000fc400078f08ff */
[----:B------:R-:W-:Y:S02]  /*e950*/  @!P2 LEA.HI R20, R20, R20, RZ, 0x1 ;  /* 0x000000141414a211 */ /* 0x000fe400078f08ff */
[----:B------:R-:W-:Y:S02]  /*e960*/  @!P3 LEA.HI R22, R22, R22, RZ, 0x1 ;  /* 0x000000161616b211 */ /* 0x000fe400078f08ff */
[----:B-1----:R-:W-:Y:S02]  /*e970*/  @!P1 LOP3.LUT R9, R17, 0xfffffffe, RZ, 0xc0, !PT ;  /* 0xfffffffe11099812 */ /* 0x002fe400078ec0ff */
[----:B------:R-:W-:Y:S02]  /*e980*/  @!P4 LEA.HI R10, R10, R10, RZ, 0x1 ;  /* 0x0000000a0a0ac211 */ /* 0x000fe400078f08ff */
[----:B------:R-:W-:Y:S02]  /*e990*/  @!P6 LEA.HI R8, R3, R3, RZ, 0x1 ;  /* 0x000000030308e211 */ /* 0x000fe400078f08ff */
[----:B------:R-:W-:-:S02]  /*e9a0*/  @!P5 LEA.HI R2, R11, R11, RZ, 0x1 ;  /* 0x0000000b0b02d211 */ /* 0x000fc400078f08ff */
[----:B------:R-:W-:Y:S02]  /*e9b0*/  @!P0 LOP3.LUT R3, R16, 0xfffffffe, RZ, 0xc0, !PT ;  /* 0xfffffffe10038812 */ /* 0x000fe400078ec0ff */
[----:B------:R-:W-:Y:S02]  /*e9c0*/  @!P2 LOP3.LUT R11, R20, 0xfffffffe, RZ, 0xc0, !PT ;  /* 0xfffffffe140ba812 */ /* 0x000fe400078ec0ff */
[----:B---3--:R-:W-:Y:S02]  /*e9d0*/  @!P3 LOP3.LUT R13, R22, 0xfffffffe, RZ, 0xc0, !PT ;  /* 0xfffffffe160db812 */ /* 0x008fe400078ec0ff */
[----:B--2---:R-:W-:Y:S01]  /*e9e0*/  @!P4 LOP3.LUT R15, R10, 0xfffffffe, RZ, 0xc0, !PT ;  /* 0xfffffffe0a0fc812 */ /* 0x004fe200078ec0ff */
        /* <DEDUP_REMOVED lines=16> */
.L_x_997:
[----:B------:R-:W-:Y:S05]  /*eaf0*/  BSYNC B0 ;  /* 0x0000000000007941 */ /* 0x000fea0003800000 */
.L_x_996:
[----:B------:R-:W-:Y:S01]  /*eb00*/  ISETP.GE.AND P0, PT, R18, R21, PT ;  /* 0x000000151200720c */ /* 0x000fe20003f06270 */
[----:B0--3--:R2:W3:Y:S04]  /*eb10*/  SHFL.IDX PT, R3, R6, 0x1, 0x1c1f ;  /* 0x003c1f0006037f89 */ /* 0x0094e800000e0000 */
[----:B------:R2:W0:Y:S08]  /*eb20*/  SHFL.IDX PT, R2, R0, 0x1, 0x1c1f ;  /* 0x003c1f0000027f89 */ /* 0x00043000000e0000 */
[----:B--2---:R-:W-:Y:S05]  /*eb30*/  @P0 BRA `(.L_x_916) ;  /* 0x0000005000d40947 */ /* 0x004fea0003800000 */
[C---:B------:R-:W-:Y:S01]  /*eb40*/  VIADD R0, R7.reuse, 0x8 ;  /* 0x0000000807007836 */ /* 0x040fe20000000000 */
[----:B------:R-:W-:Y:S01]  /*eb50*/  ULDC UR4, c[0x0][0xac8] ;  /* 0x0002b20000047ab9 */ /* 0x000fe20000000800 */
[C---:B------:R-:W-:Y:S01]  /*eb60*/  VIADD R6, R7.reuse, 0x10 ;  /* 0x0000001007067836 */ /* 0x040fe20000000000 */
[C---:B------:R-:W-:Y:S01]  /*eb70*/  ISETP.GE.AND P2, PT, R7.reuse, UR4, PT ;  /* 0x0000000407007c0c */ /* 0x040fe2000bf46270 */
[C---:B------:R-:W-:Y:S01]  /*eb80*/  VIADD R10, R7.reuse, 0x18 ;  /* 0x00000018070a7836 */ /* 0x040fe20000000000 */
[----:B------:R-:W-:Y:S01]  /*eb90*/  ISETP.GE.AND P3, PT, R0, UR4, PT ;  /* 0x0000000400007c0c */ /* 0x000fe2000bf66270 */
[C---:B------:R-:W-:Y:S01]  /*eba0*/  VIADD R11, R7.reuse, 0x28 ;  /* 0x00000028070b7836 */ /* 0x040fe20000000000 */
[----:B------:R-:W-:Y:S01]  /*ebb0*/  ISETP.GE.AND P0, PT, R6, UR4, PT ;  /* 0x0000000406007c0c */ /* 0x000fe2000bf06270 */
[----:B------:R-:W-:Y:S01]  /*ebc0*/  ULDC.64 UR6, c[0x0][0x208] ;  /* 0x0000820000067ab9 */ /* 0x000fe20000000a00 */
[----:B------:R-:W-:Y:S01]  /*ebd0*/  ISETP.GE.AND P1, PT, R10, UR4, PT ;  /* 0x000000040a007c0c */ /* 0x000fe2000bf26270 */
[----:B------:R-:W-:-:S02]  /*ebe0*/  VIADD R12, R7, 0x30 ;  /* 0x00000030070c7836 */ /* 0x000fc40000000000 */
[C---:B------:R-:W-:Y:S02]  /*ebf0*/  VIADD R13, R7.reuse, 0x38 ;  /* 0x00000038070d7836 */ /* 0x040fe40000000000 */
[C---:B------:R-:W-:Y:S01]  /*ec00*/  VIADD R14, R7.reuse, 0x40 ;  /* 0x00000040070e7836 */ /* 0x040fe20000000000 */
[----:B------:R-:W-:Y:S01]  /*ec10*/  ISETP.GE.AND P4, PT, R12, UR4, PT ;  /* 0x000000040c007c0c */ /* 0x000fe2000bf86270 */
[--C-:B01-34-:R-:W-:Y:S01]  /*ec20*/  @!P2 IMAD.WIDE R4, R7, 0x4, R2.reuse ;  /* 0x000000040704a825 */ /* 0x11bfe200078e0202 */
[----:B------:R-:W-:Y:S02]  /*ec30*/  ISETP.GE.AND P5, PT, R13, UR4, PT ;  /* 0x000000040d007c0c */ /* 0x000fe4000bfa6270 */
[----:B------:R-:W-:Y:S01]  /*ec40*/  @!P3 LEA.HI R0, R0, R0, RZ, 0x1 ;  /* 0x000000000000b211 */ /* 0x000fe200078f08ff */
[C---:B------:R-:W-:Y:S01]  /*ec50*/  VIADD R16, R7.reuse, 0x48 ;  /* 0x0000004807107836 */ /* 0x040fe20000000000 */
[----:B------:R0:W-:Y:S01]  /*ec60*/  @!P2 ST.E.64 desc[UR6][R4.64], R26 ;  /* 0x0000001a0400a985 */ /* 0x0001e2000c101b06 */
[----:B------:R-:W-:Y:S01]  /*ec70*/  ISETP.GE.AND P6, PT, R14, UR4, PT ;  /* 0x000000040e007c0c */ /* 0x000fe2000bfc6270 */
[C---:B------:R-:W-:Y:S01]  /*ec80*/  VIADD R18, R7.reuse, 0x50 ;  /* 0x0000005007127836 */ /* 0x040fe20000000000 */
[----:B------:R-:W-:Y:S01]  /*ec90*/  @!P3 LOP3.LUT R9, R0, 0xfffffffe, RZ, 0xc0, !PT ;  /* 0xfffffffe0009b812 */ /* 0x000fe200078ec0ff */
[C---:B------:R-:W-:Y:S01]  /*eca0*/  VIADD R0, R7.reuse, 0x20 ;  /* 0x0000002007007836 */ /* 0x040fe20000000000 */
[----:B------:R-:W-:Y:S01]  /*ecb0*/  @!P0 LEA.HI R6, R6, R6, RZ, 0x1 ;  /* 0x0000000606068211 */ /* 0x000fe200078f08ff */
[----:B------:R-:W-:Y:S01]  /*ecc0*/  VIADD R20, R7, 0x70 ;  /* 0x0000007007147836 */ /* 0x000fe20000000000 */
[----:B------:R-:W-:Y:S01]  /*ecd0*/  @!P1 LEA.HI R10, R10, R10, RZ, 0x1 ;  /* 0x0000000a0a0a9211 */ /* 0x000fe200078f08ff */
[----:B------:R-:W-:Y:S01]  /*ece0*/  @!P3 IMAD.WIDE R8, R9, 0x4, R2 ;  /* 0x000000040908b825 */ /* 0x000fe200078e0202 */
[----:B------:R-:W-:-:S02]  /*ecf0*/  ISETP.GE.AND P2, PT, R0, UR4, PT ;  /* 0x0000000400007c0c */ /* 0x000fc4000bf46270 */
[----:B------:R-:W-:Y:S02]  /*ed00*/  @!P4 LEA.HI R12, R12, R12, RZ, 0x1 ;  /* 0x0000000c0c0cc211 */ /* 0x000fe400078f08ff */
[----:B------:R1:W-:Y:S01]  /*ed10*/  @!P3 ST.E.64 desc[UR6][R8.64], R30 ;  /* 0x0000001e0800b985 */ /* 0x0003e2000c101b06 */
[----:B------:R-:W-:Y:S02]  /*ed20*/  ISETP.GE.AND P3, PT, R11, UR4, PT ;  /* 0x000000040b007c0c */ /* 0x000fe4000bf66270 */
[----:B0-----:R-:W-:Y:S02]  /*ed30*/  @!P0 LOP3.LUT R5, R6, 0xfffffffe, RZ, 0xc0, !PT ;  /* 0xfffffffe06058812 */ /* 0x001fe400078ec0ff */
[----:B------:R-:W-:Y:S02]  /*ed40*/  @!P6 LEA.HI R14, R14, R14, RZ, 0x1 ;  /* 0x0000000e0e0ee211 */ /* 0x000fe400078f08ff */
[----:B------:R-:W-:Y:S01]  /*ed50*/  @!P4 LOP3.LUT R15, R12, 0xfffffffe, RZ, 0xc0, !PT ;  /* 0xfffffffe0c0fc812 */ /* 0x000fe200078ec0ff */
[----:B------:R-:W-:Y:S01]  /*ed60*/  @!P0 IMAD.WIDE R4, R5, 0x4, R2 ;  /* 0x0000000405048825 */ /* 0x000fe200078e0202 */
[----:B------:R-:W-:-:S02]  /*ed70*/  @!P2 LEA.HI R0, R0, R0, RZ, 0x1 ;  /* 0x000000000000a211 */ /* 0x000fc400078f08ff */
[----:B------:R-:W-:Y:S02]  /*ed80*/  @!P6 LOP3.LUT R21, R14, 0xfffffffe, RZ, 0xc0, !PT ;  /* 0xfffffffe0e15e812 */ /* 0x000fe400078ec0ff */
        /* <DEDUP_REMOVED lines=20> */
[--C-:B------:R-:W-:Y:S01]  /*eed0*/  @!P5 IMAD.WIDE R12, R17, 0x4, R2.reuse ;  /* 0x00000004110cd825 */ /* 0x100fe200078e0202 */
[----:B------:R1:W-:Y:S01]  /*eee0*/  @!P3 ST.E.64 desc[UR6][R8.64], R46 ;  /* 0x0000002e0800b985 */ /* 0x0003e2000c101b06 */
[----:B0-----:R-:W-:Y:S02]  /*eef0*/  @!P1 LOP3.LUT R5, R16, 0xfffffffe, RZ, 0xc0, !PT ;  /* 0xfffffffe10059812 */ /* 0x001fe400078ec0ff */
[C---:B------:R-:W-:Y:S01]  /*ef00*/  VIADD R6, R7.reuse, 0x60 ;  /* 0x0000006007067836 */ /* 0x040fe20000000000 */
[----:B------:R0:W-:Y:S01]  /*ef10*/  @!P4 ST.E.64 desc[UR6][R10.64], R50 ;  /* 0x000000320a00c985 */ /* 0x0001e2000c101b06 */
[C---:B------:R-:W-:Y:S01]  /*ef20*/  VIADD R17, R7.reuse, 0x68 ;  /* 0x0000006807117836 */ /* 0x040fe20000000000 */
[----:B------:R-:W-:Y:S01]  /*ef30*/  ISETP.GE.AND P4, PT, R20, UR4, PT ;  /* 0x0000000414007c0c */ /* 0x000fe2000bf86270 */
[----:B------:R-:W-:Y:S01]  /*ef40*/  VIADD R21, R7, 0x78 ;  /* 0x0000007807157836 */ /* 0x000fe20000000000 */
[----:B------:R-:W-:Y:S01]  /*ef50*/  @!P5 ST.E.64 desc[UR6][R12.64], R54 ;  /* 0x000000360c00d985 */ /* 0x000fe2000c101b06 */
[----:B------:R-:W-:Y:S01]  /*ef60*/  @!P2 LEA.HI R0, R0, R0, RZ, 0x1 ;  /* 0x000000000000a211 */ /* 0x000fe200078f08ff */
[----:B------:R-:W-:Y:S01]  /*ef70*/  @!P1 IMAD.WIDE R4, R5, 0x4, R2 ;  /* 0x0000000405049825 */ /* 0x000fe200078e0202 */
[----:B------:R-:W-:Y:S01]  /*ef80*/  ISETP.GE.AND P5, PT, R17, UR4, PT ;  /* 0x0000000411007c0c */ /* 0x000fe2000bfa6270 */
[----:B------:R-:W-:Y:S01]  /*ef90*/  @!P6 ST.E.64 desc[UR6][R14.64], R58 ;  /* 0x0000003a0e00e985 */ /* 0x000fe2000c101b06 */
[----:B------:R-:W-:Y:S01]  /*efa0*/  ISETP.GE.AND P6, PT, R6, UR4, PT ;  /* 0x0000000406007c0c */ /* 0x000fe2000bfc6270 */
[----:B------:R-:W-:Y:S01]  /*efb0*/  VIADD R16, R7, 0x80 ;  /* 0x0000008007107836 */ /* 0x000fe20000000000 */
[----:B------:R-:W-:Y:S01]  /*efc0*/  ISETP.GE.AND P3, PT, R21, UR4, PT ;  /* 0x0000000415007c0c */ /* 0x000fe2000bf66270 */
[----:B------:R2:W-:Y:S01]  /*efd0*/  @!P1 ST.E.64 desc[UR6][R4.64], R62 ;  /* 0x0000003e04009985 */ /* 0x0005e2000c101b06 */
[----:B-1----:R-:W-:Y:S01]  /*efe0*/  @!P0 LOP3.LUT R9, R18, 0xfffffffe, RZ, 0xc0, !PT ;  /* 0xfffffffe12098812 */ /* 0x002fe200078ec0ff */
[----:B------:R-:W-:Y:S01]  /*eff0*/  VIADD R18, R7, 0x88 ;  /* 0x0000008807127836 */ /* 0x000fe20000000000 */
[----:B------:R-:W-:-:S02]  /*f000*/  @!P4 LEA.HI R20, R20, R20, RZ, 0x1 ;  /* 0x000000141414c211 */ /* 0x000fc400078f08ff */
[----:B0-----:R-:W-:Y:S01]  /*f010*/  @!P2 LOP3.LUT R11, R0, 0xfffffffe, RZ, 0xc0, !PT ;  /* 0xfffffffe000ba812 */ /* 0x001fe200078ec0ff */
[--C-:B------:R-:W-:Y:S01]  /*f020*/  @!P0 IMAD.WIDE R8, R9, 0x4, R2.reuse ;  /* 0x0000000409088825 */ /* 0x100fe200078e0202 */
[----:B------:R-:W-:Y:S02]  /*f030*/  ISETP.GE.AND P1, PT, R18, UR4, PT ;  /* 0x0000000412007c0c */ /* 0x000fe4000bf26270 */
[----:B------:R-:W-:Y:S01]  /*f040*/  @!P5 LEA.HI R17, R17, R17, RZ, 0x1 ;  /* 0x000000111111d211 */ /* 0x000fe200078f08ff */
[----:B------:R-:W-:Y:S01]  /*f050*/  VIADD R0, R7, 0x90 ;  /* 0x0000009007007836 */ /* 0x000fe20000000000 */
[----:B------:R-:W-:Y:S01]  /*f060*/  @!P6 LEA.HI R6, R6, R6, RZ, 0x1 ;  /* 0x000000060606e211 */ /* 0x000fe200078f08ff */
[----:B------:R0:W-:Y:S01]  /*f070*/  @!P0 ST.E.64 desc[UR6][R8.64], R66 ;  /* 0x0000004208008985 */ /* 0x0001e2000c101b06 */
[----:B------:R-:W-:Y:S01]  /*f080*/  @!P3 LEA.HI R21, R21, R21, RZ, 0x1 ;  /* 0x000000151515b211 */ /* 0x000fe200078f08ff */
[----:B--2---:R-:W-:Y:S01]  /*f090*/  @!P2 IMAD.WIDE R4, R11, 0x4, R2 ;  /* 0x000000040b04a825 */ /* 0x004fe200078e0202 */
[----:B------:R-:W-:-:S02]  /*f0a0*/  @!P6 LOP3.LUT R13, R6, 0xfffffffe, RZ, 0xc0, !PT ;  /* 0xfffffffe060de812 */ /* 0x000fc400078ec0ff */
[----:B------:R-:W-:Y:S01]  /*f0b0*/  @!P5 LOP3.LUT R17, R17, 0xfffffffe, RZ, 0xc0, !PT ;  /* 0xfffffffe1111d812 */ /* 0x000fe200078ec0ff */
[----:B------:R-:W-:Y:S01]  /*f0c0*/  VIADD R6, R7, 0x98 ;  /* 0x0000009807067836 */ /* 0x000fe20000000000 */
[----:B------:R-:W-:Y:S01]  /*f0d0*/  @!P4 LOP3.LUT R15, R20, 0xfffffffe, RZ, 0xc0, !PT ;  /* 0xfffffffe140fc812 */ /* 0x000fe200078ec0ff */
[----:B------:R1:W-:Y:S01]  /*f0e0*/  @!P2 ST.E.64 desc[UR6][R4.64], R70 ;  /* 0x000000460400a985 */ /* 0x0003e2000c101b06 */
[----:B------:R-:W-:Y:S01]  /*f0f0*/  @!P3 LOP3.LUT R21, R21, 0xfffffffe, RZ, 0xc0, !PT ;  /* 0xfffffffe1515b812 */ /* 0x000fe200078ec0ff */
[--C-:B------:R-:W-:Y:S01]  /*f100*/  @!P5 IMAD.WIDE R10, R17, 0x4, R2.reuse ;  /* 0x00000004110ad825 */ /* 0x100fe200078e0202 */
[----:B------:R-:W-:Y:S02]  /*f110*/  ISETP.GE.AND P0, PT, R16, UR4, PT ;  /* 0x0000000410007c0c */ /* 0x000fe4000bf06270 */
[----:B------:R-:W-:Y:S01]  /*f120*/  ISETP.GE.AND P2, PT, R0, UR4, PT ;  /* 0x0000000400007c0c */ /* 0x000fe2000bf46270 */
[----:B0-----:R-:W-:Y:S01]  /*f130*/  @!P6 IMAD.WIDE R8, R13, 0x4, R2 ;  /* 0x000000040d08e825 */ /* 0x001fe200078e0202 */
[----:B------:R-:W-:-:S03]  /*f140*/  @!P1 LEA.HI R18, R18, R18, RZ, 0x1 ;  /* 0x0000001212129211 */ /* 0x000fc600078f08ff */
[--C-:B------:R-:W-:Y:S01]  /*f150*/  @!P4 IMAD.WIDE R12, R15, 0x4, R2.reuse ;  /* 0x000000040f0cc825 */ /* 0x100fe200078e0202 */
[----:B------:R0:W-:Y:S03]  /*f160*/  @!P6 ST.E.64 desc[UR6][R8.64], R74 ;  /* 0x0000004a0800e985 */ /* 0x0001e6000c101b06 */
[--C-:B------:R-:W-:Y:S01]  /*f170*/  @!P3 IMAD.WIDE R14, R21, 0x4, R2.reuse ;  /* 0x00000004150eb825 */ /* 0x100fe200078e0202 */
[----:B------:R2:W-:Y:S01]  /*f180*/  @!P5 ST.E.64 desc[UR6][R10.64], R78 ;  /* 0x0000004e0a00d985 */ /* 0x0005e2000c101b06 */
[----:B------:R-:W-:Y:S02]  /*f190*/  @!P0 LEA.HI R16, R16, R16, RZ, 0x1 ;  /* 0x0000001010108211 */ /* 0x000fe400078f08ff */
[C---:B------:R-:W-:Y:S01]  /*f1a0*/  VIADD R17, R7.reuse, 0xa0 ;  /* 0x000000a007117836 */ /* 0x040fe20000000000 */
[----:B------:R3:W-:Y:S01]  /*f1b0*/  @!P4 ST.E.64 desc[UR6][R12.64], R82 ;  /* 0x000000520c00c985 */ /* 0x0007e2000c101b06 */
[C---:B------:R-:W-:Y:S01]  /*f1c0*/  VIADD R20, R7.reuse, 0xa8 ;  /* 0x000000a807147836 */ /* 0x040fe20000000000 */
[----:B-1----:R-:W-:Y:S01]  /*f1d0*/  @!P0 LOP3.LUT R5, R16, 0xfffffffe, RZ, 0xc0, !PT ;  /* 0xfffffffe10058812 */ /* 0x002fe200078ec0ff */
[C---:B------:R-:W-:Y:S01]  /*f1e0*/  VIADD R21, R7.reuse, 0xb0 ;  /* 0x000000b007157836 */ /* 0x040fe20000000000 */
[----:B------:R-:W-:Y:S01]  /*f1f0*/  @!P3 ST.E.64 desc[UR6][R14.64], R86 ;  /* 0x000000560e00b985 */ /* 0x000fe2000c101b06 */
[----:B------:R-:W-:Y:S01]  /*f200*/  ISETP.GE.AND P3, PT, R6, UR4, PT ;  /* 0x0000000406007c0c */ /* 0x000fe2000bf66270 */
[----:B------:R-:W-:Y:S01]  /*f210*/  VIADD R7, R7, 0xb8 ;  /* 0x000000b807077836 */ /* 0x000fe20000000000 */
[----:B------:R-:W-:Y:S01]  /*f220*/  ISETP.GE.AND P4, PT, R17, UR4, PT ;  /* 0x0000000411007c0c */ /* 0x000fe2000bf86270 */
[----:B------:R-:W-:Y:S01]  /*f230*/  @!P0 IMAD.WIDE R4, R5, 0x4, R2 ;  /* 0x0000000405048825 */ /* 0x000fe200078e0202 */
[----:B------:R-:W-:-:S02]  /*f240*/  ISETP.GE.AND P5, PT, R20, UR4, PT ;  /* 0x0000000414007c0c */ /* 0x000fc4000bfa6270 */
[----:B------:R-:W-:Y:S02]  /*f250*/  ISETP.GE.AND P6, PT, R21, UR4, PT ;  /* 0x0000000415007c0c */ /* 0x000fe4000bfc6270 */
[----:B0-----:R-:W-:Y:S01]  /*f260*/  @!P1 LOP3.LUT R9, R18, 0xfffffffe, RZ, 0xc0, !PT ;  /* 0xfffffffe12099812 */ /* 0x001fe200078ec0ff */
[----:B------:R0:W-:Y:S01]  /*f270*/  @!P0 ST.E.64 desc[UR6][R4.64], R90 ;  /* 0x0000005a04008985 */ /* 0x0001e2000c101b06 */
[----:B------:R-:W-:Y:S02]  /*f280*/  @!P2 LEA.HI R0, R0, R0, RZ, 0x1 ;  /* 0x000000000000a211 */ /* 0x000fe400078f08ff */
[----:B------:R-:W-:Y:S01]  /*f290*/  ISETP.GE.AND P0, PT, R7, UR4, PT ;  /* 0x0000000407007c0c */ /* 0x000fe2000bf06270 */
[----:B------:R-:W-:Y:S01]  /*f2a0*/  @!P1 IMAD.WIDE R8, R9, 0x4, R2 ;  /* 0x0000000409089825 */ /* 0x000fe200078e0202 */
[----:B------:R-:W-:Y:S02]  /*f2b0*/  @!P3 LEA.HI R6, R6, R6, RZ, 0x1 ;  /* 0x000000060606b211 */ /* 0x000fe400078f08ff */
[----:B------:R-:W-:-:S02]  /*f2c0*/  @!P4 LEA.HI R17, R17, R17, RZ, 0x1 ;  /* 0x000000111111c211 */ /* 0x000fc400078f08ff */
[----:B------:R-:W-:Y:S01]  /*f2d0*/  @!P5 LEA.HI R20, R20, R20, RZ, 0x1 ;  /* 0x000000141414d211 */ /* 0x000fe200078f08ff */
[----:B------:R1:W-:Y:S01]  /*f2e0*/  @!P1 ST.E.64 desc[UR6][R8.64], R94 ;  /* 0x0000005e08009985 */ /* 0x0003e2000c101b06 */
[----:B------:R-:W-:Y:S02]  /*f2f0*/  @!P6 LEA.HI R21, R21, R21, RZ, 0x1 ;  /* 0x000000151515e211 */ /* 0x000fe400078f08ff */
[----:B--2---:R-:W-:Y:S02]  /*f300*/  @!P2 LOP3.LUT R11, R0, 0xfffffffe, RZ, 0xc0, !PT ;  /* 0xfffffffe000ba812 */ /* 0x004fe400078ec0ff */
[----:B---3--:R-:W-:Y:S02]  /*f310*/  @!P3 LOP3.LUT R13, R6, 0xfffffffe, RZ, 0xc0, !PT ;  /* 0xfffffffe060db812 */ /* 0x008fe400078ec0ff */
[----:B------:R-:W-:Y:S01]  /*f320*/  @!P4 LOP3.LUT R17, R17, 0xfffffffe, RZ, 0xc0, !PT ;  /* 0xfffffffe1111c812 */ /* 0x000fe200078ec0ff */
[----:B0-----:R-:W-:Y:S01]  /*f330*/  @!P2 IMAD.WIDE R4, R11, 0x4, R2 ;  /* 0x000000040b04a825 */ /* 0x001fe200078e0202 */
[----:B------:R-:W-:-:S02]  /*f340*/  @!P5 LOP3.LUT R15, R20, 0xfffffffe, RZ, 0xc0, !PT ;  /* 0xfffffffe140fd812 */ /* 0x000fc400078ec0ff */
[----:B------:R-:W-:Y:S01]  /*f350*/  @!P6 LOP3.LUT R21, R21, 0xfffffffe, RZ, 0xc0, !PT ;  /* 0xfffffffe1515e812 */ /* 0x000fe200078ec0ff */
[--C-:B------:R-:W-:Y:S01]  /*f360*/  @!P4 IMAD.WIDE R10, R17, 0x4, R2.reuse ;  /* 0x00000004110ac825 */ /* 0x100fe200078e0202 */
[----:B------:R2:W-:Y:S03]  /*f370*/  @!P2 ST.E.64 desc[UR6][R4.64], R98 ;  /* 0x000000620400a985 */ /* 0x0005e6000c101b06 */
[----:B-1----:R-:W-:-:S04]  /*f380*/  @!P3 IMAD.WIDE R8, R13, 0x4, R2 ;  /* 0x000000040d08b825 */ /* 0x002fc800078e0202 */
[--C-:B------:R-:W-:Y:S01]  /*f390*/  @!P5 IMAD.WIDE R12, R15, 0x4, R2.reuse ;  /* 0x000000040f0cd825 */ /* 0x100fe200078e0202 */
[----:B------:R2:W-:Y:S03]  /*f3a0*/  @!P3 ST.E.64 desc[UR6][R8.64], R102 ;  /* 0x000000660800b985 */ /* 0x0005e6000c101b06 */
[----:B------:R-:W-:Y:S01]  /*f3b0*/  @!P6 IMAD.WIDE R14, R21, 0x4, R2 ;  /* 0x00000004150ee825 */ /* 0x000fe200078e0202 */
[----:B------:R2:W-:Y:S04]  /*f3c0*/  @!P4 ST.E.64 desc[UR6][R10.64], R106 ;  /* 0x0000006a0a00c985 */ /* 0x0005e8000c101b06 */
        /* <DEDUP_REMOVED lines=9> */
.L_x_995:
        /* <DEDUP_REMOVED lines=31> */
[----:B------:R-:W-:-:S02]  /*f650*/  IMAD.U32 R3, RZ, RZ, UR6 ;  /* 0x00000006ff037e24 */ /* 0x000fc4000f8e00ff */
[C---:B-1----:R-:W-:Y:S02]  /*f660*/  IMAD R12, R10.reuse, UR8, RZ ;  /* 0x000000080a0c7c24 */ /* 0x042fe4000f8e02ff */
[----:B------:R-:W-:-:S03]  /*f670*/  IMAD.WIDE.U32 R2, R10, UR7, R2 ;  /* 0x000000070a027c25 */ /* 0x000fc6000f8e0002 */
[----:B------:R-:W0:Y:S01]  /*f680*/  LDC R8, c[0x0][0xc50] ;  /* 0x00031400ff087b82 */ /* 0x000e220000000800 */
[----:B--2---:R-:W-:-:S04]  /*f690*/  @P0 IMAD.HI.U32 R4, R0, R7, RZ ;  /* 0x0000000700040227 */ /* 0x004fc800078e00ff */
[----:B------:R-:W-:Y:S02]  /*f6a0*/  IMAD R7, RZ, RZ, -UR11 ;  /* 0x8000000bff077e24 */ /* 0x000fe4000f8e02ff */
[----:B------:R-:W-:Y:S01]  /*f6b0*/  IMAD R11, R11, UR7, R12 ;  /* 0x000000070b0b7c24 */ /* 0x000fe2000f8e020c */
        /* <DEDUP_REMOVED lines=24> */
.L_x_914:
        /* <DEDUP_REMOVED lines=18> */
.L_x_998:
[----:B------:R-:W-:Y:S01]  /*f960*/  ULDC UR7, c[0x0][0xc50] ;  /* 0x0003140000077ab9 */ /* 0x000fe20000000800 */
[----:B------:R-:W-:Y:S01]  /*f970*/  UMOV UR36, UR6 ;  /* 0x0000000600247c82 */ /* 0x000fe20008000000 */
[----:B------:R-:W-:-:S11]  /*f980*/  UISETP.NE.AND UP0, UPT, UR7, 0x1, UPT ;  /* 0x000000010700788c */ /* 0x000fd6000bf05270 */
[----:B------:R-:W-:Y:S01]  /*f990*/  @UP0 ULDC UR4, c[0x0][0xc54] ;  /* 0x0003150000040ab9 */ /* 0x000fe20000000800 */
[----:B------:R-:W-:Y:S01]  /*f9a0*/  @UP0 ULDC UR8, c[0x0][0xc58] ;  /* 0x0003160000080ab9 */ /* 0x000fe20000000800 */
[----:B------:R-:W-:-:S04]  /*f9b0*/  UIMAD.WIDE.U32 UR4, UR6, UR4, URZ ;  /* 0x00000004060472a5 */ /* 0x000fc8000f8e003f */
[----:B------:R-:W-:-:S12]  /*f9c0*/  @UP0 USHF.R.U32.HI UR36, URZ, UR8, UR5 ;  /* 0x000000083f240299 */ /* 0x000fd80008011605 */
.L_x_999:
[----:B------:R-:W-:Y:S01]  /*f9d0*/  ISETP.GE.AND P0, PT, R19, RZ, PT ;  /* 0x000000ff1300720c */ /* 0x000fe20003f06270 */
[----:B------:R-:W-:Y:S01]  /*f9e0*/  UIADD3 UR44, -UR36, URZ, URZ ;  /* 0x0000003f242c7290 */ /* 0x000fe2000fffe13f */
[----:B------:R-:W-:Y:S02]  /*f9f0*/  IMAD.MOV.U32 R10, RZ, RZ, 0x1 ;  /* 0x00000001ff0a7424 */ /* 0x000fe400078e00ff */
[----:B------:R-:W-:Y:S01]  /*fa00*/  IMAD.MOV.U32 R0, RZ, RZ, RZ ;  /* 0x000000ffff007224 */ /* 0x000fe200078e00ff */
[----:B------:R-:W-:Y:S01]  /*fa10*/  UIMAD UR44, UR7, UR44, UR6 ;  /* 0x0000002c072c72a4 */ /* 0x000fe2000f8e0206 */
[----:B------:R-:W-:-:S07]  /*fa20*/  IMAD.MOV.U32 R3, RZ, RZ, 0x1 ;  /* 0x00000001ff037424 */ /* 0x000fce00078e00ff */
[----:B------:R-:W-:Y:S05]  /*fa30*/  @!P0 BRA `(.L_x_1000) ;  /* 0x00000040004c8947 */ /* 0x000fea0003800000 */
[----:B------:R-:W0:Y:S01]  /*fa40*/  S2UR UR45, SR_CTAID.X ;  /* 0x00000000002d79c3 */ /* 0x000e220000002500 */
[----:B------:R-:W-:Y:S01]  /*fa50*/  ULDC UR6, c[0x0][0x448] ;  /* 0x0001120000067ab9 */ /* 0x000fe20000000800 */
[----:B------:R-:W-:Y:S01]  /*fa60*/  ULDC.64 UR4, c[0x0][0x418] ;  /* 0x0001060000047ab9 */ /* 0x000fe20000000a00 */
[----:B------:R-:W-:Y:S02]  /*fa70*/  UISETP.NE.AND UP1, UPT, UR6, 0x1, UPT ;  /* 0x000000010600788c */ /* 0x000fe4000bf25270 */
[----:B------:R-:W-:Y:S01]  /*fa80*/  UISETP.NE.U32.AND UP0, UPT, UR4, URZ, UPT ;  /* 0x0000003f0400728c */ /* 0x000fe2000bf05070 */
[----:B------:R-:W-:Y:S02]  /*fa90*/  ULDC UR11, c[0x0][0x288] ;  /* 0x0000a200000b7ab9 */ /* 0x000fe40000000800 */
[----:B------:R-:W-:Y:S01]  /*faa0*/  ULDC UR4, c[0x0][0x424] ;  /* 0x0001090000047ab9 */ /* 0x000fe20000000800 */
[----:B------:R-:W-:Y:S01]  /*fab0*/  UISETP.NE.AND.EX UP0, UPT, UR5, URZ, UPT, UP0 ;  /* 0x0000003f0500728c */ /* 0x000fe2000bf05300 */
[----:B------:R-:W-:Y:S01]  /*fac0*/  ULDC UR12, c[0x0][0x2f0] ;  /* 0x0000bc00000c7ab9 */ /* 0x000fe20000000800 */
[----:B------:R-:W-:-:S02]  /*fad0*/  UIADD3 UR6, -UR11, 0x1, URZ ;  /* 0x000000010b067890 */ /* 0x000fc4000fffe13f */
[----:B------:R-:W-:Y:S01]  /*fae0*/  USEL UR10, UR4, 0x1, UP0 ;  /* 0x00000001040a7887 */ /* 0x000fe20008000000 */
[----:B------:R-:W-:Y:S02]  /*faf0*/  @UP1 ULDC UR13, c[0x0][0x450] ;  /* 0x00011400000d1ab9 */ /* 0x000fe40000000800 */
[----:B------:R-:W-:Y:S01]  /*fb00*/  @UP1 ULDC UR4, c[0x0][0x44c] ;  /* 0x0001130000041ab9 */ /* 0x000fe20000000800 */
[----:B------:R-:W-:Y:S02]  /*fb10*/  UIMAD UR7, UR10, UR12, 0x5f ;  /* 0x0000005f0a0774a4 */ /* 0x000fe4000f8e020c */
[----:B------:R-:W-:Y:S02]  /*fb20*/  UIMAD UR9, UR10, UR12, UR6 ;  /* 0x0000000c0a0972a4 */ /* 0x000fe4000f8e0206 */
[----:B------:R-:W-:Y:S02]  /*fb30*/  UIMAD.WIDE UR6, UR7, 0x2aaaaaab, URZ ;  /* 0x2aaaaaab070678a5 */ /* 0x000fe4000f8e023f */
[----:B0-----:R-:W-:-:S02]  /*fb40*/  USHF.L.U32 UR45, UR45, 0x7, URZ ;  /* 0x000000072d2d7899 */ /* 0x001fc4000800063f */
[----:B------:R-:W-:Y:S02]  /*fb50*/  USHF.R.U32.HI UR43, URZ, 0x1f, UR7 ;  /* 0x0000001f3f2b7899 */ /* 0x000fe40008011607 */
[----:B------:R-:W-:Y:S02]  /*fb60*/  UIADD3 UR8, UR45, 0x7f, URZ ;  /* 0x0000007f2d087890 */ /* 0x000fe4000fffe03f */
[----:B------:R-:W-:Y:S02]  /*fb70*/  ULEA.HI.SX32 UR43, UR7, UR43, 0x1c ;  /* 0x0000002b072b7291 */ /* 0x000fe4000f8fe23f */
[----:B------:R-:W-:-:S04]  /*fb80*/  UIMAD.WIDE.U32 UR4, UR8, UR4, URZ ;  /* 0x00000004080472a5 */ /* 0x000fc8000f8e003f */
[----:B------:R-:W-:-:S03]  /*fb90*/  @UP1 USHF.R.U32.HI UR8, URZ, UR13, UR5 ;  /* 0x0000000d3f081299 */ /* 0x000fc60008011605 */
[----:B------:R-:W-:Y:S01]  /*fba0*/  ULDC.64 UR4, c[0x0][0x9e0] ;  /* 0x0002780000047ab9 */ /* 0x000fe20000000a00 */
[----:B------:R-:W-:Y:S02]  /*fbb0*/  UIADD3 UR9, UR9, UR8, URZ ;  /* 0x0000000809097290 */ /* 0x000fe4000fffe03f */
[----:B------:R-:W-:Y:S02]  /*fbc0*/  UISETP.GE.AND UP0, UPT, UR5, 0x1, UPT ;  /* 0x000000010500788c */ /* 0x000fe4000bf06270 */
[----:B------:R-:W-:-:S04]  /*fbd0*/  UIADD3 UR4, UR9, UR4, URZ ;  /* 0x0000000409047290 */ /* 0x000fc8000fffe03f */
[----:B------:R-:W-:-:S13]  /*fbe0*/  PLOP3.LUT P1, PT, PT, PT, UP0, 0x80, 0x0 ;  /* 0x000000000000781c */ /* 0x000fda0003f2f008 */
[----:B------:R-:W-:Y:S05]  /*fbf0*/  @!P1 BRA `(.L_x_1001) ;  /* 0x0000000000449947 */ /* 0x000fea0003800000 */
        /* <DEDUP_REMOVED lines=10> */
.L_x_1002:
[----:B------:R-:W-:-:S11]  /*fca0*/  UISETP.NE.AND UP0, UPT, UR5, 0x1, UPT ;  /* 0x000000010500788c */ /* 0x000fd6000bf05270 */
[----:B------:R-:W-:Y:S02]  /*fcb0*/  @UP0 ULDC.64 UR14, c[0x0][0x9e8] ;  /* 0x00027a00000e0ab9 */ /* 0x000fe40000000a00 */
[----:B------:R-:W-:-:S04]  /*fcc0*/  UIMAD.WIDE.U32 UR6, UR8, UR14, URZ ;  /* 0x0000000e080672a5 */ /* 0x000fc8000f8e003f */
[----:B------:R-:W-:-:S12]  /*fcd0*/  @UP0 USHF.R.U32.HI UR8, URZ, UR15, UR7 ;  /* 0x0000000f3f080299 */ /* 0x000fd80008011607 */
.L_x_1003:
[----:B------:R-:W-:-:S04]  /*fce0*/  UIMAD UR8, UR8, UR5, UR5 ;  /* 0x00000005080872a4 */ /* 0x000fc8000f8e0205 */
[----:B------:R-:W-:-:S04]  /*fcf0*/  UISETP.LT.AND UP0, UPT, UR4, UR8, UPT ;  /* 0x000000080400728c */ /* 0x000fc8000bf01270 */
[----:B------:R-:W-:-:S12]  /*fd00*/  USEL UR4, UR4, UR8, UP0 ;  /* 0x0000000804047287 */ /* 0x000fd80008000000 */
.L_x_1001:
[----:B------:R-:W-:Y:S01]  /*fd10*/  UIADD3 UR6, UR4, 0x5f, URZ ;  /* 0x0000005f04067890 */ /* 0x000fe2000fffe03f */
[----:B------:R-:W-:Y:S01]  /*fd20*/  @UP1 ULDC UR8, c[0x0][0x44c] ;  /* 0x0001130000081ab9 */ /* 0x000fe20000000800 */
[----:B------:R-:W-:Y:S02]  /*fd30*/  @UP1 ULDC UR13, c[0x0][0x450] ;  /* 0x00011400000d1ab9 */ /* 0x000fe40000000800 */
[----:B------:R-:W-:Y:S02]  /*fd40*/  UIMAD.WIDE UR6, UR6, 0x2aaaaaab, URZ ;  /* 0x2aaaaaab060678a5 */ /* 0x000fe4000f8e023f */
[----:B------:R-:W-:Y:S02]  /*fd50*/  UIMAD.WIDE.U32 UR8, UR45, UR8, URZ ;  /* 0x000000082d0872a5 */ /* 0x000fe4000f8e003f */
[----:B------:R-:W-:Y:S01]  /*fd60*/  USHF.R.U32.HI UR42, URZ, 0x1f, UR7 ;  /* 0x0000001f3f2a7899 */ /* 0x000fe20008011607 */
[----:B------:R-:W-:Y:S01]  /*fd70*/  UMOV UR4, UR45 ;  /* 0x0000002d00047c82 */ /* 0x000fe20008000000 */
[----:B------:R-:W-:-:S02]  /*fd80*/  UIMAD UR10, UR10, UR12, -UR11 ;  /* 0x0000000c0a0a72a4 */ /* 0x000fc4000f8e0a0b */
[----:B------:R-:W-:Y:S02]  /*fd90*/  @UP1 USHF.R.U32.HI UR4, URZ, UR13, UR9 ;  /* 0x0000000d3f041299 */ /* 0x000fe40008011609 */
[----:B------:R-:W-:Y:S02]  /*fda0*/  ULEA.HI.SX32 UR42, UR7, UR42, 0x1c ;  /* 0x0000002a072a7291 */ /* 0x000fe4000f8fe23f */
[----:B------:R-:W-:Y:S02]  /*fdb0*/  UIADD3 UR4, UR10, UR4, URZ ;  /* 0x000000040a047290 */ /* 0x000fe4000fffe03f */
[----:B------:R-:W-:Y:S01]  /*fdc0*/  UISETP.LT.AND UP0, UPT, UR43, UR42, UPT ;  /* 0x0000002a2b00728c */ /* 0x000fe2000bf01270 */
[----:B------:R-:W-:Y:S02]  /*fdd0*/  ULDC UR8, c[0x0][0x9dc] ;  /* 0x0002770000087ab9 */ /* 0x000fe40000000800 */
[----:B------:R-:W-:Y:S02]  /*fde0*/  UIADD3 UR8, UR4, -UR8, URZ ;  /* 0x8000000804087290 */ /* 0x000fe4000fffe03f */
[----:B------:R-:W-:Y:S01]  /*fdf0*/  USEL UR12, UR43, UR42, UP0 ;  /* 0x0000002a2b0c7287 */ /* 0x000fe20008000000 */
[----:B------:R-:W-:Y:S11]  /*fe00*/  @!P1 BRA `(.L_x_1004) ;  /* 0x0000000000449947 */ /* 0x000ff60003800000 */
        /* <DEDUP_REMOVED lines=10> */
.L_x_1005:
[----:B------:R-:W-:-:S11]  /*feb0*/  UISETP.NE.AND UP0, UPT, UR5, 0x1, UPT ;  /* 0x000000010500788c */ /* 0x000fd6000bf05270 */
[----:B------:R-:W-:Y:S02]  /*fec0*/  @UP0 ULDC.64 UR10, c[0x0][0x9e8] ;  /* 0x00027a00000a0ab9 */ /* 0x000fe40000000a00 */
[----:B------:R-:W-:-:S04]  /*fed0*/  UIMAD.WIDE.U32 UR6, UR4, UR10, URZ ;  /* 0x0000000a040672a5 */ /* 0x000fc8000f8e003f */
[----:B------:R-:W-:-:S12]  /*fee0*/  @UP0 USHF.R.U32.HI UR4, URZ, UR11, UR7 ;  /* 0x0000000b3f040299 */ /* 0x000fd80008011607 */
.L_x_1006:
[----:B------:R-:W-:-:S04]  /*fef0*/  UIMAD UR4, UR4, UR5, URZ ;  /* 0x00000005040472a4 */ /* 0x000fc8000f8e023f */
[----:B------:R-:W-:-:S04]  /*ff00*/  UISETP.LT.AND UP0, UPT, UR8, UR4, UPT ;  /* 0x000000040800728c */ /* 0x000fc8000bf01270 */
[----:B------:R-:W-:-:S12]  /*ff10*/  USEL UR8, UR8, UR4, !UP0 ;  /* 0x0000000408087287 */ /* 0x000fd8000c000000 */
.L_x_1004:
[----:B------:R-:W-:Y:S02]  /*ff20*/  UIMAD.WIDE UR4, UR8, 0x2aaaaaab, URZ ;  /* 0x2aaaaaab080478a5 */ /* 0x000fe4000f8e023f */
[----:B------:R-:W-:Y:S02]  /*ff30*/  USHF.R.U32.HI UR10, URZ, 0x10, UR44 ;  /* 0x000000103f0a7899 */ /* 0x000fe4000801162c */
[----:B------:R-:W-:Y:S02]  /*ff40*/  USHF.R.U32.HI UR4, URZ, 0x1f, UR5 ;  /* 0x0000001f3f047899 */ /* 0x000fe40008011605 */
[----:B------:R-:W-:Y:S02]  /*ff50*/  ULOP3.LUT UR44, UR44, 0xffff, URZ, 0xc0, !UPT ;  /* 0x0000ffff2c2c7892 */ /* 0x000fe4000f8ec03f */
[----:B------:R-:W-:Y:S01]  /*ff60*/  ULEA.HI.SX32 UR4, UR5, UR4, 0x1c ;  /* 0x0000000405047291 */ /* 0x000fe2000f8fe23f */
[----:B------:R-:W-:-:S03]  /*ff70*/  UMOV UR41, URZ ;  /* 0x0000003f00297c82 */ /* 0x000fc60008000000 */
[----:B------:R-:W-:-:S04]  /*ff80*/  UISETP.LT.AND UP0, UPT, URZ, UR4, UPT ;  /* 0x000000043f00728c */ /* 0x000fc8000bf01270 */
[----:B------:R-:W-:Y:S02]  /*ff90*/  USEL UR40, URZ, UR4, !UP0 ;  /* 0x000000043f287287 */ /* 0x000fe4000c000000 */
[----:B------:R-:W-:Y:S02]  /*ffa0*/  UISETP.NE.AND UP0, UPT, UR10, URZ, UPT ;  /* 0x0000003f0a00728c */ /* 0x000fe4000bf05270 */
[----:B------:R-:W-:-:S06]  /*ffb0*/  UISETP.GT.AND UP1, UPT, UR12, UR40, UPT ;  /* 0x000000280c00728c */ /* 0x000fcc000bf24270 */
[----:B------:R-:W-:-:S03]  /*ffc0*/  PLOP3.LUT P0, PT, PT, PT, UP1, 0x80, 0x0 ;  /* 0x000000000000781c */ /* 0x000fc60003f0f018 */
[----:B------:R-:W-:-:S10]  /*ffd0*/  @!UP0 ULDC UR10, c[0x0][0x9f0] ;  /* 0x00027c00000a8ab9 */ /* 0x000fd40000000800 */
[----:B------:R-:W-:Y:S05]  /*ffe0*/  @!P0 BRA `(.L_x_1007) ;  /* 0x0000000000808947 */ /* 0x000fea0003800000 */
[----:B------:R-:W-:Y:S01]  /*fff0*/  IMAD.U32 R3, RZ, RZ, UR10 ;  /* 0x0000000aff037e24 */ /* 0x000fe2000f8e00ff */
[----:B------:R-:W-:-:S04]  /*10000*/  UIADD3 UR4, UR10, -0x1, UR12 ;  /* 0xffffffff0a047890 */ /* 0x000fc8000fffe00c */
[-C--:B------:R-:W-:Y:S01]  /*10010*/  IABS R0, R3.reuse ;  /* 0x0000000300007213 */ /* 0x080fe20000000000 */
[----:B------:R-:W-:Y:S01]  /*10020*/  UIADD3 UR6, -UR40, UR4, URZ ;  /* 0x0000000428067290 */ /* 0x000fe2000fffe13f */
[----:B------:R-:W-:Y:S02]  /*10030*/  IABS R3, R3 ;  /* 0x0000000300037213 */ /* 0x000fe40000000000 */
[----:B------:R-:W-:Y:S01]  /*10040*/  R2UR UR11, R0 ;  /* 0x00000000000b72ca */ /* 0x000fe200000e0000 */
[----:B------:R-:W-:Y:S02]  /*10050*/  UMOV UR4, URZ ;  /* 0x0000003f00047c82 */ /* 0x000fe40008000000 */
[----:B------:R-:W-:-:S05]  /*10060*/  IMAD.MOV R3, RZ, RZ, -R3 ;  /* 0x000000ffff037224 */ /* 0x000fca00078e0a03 */
[----:B------:R-:W-:-:S05]  /*10070*/  R2UR UR9, R3 ;  /* 0x00000000030972ca */ /* 0x000fca00000e0000 */
[----:B------:R-:W0:Y:S08]  /*10080*/  I2F.RP R0, UR11 ;  /* 0x0000000b00007d06 */ /* 0x000e300008209400 */
[----:B0-----:R-:W0:Y:S02]  /*10090*/  MUFU.RCP R0, R0 ;  /* 0x0000000000007308 */ /* 0x001e240000001000 */
[----:B0-----:R-:W-:Y:S01]  /*100a0*/  VIADD R2, R0, 0xffffffe ;  /* 0x0ffffffe00027836 */ /* 0x001fe20000000000 */
[----:B------:R-:W-:Y:S01]  /*100b0*/  IABS R0, UR6 ;  /* 0x0000000600007c13 */ /* 0x000fe20008000000 */
[----:B------:R-:W-:-:S03]  /*100c0*/  ULOP3.LUT UR6, UR6, UR10, URZ, 0x3c, !UPT ;  /* 0x0000000a06067292 */ /* 0x000fc6000f8e3c3f */
[----:B------:R-:W-:Y:S01]  /*100d0*/  R2UR UR8, R0 ;  /* 0x00000000000872ca */ /* 0x000fe200000e0000 */
[----:B------:R-:W0:Y:S02]  /*100e0*/  F2I.FTZ.U32.TRUNC.NTZ R2, R2 ;  /* 0x0000000200027305 */ /* 0x000e24000021f000 */
        /* <DEDUP_REMOVED lines=16> */
.L_x_1007:
[----:B------:R-:W-:Y:S01]  /*101f0*/  UIMAD UR39, UR44, UR41, UR40 ;  /* 0x000000292c2772a4 */ /* 0x000fe2000f8e0228 */
[----:B------:R-:W-:Y:S02]  /*10200*/  IMAD.U32 R0, RZ, RZ, UR12 ;  /* 0x0000000cff007e24 */ /* 0x000fe4000f8e00ff */
[----:B------:R-:W-:-:S03]  /*10210*/  IMAD.MOV.U32 R10, RZ, RZ, 0x1 ;  /* 0x00000001ff0a7424 */ /* 0x000fc600078e00ff */
        /* <DEDUP_REMOVED lines=30> */
.L_x_1008:
        /* <DEDUP_REMOVED lines=20> */
.L_x_1010:
        /* <DEDUP_REMOVED lines=15> */
.L_x_1009:
        /* <DEDUP_REMOVED lines=22> */
.L_x_1095:
        /* <DEDUP_REMOVED lines=8> */
.L_x_1098:
        /* <DEDUP_REMOVED lines=15> */
[----:B------:R-:W-:-:S04]  /*10900*/  IMAD.WIDE.U32 R2, R19, UR4, R2 ;  /* 0x0000000413027c25 */ /* 0x000fc8000f8e0002 */
[----:B------:R-:W-:Y:S01]  /*10910*/  IMAD.IADD R3, R3, 0x1, R7 ;  /* 0x0000000103037824 */ /* 0x000fe200078e0207 */
[----:B------:R-:W-:-:S04]  /*10920*/  LEA R4, P0, R2, R4, 0x2 ;  /* 0x0000000402047211 */ /* 0x000fc800078010ff */
[----:B------:R-:W-:-:S05]  /*10930*/  LEA.HI.X R5, R2, R5, R3, 0x2, P0 ;  /* 0x0000000502057211 */ /* 0x000fca00000f1403 */
[----:B------:R2:W5:Y:S01]  /*10940*/  LDG.E R16, desc[UR6][R4.64] ;  /* 0x0000000604107981 */ /* 0x000562000c1e1900 */
[----:B------:R-:W-:-:S04]  /*10950*/  IMAD.MOV R3, RZ, RZ, -R0 ;  /* 0x000000ffff037224 */ /* 0x000fc800078e0a00 */
[----:B------:R-:W-:-:S07]  /*10960*/  IMAD R18, R6, R3, R18 ;  /* 0x0000000306127224 */ /* 0x000fce00078e0212 */
.L_x_1014:
[----:B-1----:R-:W-:Y:S01]  /*10970*/  IMAD.MOV.U32 R0, RZ, RZ, 0x1 ;  /* 0x00000001ff007424 */ /* 0x002fe200078e00ff */
[----:B------:R-:W1:Y:S04]  /*10980*/  S2R R9, SR_TID.X ;  /* 0x0000000000097919 */ /* 0x000e680000002100 */
[----:B------:R-:W-:-:S04]  /*10990*/  SHF.L.U32 R0, R0, 0x1f, RZ ;  /* 0x0000001f00007819 */ /* 0x000fc800000006ff */
[----:B------:R-:W3:Y:S01]  /*109a0*/  SYNCS.PHASECHK.TRANS64.TRYWAIT P0, [UR38+0x30840], R0 ;  /* 0x03084000ff0075a7 */ /* 0x000ee20008000166 */
[----:B-1----:R-:W-:-:S04]  /*109b0*/  LOP3.LUT R2, R9, 0x7f, RZ, 0xc0, !PT ;  /* 0x0000007f09027812 */ /* 0x002fc800078ec0ff */
[----:B------:R-:W-:Y:S01]  /*109c0*/  ISETP.NE.AND P1, PT, R2, RZ, PT ;  /* 0x000000ff0200720c */ /* 0x000fe20003f25270 */
[----:B---3--:R-:W-:-:S12]  /*109d0*/  @!P0 BRA `(.L_x_1015) ;  /* 0x00000038004c8947 */ /* 0x008fd80003800000 */
.L_x_1099:
[----:B------:R-:W-:Y:S05]  /*109e0*/  @P1 BRA `(.L_x_1016) ;  /* 0x0000000000181947 */ /* 0x000fea0003800000 */
[----:B------:R-:W3:Y:S01]  /*109f0*/  S2R R2, SR_TID.X ;  /* 0x0000000000027919 */ /* 0x000ee20000002100 */
[----:B-1----:R-:W-:-:S04]  /*10a00*/  IMAD.MOV.U32 R0, RZ, RZ, 0x9000 ;  /* 0x00009000ff007424 */ /* 0x002fc800078e00ff */
[----:B------:R4:W-:Y:S01]  /*10a10*/  SYNCS.ARRIVE.TRANS64 RZ, [UR38+0x30830], R0 ;  /* 0x03083000ffff79a7 */ /* 0x0009e20008000026 */
[----:B---3--:R-:W-:-:S13]  /*10a20*/  LOP3.LUT P0, RZ, R2, 0x1f, RZ, 0xc0, !PT ;  /* 0x0000001f02ff7812 */ /* 0x008fda000780c0ff */
[----:B----4-:R-:W-:Y:S05]  /*10a30*/  @!P0 BRA `(.L_x_1016) ;  /* 0x0000000000048947 */ /* 0x010fea0003800000 */
[----:B------:R-:W-:Y:S01]  /*10a40*/  BPT.TRAP 0x1 ;  /* 0x000000040000795c */ /* 0x000fe20000300000 */
.L_x_1016:
        /* <DEDUP_REMOVED lines=31> */
.L_x_1012:
        /* <DEDUP_REMOVED lines=10> */
[----:B--2---:R-:W-:Y:S02]  /*10ce0*/  IMAD.U32 R4, RZ, RZ, UR6 ;  /* 0x00000006ff047e24 */ /* 0x004fe4000f8e00ff */
[----:B-1----:R-:W1:Y:S01]  /*10cf0*/  LDC.64 R2, c[0x4][R2] ;  /* 0x0100000002027b82 */ /* 0x002e620000000a00 */
[----:B------:R-:W-:Y:S02]  /*10d00*/  IMAD.U32 R5, RZ, RZ, UR7 ;  /* 0x00000007ff057e24 */ /* 0x000fe4000f8e00ff */
[----:B------:R-:W-:Y:S02]  /*10d10*/  IMAD.U32 R6, RZ, RZ, UR8 ;  /* 0x00000008ff067e24 */ /* 0x000fe4000f8e00ff */
[----:B0-----:R-:W-:-:S02]  /*10d20*/  IMAD.U32 R7, RZ, RZ, UR9 ;  /* 0x00000009ff077e24 */ /* 0x001fc4000f8e00ff */
[----:B------:R-:W-:Y:S02]  /*10d30*/  IMAD.U32 R10, RZ, RZ, UR4 ;  /* 0x00000004ff0a7e24 */ /* 0x000fe4000f8e00ff */
[----:B------:R-:W-:Y:S02]  /*10d40*/  IMAD.U32 R11, RZ, RZ, UR5 ;  /* 0x00000005ff0b7e24 */ /* 0x000fe4000f8e00ff */
[----:B------:R-:W-:Y:S02]  /*10d50*/  IMAD.MOV.U32 R8, RZ, RZ, 0x70 ;  /* 0x00000070ff087424 */ /* 0x000fe400078e00ff */
[----:B------:R-:W-:Y:S02]  /*10d60*/  IMAD.MOV.U32 R12, RZ, RZ, 0x1 ;  /* 0x00000001ff0c7424 */ /* 0x000fe400078e00ff */
[----:B------:R-:W-:-:S07]  /*10d70*/  IMAD.MOV.U32 R13, RZ, RZ, RZ ;  /* 0x000000ffff0d7224 */ /* 0x000fce00078e00ff */
[----:B------:R-:W-:-:S07]  /*10d80*/  LEPC R20, `(.L_x_1017) ;  /* 0x000000001014794e */ /* 0x000fce0000000000 */
[----:B-1----:R-:W-:Y:S05]  /*10d90*/  CALL.ABS.NOINC R2 ;  /* 0x0000000002007343 */ /* 0x002fea0003c00000 */
.L_x_1017:
[----:B0-----:R-:W0:Y:S01]  /*10da0*/  LDC R7, c[0x0][0x448] ;  /* 0x00011200ff077b82 */ /* 0x001e220000000800 */
[----:B------:R-:W3:Y:S01]  /*10db0*/  S2R R13, SR_TID.X ;  /* 0x00000000000d7919 */ /* 0x000ee20000002100 */
[----:B------:R-:W-:Y:S01]  /*10dc0*/  USHF.R.S32.HI UR4, URZ, 0x1f, UR36 ;  /* 0x0000001f3f047899 */ /* 0x000fe20008011424 */
[----:B------:R-:W-:Y:S01]  /*10dd0*/  ULDC.64 UR8, c[0x0][0x2d8] ;  /* 0x0000b60000087ab9 */ /* 0x000fe20000000a00 */
[----:B------:R-:W4:Y:S02]  /*10de0*/  S2R R8, SR_CTAID.Z ;  /* 0x0000000000087919 */ /* 0x000f240000002700 */
[----:B------:R-:W-:Y:S02]  /*10df0*/  UIMAD UR6, UR4, UR8, URZ ;  /* 0x00000008040672a4 */ /* 0x000fe4000f8e023f */
[----:B------:R-:W-:Y:S02]  /*10e00*/  UIMAD.WIDE.U32 UR4, UR36, UR8, URZ ;  /* 0x00000008240472a5 */ /* 0x000fe4000f8e003f */
[----:B------:R-:W-:-:S04]  /*10e10*/  UIMAD UR6, UR36, UR9, UR6 ;  /* 0x00000009240672a4 */ /* 0x000fc8000f8e0206 */
[----:B------:R-:W-:Y:S01]  /*10e20*/  UIADD3 UR5, UR5, UR6, URZ ;  /* 0x0000000605057290 */ /* 0x000fe2000fffe03f */
[----:B0-----:R-:W-:Y:S02]  /*10e30*/  ISETP.NE.AND P0, PT, R7, 0x1, PT ;  /* 0x000000010700780c */ /* 0x001fe40003f05270 */
[C---:B---3--:R-:W-:Y:S01]  /*10e40*/  LOP3.LUT R12, R13.reuse, 0x7f, RZ, 0xc0, !PT ;  /* 0x0000007f0d0c7812 */ /* 0x048fe200078ec0ff */
[----:B-1----:R-:W-:-:S10]  /*10e50*/  IMAD.SHL.U32 R3, R13, 0x10, RZ ;  /* 0x000000100d037824 */ /* 0x002fd400078e00ff */
[----:B--2---:R-:W0:Y:S01]  /*10e60*/  @P0 LDC R5, c[0x0][0x44c] ;  /* 0x00011300ff050b82 */ /* 0x004e220000000800 */
[----:B------:R-:W-:-:S04]  /*10e70*/  SHF.R.U32.HI R6, RZ, 0x3, R12 ;  /* 0x00000003ff067819 */ /* 0x000fc8000001160c */
[----:B------:R-:W-:-:S03]  /*10e80*/  LOP3.LUT R0, R6, 0x70, R3, 0xf8, !PT ;  /* 0x0000007006007812 */ /* 0x000fc600078ef803 */
[----:B------:R-:W1:Y:S02]  /*10e90*/  @P0 LDC R4, c[0x0][0x450] ;  /* 0x00011400ff040b82 */ /* 0x000e640000000800 */
[----:B------:R-:W-:-:S04]  /*10ea0*/  VIADD R0, R0, UR45 ;  /* 0x0000002d00007c36 */ /* 0x000fc80008000000 */
[----:B------:R-:W-:Y:S02]  /*10eb0*/  IMAD.MOV.U32 R9, RZ, RZ, R0 ;  /* 0x000000ffff097224 */ /* 0x000fe400078e0000 */
[----:B------:R-:W2:Y:S01]  /*10ec0*/  LDC.64 R2, c[0x0][0x2e0] ;  /* 0x0000b800ff027b82 */ /* 0x000ea20000000a00 */
[----:B0-----:R-:W-:-:S05]  /*10ed0*/  @P0 IMAD.HI.U32 R5, R0, R5, RZ ;  /* 0x0000000500050227 */ /* 0x001fca00078e00ff */
[----:B-1----:R-:W-:Y:S02]  /*10ee0*/  @P0 SHF.R.U32.HI R9, RZ, R4, R5 ;  /* 0x00000004ff090219 */ /* 0x002fe40000011605 */
[----:B----4-:R-:W-:-:S05]  /*10ef0*/  SHF.R.S32.HI R5, RZ, 0x1f, R8 ;  /* 0x0000001fff057819 */ /* 0x010fca0000011408 */
[----:B--2---:R-:W-:-:S04]  /*10f00*/  IMAD R4, R5, R2, RZ ;  /* 0x0000000205047224 */ /* 0x004fc800078e02ff */
[C---:B------:R-:W-:Y:S01]  /*10f10*/  IMAD R5, R8.reuse, R3, R4 ;  /* 0x0000000308057224 */ /* 0x040fe200078e0204 */
[----:B------:R-:W-:Y:S01]  /*10f20*/  SHF.R.S32.HI R4, RZ, 0x1f, R9 ;  /* 0x0000001fff047819 */ /* 0x000fe20000011409 */
[----:B------:R-:W-:Y:S01]  /*10f30*/  IMAD.WIDE.U32 R2, R8, R2, UR4 ;  /* 0x0000000408027e25 */ /* 0x000fe2000f8e0002 */
[----:B------:R-:W-:-:S03]  /*10f40*/  ULDC.64 UR4, c[0x0][0x2d0] ;  /* 0x0000b40000047ab9 */ /* 0x000fc60000000a00 */
[----:B------:R-:W-:Y:S02]  /*10f50*/  IMAD.IADD R3, R3, 0x1, R5 ;  /* 0x0000000103037824 */ /* 0x000fe400078e0205 */
[----:B------:R-:W-:Y:S02]  /*10f60*/  IMAD.MOV R5, RZ, RZ, -R9 ;  /* 0x000000ffff057224 */ /* 0x000fe400078e0a09 */
[----:B------:R-:W-:Y:S02]  /*10f70*/  IMAD R4, R4, UR4, RZ ;  /* 0x0000000404047c24 */ /* 0x000fe4000f8e02ff */
[----:B------:R-:W-:Y:S02]  /*10f80*/  IMAD R5, R7, R5, R0 ;  /* 0x0000000507057224 */ /* 0x000fe400078e0200 */
[C---:B------:R-:W-:Y:S02]  /*10f90*/  IMAD R11, R9.reuse, UR5, R4 ;  /* 0x00000005090b7c24 */ /* 0x040fe4000f8e0204 */
[----:B------:R-:W-:Y:S01]  /*10fa0*/  IMAD.WIDE.U32 R2, R9, UR4, R2 ;  /* 0x0000000409027c25 */ /* 0x000fe2000f8e0002 */
[----:B------:R-:W-:Y:S01]  /*10fb0*/  SHF.R.S32.HI R0, RZ, 0x1f, R5 ;  /* 0x0000001fff007819 */ /* 0x000fe20000011405 */
[----:B------:R-:W-:-:S02]  /*10fc0*/  ULDC.64 UR4, c[0x0][0x2c8] ;  /* 0x0000b20000047ab9 */ /* 0x000fc40000000a00 */
[----:B------:R-:W-:Y:S02]  /*10fd0*/  IMAD.IADD R3, R3, 0x1, R11 ;  /* 0x0000000103037824 */ /* 0x000fe400078e020b */
[----:B------:R-:W-:Y:S02]  /*10fe0*/  IMAD R0, R0, UR4, RZ ;  /* 0x0000000400007c24 */ /* 0x000fe4000f8e02ff */
[----:B------:R-:W-:-:S04]  /*10ff0*/  IMAD.WIDE.U32 R2, R5, UR4, R2 ;  /* 0x0000000405027c25 */ /* 0x000fc8000f8e0002 */
[----:B------:R-:W-:Y:S01]  /*11000*/  IMAD R9, R5, UR5, R0 ;  /* 0x0000000505097c24 */ /* 0x000fe2000f8e0200 */
[----:B------:R-:W-:Y:S02]  /*11010*/  ULDC.64 UR4, c[0x0][0x280] ;  /* 0x0000a00000047ab9 */ /* 0x000fe40000000a00 */
[----:B------:R-:W-:Y:S01]  /*11020*/  LEA R0, P0, R2, UR4, 0x1 ;  /* 0x0000000402007c11 */ /* 0x000fe2000f8008ff */
[----:B------:R-:W-:Y:S01]  /*11030*/  IMAD.IADD R3, R3, 0x1, R9 ;  /* 0x0000000103037824 */ /* 0x000fe200078e0209 */
[----:B------:R-:W-:Y:S01]  /*11040*/  ULDC UR4, c[0x0][0x2b8] ;  /* 0x0000ae0000047ab9 */ /* 0x000fe20000000800 */
[----:B------:R-:W-:-:S03]  /*11050*/  IMAD.SHL.U32 R9, R12, 0x8, RZ ;  /* 0x000000080c097824 */ /* 0x000fc600078e00ff */
        /* <DEDUP_REMOVED lines=14> */
[----:B------:R-:W0:Y:S01]  /*11140*/  SHFL.IDX PT, R2, R8, RZ, 0x181f ;  /* 0x00181fff08027589 */ /* 0x000e2200000e0000 */
[----:B------:R-:W-:Y:S01]  /*11150*/  ULDC UR4, c[0x0][0x288] ;  /* 0x0000a20000047ab9 */ /* 0x000fe20000000800 */
[----:B------:R-:W-:Y:S01]  /*11160*/  VIADD R6, R6, UR45 ;  /* 0x0000002d06067c36 */ /* 0x000fe20008000000 */
[----:B------:R-:W-:Y:S01]  /*11170*/  ULDC.64 UR6, c[0x0][0x208] ;  /* 0x0000820000067ab9 */ /* 0x000fe20000000a00 */
[----:B------:R-:W1:Y:S01]  /*11180*/  SHFL.IDX PT, R14, R0, RZ, 0x181f ;  /* 0x00181fff000e7589 */ /* 0x000e6200000e0000 */
[----:B------:R-:W-:Y:S02]  /*11190*/  IMAD R7, R7, UR4, RZ ;  /* 0x0000000407077c24 */ /* 0x000fe4000f8e02ff */
[C---:B------:R-:W-:Y:S01]  /*111a0*/  VIADD R12, R6.reuse, 0x10 ;  /* 0x00000010060c7836 */ /* 0x040fe20000000000 */
[----:B------:R-:W2:Y:S02]  /*111b0*/  SHFL.IDX PT, R4, R8, 0x1, 0x181f ;  /* 0x00381f0008047f89 */ /* 0x000ea400000e0000 */
[----:B------:R-:W-:-:S13]  /*111c0*/  ISETP.GE.AND P3, PT, R6, R7, PT ;  /* 0x000000070600720c */ /* 0x000fda0003f66270 */
[----:B------:R-:W-:Y:S01]  /*111d0*/  @!P3 LEA R21, R9, UR38, 0x1 ;  /* 0x000000260915bc11 */ /* 0x000fe2000f8e08ff */
[----:B0-----:R-:W-:Y:S02]  /*111e0*/  IMAD.MOV.U32 R3, RZ, RZ, R2 ;  /* 0x000000ffff037224 */ /* 0x001fe400078e0002 */
[----:B-1----:R-:W-:Y:S02]  /*111f0*/  IMAD.MOV.U32 R2, RZ, RZ, R14 ;  /* 0x000000ffff027224 */ /* 0x002fe400078e000e */
[----:B------:R-:W0:Y:S02]  /*11200*/  SHFL.IDX PT, R14, R0, 0x1, 0x181f ;  /* 0x00381f00000e7f89 */ /* 0x000e2400000e0000 */
[----:B------:R-:W-:-:S04]  /*11210*/  @!P3 IMAD.WIDE.U32 R2, R10, 0x2, R2 ;  /* 0x000000020a02b825 */ /* 0x000fc800078e0002 */
[----:B--2---:R-:W-:Y:S01]  /*11220*/  IMAD.MOV.U32 R5, RZ, RZ, R4 ;  /* 0x000000ffff057224 */ /* 0x004fe200078e0004 */
[----:B------:R-:W-:Y:S04]  /*11230*/  @!P3 LDGSTS.E.BYPASS.LTC128B.128 [R21+0x12400], desc[UR6][R2.64], !P2 ;  /* 0x124000000215bfae */ /* 0x000fe8000d101d46 */
[----:B------:R-:W-:Y:S04]  /*11240*/  @!P3 LDGSTS.E.BYPASS.LTC128B.128 [R21+0x16400], desc[UR6][R2.64+0x80], !P0 ;  /* 0x164000800215bfae */ /* 0x000fe8000c101d46 */
[----:B------:R1:W-:Y:S01]  /*11250*/  @!P3 LDGSTS.E.BYPASS.LTC128B.128 [R21+0x1a400], desc[UR6][R2.64+0x100], !P1 ;  /* 0x1a4001000215bfae */ /* 0x0003e2000c901d46 */
[----:B------:R-:W-:Y:S01]  /*11260*/  ISETP.GE.AND P3, PT, R12, R7, PT ;  /* 0x000000070c00720c */ /* 0x000fe20003f66270 */
[----:B------:R-:W-:-:S02]  /*11270*/  VIADD R12, R6, 0x20 ;  /* 0x00000020060c7836 */ /* 0x000fc40000000000 */
[----:B0-----:R-:W-:Y:S02]  /*11280*/  IMAD.MOV.U32 R4, RZ, RZ, R14 ;  /* 0x000000ffff047224 */ /* 0x001fe400078e000e */
[----:B------:R-:W-:Y:S08]  /*11290*/  SHFL.IDX PT, R14, R0, 0x2, 0x181f ;  /* 0x00581f00000e7f89 */ /* 0x000ff000000e0000 */
[----:B------:R-:W-:Y:S01]  /*112a0*/  @!P3 IMAD.WIDE.U32 R4, R10, 0x2, R4 ;  /* 0x000000020a04b825 */ /* 0x000fe200078e0004 */
[----:B-1----:R-:W0:Y:S01]  /*112b0*/  SHFL.IDX PT, R2, R8, 0x2, 0x181f ;  /* 0x00581f0008027f89 */ /* 0x002e2200000e0000 */
[----:B------:R-:W-:-:S05]  /*112c0*/  @!P3 LEA R20, R9, UR38, 0x1 ;  /* 0x000000260914bc11 */ /* 0x000fca000f8e08ff */
[----:B------:R-:W-:Y:S04]  /*112d0*/  @!P3 LDGSTS.E.BYPASS.LTC128B.128 [R20+0x12c00], desc[UR6][R4.64], !P2 ;  /* 0x12c000000414bfae */ /* 0x000fe8000d101d46 */
[----:B------:R-:W-:Y:S04]  /*112e0*/  @!P3 LDGSTS.E.BYPASS.LTC128B.128 [R20+0x16c00], desc[UR6][R4.64+0x80], !P0 ;  /* 0x16c000800414bfae */ /* 0x000fe8000c101d46 */
[----:B------:R1:W-:Y:S01]  /*112f0*/  @!P3 LDGSTS.E.BYPASS.LTC128B.128 [R20+0x1ac00], desc[UR6][R4.64+0x100], !P1 ;  /* 0x1ac001000414bfae */ /* 0x0003e2000c901d46 */
[----:B------:R-:W-:Y:S01]  /*11300*/  ISETP.GE.AND P3, PT, R12, R7, PT ;  /* 0x000000070c00720c */ /* 0x000fe20003f66270 */
[----:B------:R-:W-:-:S02]  /*11310*/  VIADD R12, R6, 0x30 ;  /* 0x00000030060c7836 */ /* 0x000fc40000000000 */
[----:B0-----:R-:W-:Y:S02]  /*11320*/  IMAD.MOV.U32 R3, RZ, RZ, R2 ;  /* 0x000000ffff037224 */ /* 0x001fe400078e0002 */
[----:B------:R-:W-:Y:S01]  /*11330*/  IMAD.MOV.U32 R2, RZ, RZ, R14 ;  /* 0x000000ffff027224 */ /* 0x000fe200078e000e */
[----:B-1----:R-:W0:Y:S07]  /*11340*/  SHFL.IDX PT, R4, R8, 0x3, 0x181f ;  /* 0x00781f0008047f89 */ /* 0x002e2e00000e0000 */
[----:B------:R-:W-:Y:S01]  /*11350*/  @!P3 LEA R21, R9, UR38, 0x1 ;  /* 0x000000260915bc11 */ /* 0x000fe2000f8e08ff */
[----:B------:R-:W-:Y:S01]  /*11360*/  @!P3 IMAD.WIDE.U32 R2, R10, 0x2, R2 ;  /* 0x000000020a02b825 */ /* 0x000fe200078e0002 */
[----:B------:R-:W1:Y:S04]  /*11370*/  SHFL.IDX PT, R14, R0, 0x3, 0x181f ;  /* 0x00781f00000e7f89 */ /* 0x000e6800000e0000 */
[----:B------:R-:W-:Y:S04]  /*11380*/  @!P3 LDGSTS.E.BYPASS.LTC128B.128 [R21+0x13400], desc[UR6][R2.64], !P2 ;  /* 0x134000000215bfae */ /* 0x000fe8000d101d46 */
[----:B------:R-:W-:Y:S04]  /*11390*/  @!P3 LDGSTS.E.BYPASS.LTC128B.128 [R21+0x17400], desc[UR6][R2.64+0x80], !P0 ;  /* 0x174000800215bfae */ /* 0x000fe8000c101d46 */
[----:B------:R2:W-:Y:S01]  /*113a0*/  @!P3 LDGSTS.E.BYPASS.LTC128B.128 [R21+0x1b400], desc[UR6][R2.64+0x100], !P1 ;  /* 0x1b4001000215bfae */ /* 0x0005e2000c901d46 */
[----:B------:R-:W-:Y:S01]  /*113b0*/  ISETP.GE.AND P3, PT, R12, R7, PT ;  /* 0x000000070c00720c */ /* 0x000fe20003f66270 */
[----:B------:R-:W-:-:S02]  /*113c0*/  VIADD R12, R6, 0x40 ;  /* 0x00000040060c7836 */ /* 0x000fc40000000000 */
[----:B0-----:R-:W-:Y:S02]  /*113d0*/  IMAD.MOV.U32 R5, RZ, RZ, R4 ;  /* 0x000000ffff057224 */ /* 0x001fe400078e0004 */
[----:B-1----:R-:W-:Y:S01]  /*113e0*/  IMAD.MOV.U32 R4, RZ, RZ, R14 ;  /* 0x000000ffff047224 */ /* 0x002fe200078e000e */
[----:B--2---:R-:W0:Y:S07]  /*113f0*/  SHFL.IDX PT, R2, R8, 0x4, 0x181f ;  /* 0x00981f0008027f89 */ /* 0x004e2e00000e0000 */
        /* <DEDUP_REMOVED lines=29> */
[----:B0-----:R-:W-:-:S02]  /*115d0*/  IMAD.MOV.U32 R3, RZ, RZ, R2 ;  /* 0x000000ffff037224 */ /* 0x001fc400078e0002 */
[----:B-1----:R-:W-:Y:S01]  /*115e0*/  IMAD.MOV.U32 R2, RZ, RZ, R14 ;  /* 0x000000ffff027224 */ /* 0x002fe200078e000e */
[----:B--2---:R0:W1:Y:S09]  /*115f0*/  SHFL.IDX PT, R4, R8, 0x7, 0x181f ;  /* 0x00f81f0008047f89 */ /* 0x00407200000e0000 */
[----:B------:R-:W-:Y:S01]  /*11600*/  @!P3 LEA R21, R9, UR38, 0x1 ;  /* 0x000000260915bc11 */ /* 0x000fe2000f8e08ff */
[----:B------:R-:W-:Y:S01]  /*11610*/  @!P3 IMAD.WIDE.U32 R2, R10, 0x2, R2 ;  /* 0x000000020a02b825 */ /* 0x000fe200078e0002 */
[----:B------:R0:W2:Y:S04]  /*11620*/  SHFL.IDX PT, R14, R0, 0x7, 0x181f ;  /* 0x00f81f00000e7f89 */ /* 0x0000a800000e0000 */
[----:B------:R0:W-:Y:S04]  /*11630*/  @!P3 LDGSTS.E.BYPASS.LTC128B.128 [R21+0x15400], desc[UR6][R2.64], !P2 ;  /* 0x154000000215bfae */ /* 0x0001e8000d101d46 */
[----:B------:R0:W-:Y:S04]  /*11640*/  @!P3 LDGSTS.E.BYPASS.LTC128B.128 [R21+0x19400], desc[UR6][R2.64+0x80], !P0 ;  /* 0x194000800215bfae */ /* 0x0001e8000c101d46 */
[----:B------:R0:W-:Y:S02]  /*11650*/  @!P3 LDGSTS.E.BYPASS.LTC128B.128 [R21+0x1d400], desc[UR6][R2.64+0x100], !P1 ;  /* 0x1d4001000215bfae */ /* 0x0001e4000c901d46 */
.L_x_1116:
[----:B------:R-:W-:Y:S01]  /*11660*/  VIADD R6, R6, 0x70 ;  /* 0x0000007006067836 */ /* 0x000fe20000000000 */
[----:B------:R-:W-:Y:S01]  /*11670*/  BSSY B0, `(.L_x_1019) ;  /* 0x000000e000007945 */ /* 0x000fe20003800000 */
[----:B0-2---:R-:W-:Y:S02]  /*11680*/  IMAD.MOV.U32 R2, RZ, RZ, R14 ;  /* 0x000000ffff027224 */ /* 0x005fe400078e000e */
[----:B-1----:R-:W-:Y:S01]  /*11690*/  IMAD.MOV.U32 R3, RZ, RZ, R4 ;  /* 0x000000ffff037224 */ /* 0x002fe200078e0004 */
[----:B------:R-:W-:-:S13]  /*116a0*/  ISETP.GE.AND P3, PT, R6, R7, PT ;  /* 0x000000070600720c */ /* 0x000fda0003f66270 */
        /* <DEDUP_REMOVED lines=10> */
.L_x_1020:
[----:B------:R-:W-:Y:S05]  /*11750*/  BSYNC B0 ;  /* 0x0000000000007941 */ /* 0x000fea0003800000 */
.L_x_1019:
        /* <DEDUP_REMOVED lines=12> */
.L_x_1117:
[----:B0-----:R-:W-:Y:S02]  /*11820*/  IMAD.MOV.U32 R10, RZ, RZ, 0x1 ;  /* 0x00000001ff0a7424 */ /* 0x001fe400078e00ff */
[----:B-1----:R-:W-:Y:S01]  /*11830*/  IMAD.MOV.U32 R0, RZ, RZ, RZ ;  /* 0x000000ffff007224 */ /* 0x002fe200078e00ff */
[----:B------:R-:W-:Y:S06]  /*11840*/  @!P1 BRA `(.L_x_1022) ;  /* 0x0000001c009c9947 */ /* 0x000fec0003800000 */
[----:B------:R-:W-:Y:S01]  /*11850*/  UIADD3 UR4, UR44, 0x1, URZ ;  /* 0x000000012c047890 */ /* 0x000fe2000fffe03f */
[----:B------:R-:W0:Y:S01]  /*11860*/  S2R R4, SR_TID.X ;  /* 0x0000000000047919 */ /* 0x000e220000002100 */
[----:B------:R-:W-:Y:S01]  /*11870*/  ULOP3.LUT UR5, URZ, UR42, URZ, 0x33, !UPT ;  /* 0x0000002a3f057292 */ /* 0x000fe2000f8e333f */
[----:B------:R-:W-:Y:S01]  /*11880*/  IMAD.MOV.U32 R10, RZ, RZ, 0x1 ;  /* 0x00000001ff0a7424 */ /* 0x000fe200078e00ff */
[----:B------:R-:W-:-:S04]  /*11890*/  UIMAD UR4, UR4, UR41, URZ ;  /* 0x00000029040472a4 */ /* 0x000fc8000f8e023f */
[----:B------:R-:W-:Y:S01]  /*118a0*/  IMAD.U32 R3, RZ, RZ, UR5 ;  /* 0x00000005ff037e24 */ /* 0x000fe2000f8e00ff */
[----:B------:R-:W-:Y:S01]  /*118b0*/  ULOP3.LUT UR5, URZ, UR39, URZ, 0x33, !UPT ;  /* 0x000000273f057292 */ /* 0x000fe2000f8e333f */
[----:B------:R-:W-:Y:S01]  /*118c0*/  LOP3.LUT R2, RZ, UR4, RZ, 0x33, !PT ;  /* 0x00000004ff027c12 */ /* 0x000fe2000f8e33ff */
[----:B------:R-:W-:-:S03]  /*118d0*/  ULOP3.LUT UR4, URZ, UR43, URZ, 0x33, !UPT ;  /* 0x0000002b3f047292 */ /* 0x000fc6000f8e333f */
[----:B------:R-:W-:Y:S01]  /*118e0*/  VIADDMNMX R2, R2, -UR40, R3, !PT ;  /* 0x8000002802027c46 */ /* 0x000fe2000f800103 */
[----:B------:R-:W-:-:S03]  /*118f0*/  IMAD.MOV.U32 R3, RZ, RZ, 0x2 ;  /* 0x00000002ff037424 */ /* 0x000fc600078e00ff */
[----:B------:R-:W-:-:S04]  /*11900*/  VIMNMX R2, R2, UR4, !PT ;  /* 0x0000000402027c48 */ /* 0x000fc8000ffe0100 */
[----:B------:R-:W-:-:S05]  /*11910*/  VIADDMNMX R3, R2, R3, UR5, !PT ;  /* 0x0000000502037e46 */ /* 0x000fca000f800103 */
[----:B------:R-:W-:-:S05]  /*11920*/  VIADD R5, R3, 0xfffffffe ;  /* 0xfffffffe03057836 */ /* 0x000fca0000000000 */
[-C--:B------:R-:W-:Y:S02]  /*11930*/  ISETP.NE.AND P0, PT, R5, R2.reuse, PT ;  /* 0x000000020500720c */ /* 0x080fe40003f05270 */
[----:B------:R-:W-:Y:S02]  /*11940*/  LOP3.LUT R2, RZ, R2, RZ, 0x33, !PT ;  /* 0x00000002ff027212 */ /* 0x000fe400078e33ff */
[----:B0-----:R-:W-:Y:S01]  /*11950*/  LOP3.LUT R9, R4, 0x1f, RZ, 0xc0, !PT ;  /* 0x0000001f04097812 */ /* 0x001fe200078ec0ff */
[----:B------:R-:W-:Y:S02]  /*11960*/  IMAD.MOV.U32 R4, RZ, RZ, R16 ;  /* 0x000000ffff047224 */ /* 0x000fe400078e0010 */
[----:B------:R-:W-:-:S05]  /*11970*/  IMAD.IADD R2, R3, 0x1, R2 ;  /* 0x0000000103027824 */ /* 0x000fca00078e0202 */
[----:B------:R-:W-:Y:S01]  /*11980*/  LOP3.LUT R11, R2, 0x1, RZ, 0xc0, !PT ;  /* 0x00000001020b7812 */ /* 0x000fe200078ec0ff */
[----:B------:R-:W-:Y:S06]  /*11990*/  @!P0 BRA `(.L_x_1023) ;  /* 0x0000001000e48947 */ /* 0x000fec0003800000 */
[----:B------:R-:W-:Y:S01]  /*119a0*/  BSSY B0, `(.L_x_1023) ;  /* 0x0000138000007945 */ /* 0x000fe20003800000 */
[----:B------:R-:W-:Y:S02]  /*119b0*/  IMAD.IADD R7, R2, 0x1, -R11 ;  /* 0x0000000102077824 */ /* 0x000fe400078e0a0b */
[----:B------:R-:W-:Y:S02]  /*119c0*/  IMAD.MOV.U32 R8, RZ, RZ, 0x1 ;  /* 0x00000001ff087424 */ /* 0x000fe400078e00ff */
[----:B------:R-:W-:-:S07]  /*119d0*/  IMAD.MOV.U32 R4, RZ, RZ, R16 ;  /* 0x000000ffff047224 */ /* 0x000fce00078e0010 */
.L_x_1058:
        /* <DEDUP_REMOVED lines=28> */
.L_x_1026:
[----:B------:R-:W1:Y:S01]  /*11ba0*/  S2R R2, SR_TID.X ;  /* 0x0000000000027919 */ /* 0x000e620000002100 */
[----:B------:R-:W-:Y:S01]  /*11bb0*/  BSSY B2, `(.L_x_1027) ;  /* 0x0000006000027945 */ /* 0x000fe20003800000 */
[----:B-1----:R-:W-:Y:S02]  /*11bc0*/  LOP3.LUT R3, R2, 0x7f, RZ, 0xc0, !PT ;  /* 0x0000007f02037812 */ /* 0x002fe400078ec0ff */
[----:B------:R-:W-:Y:S02]  /*11bd0*/  SHF.L.U32 R2, R8, 0x1f, RZ ;  /* 0x0000001f08027819 */ /* 0x000fe400000006ff */
[----:B------:R-:W-:Y:S02]  /*11be0*/  ISETP.NE.AND P2, PT, R3, RZ, PT ;  /* 0x000000ff0300720c */ /* 0x000fe40003f45270 */
[----:B------:R-:W1:Y:S02]  /*11bf0*/  SYNCS.PHASECHK.TRANS64.TRYWAIT P0, [UR38+0x30848], R2 ;  /* 0x03084802ff0075a7 */ /* 0x000e640008000166 */
[----:B-1----:R-:W-:Y:S09]  /*11c00*/  @!P0 BRA `(.L_x_1028) ;  /* 0x0000003000b08947 */ /* 0x002ff20003800000 */
.L_x_1118:
[----:B------:R-:W-:Y:S05]  /*11c10*/  BSYNC B2 ;  /* 0x0000000000027941 */ /* 0x000fea0003800000 */
.L_x_1027:
[----:B------:R-:W-:Y:S04]  /*11c20*/  BSSY B2, `(.L_x_1029) ;  /* 0x0000007000027945 */ /* 0x000fe80003800000 */
[----:B------:R-:W-:Y:S05]  /*11c30*/  @P2 BRA `(.L_x_1030) ;  /* 0x0000000000142947 */ /* 0x000fea0003800000 */
[----:B------:R-:W-:Y:S01]  /*11c40*/  ISETP.NE.AND P0, PT, R9, RZ, PT ;  /* 0x000000ff0900720c */ /* 0x000fe20003f05270 */
[----:B-1----:R-:W-:-:S04]  /*11c50*/  IMAD.MOV.U32 R3, RZ, RZ, 0x9000 ;  /* 0x00009000ff037424 */ /* 0x002fc800078e00ff */
[----:B------:R2:W-:Y:S08]  /*11c60*/  SYNCS.ARRIVE.TRANS64 RZ, [UR38+0x30838], R3 ;  /* 0x03083803ffff79a7 */ /* 0x0005f00008000026 */
[----:B--2---:R-:W-:Y:S05]  /*11c70*/  @!P0 BRA `(.L_x_1030) ;  /* 0x0000000000048947 */ /* 0x004fea0003800000 */
[----:B------:R-:W-:Y:S01]  /*11c80*/  BPT.TRAP 0x1 ;  /* 0x000000040000795c */ /* 0x000fe20000300000 */
.L_x_1030:
[----:B------:R-:W-:Y:S05]  /*11c90*/  BSYNC B2 ;  /* 0x0000000000027941 */ /* 0x000fea0003800000 */
.L_x_1029:
        /* <DEDUP_REMOVED lines=11> */
.L_x_1031:
        /* <DEDUP_REMOVED lines=13> */
.L_x_1032:
        /* <DEDUP_REMOVED lines=15> */
.L_x_1033:
        /* <DEDUP_REMOVED lines=12> */
.L_x_1119:
[----:B------:R-:W-:Y:S05]  /*11fd0*/  BSYNC B2 ;  /* 0x0000000000027941 */ /* 0x000fea0003800000 */
.L_x_1034:
        /* <DEDUP_REMOVED lines=9> */
.L_x_1037:
[----:B------:R-:W-:Y:S05]  /*12070*/  BSYNC B2 ;  /* 0x0000000000027941 */ /* 0x000fea0003800000 */
.L_x_1036:
        /* <DEDUP_REMOVED lines=10> */
.L_x_1038:
        /* <DEDUP_REMOVED lines=13> */
.L_x_1039:
        /* <DEDUP_REMOVED lines=13> */
.L_x_1040:
        /* <DEDUP_REMOVED lines=10> */
.L_x_1025:
[----:B------:R-:W-:Y:S05]  /*12360*/  BSYNC B1 ;  /* 0x0000000000017941 */ /* 0x000fea0003800000 */
.L_x_1024:
        /* <DEDUP_REMOVED lines=27> */
.L_x_1043:
[----:B------:R-:W1:Y:S01]  /*12520*/  S2R R2, SR_TID.X ;  /* 0x0000000000027919 */ /* 0x000e620000002100 */
[----:B------:R-:W-:Y:S01]  /*12530*/  BSSY B2, `(.L_x_1044) ;  /* 0x0000006000027945 */ /* 0x000fe20003800000 */
[----:B-1----:R-:W-:Y:S02]  /*12540*/  LOP3.LUT R3, R2, 0x7f, RZ, 0xc0, !PT ;  /* 0x0000007f02037812 */ /* 0x002fe400078ec0ff */
[----:B------:R-:W-:Y:S02]  /*12550*/  SHF.L.U32 R2, R10, 0x1f, RZ ;  /* 0x0000001f0a027819 */ /* 0x000fe400000006ff */
[----:B------:R-:W-:Y:S02]  /*12560*/  ISETP.NE.AND P2, PT, R3, RZ, PT ;  /* 0x000000ff0300720c */ /* 0x000fe40003f45270 */
[----:B------:R-:W1:Y:S02]  /*12570*/  SYNCS.PHASECHK.TRANS64.TRYWAIT P0, [UR38+0x30840], R2 ;  /* 0x03084002ff0075a7 */ /* 0x000e640008000166 */
[----:B-1----:R-:W-:Y:S09]  /*12580*/  @!P0 BRA `(.L_x_1045) ;  /* 0x0000002800808947 */ /* 0x002ff20003800000 */
.L_x_1120:
[----:B------:R-:W-:Y:S05]  /*12590*/  BSYNC B2 ;  /* 0x0000000000027941 */ /* 0x000fea0003800000 */
.L_x_1044:
[----:B------:R-:W-:Y:S04]  /*125a0*/  BSSY B2, `(.L_x_1046) ;  /* 0x0000007000027945 */ /* 0x000fe80003800000 */
[----:B------:R-:W-:Y:S05]  /*125b0*/  @P2 BRA `(.L_x_1047) ;  /* 0x0000000000142947 */ /* 0x000fea0003800000 */
[----:B------:R-:W-:Y:S01]  /*125c0*/  ISETP.NE.AND P0, PT, R9, RZ, PT ;  /* 0x000000ff0900720c */ /* 0x000fe20003f05270 */
[----:B-1----:R-:W-:-:S04]  /*125d0*/  IMAD.MOV.U32 R2, RZ, RZ, 0x9000 ;  /* 0x00009000ff027424 */ /* 0x002fc800078e00ff */
[----:B------:R2:W-:Y:S08]  /*125e0*/  SYNCS.ARRIVE.TRANS64 RZ, [UR38+0x30830], R2 ;  /* 0x03083002ffff79a7 */ /* 0x0005f00008000026 */
[----:B--2---:R-:W-:Y:S05]  /*125f0*/  @!P0 BRA `(.L_x_1047) ;  /* 0x0000000000048947 */ /* 0x004fea0003800000 */
[----:B------:R-:W-:Y:S01]  /*12600*/  BPT.TRAP 0x1 ;  /* 0x000000040000795c */ /* 0x000fe20000300000 */
.L_x_1047:
[----:B------:R-:W-:Y:S05]  /*12610*/  BSYNC B2 ;  /* 0x0000000000027941 */ /* 0x000fea0003800000 */
.L_x_1046:
        /* <DEDUP_REMOVED lines=11> */
.L_x_1048:
        /* <DEDUP_REMOVED lines=14> */
.L_x_1049:
        /* <DEDUP_REMOVED lines=14> */
.L_x_1050:
        /* <DEDUP_REMOVED lines=12> */
.L_x_1121:
[----:B------:R-:W-:Y:S05]  /*12950*/  BSYNC B2 ;  /* 0x0000000000027941 */ /* 0x000fea0003800000 */
.L_x_1051:
        /* <DEDUP_REMOVED lines=9> */
.L_x_1054:
[----:B------:R-:W-:Y:S05]  /*129f0*/  BSYNC B2 ;  /* 0x0000000000027941 */ /* 0x000fea0003800000 */
.L_x_1053:
        /* <DEDUP_REMOVED lines=10> */
.L_x_1055:
        /* <DEDUP_REMOVED lines=13> */
.L_x_1056:
        /* <DEDUP_REMOVED lines=13> */
.L_x_1057:
        /* <DEDUP_REMOVED lines=10> */
.L_x_1042:
[----:B------:R-:W-:Y:S05]  /*12ce0*/  BSYNC B1 ;  /* 0x0000000000017941 */ /* 0x000fea0003800000 */
.L_x_1041:
[----:B------:R-:W-:Y:S02]  /*12cf0*/  VIADD R6, R6, 0xfffffffe ;  /* 0xfffffffe06067836 */ /* 0x000fe40000000000 */
[----:B------:R-:W-:Y:S01]  /*12d00*/  IMAD.MOV.U32 R8, RZ, RZ, R10 ;  /* 0x000000ffff087224 */ /* 0x000fe200078e000a */
[----:B------:R-:W-:Y:S06]  /*12d10*/  @P1 BRA `(.L_x_1058) ;  /* 0xffffffec00301947 */ /* 0x000fec000383ffff */
[----:B------:R-:W-:Y:S05]  /*12d20*/  BSYNC B0 ;  /* 0x0000000000007941 */ /* 0x000fea0003800000 */
.L_x_1023:
        /* <DEDUP_REMOVED lines=29> */
.L_x_1060:
[----:B------:R-:W1:Y:S01]  /*12f00*/  S2R R2, SR_TID.X ;  /* 0x0000000000027919 */ /* 0x000e620000002100 */
[----:B------:R-:W-:Y:S01]  /*12f10*/  BSSY B1, `(.L_x_1061) ;  /* 0x0000006000017945 */ /* 0x000fe20003800000 */
[----:B-1----:R-:W-:Y:S02]  /*12f20*/  LOP3.LUT R3, R2, 0x7f, RZ, 0xc0, !PT ;  /* 0x0000007f02037812 */ /* 0x002fe400078ec0ff */
[----:B------:R-:W-:Y:S02]  /*12f30*/  SHF.L.U32 R2, R10, 0x1f, RZ ;  /* 0x0000001f0a027819 */ /* 0x000fe400000006ff */
[----:B------:R-:W-:Y:S02]  /*12f40*/  ISETP.NE.AND P1, PT, R3, RZ, PT ;  /* 0x000000ff0300720c */ /* 0x000fe40003f25270 */
[----:B------:R-:W1:Y:S02]  /*12f50*/  SYNCS.PHASECHK.TRANS64.TRYWAIT P0, [UR38+0x30848], R2 ;  /* 0x03084802ff0075a7 */ /* 0x000e640008000166 */
[----:B-1----:R-:W-:Y:S09]  /*12f60*/  @!P0 BRA `(.L_x_1062) ;  /* 0x0000002000388947 */ /* 0x002ff20003800000 */
.L_x_1122:
[----:B------:R-:W-:Y:S05]  /*12f70*/  BSYNC B1 ;  /* 0x0000000000017941 */ /* 0x000fea0003800000 */
.L_x_1061:
[----:B------:R-:W-:Y:S04]  /*12f80*/  BSSY B1, `(.L_x_1063) ;  /* 0x0000007000017945 */ /* 0x000fe80003800000 */
[----:B------:R-:W-:Y:S05]  /*12f90*/  @P1 BRA `(.L_x_1064) ;  /* 0x0000000000141947 */ /* 0x000fea0003800000 */
[----:B------:R-:W-:Y:S01]  /*12fa0*/  ISETP.NE.AND P0, PT, R9, RZ, PT ;  /* 0x000000ff0900720c */ /* 0x000fe20003f05270 */
[----:B-1----:R-:W-:-:S04]  /*12fb0*/  IMAD.MOV.U32 R3, RZ, RZ, 0x9000 ;  /* 0x00009000ff037424 */ /* 0x002fc800078e00ff */
[----:B------:R2:W-:Y:S08]  /*12fc0*/  SYNCS.ARRIVE.TRANS64 RZ, [UR38+0x30838], R3 ;  /* 0x03083803ffff79a7 */ /* 0x0005f00008000026 */
[----:B--2---:R-:W-:Y:S05]  /*12fd0*/  @!P0 BRA `(.L_x_1064) ;  /* 0x0000000000048947 */ /* 0x004fea0003800000 */
[----:B------:R-:W-:Y:S01]  /*12fe0*/  BPT.TRAP 0x1 ;  /* 0x000000040000795c */ /* 0x000fe20000300000 */
.L_x_1064:
[----:B------:R-:W-:Y:S05]  /*12ff0*/  BSYNC B1 ;  /* 0x0000000000017941 */ /* 0x000fea0003800000 */
.L_x_1063:
[----:B------:R-:W-:Y:S01]  /*13000*/  IMAD.MOV.U32 R8, RZ, RZ, RZ ;  /* 0x000000ffff087224 */ /* 0x000fe200078e00ff */
        /* <DEDUP_REMOVED lines=10> */
.L_x_1065:
        /* <DEDUP_REMOVED lines=14> */
.L_x_1066:
        /* <DEDUP_REMOVED lines=14> */
.L_x_1067:
        /* <DEDUP_REMOVED lines=11> */
.L_x_1123:
[----:B------:R-:W-:Y:S05]  /*13320*/  BSYNC B1 ;  /* 0x0000000000017941 */ /* 0x000fea0003800000 */
.L_x_1068:
        /* <DEDUP_REMOVED lines=9> */
.L_x_1071:
[----:B------:R-:W-:Y:S05]  /*133c0*/  BSYNC B1 ;  /* 0x0000000000017941 */ /* 0x000fea0003800000 */
.L_x_1070:
        /* <DEDUP_REMOVED lines=10> */
.L_x_1072:
        /* <DEDUP_REMOVED lines=13> */
.L_x_1073:
        /* <DEDUP_REMOVED lines=13> */
.L_x_1074:
        /* <DEDUP_REMOVED lines=10> */
.L_x_1059:
[----:B------:R-:W-:Y:S05]  /*136b0*/  BSYNC B0 ;  /* 0x0000000000007941 */ /* 0x000fea0003800000 */
.L_x_1022:
        /* <DEDUP_REMOVED lines=11> */
.L_x_1124:
[----:B------:R-:W-:Y:S05]  /*13770*/  BSYNC B1 ;  /* 0x0000000000017941 */ /* 0x000fea0003800000 */
.L_x_1077:
        /* <DEDUP_REMOVED lines=8> */
.L_x_1080:
[----:B------:R-:W-:Y:S05]  /*13800*/  BSYNC B1 ;  /* 0x0000000000017941 */ /* 0x000fea0003800000 */
.L_x_1079:
        /* <DEDUP_REMOVED lines=13> */
.L_x_1081:
        /* <DEDUP_REMOVED lines=13> */
.L_x_1082:
        /* <DEDUP_REMOVED lines=13> */
.L_x_1083:
        /* <DEDUP_REMOVED lines=8> */
.L_x_1076:
[----:B------:R-:W-:Y:S05]  /*13b00*/  BSYNC B0 ;  /* 0x0000000000007941 */ /* 0x000fea0003800000 */
.L_x_1075:
[----:B------:R-:W-:-:S05]  /*13b10*/  VIADD R0, R0, 0x1 ;  /* 0x0000000100007836 */ /* 0x000fca0000000000 */
[----:B------:R-:W-:-:S04]  /*13b20*/  ISETP.NE.AND P0, PT, R0, 0x2, PT ;  /* 0x000000020000780c */ /* 0x000fc80003f05270 */
[----:B0-----:R-:W-:Y:S02]  /*13b30*/  SEL R3, RZ, 0x1, P0 ;  /* 0x00000001ff037807 */ /* 0x001fe40000000000 */
[----:B------:R-:W-:Y:S02]  /*13b40*/  SEL R0, R0, RZ, P0 ;  /* 0x000000ff00007207 */ /* 0x000fe40000000000 */
[----:B------:R-:W-:Y:S01]  /*13b50*/  LOP3.LUT R10, R10, R3, RZ, 0x3c, !PT ;  /* 0x000000030a0a7212 */ /* 0x000fe200078e3cff */
[----:B------:R-:W-:-:S07]  /*13b60*/  IMAD.MOV.U32 R3, RZ, RZ, RZ ;  /* 0x000000ffff037224 */ /* 0x000fce00078e00ff */
.L_x_1000:
[----:B------:R-:W0:Y:S01]  /*13b70*/  S2R R5, SR_CgaCtaId ;  /* 0x0000000000057919 */ /* 0x000e220000008800 */
[----:B------:R-:W-:Y:S02]  /*13b80*/  MOV R2, 0x400 ;  /* 0x0000040000027802 */ /* 0x000fe40000000f00 */
[----:B------:R-:W-:Y:S02]  /*13b90*/  SHF.L.U32 R3, R3, 0x1f, RZ ;  /* 0x0000001f03037819 */ /* 0x000fe400000006ff */
[----:B0-----:R-:W-:-:S04]  /*13ba0*/  LEA R2, R5, R2, 0x18 ;  /* 0x0000000205027211 */ /* 0x001fc800078ec0ff */
[----:B------:R-:W0:Y:S02]  /*13bb0*/  SYNCS.PHASECHK.TRANS64.TRYWAIT P0, [R2+URZ+0x30820], R3 ;  /* 0x03082003020075a7 */ /* 0x000e24000800017f */
[----:B0-----:R-:W-:Y:S05]  /*13bc0*/  @!P0 BRA `(.L_x_1084) ;  /* 0x0000001400648947 */ /* 0x001fea0003800000 */
.L_x_1125:
[----:B------:R-:W-:-:S03]  /*13bd0*/  UMOV UR4, 0xffffffff ;  /* 0xffffffff00047882 */ /* 0x000fc60000000000 */
[----:B------:R-:W-:Y:S05]  /*13be0*/  BRA.DIV UR4, `(.L_x_1085) ;  /* 0x0000001604707947 */ /* 0x000fea000b800000 */
[----:B0-----:R-:W0:Y:S02]  /*13bf0*/  S2R R3, SR_TID.X ;  /* 0x0000000000037919 */ /* 0x001e240000002100 */
[----:B0-----:R-:W-:-:S04]  /*13c00*/  SHF.R.U32.HI R3, RZ, 0x5, R3 ;  /* 0x00000005ff037819 */ /* 0x001fc80000011603 */
[----:B------:R-:W-:-:S05]  /*13c10*/  LOP3.LUT R3, R3, 0x3, RZ, 0xc0, !PT ;  /* 0x0000000303037812 */ /* 0x000fca00078ec0ff */
[----:B------:R0:W1:Y:S02]  /*13c20*/  SHFL.IDX PT, R14, R3, RZ, 0x1f ;  /* 0x00001fff030e7589 */ /* 0x00006400000e0000 */
.L_x_1128:
[----:B-1----:R-:W-:-:S13]  /*13c30*/  ISETP.NE.AND P0, PT, R14, RZ, PT ;  /* 0x000000ff0e00720c */ /* 0x002fda0003f05270 */
[----:B------:R-:W-:Y:S05]  /*13c40*/  @P0 BRA `(.L_x_916) ;  /* 0x0000000000900947 */ /* 0x000fea0003800000 */
[----:B------:R-:W-:-:S03]  /*13c50*/  UMOV UR4, 0xffffffff ;  /* 0xffffffff00047882 */ /* 0x000fc60000000000 */
[----:B------:R-:W-:Y:S05]  /*13c60*/  BRA.DIV UR4, `(.L_x_1086) ;  /* 0x0000001604847947 */ /* 0x000fea000b800000 */
[----:B------:R-:W-:-:S13]  /*13c70*/  ELECT P6, URZ, PT ;  /* 0x00000000003f782f */ /* 0x000fda00038c0000 */
.L_x_1131:
        /* <DEDUP_REMOVED lines=8> */
.L_x_1087:
[----:B------:R-:W-:Y:S01]  /*13d00*/  VIADD R9, R2, 0x30840 ;  /* 0x0003084002097836 */ /* 0x000fe20000000000 */
[----:B------:R-:W-:Y:S01]  /*13d10*/  SHF.L.U32 R4, R10, 0x1f, RZ ;  /* 0x0000001f0a047819 */ /* 0x000fe200000006ff */
[C---:B------:R-:W-:Y:S02]  /*13d20*/  VIADD R3, R0.reuse, 0x1 ;  /* 0x0000000100037836 */ /* 0x040fe40000000000 */
[----:B------:R-:W-:-:S03]  /*13d30*/  IMAD R7, R0, 0x8, R9 ;  /* 0x0000000800077824 */ /* 0x000fc600078e0209 */
[C---:B------:R-:W-:Y:S01]  /*13d40*/  ISETP.NE.AND P1, PT, R3.reuse, 0x2, PT ;  /* 0x000000020300780c */ /* 0x040fe20003f25270 */
[----:B------:R-:W0:Y:S03]  /*13d50*/  SYNCS.PHASECHK.TRANS64.TRYWAIT P0, [R7+URZ], R4 ;  /* 0x00000004070075a7 */ /* 0x000e26000800017f */
[----:B------:R-:W-:Y:S02]  /*13d60*/  SEL R5, RZ, 0x1, P1 ;  /* 0x00000001ff057807 */ /* 0x000fe40000800000 */
[----:B------:R-:W-:Y:S02]  /*13d70*/  SEL R6, R3, RZ, P1 ;  /* 0x000000ff03067207 */ /* 0x000fe40000800000 */
[----:B------:R-:W-:-:S03]  /*13d80*/  LOP3.LUT R5, R10, R5, RZ, 0x3c, !PT ;  /* 0x000000050a057212 */ /* 0x000fc600078e3cff */
[----:B------:R-:W-:Y:S01]  /*13d90*/  IMAD R8, R6, 0x8, R9 ;  /* 0x0000000806087824 */ /* 0x000fe200078e0209 */
[----:B------:R-:W-:Y:S01]  /*13da0*/  SHF.L.U32 R5, R5, 0x1f, RZ ;  /* 0x0000001f05057819 */ /* 0x000fe200000006ff */
[----:B0-----:R-:W-:Y:S06]  /*13db0*/  @!P0 BRA `(.L_x_1088) ;  /* 0x0000001400508947 */ /* 0x001fec0003800000 */
.L_x_1132:
[----:B------:R-:W1:Y:S02]  /*13dc0*/  SYNCS.PHASECHK.TRANS64.TRYWAIT P0, [R8+URZ], R5 ;  /* 0x00000005080075a7 */ /* 0x000e64000800017f */
[----:B-1----:R-:W-:Y:S05]  /*13dd0*/  @!P0 BRA `(.L_x_1089) ;  /* 0x00000014005c8947 */ /* 0x002fea0003800000 */
.L_x_1133:
[----:B------:R-:W-:Y:S05]  /*13de0*/  @!P2 BRA `(.L_x_1090) ;  /* 0x000000000004a947 */ /* 0x000fea0003800000 */
[----:B------:R-:W-:Y:S01]  /*13df0*/  BPT.TRAP 0x1 ;  /* 0x000000040000795c */ /* 0x000fe20000300000 */
.L_x_1090:
[----:B------:R-:W-:-:S04]  /*13e00*/  VIADD R3, R2, 0x30860 ;  /* 0x0003086002037836 */ /* 0x000fc80000000000 */
[----:B0-----:R-:W-:-:S04]  /*13e10*/  IMAD R7, R0, 0x8, R3 ;  /* 0x0000000800077824 */ /* 0x001fc800078e0203 */
[----:B------:R-:W0:Y:S02]  /*13e20*/  SYNCS.PHASECHK.TRANS64.TRYWAIT P0, [R7+URZ], R4 ;  /* 0x00000004070075a7 */ /* 0x000e24000800017f */
[----:B0-----:R-:W-:Y:S05]  /*13e30*/  @!P0 BRA `(.L_x_1091) ;  /* 0x0000001400588947 */ /* 0x001fea0003800000 */
.L_x_1134:
[----:B------:R-:W-:-:S07]  /*13e40*/  IMAD R6, R6, 0x8, R3 ;  /* 0x0000000806067824 */ /* 0x000fce00078e0203 */
.L_x_1092:
[----:B--2---:R2:W3:Y:S02]  /*13e50*/  SYNCS.PHASECHK.TRANS64.TRYWAIT P0, [R6+URZ], R5 ;  /* 0x00000005060075a7 */ /* 0x0044e4000800017f */
[----:B---3--:R-:W-:Y:S05]  /*13e60*/  @!P0 NANOSLEEP.SYNCS 0x989680 ;  /* 0x009896800000895d */ /* 0x008fea0003900000 */
[----:B------:R-:W3:Y:S02]  /*13e70*/  @!P0 SYNCS.PHASECHK.TRANS64 P0, [R6+URZ], R5 ;  /* 0x00000005060085a7 */ /* 0x000ee4000800007f */
[----:B---3--:R-:W-:Y:S05]  /*13e80*/  @!P0 BRA `(.L_x_1092) ;  /* 0xfffffffc00f08947 */ /* 0x008fea000383ffff */
.L_x_916:
[----:B------:R-:W-:Y:S05]  /*13e90*/  BSYNC B6 ;  /* 0x0000000000067941 */ /* 0x000fea0003800000 */
.L_x_913:
[----:B------:R-:W-:Y:S05]  /*13ea0*/  EXIT ;  /* 0x000000000000794d */ /* 0x000fea0003800000 */
.L_x_926:
[----:B0-----:R-:W-:-:S04]  /*13eb0*/  IMAD.U32 R3, RZ, RZ, UR57 ;  /* 0x00000039ff037e24 */ /* 0x001fc8000f8e00ff */
[----:B------:R0:W1:Y:S03]  /*13ec0*/  SYNCS.PHASECHK.TRANS64.TRYWAIT P0, [R3+URZ+0x30800], R0 ;  /* 0x03080000030075a7 */ /* 0x000066000800017f */
[----:B-1----:R-:W-:Y:S05]  /*13ed0*/  @!P0 NANOSLEEP.SYNCS 0x989680 ;  /* 0x009896800000895d */ /* 0x002fea0003900000 */
[----:B------:R-:W1:Y:S02]  /*13ee0*/  @!P0 SYNCS.PHASECHK.TRANS64 P0, [R3+URZ+0x30800], R0 ;  /* 0x03080000030085a7 */ /* 0x000e64000800007f */
[----:B-1----:R-:W-:Y:S05]  /*13ef0*/  @!P0 BRA `(.L_x_926) ;  /* 0xfffffffc00ec8947 */ /* 0x002fea000383ffff */
[----:B------:R-:W-:Y:S05]  /*13f00*/  BRA `(.L_x_1093) ;  /* 0xfffffed800687947 */ /* 0x000fea000383ffff */
.L_x_930:
[----:B0-----:R-:W-:-:S04]  /*13f10*/  IMAD.U32 R3, RZ, RZ, UR57 ;  /* 0x00000039ff037e24 */ /* 0x001fc8000f8e00ff */
[----:B------:R0:W2:Y:S03]  /*13f20*/  SYNCS.PHASECHK.TRANS64.TRYWAIT P2, [R3+URZ+0x30830], R0 ;  /* 0x03083000030075a7 */ /* 0x0000a6000804017f */
[----:B--2---:R-:W-:Y:S05]  /*13f30*/  @!P2 NANOSLEEP.SYNCS 0x989680 ;  /* 0x009896800000a95d */ /* 0x004fea0003900000 */
[----:B------:R-:W2:Y:S02]  /*13f40*/  @!P2 SYNCS.PHASECHK.TRANS64 P2, [R3+URZ+0x30830], R0 ;  /* 0x030830000300a5a7 */ /* 0x000ea4000804007f */
[----:B--2---:R-:W-:Y:S05]  /*13f50*/  @!P2 BRA `(.L_x_930) ;  /* 0xfffffffc00eca947 */ /* 0x004fea000383ffff */
[----:B------:R-:W-:Y:S05]  /*13f60*/  BRA `(.L_x_929) ;  /* 0xfffffed800987947 */ /* 0x000fea000383ffff */
.L_x_946:
[----:B-1----:R-:W-:-:S04]  /*13f70*/  IMAD.U32 R15, RZ, RZ, UR61 ;  /* 0x0000003dff0f7e24 */ /* 0x002fc8000f8e00ff */
[----:B------:R1:W2:Y:S03]  /*13f80*/  SYNCS.PHASECHK.TRANS64.TRYWAIT P2, [R15+URZ+0x30830], R0 ;  /* 0x030830000f0075a7 */ /* 0x0002a6000804017f */
[----:B--2---:R-:W-:Y:S05]  /*13f90*/  @!P2 NANOSLEEP.SYNCS 0x989680 ;  /* 0x009896800000a95d */ /* 0x004fea0003900000 */
[----:B------:R-:W2:Y:S02]  /*13fa0*/  @!P2 SYNCS.PHASECHK.TRANS64 P2, [R15+URZ+0x30830], R0 ;  /* 0x030830000f00a5a7 */ /* 0x000ea4000804007f */
[----:B--2---:R-:W-:Y:S05]  /*13fb0*/  @!P2 BRA `(.L_x_946) ;  /* 0xfffffffc00eca947 */ /* 0x004fea000383ffff */
[----:B------:R-:W-:Y:S05]  /*13fc0*/  BRA `(.L_x_945) ;  /* 0xffffff08004c7947 */ /* 0x000fea000383ffff */
.L_x_950:
[----:B-1----:R-:W-:-:S04]  /*13fd0*/  IMAD.U32 R3, RZ, RZ, UR11 ;  /* 0x0000000bff037e24 */ /* 0x002fc8000f8e00ff */
[----:B------:R1:W2:Y:S03]  /*13fe0*/  SYNCS.PHASECHK.TRANS64.TRYWAIT P2, [R3+URZ+0x30850], R0 ;  /* 0x03085000030075a7 */ /* 0x0002a6000804017f */
[----:B--2---:R-:W-:Y:S05]  /*13ff0*/  @!P2 NANOSLEEP.SYNCS 0x989680 ;  /* 0x009896800000a95d */ /* 0x004fea0003900000 */
[----:B------:R-:W2:Y:S02]  /*14000*/  @!P2 SYNCS.PHASECHK.TRANS64 P2, [R3+URZ+0x30850], R0 ;  /* 0x030850000300a5a7 */ /* 0x000ea4000804007f */
[----:B--2---:R-:W-:Y:S05]  /*14010*/  @!P2 BRA `(.L_x_950) ;  /* 0xfffffffc00eca947 */ /* 0x004fea000383ffff */
[----:B------:R-:W-:Y:S05]  /*14020*/  BRA `(.L_x_949) ;  /* 0xffffff1000dc7947 */ /* 0x000fea000383ffff */
.L_x_967:
[----:B-1----:R-:W-:-:S04]  /*14030*/  IMAD.U32 R5, RZ, RZ, UR56 ;  /* 0x00000038ff057e24 */ /* 0x002fc8000f8e00ff */
[----:B------:R1:W2:Y:S03]  /*14040*/  SYNCS.PHASECHK.TRANS64.TRYWAIT P2, [R5+URZ+0x30830], R0 ;  /* 0x03083000050075a7 */ /* 0x0002a6000804017f */
[----:B--2---:R-:W-:Y:S05]  /*14050*/  @!P2 NANOSLEEP.SYNCS 0x989680 ;  /* 0x009896800000a95d */ /* 0x004fea0003900000 */
[----:B------:R-:W2:Y:S02]  /*14060*/  @!P2 SYNCS.PHASECHK.TRANS64 P2, [R5+URZ+0x30830], R0 ;  /* 0x030830000500a5a7 */ /* 0x000ea4000804007f */
[----:B--2---:R-:W-:Y:S05]  /*14070*/  @!P2 BRA `(.L_x_967) ;  /* 0xfffffffc00eca947 */ /* 0x004fea000383ffff */
[----:B------:R-:W-:Y:S05]  /*14080*/  BRA `(.L_x_966) ;  /* 0xffffff3800b87947 */ /* 0x000fea000383ffff */
.L_x_971:
[----:B-1----:R-:W-:-:S04]  /*14090*/  IMAD.U32 R3, RZ, RZ, UR11 ;  /* 0x0000000bff037e24 */ /* 0x002fc8000f8e00ff */
[----:B------:R1:W2:Y:S03]  /*140a0*/  SYNCS.PHASECHK.TRANS64.TRYWAIT P2, [R3+URZ+0x30850], R0 ;  /* 0x03085000030075a7 */ /* 0x0002a6000804017f */
[----:B--2---:R-:W-:Y:S05]  /*140b0*/  @!P2 NANOSLEEP.SYNCS 0x989680 ;  /* 0x009896800000a95d */ /* 0x004fea0003900000 */
[----:B------:R-:W2:Y:S02]  /*140c0*/  @!P2 SYNCS.PHASECHK.TRANS64 P2, [R3+URZ+0x30850], R0 ;  /* 0x030850000300a5a7 */ /* 0x000ea4000804007f */
[----:B--2---:R-:W-:Y:S05]  /*140d0*/  @!P2 BRA `(.L_x_971) ;  /* 0xfffffffc00eca947 */ /* 0x004fea000383ffff */
[----:B------:R-:W-:Y:S05]  /*140e0*/  BRA `(.L_x_970) ;  /* 0xffffff4400487947 */ /* 0x000fea000383ffff */
.L_x_977:
[----:B-1----:R-:W-:-:S04]  /*140f0*/  IMAD.U32 R5, RZ, RZ, UR56 ;  /* 0x00000038ff057e24 */ /* 0x002fc8000f8e00ff */
[----:B------:R1:W2:Y:S03]  /*14100*/  SYNCS.PHASECHK.TRANS64.TRYWAIT P2, [R5+URZ+0x30830], R0 ;  /* 0x03083000050075a7 */ /* 0x0002a6000804017f */
[----:B--2---:R-:W-:Y:S05]  /*14110*/  @!P2 NANOSLEEP.SYNCS 0x989680 ;  /* 0x009896800000a95d */ /* 0x004fea0003900000 */
[----:B------:R-:W2:Y:S02]  /*14120*/  @!P2 SYNCS.PHASECHK.TRANS64 P2, [R5+URZ+0x30830], R0 ;  /* 0x030830000500a5a7 */ /* 0x000ea4000804007f */
[----:B--2---:R-:W-:Y:S05]  /*14130*/  @!P2 BRA `(.L_x_977) ;  /* 0xfffffffc00eca947 */ /* 0x004fea000383ffff */
[----:B------:R-:W-:Y:S05]  /*14140*/  BRA `(.L_x_976) ;  /* 0xffffff58000c7947 */ /* 0x000fea000383ffff */
.L_x_981:
[----:B-1----:R-:W-:-:S04]  /*14150*/  IMAD.U32 R3, RZ, RZ, UR11 ;  /* 0x0000000bff037e24 */ /* 0x002fc8000f8e00ff */
[----:B------:R1:W2:Y:S03]  /*14160*/  SYNCS.PHASECHK.TRANS64.TRYWAIT P2, [R3+URZ+0x30850], R0 ;  /* 0x03085000030075a7 */ /* 0x0002a6000804017f */
[----:B--2---:R-:W-:Y:S05]  /*14170*/  @!P2 NANOSLEEP.SYNCS 0x989680 ;  /* 0x009896800000a95d */ /* 0x004fea0003900000 */
[----:B------:R-:W2:Y:S02]  /*14180*/  @!P2 SYNCS.PHASECHK.TRANS64 P2, [R3+URZ+0x30850], R0 ;  /* 0x030850000300a5a7 */ /* 0x000ea4000804007f */
[----:B--2---:R-:W-:Y:S05]  /*14190*/  @!P2 BRA `(.L_x_981) ;  /* 0xfffffffc00eca947 */ /* 0x004fea000383ffff */
[----:B------:R-:W-:Y:S05]  /*141a0*/  BRA `(.L_x_980) ;  /* 0xffffff60009c7947 */ /* 0x000fea000383ffff */
.L_x_994:
[----:B-1----:R-:W-:-:S04]  /*141b0*/  IMAD.U32 R3, RZ, RZ, UR7 ;  /* 0x00000007ff037e24 */ /* 0x002fc8000f8e00ff */
[----:B------:R1:W2:Y:S03]  /*141c0*/  SYNCS.PHASECHK.TRANS64.TRYWAIT P0, [R3+URZ+0x30850], R2 ;  /* 0x03085002030075a7 */ /* 0x0002a6000800017f */
[----:B--2---:R-:W-:Y:S05]  /*141d0*/  @!P0 NANOSLEEP.SYNCS 0x989680 ;  /* 0x009896800000895d */ /* 0x004fea0003900000 */
[----:B------:R-:W2:Y:S02]  /*141e0*/  @!P0 SYNCS.PHASECHK.TRANS64 P0, [R3+URZ+0x30850], R2 ;  /* 0x03085002030085a7 */ /* 0x000ea4000800007f */
[----:B--2---:R-:W-:Y:S05]  /*141f0*/  @!P0 BRA `(.L_x_994) ;  /* 0xfffffffc00ec8947 */ /* 0x004fea000383ffff */
[----:B------:R-:W-:Y:S05]  /*14200*/  BRA `(.L_x_993) ;  /* 0xffffff8c001c7947 */ /* 0x000fea000383ffff */
.L_x_1011:
[----:B------:R-:W-:Y:S02]  /*14210*/  IMAD.MOV.U32 R13, RZ, RZ, R0 ;  /* 0x000000ffff0d7224 */ /* 0x000fe400078e0000 */
[----:B------:R-:W-:Y:S02]  /*14220*/  IMAD.MOV.U32 R12, RZ, RZ, RZ ;  /* 0x000000ffff0c7224 */ /* 0x000fe400078e00ff */
[----:B------:R-:W-:Y:S02]  /*14230*/  IMAD.MOV.U32 R11, RZ, RZ, 0x1f ;  /* 0x0000001fff0b7424 */ /* 0x000fe400078e00ff */
[----:B------:R-:W-:-:S07]  /*14240*/  IMAD.MOV.U32 R15, RZ, RZ, -0x1 ;  /* 0xffffffffff0f7424 */ /* 0x000fce00078e00ff */
[----:B0-----:R-:W-:Y:S05]  /*14250*/  WARPSYNC.COLLECTIVE R15, `(.L_x_1094) ;  /* 0x000000000f087348 */ /* 0x001fea0003c00000 */
[----:B------:R1:W2:Y:S02]  /*14260*/  SHFL.IDX P6, R14, R13, R12, R11 ;  /* 0x0000000c0d0e7389 */ /* 0x0002a400000c000b */
[----:B012---:R-:W-:Y:S01]  /*14270*/  ENDCOLLECTIVE ;  /* 0x000000000000791b */ /* 0x007fe20003800000 */
.L_x_1094:
[----:B------:R-:W-:Y:S05]  /*14280*/  BRA `(.L_x_1095) ;  /* 0xffffffc400407947 */ /* 0x000fea000383ffff */
.L_x_1013:
[----:B------:R-:W-:Y:S01]  /*14290*/  BSSY B0, `(.L_x_1096) ;  /* 0x0000006000007945 */ /* 0x000fe20003800000 */
[----:B------:R-:W-:-:S07]  /*142a0*/  IMAD.MOV.U32 R15, RZ, RZ, -0x1 ;  /* 0xffffffffff0f7424 */ /* 0x000fce00078e00ff */
[----:B01----:R-:W-:Y:S05]  /*142b0*/  WARPSYNC.COLLECTIVE R15, `(.L_x_1097) ;  /* 0x000000000f0c7348 */ /* 0x003fea0003c00000 */
[----:B------:R-:W-:Y:S02]  /*142c0*/  ELECT P6, UR62, PT ;  /* 0x00000000003e782f */ /* 0x000fe400038c0000 */
[----:B------:R-:W-:Y:S01]  /*142d0*/  MOV R14, UR62 ;  /* 0x0000003e000e7c02 */ /* 0x000fe20008000f00 */
[----:B01----:R-:W-:Y:S10]  /*142e0*/  ENDCOLLECTIVE ;  /* 0x000000000000791b */ /* 0x003ff40003800000 */
.L_x_1097:
[----:B------:R-:W-:Y:S05]  /*142f0*/  BSYNC B0 ;  /* 0x0000000000007941 */ /* 0x000fea0003800000 */
.L_x_1096:
[----:B------:R-:W-:Y:S05]  /*14300*/  BRA `(.L_x_1098) ;  /* 0xffffffc400407947 */ /* 0x000fea000383ffff */
.L_x_1015:
[----:B-1----:R-:W-:-:S04]  /*14310*/  IMAD.U32 R3, RZ, RZ, UR38 ;  /* 0x00000026ff037e24 */ /* 0x002fc8000f8e00ff */
[----:B------:R1:W3:Y:S03]  /*14320*/  SYNCS.PHASECHK.TRANS64.TRYWAIT P0, [R3+URZ+0x30840], R0 ;  /* 0x03084000030075a7 */ /* 0x0002e6000800017f */
[----:B---3--:R-:W-:Y:S05]  /*14330*/  @!P0 NANOSLEEP.SYNCS 0x989680 ;  /* 0x009896800000895d */ /* 0x008fea0003900000 */
[----:B------:R-:W3:Y:S02]  /*14340*/  @!P0 SYNCS.PHASECHK.TRANS64 P0, [R3+URZ+0x30840], R0 ;  /* 0x03084000030085a7 */ /* 0x000ee4000800007f */
[----:B---3--:R-:W-:Y:S05]  /*14350*/  @!P0 BRA `(.L_x_1015) ;  /* 0xfffffffc00ec8947 */ /* 0x008fea000383ffff */
[----:B------:R-:W-:Y:S05]  /*14360*/  BRA `(.L_x_1099) ;  /* 0xffffffc4009c7947 */ /* 0x000fea000383ffff */
.L_x_1018:
[----:B------:R-:W-:Y:S02]  /*14370*/  IMAD.MOV.U32 R13, RZ, RZ, R8 ;  /* 0x000000ffff0d7224 */ /* 0x000fe400078e0008 */
[----:B------:R-:W-:Y:S02]  /*14380*/  IMAD.MOV.U32 R12, RZ, RZ, RZ ;  /* 0x000000ffff0c7224 */ /* 0x000fe400078e00ff */
[----:B------:R-:W-:Y:S02]  /*14390*/  IMAD.MOV.U32 R11, RZ, RZ, 0x181f ;  /* 0x0000181fff0b7424 */ /* 0x000fe400078e00ff */
[----:B------:R-:W-:Y:S02]  /*143a0*/  IMAD.MOV.U32 R15, RZ, RZ, -0x1 ;  /* 0xffffffffff0f7424 */ /* 0x000fe400078e00ff */
[----:B------:R-:W-:-:S07]  /*143b0*/  VIADD R6, R6, UR45 ;  /* 0x0000002d06067c36 */ /* 0x000fce0008000000 */
[----:B------:R-:W-:Y:S05]  /*143c0*/  WARPSYNC.COLLECTIVE R15, `(.L_x_1100) ;  /* 0x000000000f087348 */ /* 0x000fea0003c00000 */
[----:B------:R0:W1:Y:S02]  /*143d0*/  SHFL.IDX P6, R14, R13, R12, R11 ;  /* 0x0000000c0d0e7389 */ /* 0x00006400000c000b */
[----:B01----:R-:W-:Y:S01]  /*143e0*/  ENDCOLLECTIVE ;  /* 0x000000000000791b */ /* 0x003fe20003800000 */
.L_x_1100:
[----:B------:R-:W-:Y:S02]  /*143f0*/  VIADD R4, R6, 0x10 ;  /* 0x0000001006047836 */ /* 0x000fe40000000000 */
[----:B------:R-:W-:Y:S02]  /*14400*/  IMAD.MOV.U32 R13, RZ, RZ, R0 ;  /* 0x000000ffff0d7224 */ /* 0x000fe400078e0000 */
[----:B------:R-:W-:-:S07]  /*14410*/  IMAD.MOV.U32 R2, RZ, RZ, R14 ;  /* 0x000000ffff027224 */ /* 0x000fce00078e000e */
[----:B------:R-:W-:Y:S05]  /*14420*/  WARPSYNC.COLLECTIVE R15, `(.L_x_1101) ;  /* 0x000000000f087348 */ /* 0x000fea0003c00000 */
[----:B------:R0:W1:Y:S02]  /*14430*/  SHFL.IDX P6, R14, R13, R12, R11 ;  /* 0x0000000c0d0e7389 */ /* 0x00006400000c000b */
[----:B01----:R-:W-:Y:S01]  /*14440*/  ENDCOLLECTIVE ;  /* 0x000000000000791b */ /* 0x003fe20003800000 */
.L_x_1101:
[----:B------:R-:W-:Y:S01]  /*14450*/  ULDC UR4, c[0x0][0x288] ;  /* 0x0000a20000047ab9 */ /* 0x000fe20000000800 */
[----:B------:R-:W-:Y:S01]  /*14460*/  IMAD.MOV.U32 R3, RZ, RZ, R2 ;  /* 0x000000ffff037224 */ /* 0x000fe200078e0002 */
[----:B------:R-:W-:Y:S01]  /*14470*/  ULDC.64 UR6, c[0x0][0x208] ;  /* 0x0000820000067ab9 */ /* 0x000fe20000000a00 */
[----:B------:R-:W-:-:S05]  /*14480*/  IMAD R7, R7, UR4, RZ ;  /* 0x0000000407077c24 */ /* 0x000fca000f8e02ff */
        /* <DEDUP_REMOVED lines=16> */
.L_x_1102:
[----:B------:R-:W-:Y:S01]  /*14590*/  VIADD R2, R6, 0x20 ;  /* 0x0000002006027836 */ /* 0x000fe20000000000 */
[----:B------:R-:W-:Y:S01]  /*145a0*/  @!P3 LEA R20, R9, UR38, 0x1 ;  /* 0x000000260914bc11 */ /* 0x000fe2000f8e08ff */
[----:B------:R-:W-:Y:S02]  /*145b0*/  IMAD.MOV.U32 R13, RZ, RZ, R0 ;  /* 0x000000ffff0d7224 */ /* 0x000fe400078e0000 */
[----:B------:R-:W-:-:S07]  /*145c0*/  IMAD.MOV.U32 R4, RZ, RZ, R14 ;  /* 0x000000ffff047224 */ /* 0x000fce00078e000e */
[----:B------:R-:W-:Y:S05]  /*145d0*/  WARPSYNC.COLLECTIVE R15, `(.L_x_1103) ;  /* 0x000000000f087348 */ /* 0x000fea0003c00000 */
[----:B------:R0:W1:Y:S02]  /*145e0*/  SHFL.IDX P6, R14, R13, R12, R11 ;  /* 0x0000000c0d0e7389 */ /* 0x00006400000c000b */
[----:B01----:R-:W-:Y:S01]  /*145f0*/  ENDCOLLECTIVE ;  /* 0x000000000000791b */ /* 0x003fe20003800000 */
.L_x_1103:
        /* <DEDUP_REMOVED lines=16> */
.L_x_1104:
[----:B------:R-:W-:Y:S01]  /*14700*/  VIADD R4, R6, 0x30 ;  /* 0x0000003006047836 */ /* 0x000fe20000000000 */
[----:B------:R-:W-:Y:S01]  /*14710*/  @!P3 LEA R21, R9, UR38, 0x1 ;  /* 0x000000260915bc11 */ /* 0x000fe2000f8e08ff */
[----:B------:R-:W-:Y:S02]  /*14720*/  IMAD.MOV.U32 R13, RZ, RZ, R0 ;  /* 0x000000ffff0d7224 */ /* 0x000fe400078e0000 */
[----:B------:R-:W-:-:S07]  /*14730*/  IMAD.MOV.U32 R2, RZ, RZ, R14 ;  /* 0x000000ffff027224 */ /* 0x000fce00078e000e */
[----:B------:R-:W-:Y:S05]  /*14740*/  WARPSYNC.COLLECTIVE R15, `(.L_x_1105) ;  /* 0x000000000f087348 */ /* 0x000fea0003c00000 */
[----:B------:R0:W1:Y:S02]  /*14750*/  SHFL.IDX P6, R14, R13, R12, R11 ;  /* 0x0000000c0d0e7389 */ /* 0x00006400000c000b */
[----:B01----:R-:W-:Y:S01]  /*14760*/  ENDCOLLECTIVE ;  /* 0x000000000000791b */ /* 0x003fe20003800000 */
.L_x_1105:
        /* <DEDUP_REMOVED lines=16> */
.L_x_1106:
[----:B------:R-:W-:Y:S01]  /*14870*/  VIADD R2, R6, 0x40 ;  /* 0x0000004006027836 */ /* 0x000fe20000000000 */
[----:B------:R-:W-:Y:S01]  /*14880*/  @!P3 LEA R20, R9, UR38, 0x1 ;  /* 0x000000260914bc11 */ /* 0x000fe2000f8e08ff */
[----:B------:R-:W-:Y:S02]  /*14890*/  IMAD.MOV.U32 R13, RZ, RZ, R0 ;  /* 0x000000ffff0d7224 */ /* 0x000fe400078e0000 */
[----:B------:R-:W-:-:S07]  /*148a0*/  IMAD.MOV.U32 R4, RZ, RZ, R14 ;  /* 0x000000ffff047224 */ /* 0x000fce00078e000e */
[----:B------:R-:W-:Y:S05]  /*148b0*/  WARPSYNC.COLLECTIVE R15, `(.L_x_1107) ;  /* 0x000000000f087348 */ /* 0x000fea0003c00000 */
[----:B------:R0:W1:Y:S02]  /*148c0*/  SHFL.IDX P6, R14, R13, R12, R11 ;  /* 0x0000000c0d0e7389 */ /* 0x00006400000c000b */
[----:B01----:R-:W-:Y:S01]  /*148d0*/  ENDCOLLECTIVE ;  /* 0x000000000000791b */ /* 0x003fe20003800000 */
.L_x_1107:
        /* <DEDUP_REMOVED lines=16> */
.L_x_1108:
[----:B------:R-:W-:Y:S01]  /*149e0*/  VIADD R4, R6, 0x50 ;  /* 0x0000005006047836 */ /* 0x000fe20000000000 */
[----:B------:R-:W-:Y:S01]  /*149f0*/  @!P3 LEA R21, R9, UR38, 0x1 ;  /* 0x000000260915bc11 */ /* 0x000fe2000f8e08ff */
[----:B------:R-:W-:Y:S02]  /*14a00*/  IMAD.MOV.U32 R13, RZ, RZ, R0 ;  /* 0x000000ffff0d7224 */ /* 0x000fe400078e0000 */
[----:B------:R-:W-:-:S07]  /*14a10*/  IMAD.MOV.U32 R2, RZ, RZ, R14 ;  /* 0x000000ffff027224 */ /* 0x000fce00078e000e */
[----:B------:R-:W-:Y:S05]  /*14a20*/  WARPSYNC.COLLECTIVE R15, `(.L_x_1109) ;  /* 0x000000000f087348 */ /* 0x000fea0003c00000 */
[----:B------:R0:W1:Y:S02]  /*14a30*/  SHFL.IDX P6, R14, R13, R12, R11 ;  /* 0x0000000c0d0e7389 */ /* 0x00006400000c000b */
[----:B01----:R-:W-:Y:S01]  /*14a40*/  ENDCOLLECTIVE ;  /* 0x000000000000791b */ /* 0x003fe20003800000 */
.L_x_1109:
        /* <DEDUP_REMOVED lines=16> */
.L_x_1110:
[----:B------:R-:W-:Y:S01]  /*14b50*/  VIADD R2, R6, 0x60 ;  /* 0x0000006006027836 */ /* 0x000fe20000000000 */
[----:B------:R-:W-:Y:S01]  /*14b60*/  @!P3 LEA R20, R9, UR38, 0x1 ;  /* 0x000000260914bc11 */ /* 0x000fe2000f8e08ff */
[----:B------:R-:W-:Y:S02]  /*14b70*/  IMAD.MOV.U32 R13, RZ, RZ, R0 ;  /* 0x000000ffff0d7224 */ /* 0x000fe400078e0000 */
[----:B------:R-:W-:-:S07]  /*14b80*/  IMAD.MOV.U32 R4, RZ, RZ, R14 ;  /* 0x000000ffff047224 */ /* 0x000fce00078e000e */
[----:B------:R-:W-:Y:S05]  /*14b90*/  WARPSYNC.COLLECTIVE R15, `(.L_x_1111) ;  /* 0x000000000f087348 */ /* 0x000fea0003c00000 */
[----:B------:R0:W1:Y:S02]  /*14ba0*/  SHFL.IDX P6, R14, R13, R12, R11 ;  /* 0x0000000c0d0e7389 */ /* 0x00006400000c000b */
[----:B01----:R-:W-:Y:S01]  /*14bb0*/  ENDCOLLECTIVE ;  /* 0x000000000000791b */ /* 0x003fe20003800000 */
.L_x_1111:
        /* <DEDUP_REMOVED lines=16> */
.L_x_1112:
[----:B------:R-:W-:Y:S01]  /*14cc0*/  @!P3 LEA R21, R9, UR38, 0x1 ;  /* 0x000000260915bc11 */ /* 0x000fe2000f8e08ff */
[----:B------:R-:W-:Y:S02]  /*14cd0*/  IMAD.MOV.U32 R13, RZ, RZ, R0 ;  /* 0x000000ffff0d7224 */ /* 0x000fe400078e0000 */
[----:B------:R-:W-:-:S07]  /*14ce0*/  IMAD.MOV.U32 R2, RZ, RZ, R14 ;  /* 0x000000ffff027224 */ /* 0x000fce00078e000e */
[----:B------:R-:W-:Y:S05]  /*14cf0*/  WARPSYNC.COLLECTIVE R15, `(.L_x_1113) ;  /* 0x000000000f087348 */ /* 0x000fea0003c00000 */
[----:B------:R0:W1:Y:S02]  /*14d00*/  SHFL.IDX P6, R14, R13, R12, R11 ;  /* 0x0000000c0d0e7389 */ /* 0x00006400000c000b */
[----:B01----:R-:W-:Y:S01]  /*14d10*/  ENDCOLLECTIVE ;  /* 0x000000000000791b */ /* 0x003fe20003800000 */
.L_x_1113:
        /* <DEDUP_REMOVED lines=15> */
.L_x_1114:
[----:B------:R-:W-:Y:S02]  /*14e10*/  IMAD.MOV.U32 R13, RZ, RZ, R0 ;  /* 0x000000ffff0d7224 */ /* 0x000fe400078e0000 */
[----:B------:R-:W-:-:S07]  /*14e20*/  IMAD.MOV.U32 R4, RZ, RZ, R14 ;  /* 0x000000ffff047224 */ /* 0x000fce00078e000e */
[----:B------:R-:W-:Y:S05]  /*14e30*/  WARPSYNC.COLLECTIVE R15, `(.L_x_1115) ;  /* 0x000000000f087348 */ /* 0x000fea0003c00000 */
[----:B------:R0:W1:Y:S02]  /*14e40*/  SHFL.IDX P6, R14, R13, R12, R11 ;  /* 0x0000000c0d0e7389 */ /* 0x00006400000c000b */
[----:B01----:R-:W-:Y:S01]  /*14e50*/  ENDCOLLECTIVE ;  /* 0x000000000000791b */ /* 0x003fe20003800000 */
.L_x_1115:
[----:B------:R-:W-:Y:S05]  /*14e60*/  BRA `(.L_x_1116) ;  /* 0xffffffc400fc7947 */ /* 0x000fea000383ffff */
.L_x_1021:
[----:B-1----:R-:W-:-:S04]  /*14e70*/  IMAD.U32 R3, RZ, RZ, UR38 ;  /* 0x00000026ff037e24 */ /* 0x002fc8000f8e00ff */
[----:B------:R1:W2:Y:S03]  /*14e80*/  SYNCS.PHASECHK.TRANS64.TRYWAIT P0, [R3+URZ+0x30820], R0 ;  /* 0x03082000030075a7 */ /* 0x0002a6000800017f */
[----:B--2---:R-:W-:Y:S05]  /*14e90*/  @!P0 NANOSLEEP.SYNCS 0x989680 ;  /* 0x009896800000895d */ /* 0x004fea0003900000 */
[----:B------:R-:W2:Y:S02]  /*14ea0*/  @!P0 SYNCS.PHASECHK.TRANS64 P0, [R3+URZ+0x30820], R0 ;  /* 0x03082000030085a7 */ /* 0x000ea4000800007f */
[----:B--2---:R-:W-:Y:S05]  /*14eb0*/  @!P0 BRA `(.L_x_1021) ;  /* 0xfffffffc00ec8947 */ /* 0x004fea000383ffff */
[----:B------:R-:W-:Y:S05]  /*14ec0*/  BRA `(.L_x_1117) ;  /* 0xffffffc800547947 */ /* 0x000fea000383ffff */
.L_x_1028:
[----:B-1----:R-:W-:-:S04]  /*14ed0*/  IMAD.U32 R3, RZ, RZ, UR38 ;  /* 0x00000026ff037e24 */ /* 0x002fc8000f8e00ff */
[----:B------:R1:W2:Y:S03]  /*14ee0*/  SYNCS.PHASECHK.TRANS64.TRYWAIT P0, [R3+URZ+0x30848], R2 ;  /* 0x03084802030075a7 */ /* 0x0002a6000800017f */
[----:B--2---:R-:W-:Y:S05]  /*14ef0*/  @!P0 NANOSLEEP.SYNCS 0x989680 ;  /* 0x009896800000895d */ /* 0x004fea0003900000 */
[----:B------:R-:W2:Y:S02]  /*14f00*/  @!P0 SYNCS.PHASECHK.TRANS64 P0, [R3+URZ+0x30848], R2 ;  /* 0x03084802030085a7 */ /* 0x000ea4000800007f */
[----:B--2---:R-:W-:Y:S05]  /*14f10*/  @!P0 BRA `(.L_x_1028) ;  /* 0xfffffffc00ec8947 */ /* 0x004fea000383ffff */
[----:B------:R-:W-:Y:S05]  /*14f20*/  BRA `(.L_x_1118) ;  /* 0xffffffcc00387947 */ /* 0x000fea000383ffff */
.L_x_1035:
[----:B0-----:R-:W-:-:S04]  /*14f30*/  IMAD.U32 R3, RZ, RZ, UR38 ;  /* 0x00000026ff037e24 */ /* 0x001fc8000f8e00ff */
[----:B------:R0:W1:Y:S03]  /*14f40*/  SYNCS.PHASECHK.TRANS64.TRYWAIT P0, [R3+URZ+0x30860], R2 ;  /* 0x03086002030075a7 */ /* 0x000066000800017f */
[----:B-1----:R-:W-:Y:S05]  /*14f50*/  @!P0 NANOSLEEP.SYNCS 0x989680 ;  /* 0x009896800000895d */ /* 0x002fea0003900000 */
[----:B------:R-:W1:Y:S02]  /*14f60*/  @!P0 SYNCS.PHASECHK.TRANS64 P0, [R3+URZ+0x30860], R2 ;  /* 0x03086002030085a7 */ /* 0x000e64000800007f */
[----:B-1----:R-:W-:Y:S05]  /*14f70*/  @!P0 BRA `(.L_x_1035) ;  /* 0xfffffffc00ec8947 */ /* 0x002fea000383ffff */
[----:B------:R-:W-:Y:S05]  /*14f80*/  BRA `(.L_x_1119) ;  /* 0xffffffd000107947 */ /* 0x000fea000383ffff */
.L_x_1045:
[----:B-1----:R-:W-:-:S04]  /*14f90*/  IMAD.U32 R3, RZ, RZ, UR38 ;  /* 0x00000026ff037e24 */ /* 0x002fc8000f8e00ff */
[----:B------:R1:W2:Y:S03]  /*14fa0*/  SYNCS.PHASECHK.TRANS64.TRYWAIT P0, [R3+URZ+0x30840], R2 ;  /* 0x03084002030075a7 */ /* 0x0002a6000800017f */
[----:B--2---:R-:W-:Y:S05]  /*14fb0*/  @!P0 NANOSLEEP.SYNCS 0x989680 ;  /* 0x009896800000895d */ /* 0x004fea0003900000 */
[----:B------:R-:W2:Y:S02]  /*14fc0*/  @!P0 SYNCS.PHASECHK.TRANS64 P0, [R3+URZ+0x30840], R2 ;  /* 0x03084002030085a7 */ /* 0x000ea4000800007f */
[----:B--2---:R-:W-:Y:S05]  /*14fd0*/  @!P0 BRA `(.L_x_1045) ;  /* 0xfffffffc00ec8947 */ /* 0x004fea000383ffff */
[----:B------:R-:W-:Y:S05]  /*14fe0*/  BRA `(.L_x_1120) ;  /* 0xffffffd400687947 */ /* 0x000fea000383ffff */
.L_x_1052:
[----:B0-----:R-:W-:-:S04]  /*14ff0*/  IMAD.U32 R3, RZ, RZ, UR38 ;  /* 0x00000026ff037e24 */ /* 0x001fc8000f8e00ff */
[----:B------:R0:W1:Y:S03]  /*15000*/  SYNCS.PHASECHK.TRANS64.TRYWAIT P0, [R3+URZ+0x30868], R2 ;  /* 0x03086802030075a7 */ /* 0x000066000800017f */
[----:B-1----:R-:W-:Y:S05]  /*15010*/  @!P0 NANOSLEEP.SYNCS 0x989680 ;  /* 0x009896800000895d */ /* 0x002fea0003900000 */
[----:B------:R-:W1:Y:S02]  /*15020*/  @!P0 SYNCS.PHASECHK.TRANS64 P0, [R3+URZ+0x30868], R2 ;  /* 0x03086802030085a7 */ /* 0x000e64000800007f */
[----:B-1----:R-:W-:Y:S05]  /*15030*/  @!P0 BRA `(.L_x_1052) ;  /* 0xfffffffc00ec8947 */ /* 0x002fea000383ffff */
[----:B------:R-:W-:Y:S05]  /*15040*/  BRA `(.L_x_1121) ;  /* 0xffffffd800407947 */ /* 0x000fea000383ffff */
.L_x_1062:
[----:B-1----:R-:W-:-:S04]  /*15050*/  IMAD.U32 R3, RZ, RZ, UR38 ;  /* 0x00000026ff037e24 */ /* 0x002fc8000f8e00ff */
[----:B------:R1:W2:Y:S03]  /*15060*/  SYNCS.PHASECHK.TRANS64.TRYWAIT P0, [R3+URZ+0x30848], R2 ;  /* 0x03084802030075a7 */ /* 0x0002a6000800017f */
[----:B--2---:R-:W-:Y:S05]  /*15070*/  @!P0 NANOSLEEP.SYNCS 0x989680 ;  /* 0x009896800000895d */ /* 0x004fea0003900000 */
[----:B------:R-:W2:Y:S02]  /*15080*/  @!P0 SYNCS.PHASECHK.TRANS64 P0, [R3+URZ+0x30848], R2 ;  /* 0x03084802030085a7 */ /* 0x000ea4000800007f */
[----:B--2---:R-:W-:Y:S05]  /*15090*/  @!P0 BRA `(.L_x_1062) ;  /* 0xfffffffc00ec8947 */ /* 0x004fea000383ffff */
[----:B------:R-:W-:Y:S05]  /*150a0*/  BRA `(.L_x_1122) ;  /* 0xffffffdc00b07947 */ /* 0x000fea000383ffff */
.L_x_1069:
[----:B0-----:R-:W-:-:S04]  /*150b0*/  IMAD.U32 R3, RZ, RZ, UR38 ;  /* 0x00000026ff037e24 */ /* 0x001fc8000f8e00ff */
[----:B------:R0:W1:Y:S03]  /*150c0*/  SYNCS.PHASECHK.TRANS64.TRYWAIT P0, [R3+URZ+0x30860], R2 ;  /* 0x03086002030075a7 */ /* 0x000066000800017f */
[----:B-1----:R-:W-:Y:S05]  /*150d0*/  @!P0 NANOSLEEP.SYNCS 0x989680 ;  /* 0x009896800000895d */ /* 0x002fea0003900000 */
[----:B------:R-:W1:Y:S02]  /*150e0*/  @!P0 SYNCS.PHASECHK.TRANS64 P0, [R3+URZ+0x30860], R2 ;  /* 0x03086002030085a7 */ /* 0x000e64000800007f */
[----:B-1----:R-:W-:Y:S05]  /*150f0*/  @!P0 BRA `(.L_x_1069) ;  /* 0xfffffffc00ec8947 */ /* 0x002fea000383ffff */
[----:B------:R-:W-:Y:S05]  /*15100*/  BRA `(.L_x_1123) ;  /* 0xffffffe000847947 */ /* 0x000fea000383ffff */
.L_x_1078:
[----:B0-----:R0:W1:Y:S02]  /*15110*/  SYNCS.PHASECHK.TRANS64.TRYWAIT P0, [R3+URZ+0x30860], R2 ;  /* 0x03086002030075a7 */ /* 0x001064000800017f */
[----:B-1----:R-:W-:Y:S05]  /*15120*/  @!P0 NANOSLEEP.SYNCS 0x989680 ;  /* 0x009896800000895d */ /* 0x002fea0003900000 */
[----:B------:R-:W1:Y:S02]  /*15130*/  @!P0 SYNCS.PHASECHK.TRANS64 P0, [R3+URZ+0x30860], R2 ;  /* 0x03086002030085a7 */ /* 0x000e64000800007f */
[----:B-1----:R-:W-:Y:S05]  /*15140*/  @!P0 BRA `(.L_x_1078) ;  /* 0xfffffffc00f08947 */ /* 0x002fea000383ffff */
[----:B------:R-:W-:Y:S05]  /*15150*/  BRA `(.L_x_1124) ;  /* 0xffffffe400847947 */ /* 0x000fea000383ffff */
.L_x_1084:
[----:B0-----:R0:W1:Y:S02]  /*15160*/  SYNCS.PHASECHK.TRANS64.TRYWAIT P0, [R2+URZ+0x30820], R3 ;  /* 0x03082003020075a7 */ /* 0x001064000800017f */
[----:B-1----:R-:W-:Y:S05]  /*15170*/  @!P0 NANOSLEEP.SYNCS 0x989680 ;  /* 0x009896800000895d */ /* 0x002fea0003900000 */
[----:B------:R-:W1:Y:S02]  /*15180*/  @!P0 SYNCS.PHASECHK.TRANS64 P0, [R2+URZ+0x30820], R3 ;  /* 0x03082003020085a7 */ /* 0x000e64000800007f */
[----:B-1----:R-:W-:Y:S05]  /*15190*/  @!P0 BRA `(.L_x_1084) ;  /* 0xfffffffc00f08947 */ /* 0x002fea000383ffff */
[----:B------:R-:W-:Y:S05]  /*151a0*/  BRA `(.L_x_1125) ;  /* 0xffffffe800887947 */ /* 0x000fea000383ffff */
.L_x_1085:
        /* <DEDUP_REMOVED lines=11> */
.L_x_1127:
[----:B------:R-:W-:Y:S05]  /*15260*/  BSYNC B0 ;  /* 0x0000000000007941 */ /* 0x000fea0003800000 */
.L_x_1126:
[----:B------:R-:W-:Y:S05]  /*15270*/  BRA `(.L_x_1128) ;  /* 0xffffffe8006c7947 */ /* 0x000fea000383ffff */
.L_x_1086:
[----:B------:R-:W-:Y:S01]  /*15280*/  BSSY B0, `(.L_x_1129) ;  /* 0x0000006000007945 */ /* 0x000fe20003800000 */
[----:B------:R-:W-:-:S07]  /*15290*/  IMAD.MOV.U32 R15, RZ, RZ, -0x1 ;  /* 0xffffffffff0f7424 */ /* 0x000fce00078e00ff */
[----:B0-----:R-:W-:Y:S05]  /*152a0*/  WARPSYNC.COLLECTIVE R15, `(.L_x_1130) ;  /* 0x000000000f0c7348 */ /* 0x001fea0003c00000 */
[----:B------:R-:W-:Y:S02]  /*152b0*/  ELECT P6, UR62, PT ;  /* 0x00000000003e782f */ /* 0x000fe400038c0000 */
[----:B------:R-:W-:Y:S01]  /*152c0*/  MOV R14, UR62 ;  /* 0x0000003e000e7c02 */ /* 0x000fe20008000f00 */
[----:B0-----:R-:W-:Y:S10]  /*152d0*/  ENDCOLLECTIVE ;  /* 0x000000000000791b */ /* 0x001ff40003800000 */
.L_x_1130:
[----:B------:R-:W-:Y:S05]  /*152e0*/  BSYNC B0 ;  /* 0x0000000000007941 */ /* 0x000fea0003800000 */
.L_x_1129:
[----:B------:R-:W-:Y:S05]  /*152f0*/  BRA `(.L_x_1131) ;  /* 0xffffffe800607947 */ /* 0x000fea000383ffff */
.L_x_1088:
[----:B0-----:R0:W1:Y:S02]  /*15300*/  SYNCS.PHASECHK.TRANS64.TRYWAIT P0, [R7+URZ], R4 ;  /* 0x00000004070075a7 */ /* 0x001064000800017f */
[----:B-1----:R-:W-:Y:S05]  /*15310*/  @!P0 NANOSLEEP.SYNCS 0x989680 ;  /* 0x009896800000895d */ /* 0x002fea0003900000 */
[----:B------:R-:W1:Y:S02]  /*15320*/  @!P0 SYNCS.PHASECHK.TRANS64 P0, [R7+URZ], R4 ;  /* 0x00000004070085a7 */ /* 0x000e64000800007f */
[----:B-1----:R-:W-:Y:S05]  /*15330*/  @!P0 BRA `(.L_x_1088) ;  /* 0xfffffffc00f08947 */ /* 0x002fea000383ffff */
[----:B------:R-:W-:Y:S05]  /*15340*/  BRA `(.L_x_1132) ;  /* 0xffffffe8009c7947 */ /* 0x000fea000383ffff */
.L_x_1089:
[----:B-1----:R1:W2:Y:S02]  /*15350*/  SYNCS.PHASECHK.TRANS64.TRYWAIT P0, [R8+URZ], R5 ;  /* 0x00000005080075a7 */ /* 0x0022a4000800017f */
[----:B--2---:R-:W-:Y:S05]  /*15360*/  @!P0 NANOSLEEP.SYNCS 0x989680 ;  /* 0x009896800000895d */ /* 0x004fea0003900000 */
[----:B------:R-:W2:Y:S02]  /*15370*/  @!P0 SYNCS.PHASECHK.TRANS64 P0, [R8+URZ], R5 ;  /* 0x00000005080085a7 */ /* 0x000ea4000800007f */
[----:B--2---:R-:W-:Y:S05]  /*15380*/  @!P0 BRA `(.L_x_1089) ;  /* 0xfffffffc00f08947 */ /* 0x004fea000383ffff */
[----:B------:R-:W-:Y:S05]  /*15390*/  BRA `(.L_x_1133) ;  /* 0xffffffe800907947 */ /* 0x000fea000383ffff */
.L_x_1091:
[----:B0-----:R0:W2:Y:S02]  /*153a0*/  SYNCS.PHASECHK.TRANS64.TRYWAIT P0, [R7+URZ], R4 ;  /* 0x00000004070075a7 */ /* 0x0010a4000800017f */
[----:B--2---:R-:W-:Y:S05]  /*153b0*/  @!P0 NANOSLEEP.SYNCS 0x989680 ;  /* 0x009896800000895d */ /* 0x004fea0003900000 */
[----:B------:R-:W2:Y:S02]  /*153c0*/  @!P0 SYNCS.PHASECHK.TRANS64 P0, [R7+URZ], R4 ;  /* 0x00000004070085a7 */ /* 0x000ea4000800007f */
[----:B--2---:R-:W-:Y:S05]  /*153d0*/  @!P0 BRA `(.L_x_1091) ;  /* 0xfffffffc00f08947 */ /* 0x004fea000383ffff */
[----:B------:R-:W-:Y:S05]  /*153e0*/  BRA `(.L_x_1134) ;  /* 0xffffffe800947947 */ /* 0x000fea000383ffff */
.L_x_1135:
        /* <DEDUP_REMOVED lines=9> */
.L_x_3025:


//--------------------- .text._ZN7cutlass13device_kernelIN5flash11enable_sm90INS1_16FlashAttnFwdSm90INS1_25CollectiveMainloopFwdSm90ILi2EN4cute5tupleIJNS5_1CILi1EEES8_S8_EEENS6_IJNS7_ILi128EEENS7_ILi96EEENS7_ILi192EEEEEELi192ENS_10bfloat16_tEfNS_4arch4Sm90ELb0ELb1ELb0ELb1ELb0ELb0ELb0ELb1ELb1ELb1ELb1ELb0EEENS1_21CollectiveEpilogueFwdINS6_IJSA_SC_SB_EEES9_SE_SG_Li256ELb1ELb1ELb1ELb0EEENS1_36VarlenDynamicPersistentTileSchedulerILi128ELi96ELi256ELi128ELb1ELb1ELb1ELb1ELb0ELb1EEEEEEEEEvNT_6ParamsE --------------------------
	.section	.text._ZN7cutlass13device_kernelIN5flash11enable_sm90INS1_16FlashAttnFwdSm90INS1_25CollectiveMainloopFwdSm90ILi2EN4cute5tupleIJNS5_1CILi1EEES8_S8_EEENS6_IJNS7_ILi128EEENS7_ILi96EEENS7_ILi192EEEEEELi192ENS_10bfloat16_tEfNS_4arch4Sm90ELb0ELb1ELb0ELb1ELb0ELb0ELb0ELb1ELb1ELb1ELb1ELb0EEENS1_21CollectiveEpilogueFwdINS6_IJSA_SC_SB_EEES9_SE_SG_Li256ELb1ELb1ELb1ELb0EEENS1_36VarlenDynamicPersistentTileSchedulerILi128ELi96ELi256ELi128ELb1ELb1ELb1ELb1ELb0ELb1EEEEEEEEEvNT_6ParamsE,"ax",@progbits
	.align	128
.text._ZN7cutlass13device_kernelIN5flash11enable_sm90INS1_16FlashAttnFwdSm90INS1_25CollectiveMainloopFwdSm90ILi2EN4cute5tupleIJNS5_1CILi1EEES8_S8_EEENS6_IJNS7_ILi128EEENS7_ILi96EEENS7_ILi192EEEEEELi192ENS_10bfloat16_tEfNS_4arch4Sm90ELb0ELb1ELb0ELb1ELb0ELb0ELb0ELb1ELb1ELb1ELb1ELb0EEENS1_21CollectiveEpilogueFwdINS6_IJSA_SC_SB_EEES9_SE_SG_Li256ELb1ELb1ELb1ELb0EEENS1_36VarlenDynamicPersistentTileSchedulerILi128ELi96ELi256ELi128ELb1ELb1ELb1ELb1ELb0ELb1EEEEEEEEEvNT_6ParamsE:
        .type           _ZN7cutlass13device_kernelIN5flash11enable_sm90INS1_16FlashAttnFwdSm90INS1_25CollectiveMainloopFwdSm90ILi2EN4cute5tupleIJNS5_1CILi1EEES8_S8_EEENS6_IJNS7_ILi128EEENS7_ILi96EEENS7_ILi192EEEEEELi192ENS_10bfloat16_tEfNS_4arch4Sm90ELb0ELb1ELb0ELb1ELb0ELb0ELb0ELb1ELb1ELb1ELb1ELb0EEENS1_21CollectiveEpilogueFwdINS6_IJSA_SC_SB_EEES9_SE_SG_Li256ELb1ELb1ELb1ELb0EEENS1_36VarlenDynamicPersistentTileSchedulerILi128ELi96ELi256ELi128ELb1ELb1ELb1ELb1ELb0ELb1EEEEEEEEEvNT_6ParamsE,@function
        .size           _ZN7cutlass13device_kernelIN5flash11enable_sm90INS1_16FlashAttnFwdSm90INS1_25CollectiveMainloopFwdSm90ILi2EN4cute5tupleIJNS5_1CILi1EEES8_S8_EEENS6_IJNS7_ILi128EEENS7_ILi96EEENS7_ILi192EEEEEELi192ENS_10bfloat16_tEfNS_4arch4Sm90ELb0ELb1ELb0ELb1ELb0ELb0ELb0ELb1ELb1ELb1ELb1ELb0EEENS1_21CollectiveEpilogueFwdINS6_IJSA_SC_SB_EEES9_SE_SG_Li256ELb1ELb1ELb1ELb0EEENS1_36VarlenDynamicPersistentTileSchedulerILi128ELi96ELi256ELi128ELb1ELb1ELb1ELb1ELb0ELb1EEEEEEEEEvNT_6ParamsE,(.L_x_3026 - _ZN7cutlass13device_kernelIN5flash11enable_sm90INS1_16FlashAttnFwdSm90INS1_25CollectiveMainloopFwdSm90ILi2EN4cute5tupleIJNS5_1CILi1EEES8_S8_EEENS6_IJNS7_ILi128EEENS7_ILi96EEENS7_ILi192EEEEEELi192ENS_10bfloat16_tEfNS_4arch4Sm90ELb0ELb1ELb0ELb1ELb0ELb0ELb0ELb1ELb1ELb1ELb1ELb0EEENS1_21CollectiveEpilogueFwdINS6_IJSA_SC_SB_EEES9_SE_SG_Li256ELb1ELb1ELb1ELb0EEENS1_36VarlenDynamicPersistentTileSchedulerILi128ELi96ELi256ELi128ELb1ELb1ELb1ELb1ELb0ELb1EEEEEEEEEvNT_6ParamsE)
        .other          _ZN7cutlass13device_kernelIN5flash11enable_sm90INS1_16FlashAttnFwdSm90INS1_25CollectiveMainloopFwdSm90ILi2EN4cute5tupleIJNS5_1CILi1EEES8_S8_EEENS6_IJNS7_ILi128EEENS7_ILi96EEENS7_ILi192EEEEEELi192ENS_10bfloat16_tEfNS_4arch4Sm90ELb0ELb1ELb0ELb1ELb0ELb0ELb0ELb1ELb1ELb1ELb1ELb0EEENS1_21CollectiveEpilogueFwdINS6_IJSA_SC_SB_EEES9_SE_SG_Li256ELb1ELb1ELb1ELb0EEENS1_36VarlenDynamicPersistentTileSchedulerILi128ELi96ELi256ELi128ELb1ELb1ELb1ELb1ELb0ELb1EEEEEEEEEvNT_6ParamsE,@"STO_CUDA_ENTRY STV_DEFAULT"
_ZN7cutlass13device_kernelIN5flash11enable_sm90INS1_16FlashAttnFwdSm90INS1_25CollectiveMainloopFwdSm90ILi2EN4cute5tupleIJNS5_1CILi1EEES8_S8_EEENS6_IJNS7_ILi128EEENS7_ILi96EEENS7_ILi192EEEEEELi192ENS_10bfloat16_tEfNS_4arch4Sm90ELb0ELb1ELb0ELb1ELb0ELb0ELb0ELb1ELb1ELb1ELb1ELb0EEENS1_21CollectiveEpilogueFwdINS6_IJSA_SC_SB_EEES9_SE_SG_Li256ELb1ELb1ELb1ELb0EEENS1_36VarlenDynamicPersistentTileSchedulerILi128ELi96ELi256ELi128ELb1ELb1ELb1ELb1ELb0ELb1EEEEEEEEEvNT_6ParamsE:
        /* <DEDUP_REMOVED lines=18> */
.L_x_1137:
[----:B------:R-:W-:Y:S05]  /*0120*/  BSYNC B0 ;  /* 0x0000000000007941 */ /* 0x000fea0003800000 */
.L_x_1136:
        /* <DEDUP_REMOVED lines=41> */
.L_x_1138:
        /* <DEDUP_REMOVED lines=22> */
.L_x_1139:
        /* <DEDUP_REMOVED lines=18> */
.L_x_1140:
        /* <DEDUP_REMOVED lines=22> */
.L_x_1141:
        /* <DEDUP_REMOVED lines=22> */
.L_x_1142:
        /* <DEDUP_REMOVED lines=8> */
.L_x_1144:
        /* <DEDUP_REMOVED lines=14> */
[----:B------:R-:W2:Y:S01]  /*0a60*/  LDL R0, [R1+0x5c] ;  /* 0x00005c0001007983 */ /* 0x000ea20000100800 */
[----:B------:R-:W-:Y:S01]  /*0a70*/  VIADD R12, R6, 0xffffff80 ;  /* 0xffffff80060c7836 */ /* 0x000fe20000000000 */
[----:B------:R-:W-:Y:S01]  /*0a80*/  R2UR UR5, R9 ;  /* 0x00000000090572ca */ /* 0x000fe200000e0000 */
[----:B------:R-:W-:Y:S01]  /*0a90*/  UMOV UR38, URZ ;  /* 0x0000003f00267c82 */ /* 0x000fe20008000000 */
[----:B------:R-:W-:Y:S01]  /*0aa0*/  R2UR UR7, R10 ;  /* 0x000000000a0772ca */ /* 0x000fe200000e0000 */
[----:B------:R-:W-:Y:S01]  /*0ab0*/  UMOV UR36, URZ ;  /* 0x0000003f00247c82 */ /* 0x000fe20008000000 */
[----:B------:R-:W-:Y:S02]  /*0ac0*/  R2UR UR6, R11 ;  /* 0x000000000b0672ca */ /* 0x000fe400000e0000 */
[----:B--2---:R-:W-:Y:S02]  /*0ad0*/  R2UR UR4, R0 ;  /* 0x00000000000472ca */ /* 0x004fe400000e0000 */
[----:B------:R-:W-:-:S04]  /*0ae0*/  SHF.R.S32.HI R0, RZ, 0x1f, R12 ;  /* 0x0000001fff007819 */ /* 0x000fc8000001140c */
[CC--:B0-----:R-:W-:Y:S02]  /*0af0*/  LEA.HI R2, R0.reuse, R12.reuse, RZ, 0x7 ;  /* 0x0000000c00027211 */ /* 0x0c1fe400078f38ff */
[-C--:B------:R-:W-:Y:S02]  /*0b00*/  LEA.HI R4, R0, R12.reuse, RZ, 0x5 ;  /* 0x0000000c00047211 */ /* 0x080fe400078f28ff */
[----:B------:R-:W-:Y:S02]  /*0b10*/  LOP3.LUT R223, R2, 0xffffff80, RZ, 0xc0, !PT ;  /* 0xffffff8002df7812 */ /* 0x000fe400078ec0ff */
[----:B------:R-:W-:Y:S01]  /*0b20*/  LEA.HI R3, R0, R12, RZ, 0x4 ;  /* 0x0000000c00037211 */ /* 0x000fe200078f20ff */
[----:B------:R-:W-:Y:S01]  /*0b30*/  IMAD.SHL.U32 R5, R4, 0x20, RZ ;  /* 0x0000002004057824 */ /* 0x000fe200078e00ff */
[----:B------:R-:W-:Y:S01]  /*0b40*/  SHF.R.S32.HI R11, RZ, 0x7, R2 ;  /* 0x00000007ff0b7819 */ /* 0x000fe20000011402 */
[----:B------:R-:W-:Y:S01]  /*0b50*/  IMAD.IADD R223, R12, 0x1, -R223 ;  /* 0x000000010cdf7824 */ /* 0x000fe200078e0adf */
[----:B------:R-:W-:Y:S01]  /*0b60*/  LOP3.LUT R4, R3, 0x3fffff0, RZ, 0xc0, !PT ;  /* 0x03fffff003047812 */ /* 0x000fe200078ec0ff */
[----:B------:R-:W-:Y:S01]  /*0b70*/  ULOP3.LUT UR4, UR4, 0x1, URZ, 0xfc, !UPT ;  /* 0x0000000104047892 */ /* 0x000fe2000f8efc3f */
[----:B------:R-:W-:-:S02]  /*0b80*/  SHF.R.S32.HI R6, RZ, 0x4, R3 ;  /* 0x00000004ff067819 */ /* 0x000fc40000011403 */
[----:B------:R-:W-:Y:S01]  /*0b90*/  SHF.R.S32.HI R8, RZ, 0x1f, R223 ;  /* 0x0000001fff087819 */ /* 0x000fe200000114df */
[----:B------:R-:W-:Y:S01]  /*0ba0*/  IMAD.IADD R4, R12, 0x1, -R4 ;  /* 0x000000010c047824 */ /* 0x000fe200078e0a04 */
[----:B------:R-:W-:Y:S02]  /*0bb0*/  LOP3.LUT R5, R5, 0xfffffc00, RZ, 0xc0, !PT ;  /* 0xfffffc0005057812 */ /* 0x000fe400078ec0ff */
[----:B------:R-:W-:Y:S02]  /*0bc0*/  LEA.HI R7, R8, R223, RZ, 0x2 ;  /* 0x000000df08077211 */ /* 0x000fe400078f10ff */
[----:B------:R-:W-:Y:S01]  /*0bd0*/  LEA.HI R3, R3, R6, RZ, 0x1 ;  /* 0x0000000603037211 */ /* 0x000fe200078f08ff */
[----:B------:R-:W-:Y:S01]  /*0be0*/  IMAD R4, R4, 0x40, R5 ;  /* 0x0000004004047824 */ /* 0x000fe200078e0205 */
[--C-:B------:R-:W-:Y:S02]  /*0bf0*/  SHF.R.S32.HI R9, RZ, 0x2, R7.reuse ;  /* 0x00000002ff097819 */ /* 0x100fe40000011407 */
[----:B------:R-:W-:-:S02]  /*0c00*/  SHF.R.S32.HI R10, RZ, 0x1f, R7 ;  /* 0x0000001fff0a7819 */ /* 0x000fc40000011407 */
[----:B------:R-:W-:Y:S02]  /*0c10*/  LOP3.LUT R3, R3, 0x1ffffffe, RZ, 0xc0, !PT ;  /* 0x1ffffffe03037812 */ /* 0x000fe400078ec0ff */
[----:B------:R-:W-:Y:S02]  /*0c20*/  LEA.HI R5, R0, R12, RZ, 0x2 ;  /* 0x0000000c00057211 */ /* 0x000fe400078f10ff */
[----:B------:R-:W-:Y:S01]  /*0c30*/  LEA.HI R10, R10, R9, RZ, 0x3 ;  /* 0x000000090a0a7211 */ /* 0x000fe200078f18ff */
[----:B------:R-:W-:Y:S01]  /*0c40*/  IMAD.IADD R3, R6, 0x1, -R3 ;  /* 0x0000000106037824 */ /* 0x000fe200078e0a03 */
[----:B------:R-:W-:Y:S02]  /*0c50*/  LOP3.LUT R5, R5, 0xfffffffc, RZ, 0xc0, !PT ;  /* 0xfffffffc05057812 */ /* 0x000fe400078ec0ff */
[----:B------:R-:W-:Y:S01]  /*0c60*/  LOP3.LUT R10, R10, 0xfffffff8, RZ, 0xc0, !PT ;  /* 0xfffffff80a0a7812 */ /* 0x000fe200078ec0ff */
[----:B------:R-:W-:Y:S01]  /*0c70*/  IMAD R3, R3, 0x8, R4 ;  /* 0x0000000803037824 */ /* 0x000fe200078e0204 */
[----:B------:R-:W-:Y:S01]  /*0c80*/  LEA.HI R8, R8, R223, RZ, 0x5 ;  /* 0x000000df08087211 */ /* 0x000fe200078f28ff */
[----:B------:R-:W-:Y:S01]  /*0c90*/  IMAD.IADD R5, R12, 0x1, -R5 ;  /* 0x000000010c057824 */ /* 0x000fe200078e0a05 */
[----:B------:R-:W-:Y:S01]  /*0ca0*/  LEA.HI R2, R2, R11, RZ, 0x1 ;  /* 0x0000000b02027211 */ /* 0x000fe200078f08ff */
[----:B------:R-:W-:Y:S01]  /*0cb0*/  IMAD.IADD R9, R9, 0x1, -R10 ;  /* 0x0000000109097824 */ /* 0x000fe200078e0a0a */
[----:B------:R-:W-:Y:S01]  /*0cc0*/  LOP3.LUT R6, R7, 0x7ffffffc, RZ, 0xc0, !PT ;  /* 0x7ffffffc07067812 */ /* 0x000fe200078ec0ff */
[----:B------:R0:W-:Y:S01]  /*0cd0*/  STL [R1+0x2c], R3 ;  /* 0x00002c0301007387 */ /* 0x0001e20000100800 */
[----:B------:R-:W-:-:S02]  /*0ce0*/  SHF.R.S32.HI R8, RZ, 0x5, R8 ;  /* 0x00000005ff087819 */ /* 0x000fc40000011408 */
[----:B------:R-:W-:Y:S01]  /*0cf0*/  LOP3.LUT R2, R2, 0x3fffffe, RZ, 0xc0, !PT ;  /* 0x03fffffe02027812 */ /* 0x000fe200078ec0ff */
[----:B------:R-:W-:Y:S01]  /*0d00*/  IMAD.IADD R6, R223, 0x1, -R6 ;  /* 0x00000001df067824 */ /* 0x000fe200078e0a06 */
[----:B------:R-:W-:Y:S01]  /*0d10*/  LEA.HI R0, R0, R12, RZ, 0x3 ;  /* 0x0000000c00007211 */ /* 0x000fe200078f18ff */
[----:B------:R-:W-:Y:S02]  /*0d20*/  IMAD R9, R8, 0x10, R9 ;  /* 0x0000001008097824 */ /* 0x000fe400078e0209 */
[----:B------:R-:W-:Y:S01]  /*0d30*/  IMAD.IADD R2, R11, 0x1, -R2 ;  /* 0x000000010b027824 */ /* 0x000fe200078e0a02 */
[----:B------:R-:W-:Y:S01]  /*0d40*/  LOP3.LUT R193, R0, 0xfffffff8, RZ, 0xc0, !PT ;  /* 0xfffffff800c17812 */ /* 0x000fe200078ec0ff */
[----:B------:R-:W-:Y:S01]  /*0d50*/  IMAD.SHL.U32 R19, R6, 0x2, RZ ;  /* 0x0000000206137824 */ /* 0x000fe200078e00ff */
[----:B0-----:R-:W-:Y:S01]  /*0d60*/  LEA.HI R3, R5, R5, RZ, 0x1 ;  /* 0x0000000505037211 */ /* 0x001fe200078f08ff */
[----:B------:R-:W-:Y:S01]  /*0d70*/  IMAD R2, R2, 0x40, R9 ;  /* 0x0000004002027824 */ /* 0x000fe200078e0209 */
[----:B------:R-:W-:Y:S01]  /*0d80*/  SHF.R.S32.HI R220, RZ, 0x3, R0 ;  /* 0x00000003ffdc7819 */ /* 0x000fe20000011400 */
[----:B------:R-:W-:Y:S01]  /*0d90*/  IMAD.IADD R193, R12, 0x1, -R193 ;  /* 0x000000010cc17824 */ /* 0x000fe200078e0ac1 */
[----:B------:R-:W-:Y:S01]  /*0da0*/  LOP3.LUT R4, R3, 0x1ffffffe, RZ, 0xc0, !PT ;  /* 0x1ffffffe03047812 */ /* 0x000fe200078ec0ff */
[----:B------:R-:W-:Y:S01]  /*0db0*/  IMAD.U32 R3, RZ, RZ, UR4 ;  /* 0x00000004ff037e24 */ /* 0x000fe2000f8e00ff */
[----:B------:R-:W-:Y:S01]  /*0dc0*/  STL [R1+0x28], R2 ;  /* 0x0000280201007387 */ /* 0x000fe20000100800 */
[C---:B------:R-:W-:Y:S01]  /*0dd0*/  VIADD R219, R19.reuse, 0x8 ;  /* 0x0000000813db7836 */ /* 0x040fe20000000000 */
[----:B------:R-:W-:Y:S01]  /*0de0*/  UMOV UR4, URZ ;  /* 0x0000003f00047c82 */ /* 0x000fe20008000000 */
[C---:B------:R-:W-:Y:S01]  /*0df0*/  VIADD R218, R19.reuse, 0x10 ;  /* 0x0000001013da7836 */ /* 0x040fe20000000000 */
[----:B------:R0:W-:Y:S01]  /*0e00*/  STL [R1+0x30], R3 ;  /* 0x0000300301007387 */ /* 0x0001e20000100800 */
[----:B------:R-:W-:-:S02]  /*0e10*/  VIADD R217, R19, 0x18 ;  /* 0x0000001813d97836 */ /* 0x000fc40000000000 */
[C---:B------:R-:W-:Y:S02]  /*0e20*/  VIADD R216, R19.reuse, 0x20 ;  /* 0x0000002013d87836 */ /* 0x040fe40000000000 */
[C---:B------:R-:W-:Y:S01]  /*0e30*/  VIADD R215, R19.reuse, 0x28 ;  /* 0x0000002813d77836 */ /* 0x040fe20000000000 */
[----:B------:R-:W-:Y:S01]  /*0e40*/  SHF.R.S32.HI R0, RZ, 0x1f, R217 ;  /* 0x0000001fff007819 */ /* 0x000fe200000114d9 */
[C---:B------:R-:W-:Y:S02]  /*0e50*/  VIADD R214, R19.reuse, 0x30 ;  /* 0x0000003013d67836 */ /* 0x040fe40000000000 */
        /* <DEDUP_REMOVED lines=33> */
[----:B------:R-:W-:Y:S01]  /*1070*/  SHF.R.S32.HI R226, RZ, 0x1f, R199 ;  /* 0x0000001fffe27819 */ /* 0x000fe200000114c7 */
[----:B------:R-:W-:Y:S01]  /*1080*/  IMAD.IADD R4, R5, 0x1, -R4 ;  /* 0x0000000105047824 */ /* 0x000fe200078e0a04 */
[----:B------:R-:W-:Y:S01]  /*1090*/  SHF.R.S32.HI R5, RZ, 0x1f, R219 ;  /* 0x0000001fff057819 */ /* 0x000fe200000114db */
[----:B------:R-:W-:Y:S01]  /*10a0*/  IMAD.SHL.U32 R22, R193, 0x8, RZ ;  /* 0x00000008c1167824 */ /* 0x000fe200078e00ff */
[----:B------:R-:W-:Y:S01]  /*10b0*/  SHF.R.S32.HI R5, RZ, 0x1f, R216 ;  /* 0x0000001fff057819 */ /* 0x000fe200000114d8 */
[----:B------:R-:W-:Y:S01]  /*10c0*/  IMAD.U32 R222, RZ, RZ, UR4 ;  /* 0x00000004ffde7e24 */ /* 0x000fe2000f8e00ff */
[----:B------:R-:W-:Y:S01]  /*10d0*/  SHF.R.S32.HI R5, RZ, 0x1f, R213 ;  /* 0x0000001fff057819 */ /* 0x000fe200000114d5 */
[----:B------:R-:W-:Y:S01]  /*10e0*/  VIADD R192, R22, 0x80 ;  /* 0x0000008016c07836 */ /* 0x000fe20000000000 */
[----:B------:R-:W-:Y:S01]  /*10f0*/  SHF.R.S32.HI R225, RZ, 0x1f, R198 ;  /* 0x0000001fffe17819 */ /* 0x000fe200000114c6 */
[----:B------:R-:W-:Y:S01]  /*1100*/  IMAD R23, R4, 0x8, R2 ;  /* 0x0000000804177824 */ /* 0x000fe200078e0202 */
[----:B------:R-:W-:-:S07]  /*1110*/  SHF.R.S32.HI R224, RZ, 0x1f, R197 ;  /* 0x0000001fffe07819 */ /* 0x000fce00000114c5 */
.L_x_1248:
[----:B------:R-:W-:Y:S01]  /*1120*/  ULDC.64 UR8, c[0x0][0xa28] ;  /* 0x00028a0000087ab9 */ /* 0x000fe20000000a00 */
[----:B0---4-:R-:W0:Y:S01]  /*1130*/  LDC.64 R8, c[0x0][0x418] ;  /* 0x00010600ff087b82 */ /* 0x011e220000000a00 */
[----:B------:R-:W-:Y:S01]  /*1140*/  UISETP.NE.U32.AND UP0, UPT, UR8, URZ, UPT ;  /* 0x0000003f0800728c */ /* 0x000fe2000bf05070 */
[----:B-1-3--:R-:W-:Y:S01]  /*1150*/  IMAD.MOV.U32 R7, RZ, RZ, RZ ;  /* 0x000000ffff077224 */ /* 0x00afe200078e00ff */
[----:B------:R-:W-:Y:S02]  /*1160*/  ULDC.64 UR12, c[0x0][0x208] ;  /* 0x00008200000c7ab9 */ /* 0x000fe40000000a00 */
[----:B------:R-:W-:-:S03]  /*1170*/  UISETP.NE.AND.EX UP0, UPT, UR9, URZ, UPT, UP0 ;  /* 0x0000003f0900728c */ /* 0x000fc6000bf05300 */
[----:B------:R-:W-:Y:S01]  /*1180*/  ULDC.64 UR8, c[0x0][0xa18] ;  /* 0x0002860000087ab9 */ /* 0x000fe20000000a00 */
[----:B------:R-:W1:Y:S01]  /*1190*/  LDC R17, c[0x0][0x288] ;  /* 0x0000a200ff117b82 */ /* 0x000e620000000800 */
[----:B------:R-:W-:Y:S01]  /*11a0*/  UISETP.NE.U32.AND UP1, UPT, UR8, URZ, UPT ;  /* 0x0000003f0800728c */ /* 0x000fe2000bf25070 */
[----:B------:R-:W-:-:S03]  /*11b0*/  PLOP3.LUT P0, PT, PT, PT, UP0, 0x80, 0x0 ;  /* 0x000000000000781c */ /* 0x000fc60003f0f008 */
[----:B------:R-:W-:-:S03]  /*11c0*/  UISETP.NE.AND.EX UP1, UPT, UR9, URZ, UPT, UP1 ;  /* 0x0000003f0900728c */ /* 0x000fc6000bf25310 */
[----:B------:R-:W-:Y:S01]  /*11d0*/  @UP0 ULDC.64 UR8, c[0x0][0xa28] ;  /* 0x00028a0000080ab9 */ /* 0x000fe20000000a00 */
[----:B--2---:R-:W2:Y:S01]  /*11e0*/  LDC R0, c[0x0][0x424] ;  /* 0x00010900ff007b82 */ /* 0x004ea20000000800 */
[----:B------:R-:W-:Y:S01]  /*11f0*/  @UP0 UIMAD.WIDE UR8, UR6, 0x4, UR8 ;  /* 0x00000004060808a5 */ /* 0x000fe2000f8e0208 */
[----:B------:R-:W-:-:S05]  /*1200*/  PLOP3.LUT P2, PT, PT, PT, UP1, 0x80, 0x0 ;  /* 0x000000000000781c */ /* 0x000fca0003f4f018 */
[----:B------:R-:W-:Y:S01]  /*1210*/  @UP1 ULDC.64 UR10, c[0x0][0xa18] ;  /* 0x00028600000a1ab9 */ /* 0x000fe20000000a00 */
[----:B------:R-:W-:Y:S01]  /*1220*/  IMAD.U32 R2, RZ, RZ, UR8 ;  /* 0x00000008ff027e24 */ /* 0x000fe2000f8e00ff */
[----:B------:R-:W3:Y:S01]  /*1230*/  LDC R11, c[0x0][0x2f0] ;  /* 0x0000bc00ff0b7b82 */ /* 0x000ee20000000800 */
[----:B------:R-:W-:Y:S01]  /*1240*/  IMAD.U32 R3, RZ, RZ, UR9 ;  /* 0x00000009ff037e24 */ /* 0x000fe2000f8e00ff */
[----:B------:R-:W-:Y:S02]  /*1250*/  @UP1 UIMAD.WIDE UR8, UR6, 0x4, UR10 ;  /* 0x00000004060818a5 */ /* 0x000fe4000f8e020a */
[----:B------:R-:W-:Y:S02]  /*1260*/  ULOP3.LUT UR4, UR7, 0xff000000, URZ, 0xc0, !UPT ;  /* 0xff00000007047892 */ /* 0x000fe4000f8ec03f */
[----:B------:R4:W5:Y:S01]  /*1270*/  @P0 LDG.E R7, desc[UR12][R2.64] ;  /* 0x0000000c02070981 */ /* 0x000962000c1e1900 */
[----:B------:R-:W-:Y:S01]  /*1280*/  ULDC.64 UR10, c[0x0][0xa20] ;  /* 0x00028800000a7ab9 */ /* 0x000fe20000000a00 */
[----:B------:R-:W-:Y:S01]  /*1290*/  IMAD.U32 R4, RZ, RZ, UR8 ;  /* 0x00000008ff047e24 */ /* 0x000fe2000f8e00ff */
[----:B------:R-:W-:Y:S01]  /*12a0*/  ULOP3.LUT UR8, UR7, 0xff0000, URZ, 0xc0, !UPT ;  /* 0x00ff000007087892 */ /* 0x000fe2000f8ec03f */
[----:B------:R-:W-:Y:S01]  /*12b0*/  IMAD.U32 R5, RZ, RZ, UR9 ;  /* 0x00000009ff057e24 */ /* 0x000fe2000f8e00ff */
[----:B------:R-:W-:Y:S01]  /*12c0*/  USHF.R.U32.HI UR4, URZ, 0x8, UR4 ;  /* 0x000000083f047899 */ /* 0x000fe20008011604 */
[----:B0-----:R-:W-:-:S03]  /*12d0*/  ISETP.NE.U32.AND P0, PT, R8, RZ, PT ;  /* 0x000000ff0800720c */ /* 0x001fc60003f05070 */
[----:B------:R-:W-:Y:S01]  /*12e0*/  ULEA.HI UR8, UR8, UR4, URZ, 0x10 ;  /* 0x0000000408087291 */ /* 0x000fe2000f8f803f */
[----:B------:R-:W-:Y:S01]  /*12f0*/  ISETP.NE.U32.AND P1, PT, RZ, UR10, PT ;  /* 0x0000000aff007c0c */ /* 0x000fe2000bf25070 */
[----:B------:R-:W-:Y:S01]  /*1300*/  ULOP3.LUT UR4, UR7, 0xffff, URZ, 0xc0, !UPT ;  /* 0x0000ffff07047892 */ /* 0x000fe2000f8ec03f */
[----:B------:R-:W-:Y:S01]  /*1310*/  ISETP.NE.AND.EX P0, PT, R9, RZ, PT, P0 ;  /* 0x000000ff0900720c */ /* 0x000fe20003f05300 */
[----:B-1----:R4:W5:Y:S01]  /*1320*/  @P2 LDG.E R17, desc[UR12][R4.64] ;  /* 0x0000000c04112981 */ /* 0x002962000c1e1900 */
[----:B------:R-:W-:Y:S02]  /*1330*/  ISETP.NE.AND.EX P1, PT, RZ, UR11, PT, P1 ;  /* 0x0000000bff007c0c */ /* 0x000fe4000bf25310 */
[----:B--2---:R-:W-:Y:S01]  /*1340*/  SEL R0, R0, 0x1, P0 ;  /* 0x0000000100007807 */ /* 0x004fe20000000000 */
[----:B------:R-:W-:Y:S01]  /*1350*/  IMAD.U32 R196, RZ, RZ, UR4 ;  /* 0x00000004ffc47e24 */ /* 0x000fe2000f8e00ff */
[----:B----4-:R-:W-:Y:S09]  /*1360*/  @P2 BRA `(.L_x_1145) ;  /* 0x0000000000302947 */ /* 0x010ff20003800000 */
[----:B------:R-:W-:Y:S02]  /*1370*/  ULDC.64 UR10, c[0x0][0xa00] ;  /* 0x00028000000a7ab9 */ /* 0x000fe40000000a00 */
[----:B------:R-:W-:-:S04]  /*1380*/  ISETP.NE.U32.AND P0, PT, RZ, UR10, PT ;  /* 0x0000000aff007c0c */ /* 0x000fc8000bf05070 */
[----:B------:R-:W-:-:S13]  /*1390*/  ISETP.NE.AND.EX P0, PT, RZ, UR11, PT, P0 ;  /* 0x0000000bff007c0c */ /* 0x000fda000bf05300 */
[----:B------:R-:W-:Y:S05]  /*13a0*/  @!P0 BRA `(.L_x_1145) ;  /* 0x0000000000208947 */ /* 0x000fea0003800000 */
[----:B------:R-:W-:Y:S01]  /*13b0*/  ULDC.64 UR10, c[0x0][0xa00] ;  /* 0x00028000000a7ab9 */ /* 0x000fe20000000a00 */
[----:B------:R-:W-:Y:S01]  /*13c0*/  ULDC.64 UR12, c[0x0][0x208] ;  /* 0x00008200000c7ab9 */ /* 0x000fe20000000a00 */
[----:B------:R-:W-:-:S06]  /*13d0*/  UIMAD.WIDE UR10, UR6, 0x4, UR10 ;  /* 0x00000004060a78a5 */ /* 0x000fcc000f8e020a */
[----:B------:R-:W-:Y:S02]  /*13e0*/  IMAD.U32 R2, RZ, RZ, UR10 ;  /* 0x0000000aff027e24 */ /* 0x000fe4000f8e00ff */
[----:B------:R-:W-:-:S05]  /*13f0*/  IMAD.U32 R3, RZ, RZ, UR11 ;  /* 0x0000000bff037e24 */ /* 0x000fca000f8e00ff */
[----:B-----5:R-:W2:Y:S04]  /*1400*/  LDG.E R17, desc[UR12][R2.64] ;  /* 0x0000000c02117981 */ /* 0x020ea8000c1e1900 */
[----:B------:R-:W2:Y:S02]  /*1410*/  LDG.E R4, desc[UR12][R2.64+0x4] ;  /* 0x0000040c02047981 */ /* 0x000ea4000c1e1900 */
[----:B--2---:R-:W-:-:S07]  /*1420*/  IMAD.IADD R17, R4, 0x1, -R17 ;  /* 0x0000000104117824 */ /* 0x004fce00078e0a11 */
.L_x_1145:
[----:B---3--:R-:W-:Y:S02]  /*1430*/  IMAD R16, R0, R11, RZ ;  /* 0x0000000b00107224 */ /* 0x008fe400078e02ff */
[----:B------:R-:W-:Y:S01]  /*1440*/  IMAD.U32 R221, RZ, RZ, UR6 ;  /* 0x00000006ffdd7e24 */ /* 0x000fe2000f8e00ff */
[----:B------:R-:W-:Y:S06]  /*1450*/  @!P1 BRA `(.L_x_1146) ;  /* 0x00000000001c9947 */ /* 0x000fec0003800000 */
[----:B------:R-:W-:Y:S01]  /*1460*/  ULDC.64 UR10, c[0x0][0xa20] ;  /* 0x00028800000a7ab9 */ /* 0x000fe20000000a00 */
[----:B------:R-:W-:Y:S01]  /*1470*/  ULDC.64 UR12, c[0x0][0x208] ;  /* 0x00008200000c7ab9 */ /* 0x000fe20000000a00 */
[----:B------:R-:W-:-:S06]  /*1480*/  UIMAD.WIDE UR6, UR6, 0x4, UR10 ;  /* 0x00000004060678a5 */ /* 0x000fcc000f8e020a */
[----:B------:R-:W-:Y:S02]  /*1490*/  IMAD.U32 R2, RZ, RZ, UR6 ;  /* 0x00000006ff027e24 */ /* 0x000fe4000f8e00ff */
[----:B------:R-:W-:-:S05]  /*14a0*/  IMAD.U32 R3, RZ, RZ, UR7 ;  /* 0x00000007ff037e24 */ /* 0x000fca000f8e00ff */
[----:B------:R0:W5:Y:S01]  /*14b0*/  LDG.E R16, desc[UR12][R2.64] ;  /* 0x0000000c02107981 */ /* 0x000162000c1e1900 */
[----:B------:R-:W-:Y:S05]  /*14c0*/  BRA `(.L_x_1147) ;  /* 0x0000000000307947 */ /* 0x000fea0003800000 */
.L_x_1146:
        /* <DEDUP_REMOVED lines=9> */
[----:B------:R-:W2:Y:S04]  /*1560*/  LDG.E R16, desc[UR12][R2.64] ;  /* 0x0000000c02107981 */ /* 0x000ea8000c1e1900 */
[----:B------:R-:W2:Y:S02]  /*1570*/  LDG.E R5, desc[UR12][R2.64+0x4] ;  /* 0x0000040c02057981 */ /* 0x000ea4000c1e1900 */
[----:B--2---:R-:W-:-:S07]  /*1580*/  IMAD.IADD R16, R5, 0x1, -R16 ;  /* 0x0000000105107824 */ /* 0x004fce00078e0a10 */
.L_x_1147:
[----:B------:R-:W-:Y:S01]  /*1590*/  ULDC UR4, c[0x0][0x448] ;  /* 0x0001120000047ab9 */ /* 0x000fe20000000800 */
[----:B-----5:R-:W-:Y:S01]  /*15a0*/  IMAD.IADD R16, R16, 0x1, -R7 ;  /* 0x0000000110107824 */ /* 0x020fe200078e0a07 */
[----:B------:R-:W-:Y:S02]  /*15b0*/  UISETP.NE.AND UP0, UPT, UR4, 0x1, UPT ;  /* 0x000000010400788c */ /* 0x000fe4000bf05270 */
[----:B------:R-:W-:Y:S02]  /*15c0*/  USHF.L.U32 UR39, UR5, 0x7, URZ ;  /* 0x0000000705277899 */ /* 0x000fe4000800063f */
[----:B------:R-:W-:Y:S01]  /*15d0*/  IADD3 R0, R16, 0x1, -R17 ;  /* 0x0000000110007810 */ /* 0x000fe20007ffe811 */
[----:B------:R-:W-:Y:S01]  /*15e0*/  ULDC.64 UR4, c[0x0][0x9e0] ;  /* 0x0002780000047ab9 */ /* 0x000fe20000000a00 */
[----:B------:R-:W-:Y:S02]  /*15f0*/  UIADD3 UR9, UR39, 0x7f, URZ ;  /* 0x0000007f27097890 */ /* 0x000fe4000fffe03f */
[----:B------:R-:W-:Y:S01]  /*1600*/  R2UR UR10, R0 ;  /* 0x00000000000a72ca */ /* 0x000fe200000e0000 */
[----:B------:R-:W-:-:S02]  /*1610*/  UISETP.GE.AND UP1, UPT, UR5, 0x1, UPT ;  /* 0x000000010500788c */ /* 0x000fc4000bf26270 */
[----:B------:R-:W-:Y:S01]  /*1620*/  @UP0 ULDC UR6, c[0x0][0x44c] ;  /* 0x0001130000060ab9 */ /* 0x000fe20000000800 */
[----:B------:R-:W-:Y:S01]  /*1630*/  @UP0 ULDC UR11, c[0x0][0x450] ;  /* 0x00011400000b0ab9 */ /* 0x000fe20000000800 */
[----:B------:R-:W-:Y:S02]  /*1640*/  UIMAD.WIDE.U32 UR6, UR9, UR6, URZ ;  /* 0x00000006090672a5 */ /* 0x000fe4000f8e003f */
[----:B------:R-:W-:Y:S02]  /*1650*/  PLOP3.LUT P1, PT, PT, PT, UP1, 0x80, 0x0 ;  /* 0x000000000000781c */ /* 0x000fe40003f2f018 */
        /* <DEDUP_REMOVED lines=15> */
.L_x_1149:
[----:B------:R-:W-:-:S11]  /*1750*/  UISETP.NE.AND UP1, UPT, UR5, 0x1, UPT ;  /* 0x000000010500788c */ /* 0x000fd6000bf25270 */
[----:B------:R-:W-:Y:S02]  /*1760*/  @UP1 ULDC.64 UR10, c[0x0][0x9e8] ;  /* 0x00027a00000a1ab9 */ /* 0x000fe40000000a00 */
[----:B------:R-:W-:-:S04]  /*1770*/  UIMAD.WIDE.U32 UR6, UR4, UR10, URZ ;  /* 0x0000000a040672a5 */ /* 0x000fc8000f8e003f */
[----:B------:R-:W-:-:S12]  /*1780*/  @UP1 USHF.R.U32.HI UR4, URZ, UR11, UR7 ;  /* 0x0000000b3f041299 */ /* 0x000fd80008011607 */
.L_x_1150:
[----:B------:R-:W-:-:S06]  /*1790*/  UIMAD UR4, UR4, UR5, UR5 ;  /* 0x00000005040472a4 */ /* 0x000fcc000f8e0205 */
[----:B------:R-:W-:-:S07]  /*17a0*/  VIMNMX R0, R0, UR4, PT ;  /* 0x0000000400007c48 */ /* 0x000fce000bfe0100 */
.L_x_1148:
[----:B------:R-:W-:Y:S01]  /*17b0*/  IMAD.IADD R77, R16, 0x1, -R17 ;  /* 0x00000001104d7824 */ /* 0x000fe200078e0a11 */
[----:B------:R-:W-:Y:S01]  /*17c0*/  @UP0 ULDC UR6, c[0x0][0x44c] ;  /* 0x0001130000060ab9 */ /* 0x000fe20000000800 */
[----:B0-----:R-:W-:Y:S01]  /*17d0*/  VIADD R2, R0, 0x5f ;  /* 0x0000005f00027836 */ /* 0x001fe20000000000 */
[----:B------:R-:W-:Y:S01]  /*17e0*/  UIMAD.WIDE.U32 UR6, UR39, UR6, URZ ;  /* 0x00000006270672a5 */ /* 0x000fe2000f8e003f */
[----:B------:R-:W-:Y:S01]  /*17f0*/  VIADD R0, R16, 0x5f ;  /* 0x0000005f10007836 */ /* 0x000fe20000000000 */
        /* <DEDUP_REMOVED lines=25> */
.L_x_1152:
[----:B------:R-:W-:-:S11]  /*1990*/  UISETP.NE.AND UP0, UPT, UR5, 0x1, UPT ;  /* 0x000000010500788c */ /* 0x000fd6000bf05270 */
[----:B------:R-:W-:Y:S02]  /*19a0*/  @UP0 ULDC.64 UR10, c[0x0][0x9e8] ;  /* 0x00027a00000a0ab9 */ /* 0x000fe40000000a00 */
[----:B------:R-:W-:-:S04]  /*19b0*/  UIMAD.WIDE.U32 UR6, UR4, UR10, URZ ;  /* 0x0000000a040672a5 */ /* 0x000fc8000f8e003f */
[----:B------:R-:W-:-:S12]  /*19c0*/  @UP0 USHF.R.U32.HI UR4, URZ, UR11, UR7 ;  /* 0x0000000b3f040299 */ /* 0x000fd80008011607 */
.L_x_1153:
[----:B------:R-:W-:-:S04]  /*19d0*/  UIMAD UR4, UR4, UR5, URZ ;  /* 0x00000005040472a4 */ /* 0x000fc8000f8e023f */
[----:B------:R-:W-:-:S04]  /*19e0*/  UISETP.LT.AND UP0, UPT, UR9, UR4, UPT ;  /* 0x000000040900728c */ /* 0x000fc8000bf01270 */
[----:B------:R-:W-:-:S12]  /*19f0*/  USEL UR9, UR9, UR4, !UP0 ;  /* 0x0000000409097287 */ /* 0x000fd8000c000000 */
.L_x_1151:
[----:B------:R-:W-:Y:S02]  /*1a00*/  UIMAD.WIDE UR4, UR9, 0x2aaaaaab, URZ ;  /* 0x2aaaaaab090478a5 */ /* 0x000fe4000f8e023f */
[----:B------:R-:W-:Y:S02]  /*1a10*/  ULOP3.LUT UR6, UR8, 0xff, URZ, 0xc0, !UPT ;  /* 0x000000ff08067892 */ /* 0x000fe4000f8ec03f */
[----:B------:R-:W-:-:S04]  /*1a20*/  USHF.R.U32.HI UR4, URZ, 0x1f, UR5 ;  /* 0x0000001f3f047899 */ /* 0x000fc80008011605 */
[----:B------:R-:W-:Y:S01]  /*1a30*/  ULEA.HI.SX32 UR4, UR5, UR4, 0x1c ;  /* 0x0000000405047291 */ /* 0x000fe2000f8fe23f */
[----:B------:R-:W-:Y:S01]  /*1a40*/  IMAD.U32 R195, RZ, RZ, UR6 ;  /* 0x00000006ffc37e24 */ /* 0x000fe2000f8e00ff */
[----:B------:R-:W-:Y:S02]  /*1a50*/  USHF.R.U32.HI UR5, URZ, 0x10, UR8 ;  /* 0x000000103f057899 */ /* 0x000fe40008011608 */
[----:B------:R-:W-:-:S04]  /*1a60*/  UISETP.LT.AND UP0, UPT, URZ, UR4, UPT ;  /* 0x000000043f00728c */ /* 0x000fc8000bf01270 */
[----:B------:R-:W-:Y:S01]  /*1a70*/  USEL UR61, URZ, UR4, !UP0 ;  /* 0x000000043f3d7287 */ /* 0x000fe2000c000000 */
[----:B------:R-:W-:Y:S02]  /*1a80*/  IMAD.U32 R194, RZ, RZ, UR5 ;  /* 0x00000005ffc27e24 */ /* 0x000fe4000f8e00ff */
[----:B------:R-:W-:-:S03]  /*1a90*/  UMOV UR4, URZ ;  /* 0x0000003f00047c82 */ /* 0x000fc60008000000 */
[----:B------:R-:W-:-:S13]  /*1aa0*/  ISETP.GT.AND P0, PT, R76, UR61, PT ;  /* 0x0000003d4c007c0c */ /* 0x000fda000bf04270 */
[----:B------:R-:W-:Y:S05]  /*1ab0*/  @!P0 BRA `(.L_x_1154) ;  /* 0x00000000009c8947 */ /* 0x000fea0003800000 */
[----:B------:R-:W-:Y:S01]  /*1ac0*/  R2UR UR5, R194 ;  /* 0x00000000c20572ca */ /* 0x000fe200000e0000 */
[----:B------:R-:W-:-:S12]  /*1ad0*/  ULDC UR4, c[0x0][0x9f0] ;  /* 0x00027c0000047ab9 */ /* 0x000fd80000000800 */
[----:B------:R-:W-:-:S04]  /*1ae0*/  UISETP.NE.AND UP0, UPT, UR5, URZ, UPT ;  /* 0x0000003f0500728c */ /* 0x000fc8000bf05270 */
[----:B------:R-:W-:-:S03]  /*1af0*/  USEL UR9, UR5, UR4, UP0 ;  /* 0x0000000405097287 */ /* 0x000fc60008000000 */
[----:B------:R-:W-:-:S03]  /*1b00*/  UMOV UR4, URZ ;  /* 0x0000003f00047c82 */ /* 0x000fc60008000000 */
[----:B------:R-:W-:-:S05]  /*1b10*/  IMAD.U32 R5, RZ, RZ, UR9 ;  /* 0x00000009ff057e24 */ /* 0x000fca000f8e00ff */
        /* <DEDUP_REMOVED lines=33> */
.L_x_1154:
[----:B------:R-:W-:Y:S01]  /*1d30*/  R2UR UR5, R195 ;  /* 0x00000000c30572ca */ /* 0x000fe200000e0000 */
[----:B------:R-:W-:Y:S01]  /*1d40*/  IMAD.U32 R3, RZ, RZ, UR4 ;  /* 0x00000004ff037e24 */ /* 0x000fe2000f8e00ff */
[----:B------:R-:W-:Y:S01]  /*1d50*/  PLOP3.LUT P0, PT, PT, PT, PT, 0x80, 0x0 ;  /* 0x000000000000781c */ /* 0x000fe20003f0f070 */
[----:B------:R-:W-:Y:S01]  /*1d60*/  IMAD.MOV.U32 R4, RZ, RZ, RZ ;  /* 0x000000ffff047224 */ /* 0x000fe200078e00ff */
        /* <DEDUP_REMOVED lines=9> */
[----:B------:R-:W-:Y:S01]  /*1e00*/  UIMAD UR61, UR5, UR4, UR61 ;  /* 0x00000004053d72a4 */ /* 0x000fe2000f8e023d */
[----:B------:R-:W-:Y:S02]  /*1e10*/  CS2R R102, SRZ ;  /* 0x0000000000667805 */ /* 0x000fe4000001ff00 */
[----:B------:R-:W-:-:S02]  /*1e20*/  CS2R R100, SRZ ;  /* 0x0000000000647805 */ /* 0x000fc4000001ff00 */
[----:B------:R-:W-:Y:S02]  /*1e30*/  CS2R R98, SRZ ;  /* 0x0000000000627805 */ /* 0x000fe4000001ff00 */
[----:B------:R-:W-:Y:S02]  /*1e40*/  CS2R R96, SRZ ;  /* 0x0000000000607805 */ /* 0x000fe4000001ff00 */
[----:B------:R-:W-:Y:S02]  /*1e50*/  CS2R R94, SRZ ;  /* 0x00000000005e7805 */ /* 0x000fe4000001ff00 */
[----:B------:R-:W-:Y:S02]  /*1e60*/  VIADDMNMX R76, R3, UR61, R76, PT ;  /* 0x0000003d034c7c46 */ /* 0x000fe4000b80014c */
[----:B------:R-:W-:Y:S02]  /*1e70*/  CS2R R92, SRZ ;  /* 0x00000000005c7805 */ /* 0x000fe4000001ff00 */
        /* <DEDUP_REMOVED lines=72> */
.L_x_1156:
[----:B------:R-:W2:Y:S01]  /*2300*/  LDL R2, [R1+0x30] ;  /* 0x0000300001027983 */ /* 0x000ea20000100800 */
[----:B------:R-:W-:-:S13]  /*2310*/  R2UR UR6, R222 ;  /* 0x00000000de0672ca */ /* 0x000fda00000e0000 */
[----:B------:R-:W-:-:S04]  /*2320*/  ULEA.HI UR4, UR6, UR6, URZ, 0x1 ;  /* 0x0000000606047291 */ /* 0x000fc8000f8f083f */
[----:B------:R-:W-:-:S04]  /*2330*/  ULOP3.LUT UR4, UR4, 0xfffffffe, URZ, 0xc0, !UPT ;  /* 0xfffffffe04047892 */ /* 0x000fc8000f8ec03f */
[----:B------:R-:W-:-:S06]  /*2340*/  UIADD3 UR4, UR6, -UR4, URZ ;  /* 0x8000000406047290 */ /* 0x000fcc000fffe03f */
[----:B------:R-:W-:-:S05]  /*2350*/  IMAD.U32 R0, RZ, RZ, UR4 ;  /* 0x00000004ff007e24 */ /* 0x000fca000f8e00ff */
[----:B------:R-:W-:-:S04]  /*2360*/  SHF.L.U32 R0, R0, 0x1f, RZ ;  /* 0x0000001f00007819 */ /* 0x000fc800000006ff */
[----:B------:R-:W0:Y:S01]  /*2370*/  SYNCS.PHASECHK.TRANS64.TRYWAIT P1, [UR37+0x30800], R0 ;  /* 0x03080000ff0075a7 */ /* 0x000e220008020165 */
[----:B--2---:R-:W-:-:S13]  /*2380*/  R2UR UR5, R2 ;  /* 0x00000000020572ca */ /* 0x004fda00000e0000 */
[----:B------:R-:W-:-:S05]  /*2390*/  IMAD.U32 R2, RZ, RZ, UR5 ;  /* 0x00000005ff027e24 */ /* 0x000fca000f8e00ff */
[----:B------:R-:W-:Y:S01]  /*23a0*/  ISETP.NE.AND P0, PT, R2, 0x3, PT ;  /* 0x000000030200780c */ /* 0x000fe20003f05270 */
[----:B0-----:R-:W-:-:S12]  /*23b0*/  @!P1 BRA `(.L_x_1157) ;  /* 0x0000017400d49947 */ /* 0x001fd80003800000 */
.L_x_1387:
[----:B------:R-:W-:Y:S05]  /*23c0*/  @!P0 BRA `(.L_x_1158) ;  /* 0x0000000000048947 */ /* 0x000fea0003800000 */
[----:B------:R-:W-:Y:S01]  /*23d0*/  BPT.TRAP 0x1 ;  /* 0x000000040000795c */ /* 0x000fe20000300000 */
.L_x_1158:
[----:B0-----:R-:W-:Y:S02]  /*23e0*/  IMAD.U32 R3, RZ, RZ, UR36 ;  /* 0x00000024ff037e24 */ /* 0x001fe4000f8e00ff */
[----:B------:R-:W-:-:S03]  /*23f0*/  IMAD.U32 R0, RZ, RZ, UR38 ;  /* 0x00000026ff007e24 */ /* 0x000fc6000f8e00ff */
[----:B------:R-:W-:Y:S02]  /*2400*/  LEA R3, R3, UR37, 0x3 ;  /* 0x0000002503037c11 */ /* 0x000fe4000f8e18ff */
[----:B------:R-:W-:-:S04]  /*2410*/  SHF.L.U32 R0, R0, 0x1f, RZ ;  /* 0x0000001f00007819 */ /* 0x000fc800000006ff */
[----:B------:R0:W1:Y:S01]  /*2420*/  SYNCS.PHASECHK.TRANS64.TRYWAIT P2, [R3+URZ+0x30830], R0 ;  /* 0x03083000030075a7 */ /* 0x000062000804017f */
[----:B------:R-:W-:Y:S05]  /*2430*/  @!P0 BRA `(.L_x_1159) ;  /* 0x0000000000048947 */ /* 0x000fea0003800000 */
[----:B------:R-:W-:Y:S01]  /*2440*/  BPT.TRAP 0x1 ;  /* 0x000000040000795c */ /* 0x000fe20000300000 */
.L_x_1159:
[----:B------:R-:W2:Y:S02]  /*2450*/  S2R R2, SR_TID.X ;  /* 0x0000000000027919 */ /* 0x000ea40000002100 */
[----:B--2---:R-:W-:-:S04]  /*2460*/  LOP3.LUT R2, R2, 0x7f, RZ, 0xc0, !PT ;  /* 0x0000007f02027812 */ /* 0x004fc800078ec0ff */
[----:B------:R-:W-:Y:S01]  /*2470*/  ISETP.NE.AND P1, PT, R2, RZ, PT ;  /* 0x000000ff0200720c */ /* 0x000fe20003f25270 */
[----:B-1----:R-:W-:-:S12]  /*2480*/  @P2 BRA `(.L_x_1160) ;  /* 0x0000000000082947 */ /* 0x002fd80003800000 */
[----:B------:R-:W1:Y:S02]  /*2490*/  SYNCS.PHASECHK.TRANS64.TRYWAIT P2, [R3+URZ+0x30830], R0 ;  /* 0x03083000030075a7 */ /* 0x000e64000804017f */
[----:B-1----:R-:W-:Y:S05]  /*24a0*/  @!P2 BRA `(.L_x_1161) ;  /* 0x0000017400b0a947 */ /* 0x002fea0003800000 */
.L_x_1160:
[----:B------:R-:W-:Y:S05]  /*24b0*/  WARPSYNC.ALL ;  /* 0x0000000000007948 */ /* 0x000fea0003800000 */
[----:B------:R-:W-:Y:S01]  /*24c0*/  UIADD3 UR4, UR37, 0x1e400, URZ ;  /* 0x0001e40025047890 */ /* 0x000fe2000fffe03f */
[----:B------:R-:W-:Y:S01]  /*24d0*/  WARPGROUP.ARRIVE ;  /* 0x00000000000079c5 */ /* 0x000fe20000000000 */
[----:B------:R-:W-:Y:S01]  /*24e0*/  UMOV UR9, 0x40000040 ;  /* 0x4000004000097882 */ /* 0x000fe20000000000 */
[----:B------:R-:W-:Y:S01]  /*24f0*/  UMOV UR11, 0x40000040 ;  /* 0x40000040000b7882 */ /* 0x000fe20000000000 */
[----:B------:R-:W-:Y:S01]  /*2500*/  USHF.R.U32.HI UR4, URZ, 0x4, UR4 ;  /* 0x000000043f047899 */ /* 0x000fe20008011604 */
[----:B------:R-:W-:Y:S01]  /*2510*/  IMAD.U32 R5, RZ, RZ, UR9 ;  /* 0x00000009ff057e24 */ /* 0x000fe2000f8e00ff */
[----:B------:R-:W-:Y:S01]  /*2520*/  UMOV UR13, 0x40000040 ;  /* 0x40000040000d7882 */ /* 0x000fe20000000000 */
[----:B------:R-:W-:Y:S01]  /*2530*/  UMOV UR15, 0x40000040 ;  /* 0x40000040000f7882 */ /* 0x000fe20000000000 */
[----:B------:R-:W-:Y:S01]  /*2540*/  ULOP3.LUT UR4, UR4, 0x3fff, URZ, 0xc0, !UPT ;  /* 0x00003fff04047892 */ /* 0x000fe2000f8ec03f */
[----:B01----:R-:W-:Y:S01]  /*2550*/  VIADD R0, R23, UR39 ;  /* 0x0000002717007c36 */ /* 0x003fe20008000000 */
[----:B------:R-:W-:Y:S01]  /*2560*/  UMOV UR17, 0x40000040 ;  /* 0x4000004000117882 */ /* 0x000fe20000000000 */
[----:B------:R-:W-:Y:S01]  /*2570*/  UMOV UR19, 0x40000040 ;  /* 0x4000004000137882 */ /* 0x000fe20000000000 */
[----:B------:R-:W-:Y:S01]  /*2580*/  ULOP3.LUT UR60, UR4, 0x10000, URZ, 0xfc, !UPT ;  /* 0x00010000043c7892 */ /* 0x000fe2000f8efc3f */
[----:B------:R-:W-:Y:S01]  /*2590*/  IMAD.MOV.U32 R2, RZ, RZ, R0 ;  /* 0x000000ffff027224 */ /* 0x000fe200078e0000 */
[----:B------:R-:W-:-:S02]  /*25a0*/  ULOP3.LUT UR4, UR40, 0x10000, URZ, 0xfc, !UPT ;  /* 0x0001000028047892 */ /* 0x000fc4000f8efc3f */
[----:B------:R-:W-:Y:S02]  /*25b0*/  UIMAD UR5, UR36, 0x900, UR60 ;  /* 0x00000900240578a4 */ /* 0x000fe4000f8e023c */
[----:B------:R-:W-:Y:S02]  /*25c0*/  UIADD3 UR12, UR4, 0x4, URZ ;  /* 0x00000004040c7890 */ /* 0x000fe4000fffe03f */
[----:B------:R-:W-:Y:S01]  /*25d0*/  UIADD3 UR14, UR5, 0x4, URZ ;  /* 0x00000004050e7890 */ /* 0x000fe2000fffe03f */
[----:B------:R-:W-:Y:S02]  /*25e0*/  UMOV UR8, UR4 ;  /* 0x0000000400087c82 */ /* 0x000fe40008000000 */
[----:B------:R-:W-:Y:S01]  /*25f0*/  UMOV UR10, UR5 ;  /* 0x00000005000a7c82 */ /* 0x000fe20008000000 */
[----:B------:R-:W-:Y:S01]  /*2600*/  IMAD.U32 R4, RZ, RZ, UR8 ;  /* 0x00000008ff047e24 */ /* 0x000fe2000f8e00ff */
[----:B------:R-:W-:Y:S01]  /*2610*/  HGMMA.64x96x16.F32.BF16 R24, gdesc[UR8], RZ, !UPT, gsb0 ;  /* 0x01600000081879f0 */ /* 0x000fe2000c0018ff */
[----:B------:R-:W-:-:S02]  /*2620*/  UIADD3 UR8, UR4, 0x2, URZ ;  /* 0x0000000204087890 */ /* 0x000fc4000fffe03f */
[----:B------:R-:W-:Y:S01]  /*2630*/  UIADD3 UR10, UR5, 0x2, URZ ;  /* 0x00000002050a7890 */ /* 0x000fe2000fffe03f */
[----:B------:R-:W-:Y:S01]  /*2640*/  UMOV UR9, 0x40000040 ;  /* 0x4000004000097882 */ /* 0x000fe20000000000 */
[----:B------:R-:W-:Y:S01]  /*2650*/  UMOV UR11, 0x40000040 ;  /* 0x40000040000b7882 */ /* 0x000fe20000000000 */
[----:B------:R-:W-:Y:S02]  /*2660*/  UIADD3 UR16, UR4, 0x6, URZ ;  /* 0x0000000604107890 */ /* 0x000fe4000fffe03f */
[----:B------:R-:W-:Y:S02]  /*2670*/  UIADD3 UR18, UR5, 0x6, URZ ;  /* 0x0000000605127890 */ /* 0x000fe4000fffe03f */
[----:B------:R-:W-:Y:S02]  /*2680*/  UIADD3 UR20, UR4, 0x400, URZ ;  /* 0x0000040004147890 */ /* 0x000fe4000fffe03f */
[----:B------:R-:W-:Y:S01]  /*2690*/  UIADD3 UR22, UR5, 0x300, URZ ;  /* 0x0000030005167890 */ /* 0x000fe2000fffe03f */
[----:B------:R-:W-:Y:S01]  /*26a0*/  UMOV UR21, 0x40000040 ;  /* 0x4000004000157882 */ /* 0x000fe20000000000 */
[----:B------:R-:W-:Y:S01]  /*26b0*/  UMOV UR23, 0x40000040 ;  /* 0x4000004000177882 */ /* 0x000fe20000000000 */
[----:B------:R-:W-:-:S02]  /*26c0*/  UIADD3 UR24, UR4, 0x402, URZ ;  /* 0x0000040204187890 */ /* 0x000fc4000fffe03f */
[----:B------:R-:W-:Y:S01]  /*26d0*/  UIADD3 UR26, UR5, 0x302, URZ ;  /* 0x00000302051a7890 */ /* 0x000fe2000fffe03f */
[----:B------:R-:W-:Y:S01]  /*26e0*/  UMOV UR25, 0x40000040 ;  /* 0x4000004000197882 */ /* 0x000fe20000000000 */
[----:B------:R-:W-:Y:S01]  /*26f0*/  UMOV UR27, 0x40000040 ;  /* 0x40000040001b7882 */ /* 0x000fe20000000000 */
[----:B------:R-:W-:Y:S02]  /*2700*/  UIADD3 UR28, UR4, 0x404, URZ ;  /* 0x00000404041c7890 */ /* 0x000fe4000fffe03f */
[----:B------:R-:W-:Y:S01]  /*2710*/  UIADD3 UR30, UR5, 0x304, URZ ;  /* 0x00000304051e7890 */ /* 0x000fe2000fffe03f */
[----:B------:R-:W-:Y:S01]  /*2720*/  UMOV UR29, 0x40000040 ;  /* 0x40000040001d7882 */ /* 0x000fe20000000000 */
[----:B------:R-:W-:Y:S01]  /*2730*/  UMOV UR31, 0x40000040 ;  /* 0x40000040001f7882 */ /* 0x000fe20000000000 */
        /* <DEDUP_REMOVED lines=20> */
[----:B------:R-:W-:Y:S02]  /*2880*/  ULDC UR4, c[0x0][0x448] ;  /* 0x0001120000047ab9 */ /* 0x000fe40000000800 */
[----:B------:R-:W-:-:S06]  /*2890*/  UISETP.NE.AND UP0, UPT, UR4, 0x1, UPT ;  /* 0x000000010400788c */ /* 0x000fcc000bf05270 */
[----:B------:R-:W-:Y:S02]  /*28a0*/  PLOP3.LUT P2, PT, PT, PT, UP0, 0x80, 0x0 ;  /* 0x000000000000781c */ /* 0x000fe40003f4f008 */
[----:B------:R-:W-:-:S03]  /*28b0*/  PLOP3.LUT P3, PT, PT, PT, UP0, 0x80, 0x0 ;  /* 0x000000000000781c */ /* 0x000fc60003f6f008 */
[----:B------:R-:W-:-:S08]  /*28c0*/  @UP0 ULDC UR4, c[0x0][0x44c] ;  /* 0x0001130000040ab9 */ /* 0x000fd00000000800 */
[----:B------:R-:W-:Y:S01]  /*28d0*/  @P2 IMAD.HI.U32 R6, R0, UR4, RZ ;  /* 0x0000000400062c27 */ /* 0x000fe2000f8e00ff */
[----:B------:R-:W-:-:S03]  /*28e0*/  @UP0 ULDC UR4, c[0x0][0x450] ;  /* 0x0001140000040ab9 */ /* 0x000fc60000000800 */
[----:B------:R-:W-:Y:S01]  /*28f0*/  @!P1 VIADD R0, R3, 0x30840 ;  /* 0x0003084003009836 */ /* 0x000fe20000000000 */
[----:B------:R-:W-:Y:S01]  /*2900*/  @P3 SHF.R.U32.HI R2, RZ, UR4, R6 ;  /* 0x00000004ff023c19 */ /* 0x000fe20008011606 */
[----:B------:R-:W-:Y:S01]  /*2910*/  IMAD.MOV.U32 R3, RZ, RZ, -0x60 ;  /* 0xffffffa0ff037424 */ /* 0x000fe200078e00ff */
[----:B------:R-:W-:Y:S02]  /*2920*/  ULDC.64 UR4, c[0x0][0x9e0] ;  /* 0x0002780000047ab9 */ /* 0x000fe40000000a00 */
[----:B------:R-:W-:Y:S01]  /*2930*/  UISETP.GE.AND UP1, UPT, UR5, 0x1, UPT ;  /* 0x000000010500788c */ /* 0x000fe2000bf26270 */
[----:B------:R-:W0:Y:S01]  /*2940*/  SHFL.IDX PT, R12, R2, RZ, 0x1c1f ;  /* 0x001c1fff020c7589 */ /* 0x000e2200000e0000 */
[----:B------:R-:W-:Y:S01]  /*2950*/  IMAD R3, R76, R3, 0x61 ;  /* 0x000000614c037424 */ /* 0x000fe200078e0203 */
[----:B------:R-:W-:-:S03]  /*2960*/  @!P1 PRMT R0, RZ, 0x654, R0 ;  /* 0x00000654ff009816 */ /* 0x000fc60000000000 */
[----:B------:R-:W-:Y:S01]  /*2970*/  PLOP3.LUT P2, PT, PT, PT, UP1, 0x40, 0x0 ;  /* 0x000000000000781c */ /* 0x000fe20003f4e818 */
[----:B------:R-:W-:Y:S01]  /*2980*/  VIADD R10, R3, 0xffffffff ;  /* 0xffffffff030a7836 */ /* 0x000fe20000000000 */
[----:B------:R-:W-:-:S03]  /*2990*/  IADD3 R6, R16, R3, -R19 ;  /* 0x0000000310067210 */ /* 0x000fc60007ffe813 */
[----:B------:R-:W-:Y:S01]  /*29a0*/  IMAD.IADD R11, R10, 0x1, -R19 ;  /* 0x000000010a0b7824 */ /* 0x000fe200078e0a13 */
[----:B------:R-:W-:Y:S02]  /*29b0*/  WARPGROUP.DEPBAR.LE gsb0, 0x0 ;  /* 0x00008000000079c5 */ /* 0x000fe40000010000 */
[----:B------:R-:W-:Y:S01]  /*29c0*/  WARPGROUP.ARRIVE ;  /* 0x00000000000079c5 */ /* 0x000fe20000000000 */
[----:B------:R-:W-:-:S04]  /*29d0*/  IMAD.IADD R6, R6, 0x1, -R17 ;  /* 0x0000000106067824 */ /* 0x000fc800078e0a11 */
[----:B------:R-:W-:Y:S01]  /*29e0*/  VIADD R8, R6, UR4 ;  /* 0x0000000406087c36 */ /* 0x000fe20008000000 */
[----:B------:R-:W-:Y:S03]  /*29f0*/  HGMMA.64x96x16.F32.BF16 R24, gdesc[UR8], R24, gsb0 ;  /* 0x01600000081879f0 */ /* 0x000fe60008001818 */
[----:B------:R-:W-:Y:S02]  /*2a00*/  WARPGROUP.DEPBAR.LE gsb0, 0x0 ;  /* 0x00008000000079c5 */ /* 0x000fe40000010000 */
[----:B------:R-:W-:-:S06]  /*2a10*/  WARPGROUP.ARRIVE ;  /* 0x00000000000079c5 */ /* 0x000fcc0000000000 */
[----:B------:R-:W-:Y:S01]  /*2a20*/  HGMMA.64x96x16.F32.BF16 R24, gdesc[UR12], R24, gsb0 ;  /* 0x016000000c1879f0 */ /* 0x000fe20008001818 */
[----:B------:R-:W-:Y:S02]  /*2a30*/  ULDC UR15, c[0x0][0x9dc] ;  /* 0x00027700000f7ab9 */ /* 0x000fe40000000800 */
[----:B------:R-:W-:-:S06]  /*2a40*/  ULOP3.LUT UR6, URZ, UR15, URZ, 0x33, !UPT ;  /* 0x0000000f3f067292 */ /* 0x000fcc000f8e333f */
[----:B------:R-:W-:-:S04]  /*2a50*/  VIADD R9, R6, UR6 ;  /* 0x0000000606097c36 */ /* 0x000fc80008000000 */
[----:B0-----:R-:W-:Y:S01]  /*2a60*/  IMAD.IADD R3, R9, 0x1, R12 ;  /* 0x0000000109037824 */ /* 0x001fe200078e020c */
        /* <DEDUP_REMOVED lines=28> */
[----:B------:R0:W-:Y:S02]  /*2c30*/  @!P1 SYNCS.ARRIVE.TRANS64.RED.A1T0 RZ, [R0+URZ], RZ ;  /* 0x000000ff00ff99a7 */ /* 0x0001e4000810043f */
[----:B0-----:R-:W-:-:S05]  /*2c40*/  IMAD R0, R76, -0x60, R16 ;  /* 0xffffffa04c007824 */ /* 0x001fca00078e0210 */
[----:B------:R-:W-:-:S04]  /*2c50*/  IADD3 R7, -R19, 0x60, R0 ;  /* 0x0000006013077810 */ /* 0x000fc80007ffe100 */
[----:B------:R-:W-:Y:S01]  /*2c60*/  VIADDMNMX R0, R12, R8, R7, PT ;  /* 0x000000080c007246 */ /* 0x000fe20003800107 */
[----:B------:R-:W-:Y:S06]  /*2c70*/  @P2 BRA `(.L_x_1162) ;  /* 0x0000000000542947 */ /* 0x000fec0003800000 */
[----:B------:R-:W-:Y:S01]  /*2c80*/  IADD3 R6, -R17, R16, R12 ;  /* 0x0000001011067210 */ /* 0x000fe20007ffe10c */
        /* <DEDUP_REMOVED lines=11> */
.L_x_1164:
[----:B------:R-:W-:-:S06]  /*2d40*/  UISETP.NE.AND UP2, UPT, UR5, 0x1, UPT ;  /* 0x000000010500788c */ /* 0x000fcc000bf45270 */
[----:B------:R-:W-:-:S05]  /*2d50*/  PLOP3.LUT P2, PT, PT, PT, UP2, 0x80, 0x0 ;  /* 0x000000000000781c */ /* 0x000fca0003f4f028 */
[----:B------:R-:W-:-:S08]  /*2d60*/  @UP2 ULDC.64 UR6, c[0x0][0x9e8] ;  /* 0x00027a0000062ab9 */ /* 0x000fd00000000a00 */
[----:B------:R-:W-:-:S05]  /*2d70*/  @P2 IMAD.HI.U32 R12, R6, UR6, RZ ;  /* 0x00000006060c2c27 */ /* 0x000fca000f8e00ff */
[----:B------:R-:W-:-:S07]  /*2d80*/  @P2 SHF.R.U32.HI R6, RZ, UR7, R12 ;  /* 0x00000007ff062c19 */ /* 0x000fce000801160c */
.L_x_1165:
[----:B------:R-:W-:Y:S05]  /*2d90*/  BSYNC B0 ;  /* 0x0000000000007941 */ /* 0x000fea0003800000 */
.L_x_1163:
[----:B------:R-:W-:-:S05]  /*2da0*/  IMAD R6, R6, UR5, R11 ;  /* 0x0000000506067c24 */ /* 0x000fca000f8e020b */
[----:B------:R-:W-:Y:S02]  /*2db0*/  VIMNMX R3, R3, R6, !PT ;  /* 0x0000000603037248 */ /* 0x000fe40007fe0100 */
[----:B------:R-:W-:-:S07]  /*2dc0*/  VIADDMNMX R0, R6, UR5, R0, PT ;  /* 0x0000000506007c46 */ /* 0x000fce000b800100 */
.L_x_1162:
[C---:B------:R-:W-:Y:S01]  /*2dd0*/  ISETP.GE.AND P2, PT, R10.reuse, 0x2, PT ;  /* 0x000000020a00780c */ /* 0x040fe20003f46270 */
[----:B------:R-:W0:Y:S01]  /*2de0*/  SHFL.IDX PT, R2, R2, 0x1, 0x1c1f ;  /* 0x003c1f0002027f89 */ /* 0x000e2200000e0000 */
        /* <DEDUP_REMOVED lines=115> */
[----:B------:R-:W-:Y:S02]  /*3520*/  VIADDMNMX R0, R2, R8, R7, PT ;  /* 0x0000000802007246 */ /* 0x000fe40003800107 */
[----:B------:R-:W-:Y:S02]  /*3530*/  FSEL R69, R69, -INF , !P6 ;  /* 0xff80000045457808 */ /* 0x000fe40007000000 */
[----:B------:R-:W-:-:S13]  /*3540*/  PLOP3.LUT P6, PT, PT, PT, UP1, 0x40, 0x0 ;  /* 0x000000000000781c */ /* 0x000fda0003fce818 */
[----:B------:R-:W-:Y:S05]  /*3550*/  @P6 BRA `(.L_x_1166) ;  /* 0x00000000005c6947 */ /* 0x000fea0003800000 */
        /* <DEDUP_REMOVED lines=13> */
.L_x_1168:
[----:B------:R-:W-:-:S06]  /*3630*/  UISETP.NE.AND UP2, UPT, UR5, 0x1, UPT ;  /* 0x000000010500788c */ /* 0x000fcc000bf45270 */
[----:B------:R-:W-:-:S05]  /*3640*/  PLOP3.LUT P6, PT, PT, PT, UP2, 0x80, 0x0 ;  /* 0x000000000000781c */ /* 0x000fca0003fcf028 */
[----:B------:R-:W-:-:S08]  /*3650*/  @UP2 ULDC.64 UR6, c[0x0][0x9e8] ;  /* 0x00027a0000062ab9 */ /* 0x000fd00000000a00 */
[----:B------:R-:W-:Y:S01]  /*3660*/  @P6 IMAD.HI.U32 R3, R2, UR6, RZ ;  /* 0x0000000602036c27 */ /* 0x000fe2000f8e00ff */
[----:B------:R-:W-:-:S13]  /*3670*/  PLOP3.LUT P6, PT, PT, PT, UP2, 0x80, 0x0 ;  /* 0x000000000000781c */ /* 0x000fda0003fcf028 */
[----:B------:R-:W-:-:S07]  /*3680*/  @P6 SHF.R.U32.HI R2, RZ, UR7, R3 ;  /* 0x00000007ff026c19 */ /* 0x000fce0008011603 */
.L_x_1169:
[----:B------:R-:W-:Y:S05]  /*3690*/  BSYNC B0 ;  /* 0x0000000000007941 */ /* 0x000fea0003800000 */
.L_x_1167:
[----:B------:R-:W-:-:S05]  /*36a0*/  IMAD R3, R2, UR5, R11 ;  /* 0x0000000502037c24 */ /* 0x000fca000f8e020b */
[----:B------:R-:W-:Y:S02]  /*36b0*/  VIMNMX R6, R6, R3, !PT ;  /* 0x0000000306067248 */ /* 0x000fe40007fe0100 */
[----:B------:R-:W-:-:S07]  /*36c0*/  VIADDMNMX R0, R3, UR5, R0, PT ;  /* 0x0000000503007c46 */ /* 0x000fce000b800100 */
.L_x_1166:
[C---:B------:R-:W-:Y:S01]  /*36d0*/  ISETP.GT.AND P2, PT, R6.reuse, 0x1, !P2 ;  /* 0x000000010600780c */ /* 0x040fe20005744270 */
[----:B------:R-:W-:Y:S01]  /*36e0*/  ULDC UR14, c[0x0][0x988] ;  /* 0x00026200000e7ab9 */ /* 0x000fe20000000800 */
[----:B------:R-:W-:Y:S01]  /*36f0*/  ISETP.GT.AND P3, PT, R6, 0x8, !P3 ;  /* 0x000000080600780c */ /* 0x000fe20005f64270 */
[----:B------:R-:W-:Y:S01]  /*3700*/  @UP0 ULDC UR6, c[0x0][0x44c] ;  /* 0x0001130000060ab9 */ /* 0x000fe20000000800 */
[C---:B------:R-:W-:Y:S01]  /*3710*/  ISETP.LT.OR P2, PT, R0.reuse, 0x2, P2 ;  /* 0x000000020000780c */ /* 0x040fe20001741670 */
[----:B------:R-:W-:Y:S01]  /*3720*/  UIMAD.WIDE.U32 UR6, UR39, UR6, URZ ;  /* 0x00000006270672a5 */ /* 0x000fe2000f8e003f */
[----:B------:R-:W-:Y:S01]  /*3730*/  ISETP.LT.OR P3, PT, R0, 0x9, P3 ;  /* 0x000000090000780c */ /* 0x000fe20001f61670 */
[----:B------:R-:W-:Y:S01]  /*3740*/  @UP0 ULDC UR18, c[0x0][0x450] ;  /* 0x0001140000120ab9 */ /* 0x000fe20000000800 */
[----:B------:R-:W-:Y:S01]  /*3750*/  FSEL R27, R27, -INF , !P2 ;  /* 0xff8000001b1b7808 */ /* 0x000fe20005000000 */
[----:B------:R-:W-:Y:S01]  /*3760*/  UMOV UR10, UR39 ;  /* 0x00000027000a7c82 */ /* 0x000fe20008000000 */
[----:B------:R-:W-:Y:S01]  /*3770*/  ISETP.NE.AND P2, PT, R14, RZ, PT ;  /* 0x000000ff0e00720c */ /* 0x000fe20003f45270 */
[----:B------:R-:W-:Y:S01]  /*3780*/  @UP0 USHF.R.U32.HI UR10, URZ, UR18, UR7 ;  /* 0x000000123f0a0299 */ /* 0x000fe20008011607 */
[----:B------:R-:W-:-:S02]  /*3790*/  FSEL R30, R30, -INF , !P3 ;  /* 0xff8000001e1e7808 */ /* 0x000fc40005800000 */
[----:B------:R-:W-:Y:S02]  /*37a0*/  ISETP.GT.AND P2, PT, R6, 0x9, !P2 ;  /* 0x000000090600780c */ /* 0x000fe40005744270 */
[----:B------:R-:W-:Y:S02]  /*37b0*/  ISETP.NE.AND P3, PT, R28, RZ, PT ;  /* 0x000000ff1c00720c */ /* 0x000fe40003f65270 */
[----:B------:R-:W-:Y:S02]  /*37c0*/  ISETP.LT.OR P2, PT, R0, 0xa, P2 ;  /* 0x0000000a0000780c */ /* 0x000fe40001741670 */
[----:B------:R-:W-:Y:S02]  /*37d0*/  FMNMX.FTZ R2, R13, R25, !PT ;  /* 0x000000190d027209 */ /* 0x000fe40007810000 */
[----:B------:R-:W-:Y:S02]  /*37e0*/  FSEL R31, R31, -INF , !P2 ;  /* 0xff8000001f1f7808 */ /* 0x000fe40005000000 */
[----:B------:R-:W-:-:S02]  /*37f0*/  ISETP.NE.AND P2, PT, R20, RZ, PT ;  /* 0x000000ff1400720c */ /* 0x000fc40003f45270 */
[----:B------:R-:W-:Y:S02]  /*3800*/  ISETP.NE.AND P6, PT, R72, RZ, PT ;  /* 0x000000ff4800720c */ /* 0x000fe40003fc5270 */
[----:B------:R-:W-:Y:S02]  /*3810*/  ISETP.GT.AND P2, PT, R6, 0x10, !P2 ;  /* 0x000000100600780c */ /* 0x000fe40005744270 */
[----:B------:R-:W-:Y:S02]  /*3820*/  FMNMX.FTZ R2, R15, R2, !PT ;  /* 0x000000020f027209 */ /* 0x000fe40007810000 */
        /* <DEDUP_REMOVED lines=10> */
[----:B------:R-:W-:Y:S02]  /*38d0*/  ISETP.GT.AND P2, PT, R6, 0x18, !P3 ;  /* 0x000000180600780c */ /* 0x000fe40005f44270 */
[----:B------:R-:W-:Y:S02]  /*38e0*/  FMNMX.FTZ R3, R37, R2, !PT ;  /* 0x0000000225037209 */ /* 0x000fe40007810000 */
[----:B------:R-:W-:Y:S02]  /*38f0*/  ISETP.LT.OR P2, PT, R0, 0x19, P2 ;  /* 0x000000190000780c */ /* 0x000fe40001741670 */
[----:B------:R-:W-:Y:S02]  /*3900*/  FMNMX.FTZ R2, R40, R3, !PT ;  /* 0x0000000328027209 */ /* 0x000fe40007810000 */
[----:B------:R-:W-:-:S02]  /*3910*/  FSEL R38, R38, -INF , !P2 ;  /* 0xff80000026267808 */ /* 0x000fc40005000000 */
[----:B------:R-:W-:Y:S02]  /*3920*/  ISETP.GT.AND P2, PT, R6, 0x19, !P6 ;  /* 0x000000190600780c */ /* 0x000fe40007744270 */
[----:B------:R-:W-:Y:S02]  /*3930*/  FMNMX.FTZ R3, R41, R2, !PT ;  /* 0x0000000229037209 */ /* 0x000fe40007810000 */
[----:B------:R-:W-:Y:S02]  /*3940*/  ISETP.LT.OR P2, PT, R0, 0x1a, P2 ;  /* 0x0000001a0000780c */ /* 0x000fe40001741670 */
[----:B------:R-:W-:Y:S02]  /*3950*/  FMNMX.FTZ R2, R44, R3, !PT ;  /* 0x000000032c027209 */ /* 0x000fe40007810000 */
[----:B------:R-:W-:Y:S02]  /*3960*/  FSEL R39, R39, -INF , !P2 ;  /* 0xff80000027277808 */ /* 0x000fe40005000000 */
[----:B------:R-:W-:-:S02]  /*3970*/  ISETP.NE.AND P2, PT, R73, RZ, PT ;  /* 0x000000ff4900720c */ /* 0x000fc40003f45270 */
[----:B------:R-:W-:Y:S02]  /*3980*/  FMNMX.FTZ R3, R45, R2, !PT ;  /* 0x000000022d037209 */ /* 0x000fe40007810000 */
        /* <DEDUP_REMOVED lines=29> */
[----:B------:R-:W-:Y:S01]  /*3b60*/  ISETP.NE.AND P3, PT, R84, RZ, PT ;  /* 0x000000ff5400720c */ /* 0x000fe20003f65270 */
[----:B------:R-:W0:Y:S01]  /*3b70*/  SHFL.BFLY PT, R3, R2, 0x2, 0x1f ;  /* 0x0c401f0002037f89 */ /* 0x000e2200000e0000 */
[----:B------:R-:W-:Y:S02]  /*3b80*/  ISETP.LT.OR P2, PT, R0, 0x31, P2 ;  /* 0x000000310000780c */ /* 0x000fe40001741670 */
[----:B------:R-:W-:Y:S02]  /*3b90*/  ISETP.NE.AND P6, PT, R12, RZ, PT ;  /* 0x000000ff0c00720c */ /* 0x000fe40003fc5270 */
[----:B------:R-:W-:Y:S02]  /*3ba0*/  FSEL R50, R50, -INF , !P2 ;  /* 0xff80000032327808 */ /* 0x000fe40005000000 */
[----:B------:R-:W-:Y:S02]  /*3bb0*/  ISETP.NE.AND P2, PT, R80, RZ, PT ;  /* 0x000000ff5000720c */ /* 0x000fe40003f45270 */
[----:B------:R-:W-:-:S02]  /*3bc0*/  ISETP.GT.AND P4, PT, R6, 0x51, !P4 ;  /* 0x000000510600780c */ /* 0x000fc40006784270 */
[C---:B------:R-:W-:Y:S02]  /*3bd0*/  ISETP.GT.AND P2, PT, R6.reuse, 0x31, !P2 ;  /* 0x000000310600780c */ /* 0x040fe40005744270 */
[----:B------:R-:W-:Y:S02]  /*3be0*/  ISETP.GT.AND P5, PT, R6, 0x58, !P5 ;  /* 0x000000580600780c */ /* 0x000fe40006fa4270 */
[C---:B------:R-:W-:Y:S02]  /*3bf0*/  ISETP.LT.OR P2, PT, R0.reuse, 0x32, P2 ;  /* 0x000000320000780c */ /* 0x040fe40001741670 */
[----:B------:R-:W-:Y:S02]  /*3c00*/  ISETP.LT.OR P4, PT, R0, 0x52, P4 ;  /* 0x000000520000780c */ /* 0x000fe40002781670 */
[----:B------:R-:W-:Y:S02]  /*3c10*/  FSEL R51, R51, -INF , !P2 ;  /* 0xff80000033337808 */ /* 0x000fe40005000000 */
[----:B------:R-:W-:-:S02]  /*3c20*/  ISETP.NE.AND P2, PT, R81, RZ, PT ;  /* 0x000000ff5100720c */ /* 0x000fc40003f45270 */
[----:B------:R-:W-:Y:S02]  /*3c30*/  ISETP.LT.OR P5, PT, R0, 0x59, P5 ;  /* 0x000000590000780c */ /* 0x000fe40002fa1670 */
[----:B------:R-:W-:Y:S02]  /*3c40*/  ISETP.GT.AND P2, PT, R6, 0x38, !P2 ;  /* 0x000000380600780c */ /* 0x000fe40005744270 */
[----:B0-----:R-:W-:Y:S02]  /*3c50*/  FMNMX.FTZ R8, R2, R3, !PT ;  /* 0x0000000302087209 */ /* 0x001fe40007810000 */
[----:B------:R-:W-:Y:S02]  /*3c60*/  ISETP.LT.OR P2, PT, R0, 0x39, P2 ;  /* 0x000000390000780c */ /* 0x000fe40001741670 */
[----:B------:R-:W-:Y:S01]  /*3c70*/  FSEL R67, R67, -INF , !P4 ;  /* 0xff80000043437808 */ /* 0x000fe20006000000 */
[----:B------:R-:W0:Y:S01]  /*3c80*/  SHFL.BFLY PT, R3, R8, 0x1, 0x1f ;  /* 0x0c201f0008037f89 */ /* 0x000e2200000e0000 */
[----:B------:R-:W-:-:S02]  /*3c90*/  FSEL R54, R54, -INF , !P2 ;  /* 0xff80000036367808 */ /* 0x000fc40005000000 */
[----:B------:R-:W-:Y:S02]  /*3ca0*/  ISETP.NE.AND P2, PT, R82, RZ, PT ;  /* 0x000000ff5200720c */ /* 0x000fe40003f45270 */
[----:B------:R-:W-:Y:S02]  /*3cb0*/  FSEL R70, R70, -INF , !P5 ;  /* 0xff80000046467808 */ /* 0x000fe40006800000 */
[----:B------:R-:W-:Y:S02]  /*3cc0*/  ISETP.GT.AND P2, PT, R6, 0x39, !P2 ;  /* 0x000000390600780c */ /* 0x000fe40005744270 */
[----:B------:R-:W-:Y:S02]  /*3cd0*/  R2UR UR11, R77 ;  /* 0x000000004d0b72ca */ /* 0x000fe400000e0000 */
[----:B------:R-:W-:-:S04]  /*3ce0*/  ISETP.LT.OR P2, PT, R0, 0x3a, P2 ;  /* 0x0000003a0000780c */ /* 0x000fc80001741670 */
[----:B------:R-:W-:Y:S02]  /*3cf0*/  FSEL R55, R55, -INF , !P2 ;  /* 0xff80000037377808 */ /* 0x000fe40005000000 */
[----:B------:R-:W-:-:S04]  /*3d00*/  ISETP.NE.AND P2, PT, R83, RZ, PT ;  /* 0x000000ff5300720c */ /* 0x000fc80003f45270 */
[----:B------:R-:W-:Y:S01]  /*3d10*/  ISETP.GT.AND P2, PT, R6, 0x40, !P2 ;  /* 0x000000400600780c */ /* 0x000fe20005744270 */
[----:B------:R-:W-:Y:S01]  /*3d20*/  UIADD3 UR6, UR11, UR10, URZ ;  /* 0x0000000a0b067290 */ /* 0x000fe2000fffe03f */
[----:B0-----:R-:W-:Y:S02]  /*3d30*/  FMNMX.FTZ R3, R8, R3, !PT ;  /* 0x0000000308037209 */ /* 0x001fe40007810000 */
[----:B------:R-:W-:Y:S01]  /*3d40*/  ISETP.LT.OR P2, PT, R0, 0x41, P2 ;  /* 0x000000410000780c */ /* 0x000fe20001741670 */
[----:B------:R-:W-:Y:S02]  /*3d50*/  UIADD3 UR4, UR6, UR4, URZ ;  /* 0x0000000406047290 */ /* 0x000fe4000fffe03f */
[----:B------:R-:W-:Y:S01]  /*3d60*/  FMUL.FTZ R7, R3, UR14 ;  /* 0x0000000e03077c20 */ /* 0x000fe20008410000 */
[----:B------:R-:W-:Y:S02]  /*3d70*/  FSEL R58, R58, -INF , !P2 ;  /* 0xff8000003a3a7808 */ /* 0x000fe40005000000 */
[----:B------:R-:W-:-:S02]  /*3d80*/  ISETP.GT.AND P2, PT, R6, 0x41, !P3 ;  /* 0x000000410600780c */ /* 0x000fc40005f44270 */
[----:B------:R-:W-:Y:S02]  /*3d90*/  ISETP.NE.AND P3, PT, R87, RZ, PT ;  /* 0x000000ff5700720c */ /* 0x000fe40003f65270 */
[----:B------:R-:W-:Y:S02]  /*3da0*/  ISETP.LT.OR P2, PT, R0, 0x42, P2 ;  /* 0x000000420000780c */ /* 0x000fe40001741670 */
[C---:B------:R-:W-:Y:S02]  /*3db0*/  ISETP.GT.AND P3, PT, R6.reuse, 0x50, !P3 ;  /* 0x000000500600780c */ /* 0x040fe40005f64270 */
[----:B------:R-:W-:Y:S02]  /*3dc0*/  FSEL R59, R59, -INF , !P2 ;  /* 0xff8000003b3b7808 */ /* 0x000fe40005000000 */
[----:B------:R-:W-:Y:S02]  /*3dd0*/  ISETP.GT.AND P2, PT, R6, RZ, !P6 ;  /* 0x000000ff0600720c */ /* 0x000fe40007744270 */
[----:B------:R-:W-:-:S02]  /*3de0*/  ISETP.NE.AND P6, PT, R85, RZ, PT ;  /* 0x000000ff5500720c */ /* 0x000fc40003fc5270 */
[C---:B------:R-:W-:Y:S02]  /*3df0*/  ISETP.LT.OR P2, PT, R0.reuse, 0x1, P2 ;  /* 0x000000010000780c */ /* 0x040fe40001741670 */
[----:B------:R-:W-:Y:S02]  /*3e00*/  ISETP.LT.OR P3, PT, R0, 0x51, P3 ;  /* 0x000000510000780c */ /* 0x000fe40001f61670 */
[----:B------:R-:W-:Y:S02]  /*3e10*/  FSEL R26, R26, -INF , !P2 ;  /* 0xff8000001a1a7808 */ /* 0x000fe40005000000 */
[----:B------:R-:W-:Y:S02]  /*3e20*/  FSETP.NEU.FTZ.AND P2, PT, R3, -INF , PT ;  /* 0xff8000000300780b */ /* 0x000fe40003f5d000 */
[----:B------:R-:W-:Y:S02]  /*3e30*/  FSEL R66, R66, -INF , !P3 ;  /* 0xff80000042427808 */ /* 0x000fe40005800000 */
[----:B------:R-:W-:-:S02]  /*3e40*/  FSEL R10, R7, RZ, P2 ;  /* 0x000000ff070a7208 */ /* 0x000fc40001000000 */
[----:B------:R-:W-:Y:S02]  /*3e50*/  FMNMX.FTZ R7, R26, R27, !PT ;  /* 0x0000001b1a077209 */ /* 0x000fe40007810000 */
[----:B------:R-:W-:Y:S01]  /*3e60*/  ISETP.GT.AND P2, PT, R6, 0x48, !P6 ;  /* 0x000000480600780c */ /* 0x000fe20007744270 */
[--C-:B------:R-:W-:Y:S01]  /*3e70*/  FFMA.FTZ R188, R13, UR14, -R10.reuse ;  /* 0x0000000e0dbc7c23 */ /* 0x100fe2000801080a */
[----:B------:R-:W-:Y:S01]  /*3e80*/  FMNMX.FTZ R2, R30, R7, !PT ;  /* 0x000000071e027209 */ /* 0x000fe20007810000 */
[--C-:B------:R-:W-:Y:S01]  /*3e90*/  FFMA.FTZ R190, R15, UR14, -R10.reuse ;  /* 0x0000000e0fbe7c23 */ /* 0x100fe2000801080a */
[----:B------:R-:W-:Y:S01]  /*3ea0*/  ISETP.LT.OR P2, PT, R0, 0x49, P2 ;  /* 0x000000490000780c */ /* 0x000fe20001741670 */
[--C-:B------:R-:W-:Y:S01]  /*3eb0*/  FFMA.FTZ R8, R25, UR14, -R10.reuse ;  /* 0x0000000e19087c23 */ /* 0x100fe2000801080a */
[----:B------:R-:W-:Y:S01]  /*3ec0*/  FMNMX.FTZ R7, R31, R2, !PT ;  /* 0x000000021f077209 */ /* 0x000fe20007810000 */
[----:B------:R-:W-:Y:S01]  /*3ed0*/  MUFU.EX2 R188, R188 ;  /* 0x000000bc00bc7308 */ /* 0x000fe20000000800 */
[----:B------:R-:W-:Y:S01]  /*3ee0*/  FSEL R62, R62, -INF , !P2 ;  /* 0xff8000003e3e7808 */ /* 0x000fe20005000000 */
[--C-:B------:R-:W-:Y:S01]  /*3ef0*/  FFMA.FTZ R29, R29, UR14, -R10.reuse ;  /* 0x0000000e1d1d7c23 */ /* 0x100fe2000801080a */
[----:B------:R-:W-:Y:S01]  /*3f00*/  FMNMX.FTZ R2, R34, R7, !PT ;  /* 0x0000000722027209 */ /* 0x000fe20007810000 */
[--C-:B------:R-:W-:Y:S01]  /*3f10*/  FFMA.FTZ R184, R32, UR14, -R10.reuse ;  /* 0x0000000e20b87c23 */ /* 0x100fe2000801080a */
[----:B------:R-:W-:Y:S01]  /*3f20*/  ISETP.NE.AND P2, PT, R86, RZ, PT ;  /* 0x000000ff5600720c */ /* 0x000fe20003f45270 */
[--C-:B------:R-:W-:Y:S01]  /*3f30*/  FFMA.FTZ R33, R33, UR14, -R10.reuse ;  /* 0x0000000e21217c23 */ /* 0x100fe2000801080a */
[----:B------:R-:W-:Y:S01]  /*3f40*/  FMNMX.FTZ R9, R35, R2, !PT ;  /* 0x0000000223097209 */ /* 0x000fe20007810000 */
[----:B------:R-:W0:Y:S01]  /*3f50*/  MUFU.EX2 R7, R8 ;  /* 0x0000000800077308 */ /* 0x000e220000000800 */
[----:B------:R-:W-:Y:S01]  /*3f60*/  ISETP.GT.AND P2, PT, R6, 0x49, !P2 ;  /* 0x000000490600780c */ /* 0x000fe20005744270 */
[--C-:B------:R-:W-:Y:S01]  /*3f70*/  FFMA.FTZ R186, R36, UR14, -R10.reuse ;  /* 0x0000000e24ba7c23 */ /* 0x100fe2000801080a */
[----:B------:R-:W-:Y:S01]  /*3f80*/  FMNMX.FTZ R2, R38, R9, !PT ;  /* 0x0000000926027209 */ /* 0x000fe20007810000 */
[--C-:B------:R-:W-:Y:S01]  /*3f90*/  FFMA.FTZ R37, R37, UR14, -R10.reuse ;  /* 0x0000000e25257c23 */ /* 0x100fe2000801080a */
[----:B------:R-:W-:Y:S01]  /*3fa0*/  ISETP.LT.OR P2, PT, R0, 0x4a, P2 ;  /* 0x0000004a0000780c */ /* 0x000fe20001741670 */
[--C-:B------:R-:W-:Y:S01]  /*3fb0*/  FFMA.FTZ R180, R40, UR14, -R10.reuse ;  /* 0x0000000e28b47c23 */ /* 0x100fe2000801080a */
[----:B------:R-:W-:Y:S01]  /*3fc0*/  FMNMX.FTZ R9, R39, R2, !PT ;  /* 0x0000000227097209 */ /* 0x000fe20007810000 */
[----:B------:R-:W1:Y:S01]  /*3fd0*/  MUFU.EX2 R190, R190 ;  /* 0x000000be00be7308 */ /* 0x000e620000000800 */
[----:B------:R-:W-:Y:S01]  /*3fe0*/  FSEL R63, R63, -INF , !P2 ;  /* 0xff8000003f3f7808 */ /* 0x000fe20005000000 */
[--C-:B------:R-:W-:Y:S01]  /*3ff0*/  FFMA.FTZ R41, R41, UR14, -R10.reuse ;  /* 0x0000000e29297c23 */ /* 0x100fe2000801080a */
[----:B------:R-:W-:Y:S01]  /*4000*/  FMNMX.FTZ R2, R42, R9, !PT ;  /* 0x000000092a027209 */ /* 0x000fe20007810000 */
[--C-:B------:R-:W-:Y:S01]  /*4010*/  FFMA.FTZ R44, R44, UR14, -R10.reuse ;  /* 0x0000000e2c2c7c23 */ /* 0x100fe2000801080a */
[----:B------:R-:W-:Y:S01]  /*4020*/  ISETP.NE.AND P6, PT, R24, RZ, PT ;  /* 0x000000ff1800720c */ /* 0x000fe20003fc5270 */
[--C-:B------:R-:W-:Y:S01]  /*4030*/  FFMA.FTZ R45, R45, UR14, -R10.reuse ;  /* 0x0000000e2d2d7c23 */ /* 0x100fe2000801080a */
[----:B------:R-:W-:Y:S01]  /*4040*/  FMNMX.FTZ R11, R43, R2, !PT ;  /* 0x000000022b0b7209 */ /* 0x000fe20007810000 */
[----:B------:R-:W2:Y:S01]  /*4050*/  MUFU.EX2 R9, R29 ;  /* 0x0000001d00097308 */ /* 0x000ea20000000800 */
[----:B------:R-:W-:Y:S01]  /*4060*/  ISETP.GT.AND P6, PT, R6, 0x59, !P6 ;  /* 0x000000590600780c */ /* 0x000fe200077c4270 */
[----:B0-----:R-:W-:Y:S01]  /*4070*/  FADD.FTZ R21, R188, R7 ;  /* 0x00000007bc157221 */ /* 0x001fe20000010000 */
[----:B------:R-:W-:Y:S01]  /*4080*/  FMNMX.FTZ R2, R46, R11, !PT ;  /* 0x0000000b2e027209 */ /* 0x000fe20007810000 */
[--C-:B------:R-:W-:Y:S01]  /*4090*/  FFMA.FTZ R48, R48, UR14, -R10.reuse ;  /* 0x0000000e30307c23 */ /* 0x100fe2000801080a */
[----:B------:R-:W-:Y:S01]  /*40a0*/  ISETP.LT.OR P6, PT, R0, 0x5a, P6 ;  /* 0x0000005a0000780c */ /* 0x000fe200037c1670 */
[--C-:B------:R-:W-:Y:S01]  /*40b0*/  FFMA.FTZ R49, R49, UR14, -R10.reuse ;  /* 0x0000000e31317c23 */ /* 0x100fe2000801080a */
[----:B------:R-:W-:Y:S01]  /*40c0*/  FMNMX.FTZ R11, R47, R2, !PT ;  /* 0x000000022f0b7209 */ /* 0x000fe20007810000 */
[----:B------:R-:W0:Y:S01]  /*40d0*/  MUFU.EX2 R184, R184 ;  /* 0x000000b800b87308 */ /* 0x000e220000000800 */
[----:B------:R-:W-:Y:S01]  /*40e0*/  FSEL R71, R71, -INF , !P6 ;  /* 0xff80000047477808 */ /* 0x000fe20007000000 */
[----:B-1----:R-:W-:Y:S01]  /*40f0*/  FADD.FTZ R6, R190, R21 ;  /* 0x00000015be067221 */ /* 0x002fe20000010000 */
[----:B------:R-:W-:Y:S01]  /*4100*/  FMNMX.FTZ R2, R50, R11, !PT ;  /* 0x0000000b32027209 */ /* 0x000fe20007810000 */
[--C-:B------:R-:W-:Y:S01]  /*4110*/  FFMA.FTZ R52, R52, UR14, -R10.reuse ;  /* 0x0000000e34347c23 */ /* 0x100fe2000801080a */
[--C-:B------:R-:W-:Y:S01]  /*4120*/  FFMA.FTZ R53, R53, UR14, -R10.reuse ;  /* 0x0000000e35357c23 */ /* 0x100fe2000801080a */
[----:B------:R-:W-:Y:S01]  /*4130*/  FFMA.FTZ R56, R56, UR14, -R10 ;  /* 0x0000000e38387c23 */ /* 0x000fe2000801080a */
[----:B------:R-:W-:Y:S01]  /*4140*/  FMNMX.FTZ R13, R51, R2, !PT ;  /* 0x00000002330d7209 */ /* 0x000fe20007810000 */
[----:B------:R-:W1:Y:S01]  /*4150*/  MUFU.EX2 R11, R33 ;  /* 0x00000021000b7308 */ /* 0x000e620000000800 */
[----:B--2---:R-:W-:Y:S01]  /*4160*/  FADD.FTZ R21, R9, R6 ;  /* 0x0000000609157221 */ /* 0x004fe20000010000 */
[--C-:B------:R-:W-:Y:S01]  /*4170*/  FFMA.FTZ R57, R57, UR14, -R10.reuse ;  /* 0x0000000e39397c23 */ /* 0x100fe2000801080a */
[----:B------:R-:W-:Y:S01]  /*4180*/  FMNMX.FTZ R2, R54, R13, !PT ;  /* 0x0000000d36027209 */ /* 0x000fe20007810000 */
[--C-:B------:R-:W-:Y:S01]  /*4190*/  FFMA.FTZ R60, R60, UR14, -R10.reuse ;  /* 0x0000000e3c3c7c23 */ /* 0x100fe2000801080a */
[--C-:B------:R-:W-:Y:S01]  /*41a0*/  FFMA.FTZ R61, R61, UR14, -R10.reuse ;  /* 0x0000000e3d3d7c23 */ /* 0x100fe2000801080a */
[--C-:B------:R-:W-:Y:S01]  /*41b0*/  FFMA.FTZ R64, R64, UR14, -R10.reuse ;  /* 0x0000000e40407c23 */ /* 0x100fe2000801080a */
[----:B------:R-:W-:Y:S01]  /*41c0*/  FMNMX.FTZ R13, R55, R2, !PT ;  /* 0x00000002370d7209 */ /* 0x000fe20007810000 */
[----:B------:R-:W2:Y:S01]  /*41d0*/  MUFU.EX2 R186, R186 ;  /* 0x000000ba00ba7308 */ /* 0x000ea20000000800 */
[----:B0-----:R-:W-:Y:S01]  /*41e0*/  FADD.FTZ R6, R184, R21 ;  /* 0x00000015b8067221 */ /* 0x001fe20000010000 */
[--C-:B------:R-:W-:Y:S01]  /*41f0*/  FFMA.FTZ R65, R65, UR14, -R10.reuse ;  /* 0x0000000e41417c23 */ /* 0x100fe2000801080a */
[----:B------:R-:W-:Y:S01]  /*4200*/  FMNMX.FTZ R2, R58, R13, !PT ;  /* 0x0000000d3a027209 */ /* 0x000fe20007810000 */
[--C-:B------:R-:W-:Y:S01]  /*4210*/  FFMA.FTZ R68, R68, UR14, -R10.reuse ;  /* 0x0000000e44447c23 */ /* 0x100fe2000801080a */
[----:B------:R-:W-:Y:S01]  /*4220*/  F2FP.BF16.F32.PACK_AB R188, R7, R188 ;  /* 0x000000bc07bc723e */ /* 0x000fe200000010ff */
[----:B------:R-:W-:Y:S01]  /*4230*/  FFMA.FTZ R10, R69, UR14, -R10 ;  /* 0x0000000e450a7c23 */ /* 0x000fe2000801080a */
[----:B------:R-:W-:Y:S01]  /*4240*/  FMNMX.FTZ R15, R59, R2, !PT ;  /* 0x000000023b0f7209 */ /* 0x000fe20007810000 */
[----:B------:R-:W0:Y:S01]  /*4250*/  MUFU.EX2 R13, R37 ;  /* 0x00000025000d7308 */ /* 0x000e220000000800 */
[----:B-1----:R-:W-:Y:S01]  /*4260*/  FADD.FTZ R21, R11, R6 ;  /* 0x000000060b157221 */ /* 0x002fe20000010000 */
[----:B------:R-:W-:-:S02]  /*4270*/  F2FP.BF16.F32.PACK_AB R190, R9, R190 ;  /* 0x000000be09be723e */ /* 0x000fc400000010ff */
[----:B------:R-:W-:Y:S02]  /*4280*/  FMNMX.FTZ R2, R62, R15, !PT ;  /* 0x0000000f3e027209 */ /* 0x000fe40007810000 */
[----:B------:R-:W-:Y:S02]  /*4290*/  F2FP.BF16.F32.PACK_AB R184, R11, R184 ;  /* 0x000000b80bb8723e */ /* 0x000fe400000010ff */
        /* <DEDUP_REMOVED lines=11> */
[----:B-1----:R-:W-:-:S03]  /*4350*/  FADD.FTZ R6, R180, R21 ;  /* 0x00000015b4067221 */ /* 0x002fc60000010000 */
[----:B------:R-:W1:Y:S04]  /*4360*/  SHFL.BFLY PT, R15, R0, 0x2, 0x1f ;  /* 0x0c401f00000f7f89 */ /* 0x000e6800000e0000 */
[----:B------:R-:W3:Y:S01]  /*4370*/  MUFU.EX2 R45, R45 ;  /* 0x0000002d002d7308 */ /* 0x000ee20000000800 */
[C---:B--2---:R-:W-:Y:S01]  /*4380*/  FADD.FTZ R25, R41.reuse, R6 ;  /* 0x0000000629197221 */ /* 0x044fe20000010000 */
[----:B------:R-:W-:-:S06]  /*4390*/  F2FP.BF16.F32.PACK_AB R180, R41, R180 ;  /* 0x000000b429b4723e */ /* 0x000fcc00000010ff */
[----:B------:R-:W2:Y:S01]  /*43a0*/  MUFU.EX2 R48, R48 ;  /* 0x0000003000307308 */ /* 0x000ea20000000800 */
[----:B0-----:R-:W-:-:S07]  /*43b0*/  FADD.FTZ R8, R44, R25 ;  /* 0x000000192c087221 */ /* 0x001fce0000010000 */
[----:B------:R-:W0:Y:S01]  /*43c0*/  MUFU.EX2 R49, R49 ;  /* 0x0000003100317308 */ /* 0x000e220000000800 */
[C---:B---3--:R-:W-:Y:S01]  /*43d0*/  FADD.FTZ R25, R45.reuse, R8 ;  /* 0x000000082d197221 */ /* 0x048fe20000010000 */
[----:B------:R-:W-:Y:S02]  /*43e0*/  F2FP.BF16.F32.PACK_AB R182, R45, R44 ;  /* 0x0000002c2db6723e */ /* 0x000fe400000010ff */
[----:B-1----:R-:W-:-:S04]  /*43f0*/  FMNMX.FTZ R15, R0, R15, !PT ;  /* 0x0000000f000f7209 */ /* 0x002fc80007810000 */
[----:B------:R-:W1:Y:S01]  /*4400*/  MUFU.EX2 R52, R52 ;  /* 0x0000003400347308 */ /* 0x000e620000000800 */
[----:B------:R-:W3:Y:S01]  /*4410*/  SHFL.BFLY PT, R2, R15, 0x1, 0x1f ;  /* 0x0c201f000f027f89 */ /* 0x000ee200000e0000 */
[----:B--2---:R-:W-:-:S06]  /*4420*/  FADD.FTZ R8, R48, R25 ;  /* 0x0000001930087221 */ /* 0x004fcc0000010000 */
[----:B------:R-:W2:Y:S01]  /*4430*/  MUFU.EX2 R53, R53 ;  /* 0x0000003500357308 */ /* 0x000ea20000000800 */
[C---:B0-----:R-:W-:Y:S01]  /*4440*/  FADD.FTZ R25, R49.reuse, R8 ;  /* 0x0000000831197221 */ /* 0x041fe20000010000 */
[----:B------:R-:W-:-:S06]  /*4450*/  F2FP.BF16.F32.PACK_AB R176, R49, R48 ;  /* 0x0000003031b0723e */ /* 0x000fcc00000010ff */
[----:B------:R-:W0:Y:S01]  /*4460*/  MUFU.EX2 R56, R56 ;  /* 0x0000003800387308 */ /* 0x000e220000000800 */
[----:B-1----:R-:W-:-:S07]  /*4470*/  FADD.FTZ R8, R52, R25 ;  /* 0x0000001934087221 */ /* 0x002fce0000010000 */
[----:B------:R-:W1:Y:S01]  /*4480*/  MUFU.EX2 R57, R57 ;  /* 0x0000003900397308 */ /* 0x000e620000000800 */
[----:B---3--:R-:W-:Y:S01]  /*4490*/  FMNMX.FTZ R2, R15, R2, !PT ;  /* 0x000000020f027209 */ /* 0x008fe20007810000 */
[C---:B--2---:R-:W-:Y:S01]  /*44a0*/  FADD.FTZ R25, R53.reuse, R8 ;  /* 0x0000000835197221 */ /* 0x044fe20000010000 */
[----:B------:R-:W-:Y:S02]  /*44b0*/  F2FP.BF16.F32.PACK_AB R178, R53, R52 ;  /* 0x0000003435b2723e */ /* 0x000fe400000010ff */
[C---:B------:R-:W-:Y:S01]  /*44c0*/  FSETP.NEU.FTZ.AND P2, PT, R2.reuse, -INF , PT ;  /* 0xff8000000200780b */ /* 0x040fe20003f5d000 */
[----:B------:R-:W-:Y:S02]  /*44d0*/  FMUL.FTZ R0, R2, UR14 ;  /* 0x0000000e02007c20 */ /* 0x000fe40008410000 */
[----:B------:R-:W2:Y:S01]  /*44e0*/  MUFU.EX2 R60, R60 ;  /* 0x0000003c003c7308 */ /* 0x000ea20000000800 */
[----:B0-----:R-:W-:Y:S02]  /*44f0*/  FADD.FTZ R8, R56, R25 ;  /* 0x0000001938087221 */ /* 0x001fe40000010000 */
[----:B------:R-:W-:-:S02]  /*4500*/  FSEL R0, R0, RZ, P2 ;  /* 0x000000ff00007208 */ /* 0x000fc40001000000 */
[----:B------:R-:W-:-:S03]  /*4510*/  PLOP3.LUT P2, PT, PT, PT, UP1, 0x40, 0x0 ;  /* 0x000000000000781c */ /* 0x000fc60003f4e818 */
        /* <DEDUP_REMOVED lines=17> */
[----:B------:R-:W-:Y:S01]  /*4630*/  FFMA.FTZ R55, R55, UR14, -R0 ;  /* 0x0000000e37377c23 */ /* 0x000fe20008010800 */
[----:B-1----:R-:W-:Y:S01]  /*4640*/  FADD.FTZ R9, R57, R8 ;  /* 0x0000000839097221 */ /* 0x002fe20000010000 */
[--C-:B------:R-:W-:Y:S01]  /*4650*/  FFMA.FTZ R58, R58, UR14, -R0.reuse ;  /* 0x0000000e3a3a7c23 */ /* 0x100fe20008010800 */
[--C-:B------:R-:W-:Y:S01]  /*4660*/  FFMA.FTZ R59, R59, UR14, -R0.reuse ;  /* 0x0000000e3b3b7c23 */ /* 0x100fe20008010800 */
[--C-:B------:R-:W-:Y:S01]  /*4670*/  FFMA.FTZ R62, R62, UR14, -R0.reuse ;  /* 0x0000000e3e3e7c23 */ /* 0x100fe20008010800 */
[----:B------:R-:W1:Y:S01]  /*4680*/  MUFU.EX2 R30, R30 ;  /* 0x0000001e001e7308 */ /* 0x000e620000000800 */
[----:B--2---:R-:W-:Y:S01]  /*4690*/  FADD.FTZ R8, R60, R9 ;  /* 0x000000093c087221 */ /* 0x004fe20000010000 */
[--C-:B------:R-:W-:Y:S01]  /*46a0*/  FFMA.FTZ R63, R63, UR14, -R0.reuse ;  /* 0x0000000e3f3f7c23 */ /* 0x100fe20008010800 */
[--C-:B------:R-:W-:Y:S01]  /*46b0*/  FFMA.FTZ R66, R66, UR14, -R0.reuse ;  /* 0x0000000e42427c23 */ /* 0x100fe20008010800 */
[--C-:B------:R-:W-:Y:S01]  /*46c0*/  FFMA.FTZ R67, R67, UR14, -R0.reuse ;  /* 0x0000000e43437c23 */ /* 0x100fe20008010800 */
[--C-:B------:R-:W-:Y:S01]  /*46d0*/  FFMA.FTZ R70, R70, UR14, -R0.reuse ;  /* 0x0000000e46467c23 */ /* 0x100fe20008010800 */
[----:B------:R-:W-:Y:S01]  /*46e0*/  FFMA.FTZ R0, R71, UR14, -R0 ;  /* 0x0000000e47007c23 */ /* 0x000fe20008010800 */
[----:B------:R-:W-:Y:S01]  /*46f0*/  F2FP.BF16.F32.PACK_AB R172, R57, R56 ;  /* 0x0000003839ac723e */ /* 0x000fe200000010ff */
[----:B------:R-:W2:Y:S01]  /*4700*/  MUFU.EX2 R31, R31 ;  /* 0x0000001f001f7308 */ /* 0x000ea20000000800 */
[----:B0-----:R-:W-:Y:S01]  /*4710*/  FADD.FTZ R21, R26, R27 ;  /* 0x0000001b1a157221 */ /* 0x001fe20000010000 */
        /* <DEDUP_REMOVED lines=37> */
[C---:B0-----:R-:W-:Y:S01]  /*4970*/  FADD.FTZ R9, R65.reuse, R8 ;  /* 0x0000000841097221 */ /* 0x041fe20000010000 */
[----:B------:R-:W-:-:S06]  /*4980*/  F2FP.BF16.F32.PACK_AB R168, R65, R64 ;  /* 0x0000004041a8723e */ /* 0x000fcc00000010ff */
[----:B------:R-:W0:Y:S01]  /*4990*/  MUFU.EX2 R55, R55 ;  /* 0x0000003700377308 */ /* 0x000e220000000800 */
[----:B-1----:R-:W-:-:S07]  /*49a0*/  FADD.FTZ R6, R54, R7 ;  /* 0x0000000736067221 */ /* 0x002fce0000010000 */
        /* <DEDUP_REMOVED lines=38> */
.L_x_1171:
[----:B------:R-:W-:-:S11]  /*4c10*/  UISETP.NE.AND UP2, UPT, UR5, 0x1, UPT ;  /* 0x000000010500788c */ /* 0x000fd6000bf45270 */
[----:B------:R-:W-:Y:S02]  /*4c20*/  @UP2 ULDC.64 UR6, c[0x0][0x9e8] ;  /* 0x00027a0000062ab9 */ /* 0x000fe40000000a00 */
[----:B------:R-:W-:-:S04]  /*4c30*/  UIMAD.WIDE.U32 UR10, UR18, UR6, URZ ;  /* 0x00000006120a72a5 */ /* 0x000fc8000f8e003f */
[----:B------:R-:W-:-:S12]  /*4c40*/  @UP2 USHF.R.U32.HI UR18, URZ, UR7, UR11 ;  /* 0x000000073f122299 */ /* 0x000fd8000801160b */
.L_x_1172:
[----:B------:R-:W-:-:S04]  /*4c50*/  UIMAD UR5, UR18, UR5, UR5 ;  /* 0x00000005120572a4 */ /* 0x000fc8000f8e0205 */
[----:B------:R-:W-:-:S04]  /*4c60*/  UISETP.LT.AND UP2, UPT, UR4, UR5, UPT ;  /* 0x000000050400728c */ /* 0x000fc8000bf41270 */
[----:B------:R-:W-:-:S12]  /*4c70*/  USEL UR4, UR4, UR5, UP2 ;  /* 0x0000000504047287 */ /* 0x000fd80009000000 */
.L_x_1170:
        /* <DEDUP_REMOVED lines=10> */
[----:B------:R-:W-:Y:S02]  /*4d20*/  CS2R R108, SRZ ;  /* 0x00000000006c7805 */ /* 0x000fe4000001ff00 */
[----:B------:R-:W-:Y:S01]  /*4d30*/  CS2R R106, SRZ ;  /* 0x00000000006a7805 */ /* 0x000fe2000001ff00 */
[----:B------:R-:W-:Y:S01]  /*4d40*/  UISETP.LT.AND UP2, UPT, UR61, UR4, UPT ;  /* 0x000000043d00728c */ /* 0x000fe2000bf41270 */
[----:B------:R-:W-:Y:S02]  /*4d50*/  CS2R R104, SRZ ;  /* 0x0000000000687805 */ /* 0x000fe4000001ff00 */
[----:B------:R-:W-:Y:S02]  /*4d60*/  CS2R R102, SRZ ;  /* 0x0000000000667805 */ /* 0x000fe4000001ff00 */
[----:B------:R-:W-:Y:S01]  /*4d70*/  CS2R R100, SRZ ;  /* 0x0000000000647805 */ /* 0x000fe2000001ff00 */
[----:B------:R-:W-:Y:S01]  /*4d80*/  USEL UR58, UR61, UR4, !UP2 ;  /* 0x000000043d3a7287 */ /* 0x000fe2000d000000 */
[----:B------:R-:W-:-:S02]  /*4d90*/  CS2R R98, SRZ ;  /* 0x0000000000627805 */ /* 0x000fc4000001ff00 */
[----:B------:R-:W-:Y:S02]  /*4da0*/  CS2R R96, SRZ ;  /* 0x0000000000607805 */ /* 0x000fe4000001ff00 */
[----:B------:R-:W-:Y:S02]  /*4db0*/  CS2R R94, SRZ ;  /* 0x00000000005e7805 */ /* 0x000fe4000001ff00 */
[----:B------:R-:W-:Y:S02]  /*4dc0*/  CS2R R92, SRZ ;  /* 0x00000000005c7805 */ /* 0x000fe4000001ff00 */
[----:B------:R-:W-:Y:S02]  /*4dd0*/  CS2R R90, SRZ ;  /* 0x00000000005a7805 */ /* 0x000fe4000001ff00 */
[----:B------:R-:W-:Y:S02]  /*4de0*/  ISETP.GE.AND P2, PT, R8, UR58, PT ;  /* 0x0000003a08007c0c */ /* 0x000fe4000bf46270 */
        /* <DEDUP_REMOVED lines=33> */
[----:B------:R-:W-:Y:S06]  /*5000*/  @!P2 BRA `(.L_x_1173) ;  /* 0x000000300034a947 */ /* 0x000fec0003800000 */
[----:B------:R-:W-:Y:S01]  /*5010*/  IMAD.MOV.U32 R0, RZ, RZ, 0x3f800000 ;  /* 0x3f800000ff007424 */ /* 0x000fe200078e00ff */
[----:B------:R-:W-:Y:S01]  /*5020*/  ULDC UR59, c[0x0][0x9e4] ;  /* 0x00027900003b7ab9 */ /* 0x000fe20000000800 */
[----:B------:R-:W-:-:S07]  /*5030*/  IMAD.MOV.U32 R119, RZ, RZ, RZ ;  /* 0x000000ffff777224 */ /* 0x000fce00078e00ff */
.L_x_1190:
[----:B------:R-:W-:-:S04]  /*5040*/  UIADD3 UR4, UR36, 0x1, URZ ;  /* 0x0000000124047890 */ /* 0x000fc8000fffe03f */
[----:B------:R-:W-:-:S04]  /*5050*/  UISETP.NE.AND UP2, UPT, UR4, 0x2, UPT ;  /* 0x000000020400788c */ /* 0x000fc8000bf45270 */
[----:B------:R-:W-:Y:S02]  /*5060*/  USEL UR7, URZ, 0x1, UP2 ;  /* 0x000000013f077887 */ /* 0x000fe40009000000 */
[----:B------:R-:W-:Y:S02]  /*5070*/  USEL UR4, UR4, URZ, UP2 ;  /* 0x0000003f04047287 */ /* 0x000fe40009000000 */
[----:B------:R-:W-:Y:S01]  /*5080*/  ULOP3.LUT UR7, UR38, UR7, URZ, 0x3c, !UPT ;  /* 0x0000000726077292 */ /* 0x000fe2000f8e3c3f */
[----:B------:R-:W-:Y:S11]  /*5090*/  @!P0 BRA `(.L_x_1174) ;  /* 0x0000000000048947 */ /* 0x000ff60003800000 */
[----:B------:R-:W-:Y:S01]  /*50a0*/  BPT.TRAP 0x1 ;  /* 0x000000040000795c */ /* 0x000fe20000300000 */
.L_x_1174:
[----:B------:R-:W-:Y:S01]  /*50b0*/  ULEA UR6, UR4, UR37, 0x3 ;  /* 0x0000002504067291 */ /* 0x000fe2000f8e183f */
[----:B------:R-:W-:-:S05]  /*50c0*/  IMAD.U32 R9, RZ, RZ, UR7 ;  /* 0x00000007ff097e24 */ /* 0x000fca000f8e00ff */
[----:B------:R-:W-:-:S04]  /*50d0*/  SHF.L.U32 R9, R9, 0x1f, RZ ;  /* 0x0000001f09097819 */ /* 0x000fc800000006ff */
[----:B------:R0:W1:Y:S01]  /*50e0*/  SYNCS.PHASECHK.TRANS64.TRYWAIT P2, [UR6+0x30830], R9 ;  /* 0x03083009ff0075a7 */ /* 0x0000620008040146 */
[----:B------:R-:W-:Y:S05]  /*50f0*/  @!P0 BRA `(.L_x_1175) ;  /* 0x0000000000048947 */ /* 0x000fea0003800000 */
[----:B------:R-:W-:Y:S01]  /*5100*/  BPT.TRAP 0x1 ;  /* 0x000000040000795c */ /* 0x000fe20000300000 */
.L_x_1175:
[-C--:B------:R-:W-:Y:S01]  /*5110*/  FMUL.FTZ R24, R24, R10.reuse ;  /* 0x0000000a18187220 */ /* 0x080fe20000410000 */
[----:B------:R-:W-:Y:S01]  /*5120*/  FMUL.FTZ R25, R25, R10 ;  /* 0x0000000a19197220 */ /* 0x000fe20000410000 */
[----:B-1----:R-:W-:Y:S06]  /*5130*/  @P2 BRA `(.L_x_1176) ;  /* 0x0000000000082947 */ /* 0x002fec0003800000 */
[----:B------:R-:W1:Y:S02]  /*5140*/  SYNCS.PHASECHK.TRANS64.TRYWAIT P2, [UR6+0x30830], R9 ;  /* 0x03083009ff0075a7 */ /* 0x000e640008040146 */
[----:B-1----:R-:W-:Y:S05]  /*5150*/  @!P2 BRA `(.L_x_1177) ;  /* 0x000001480098a947 */ /* 0x002fea0003800000 */
.L_x_1176:
        /* <DEDUP_REMOVED lines=161> */
.L_x_1178:
[----:B------:R-:W-:Y:S01]  /*5b70*/  ULEA UR5, UR36, UR37, 0x3 ;  /* 0x0000002524057291 */ /* 0x000fe2000f8e183f */
[----:B------:R-:W-:-:S05]  /*5b80*/  IMAD.U32 R0, RZ, RZ, UR38 ;  /* 0x00000026ff007e24 */ /* 0x000fca000f8e00ff */
[----:B------:R-:W-:-:S04]  /*5b90*/  SHF.L.U32 R0, R0, 0x1f, RZ ;  /* 0x0000001f00007819 */ /* 0x000fc800000006ff */
[----:B------:R2:W3:Y:S01]  /*5ba0*/  SYNCS.PHASECHK.TRANS64.TRYWAIT P2, [UR5+0x30850], R0 ;  /* 0x03085000ff0075a7 */ /* 0x0004e20008040145 */
[----:B------:R-:W-:Y:S05]  /*5bb0*/  @!P0 BRA `(.L_x_1179) ;  /* 0x0000000000048947 */ /* 0x000fea0003800000 */
[----:B------:R-:W-:Y:S01]  /*5bc0*/  BPT.TRAP 0x1 ;  /* 0x000000040000795c */ /* 0x000fe20000300000 */
.L_x_1179:
[----:B---3--:R-:W-:Y:S05]  /*5bd0*/  @P2 BRA `(.L_x_1180) ;  /* 0x0000000000082947 */ /* 0x008fea0003800000 */
[----:B------:R-:W3:Y:S02]  /*5be0*/  SYNCS.PHASECHK.TRANS64.TRYWAIT P2, [UR5+0x30850], R0 ;  /* 0x03085000ff0075a7 */ /* 0x000ee40008040145 */
[----:B---3--:R-:W-:Y:S05]  /*5bf0*/  @!P2 BRA `(.L_x_1181) ;  /* 0x000001400008a947 */ /* 0x008fea0003800000 */
.L_x_1180:
[----:B------:R-:W-:Y:S01]  /*5c00*/  UIADD3 UR10, UR37, 0x400, URZ ;  /* 0x00000400250a7890 */ /* 0x000fe2000fffe03f */
[----:B------:R-:W-:Y:S01]  /*5c10*/  WARPGROUP.ARRIVE ;  /* 0x00000000000079c5 */ /* 0x000fe20000000000 */
[----:B------:R-:W-:Y:S01]  /*5c20*/  UMOV UR11, 0x40000040 ;  /* 0x40000040000b7882 */ /* 0x000fe20000000000 */
[----:B------:R-:W-:Y:S01]  /*5c30*/  PLOP3.LUT P2, PT, PT, PT, UP0, 0x80, 0x0 ;  /* 0x000000000000781c */ /* 0x000fe20003f4f008 */
[----:B------:R-:W-:Y:S01]  /*5c40*/  USHF.R.U32.HI UR10, URZ, 0x4, UR10 ;  /* 0x000000043f0a7899 */ /* 0x000fe2000801160a */
[----:B------:R-:W-:Y:S01]  /*5c50*/  PLOP3.LUT P3, PT, PT, PT, UP0, 0x80, 0x0 ;  /* 0x000000000000781c */ /* 0x000fe20003f6f008 */
[----:B------:R-:W-:Y:S01]  /*5c60*/  VIADD R20, R23, UR39 ;  /* 0x0000002717147c36 */ /* 0x000fe20008000000 */
[----:B------:R-:W-:Y:S01]  /*5c70*/  ULDC UR15, c[0x0][0x9dc] ;  /* 0x00027700000f7ab9 */ /* 0x000fe20000000800 */
[----:B------:R-:W-:Y:S01]  /*5c80*/  ULOP3.LUT UR10, UR10, 0x3fff, URZ, 0xc0, !UPT ;  /* 0x00003fff0a0a7892 */ /* 0x000fe2000f8ec03f */
[----:B0-2---:R-:W-:Y:S01]  /*5c90*/  IMAD.U32 R0, RZ, RZ, UR6 ;  /* 0x00000006ff007e24 */ /* 0x005fe2000f8e00ff */
[----:B------:R-:W-:Y:S01]  /*5ca0*/  ULOP3.LUT UR6, URZ, UR15, URZ, 0x33, !UPT ;  /* 0x0000000f3f067292 */ /* 0x000fe2000f8e333f */
[----:B------:R-:W-:Y:S01]  /*5cb0*/  IMAD R15, R8, -0x60, RZ ;  /* 0xffffffa0080f7824 */ /* 0x000fe200078e02ff */
[----:B------:R-:W-:Y:S01]  /*5cc0*/  ULOP3.LUT UR10, UR10, 0x3000000, URZ, 0xfc, !UPT ;  /* 0x030000000a0a7892 */ /* 0x000fe2000f8efc3f */
[----:B------:R-:W-:Y:S01]  /*5cd0*/  @!P1 VIADD R0, R0, 0x30840 ;  /* 0x0003084000009836 */ /* 0x000fe20000000000 */
[----:B------:R-:W-:-:S02]  /*5ce0*/  ULDC UR18, c[0x0][0x9e0] ;  /* 0x0002780000127ab9 */ /* 0x000fc40000000800 */
[----:B------:R-:W-:Y:S02]  /*5cf0*/  UIMAD UR14, UR36, 0x900, UR10 ;  /* 0x00000900240e78a4 */ /* 0x000fe4000f8e020a */
[----:B------:R-:W-:-:S05]  /*5d00*/  @!P1 PRMT R0, RZ, 0x654, R0 ;  /* 0x00000654ff009816 */ /* 0x000fca0000000000 */
        /* <DEDUP_REMOVED lines=28> */
[----:B-1----:R-:W-:Y:S01]  /*5ed0*/  @P2 IMAD.HI.U32 R9, R20, UR10, RZ ;  /* 0x0000000a14092c27 */ /* 0x002fe2000f8e00ff */
[----:B------:R-:W-:Y:S01]  /*5ee0*/  @UP0 ULDC UR10, c[0x0][0x450] ;  /* 0x00011400000a0ab9 */ /* 0x000fe20000000800 */
[----:B------:R-:W-:-:S03]  /*5ef0*/  PLOP3.LUT P2, PT, PT, PT, UP1, 0x40, 0x0 ;  /* 0x000000000000781c */ /* 0x000fc60003f4e818 */
[----:B------:R-:W-:-:S05]  /*5f00*/  @P3 SHF.R.U32.HI R20, RZ, UR10, R9 ;  /* 0x0000000aff143c19 */ /* 0x000fca0008011609 */
[----:B------:R-:W0:Y:S01]  /*5f10*/  SHFL.IDX PT, R21, R20, RZ, 0x1c1f ;  /* 0x001c1fff14157589 */ /* 0x000e2200000e0000 */
[----:B------:R-:W-:Y:S02]  /*5f20*/  WARPGROUP.DEPBAR.LE gsb0, 0x0 ;  /* 0x00008000000079c5 */ /* 0x000fe40000010000 */
[----:B------:R1:W-:Y:S02]  /*5f30*/  @!P1 SYNCS.ARRIVE.TRANS64.RED.A1T0 RZ, [R0+URZ], RZ ;  /* 0x000000ff00ff99a7 */ /* 0x0003e4000810043f */
[----:B-1----:R-:W-:-:S04]  /*5f40*/  IADD3 R0, -R19, 0x1, R15 ;  /* 0x0000000113007810 */ /* 0x002fc80007ffe10f */
[----:B------:R-:W-:-:S05]  /*5f50*/  IADD3 R0, -R17, R0, R16 ;  /* 0x0000000011007210 */ /* 0x000fca0007ffe110 */
[C---:B------:R-:W-:Y:S02]  /*5f60*/  VIADD R14, R0.reuse, UR18 ;  /* 0x00000012000e7c36 */ /* 0x040fe40008000000 */
[----:B------:R-:W-:Y:S02]  /*5f70*/  VIADD R13, R0, UR6 ;  /* 0x00000006000d7c36 */ /* 0x000fe40008000000 */
[----:B------:R-:W-:Y:S02]  /*5f80*/  IMAD.IADD R0, R15, 0x1, -R19 ;  /* 0x000000010f007824 */ /* 0x000fe400078e0a13 */
[--C-:B0-----:R-:W-:Y:S02]  /*5f90*/  IMAD.IADD R12, R14, 0x1, R21.reuse ;  /* 0x000000010e0c7824 */ /* 0x101fe400078e0215 */
[----:B------:R-:W-:Y:S01]  /*5fa0*/  IMAD.IADD R9, R13, 0x1, R21 ;  /* 0x000000010d097824 */ /* 0x000fe200078e0215 */
[----:B------:R-:W-:Y:S06]  /*5fb0*/  @P2 BRA `(.L_x_1182) ;  /* 0x0000000000542947 */ /* 0x000fec0003800000 */
[----:B------:R-:W-:Y:S01]  /*5fc0*/  IADD3 R21, -R17, R16, R21 ;  /* 0x0000001011157210 */ /* 0x000fe20007ffe115 */
[----:B------:R-:W-:Y:S03]  /*5fd0*/  BSSY B0, `(.L_x_1183) ;  /* 0x0000010000007945 */ /* 0x000fe60003800000 */
        /* <DEDUP_REMOVED lines=10> */
.L_x_1184:
[----:B------:R-:W-:-:S05]  /*6080*/  IMAD.U32 R168, RZ, RZ, UR59 ;  /* 0x0000003bffa87e24 */ /* 0x000fca000f8e00ff */
[----:B------:R-:W-:-:S13]  /*6090*/  ISETP.NE.AND P2, PT, R168, 0x1, PT ;  /* 0x00000001a800780c */ /* 0x000fda0003f45270 */
[----:B------:R-:W0:Y:S02]  /*60a0*/  @P2 LDC.64 R10, c[0x0][0x9e8] ;  /* 0x00027a00ff0a2b82 */ /* 0x000e240000000a00 */
[----:B0-----:R-:W-:-:S05]  /*60b0*/  @P2 IMAD.HI.U32 R10, R21, R10, RZ ;  /* 0x0000000a150a2227 */ /* 0x001fca00078e00ff */
[----:B------:R-:W-:-:S07]  /*60c0*/  @P2 SHF.R.U32.HI R21, RZ, R11, R10 ;  /* 0x0000000bff152219 */ /* 0x000fce000001160a */
.L_x_1185:
[----:B------:R-:W-:Y:S05]  /*60d0*/  BSYNC B0 ;  /* 0x0000000000007941 */ /* 0x000fea0003800000 */
.L_x_1183:
[----:B------:R-:W-:-:S05]  /*60e0*/  IMAD R21, R21, R168, R0 ;  /* 0x000000a815157224 */ /* 0x000fca00078e0200 */
[----:B------:R-:W-:Y:S02]  /*60f0*/  VIADDMNMX R12, R21, R168, R12, PT ;  /* 0x000000a8150c7246 */ /* 0x000fe4000380010c */
[----:B------:R-:W-:-:S07]  /*6100*/  VIMNMX R9, R9, R21, !PT ;  /* 0x0000001509097248 */ /* 0x000fce0007fe0100 */
.L_x_1182:
[C---:B------:R-:W-:Y:S02]  /*6110*/  ISETP.GE.AND P2, PT, R15.reuse, 0x2, PT ;  /* 0x000000020f00780c */ /* 0x040fe40003f46270 */
[----:B------:R-:W-:Y:S02]  /*6120*/  ISETP.GE.AND P6, PT, R15, 0xa, PT ;  /* 0x0000000a0f00780c */ /* 0x000fe40003fc6270 */
[----:B------:R-:W-:Y:S02]  /*6130*/  ISETP.GT.AND P4, PT, R9, 0x1, !P2 ;  /* 0x000000010900780c */ /* 0x000fe40005784270 */
[----:B------:R-:W-:Y:S02]  /*6140*/  ISETP.GE.AND P3, PT, R15, 0x9, PT ;  /* 0x000000090f00780c */ /* 0x000fe40003f66270 */
[----:B------:R-:W-:Y:S02]  /*6150*/  ISETP.LT.OR P4, PT, R12, 0x2, P4 ;  /* 0x000000020c00780c */ /* 0x000fe40002781670 */
[----:B------:R-:W-:-:S02]  /*6160*/  LOP3.LUT R18, R18, 0xfffffffb, RZ, 0xc0, !PT ;  /* 0xfffffffb12127812 */ /* 0x000fc400078ec0ff */
[----:B------:R-:W-:Y:S02]  /*6170*/  FSEL R121, R121, -INF , !P4 ;  /* 0xff80000079797808 */ /* 0x000fe40006000000 */
[C---:B------:R-:W-:Y:S02]  /*6180*/  ISETP.GT.AND P5, PT, R9.reuse, 0x8, !P3 ;  /* 0x000000080900780c */ /* 0x040fe40005fa4270 */
[----:B------:R-:W-:Y:S02]  /*6190*/  @P6 LOP3.LUT R18, R18, 0x4, RZ, 0xfc, !PT ;  /* 0x0000000412126812 */ /* 0x000fe400078efcff */
[----:B------:R-:W-:Y:S02]  /*61a0*/  ISETP.GT.AND P4, PT, R9, 0x9, !P6 ;  /* 0x000000090900780c */ /* 0x000fe40007784270 */
[----:B------:R-:W-:Y:S02]  /*61b0*/  ISETP.GE.AND P6, PT, R15, 0x11, PT ;  /* 0x000000110f00780c */ /* 0x000fe40003fc6270 */
[----:B------:R-:W-:-:S02]  /*61c0*/  ISETP.LT.OR P5, PT, R12, 0x9, P5 ;  /* 0x000000090c00780c */ /* 0x000fc40002fa1670 */
[----:B------:R-:W-:Y:S02]  /*61d0*/  ISETP.LT.OR P4, PT, R12, 0xa, P4 ;  /* 0x0000000a0c00780c */ /* 0x000fe40002781670 */
[----:B------:R-:W-:Y:S02]  /*61e0*/  FSEL R124, R124, -INF , !P5 ;  /* 0xff8000007c7c7808 */ /* 0x000fe40006800000 */
[----:B------:R-:W-:Y:S02]  /*61f0*/  ISETP.GE.AND P5, PT, R15, 0x12, PT ;  /* 0x000000120f00780c */ /* 0x000fe40003fa6270 */
[----:B------:R-:W-:Y:S02]  /*6200*/  LOP3.LUT R18, R18, 0xfffffff7, RZ, 0xc0, !PT ;  /* 0xfffffff712127812 */ /* 0x000fe400078ec0ff */
[----:B------:R-:W-:Y:S02]  /*6210*/  FSEL R125, R125, -INF , !P4 ;  /* 0xff8000007d7d7808 */ /* 0x000fe40006000000 */
[----:B------:R-:W-:-:S02]  /*6220*/  ISETP.GT.AND P4, PT, R9, 0x10, !P6 ;  /* 0x000000100900780c */ /* 0x000fc40007784270 */
[----:B------:R-:W-:Y:S02]  /*6230*/  @P6 LOP3.LUT R18, R18, 0x8, RZ, 0xfc, !PT ;  /* 0x0000000812126812 */ /* 0x000fe400078efcff */
[----:B------:R-:W-:Y:S02]  /*6240*/  ISETP.LT.OR P4, PT, R12, 0x11, P4 ;  /* 0x000000110c00780c */ /* 0x000fe40002781670 */
[----:B------:R-:W-:Y:S02]  /*6250*/  LOP3.LUT R18, R18, 0xfff7ffff, RZ, 0xc0, !PT ;  /* 0xfff7ffff12127812 */ /* 0x000fe400078ec0ff */
[----:B------:R-:W-:Y:S02]  /*6260*/  FSEL R128, R128, -INF , !P4 ;  /* 0xff80000080807808 */ /* 0x000fe40006000000 */
[----:B------:R-:W-:Y:S02]  /*6270*/  @P5 LOP3.LUT R18, R18, 0x80000, RZ, 0xfc, !PT ;  /* 0x0008000012125812 */ /* 0x000fe400078efcff */
[----:B------:R-:W-:-:S02]  /*6280*/  ISETP.GT.AND P4, PT, R9, 0x11, !P5 ;  /* 0x000000110900780c */ /* 0x000fc40006f84270 */
[----:B------:R-:W-:Y:S02]  /*6290*/  ISETP.GE.AND P5, PT, R15, 0x19, PT ;  /* 0x000000190f00780c */ /* 0x000fe40003fa6270 */
[----:B------:R-:W-:Y:S02]  /*62a0*/  ISETP.LT.OR P4, PT, R12, 0x12, P4 ;  /* 0x000000120c00780c */ /* 0x000fe40002781670 */
[----:B------:R-:W-:Y:S02]  /*62b0*/  LOP3.LUT R18, R18, 0xfffbffff, RZ, 0xc0, !PT ;  /* 0xfffbffff12127812 */ /* 0x000fe400078ec0ff */
[----:B------:R-:W-:Y:S02]  /*62c0*/  FSEL R129, R129, -INF , !P4 ;  /* 0xff80000081817808 */ /* 0x000fe40006000000 */
[----:B------:R-:W-:-:S04]  /*62d0*/  ISETP.GT.AND P4, PT, R9, 0x18, !P5 ;  /* 0x000000180900780c */ /* 0x000fc80006f84270 */
[----:B------:R-:W-:Y:S02]  /*62e0*/  ISETP.LT.OR P4, PT, R12, 0x19, P4 ;  /* 0x000000190c00780c */ /* 0x000fe40002781670 */
[----:B------:R-:W-:Y:S02]  /*62f0*/  @P5 LOP3.LUT R18, R18, 0x40000, RZ, 0xfc, !PT ;  /* 0x0004000012125812 */ /* 0x000fe400078efcff */
[----:B------:R-:W-:Y:S02]  /*6300*/  ISETP.GE.AND P5, PT, R15, 0x1a, PT ;  /* 0x0000001a0f00780c */ /* 0x000fe40003fa6270 */
[----:B------:R-:W-:Y:S02]  /*6310*/  LOP3.LUT R18, R18, 0xfffdffff, RZ, 0xc0, !PT ;  /* 0xfffdffff12127812 */ /* 0x000fe400078ec0ff */
[----:B------:R-:W-:Y:S02]  /*6320*/  FSEL R132, R132, -INF , !P4 ;  /* 0xff80000084847808 */ /* 0x000fe40006000000 */
[----:B------:R-:W-:-:S04]  /*6330*/  ISETP.GT.AND P4, PT, R9, 0x19, !P5 ;  /* 0x000000190900780c */ /* 0x000fc80006f84270 */
[----:B------:R-:W-:-:S03]  /*6340*/  ISETP.LT.OR P4, PT, R12, 0x1a, P4 ;  /* 0x0000001a0c00780c */ /* 0x000fc60002781670 */
        /* <DEDUP_REMOVED lines=68> */
[----:B------:R-:W-:Y:S02]  /*6790*/  FSEL R156, R156, -INF , !P4 ;  /* 0xff8000009c9c7808 */ /* 0x000fe40006000000 */
[----:B------:R-:W-:Y:S02]  /*67a0*/  LOP3.LUT R18, R18, 0xffffffdf, RZ, 0xc0, !PT ;  /* 0xffffffdf12127812 */ /* 0x000fe400078ec0ff */
[----:B------:R-:W-:-:S04]  /*67b0*/  ISETP.GT.AND P4, PT, R9, 0x49, !P5 ;  /* 0x000000490900780c */ /* 0x000fc80006f84270 */
[----:B------:R-:W-:-:S03]  /*67c0*/  ISETP.LT.OR P4, PT, R12, 0x4a, P4 ;  /* 0x0000004a0c00780c */ /* 0x000fc60002781670 */
[----:B------:R-:W-:Y:S02]  /*67d0*/  @P5 LOP3.LUT R18, R18, 0x20, RZ, 0xfc, !PT ;  /* 0x0000002012125812 */ /* 0x000fe400078efcff */
[----:B------:R-:W-:Y:S02]  /*67e0*/  ISETP.GE.AND P5, PT, R15, 0x51, PT ;  /* 0x000000510f00780c */ /* 0x000fe40003fa6270 */
[----:B------:R-:W-:Y:S02]  /*67f0*/  FSEL R157, R157, -INF , !P4 ;  /* 0xff8000009d9d7808 */ /* 0x000fe40006000000 */
[----:B------:R-:W-:Y:S02]  /*6800*/  ISETP.GT.AND P4, PT, R9, 0x50, !P5 ;  /* 0x000000500900780c */ /* 0x000fe40006f84270 */
[----:B------:R-:W-:Y:S02]  /*6810*/  LOP3.LUT R18, R18, 0xffffffef, RZ, 0xc0, !PT ;  /* 0xffffffef12127812 */ /* 0x000fe400078ec0ff */
[----:B------:R-:W-:-:S04]  /*6820*/  ISETP.LT.OR P4, PT, R12, 0x51, P4 ;  /* 0x000000510c00780c */ /* 0x000fc80002781670 */
[----:B------:R-:W-:Y:S02]  /*6830*/  FSEL R160, R160, -INF , !P4 ;  /* 0xff800000a0a07808 */ /* 0x000fe40006000000 */
[----:B------:R-:W-:Y:S02]  /*6840*/  ISETP.GE.AND P4, PT, R15, 0x52, PT ;  /* 0x000000520f00780c */ /* 0x000fe40003f86270 */
[----:B------:R-:W-:Y:S02]  /*6850*/  @P5 LOP3.LUT R18, R18, 0x10, RZ, 0xfc, !PT ;  /* 0x0000001012125812 */ /* 0x000fe400078efcff */
[----:B------:R-:W-:Y:S02]  /*6860*/  ISETP.GT.AND P5, PT, R9, 0x51, !P4 ;  /* 0x000000510900780c */ /* 0x000fe400067a4270 */
[----:B------:R-:W-:Y:S02]  /*6870*/  LOP3.LUT R18, R18, 0xfffffffd, RZ, 0xc0, !PT ;  /* 0xfffffffd12127812 */ /* 0x000fe400078ec0ff */
[----:B------:R-:W-:-:S04]  /*6880*/  ISETP.LT.OR P5, PT, R12, 0x52, P5 ;  /* 0x000000520c00780c */ /* 0x000fc80002fa1670 */
[----:B------:R-:W-:Y:S02]  /*6890*/  FSEL R161, R161, -INF , !P5 ;  /* 0xff800000a1a17808 */ /* 0x000fe40006800000 */
[----:B------:R-:W-:-:S04]  /*68a0*/  ISETP.GE.AND P5, PT, R15, 0x59, PT ;  /* 0x000000590f00780c */ /* 0x000fc80003fa6270 */
[----:B------:R-:W-:-:S04]  /*68b0*/  ISETP.GT.AND P6, PT, R9, 0x58, !P5 ;  /* 0x000000580900780c */ /* 0x000fc80006fc4270 */
[----:B------:R-:W-:-:S04]  /*68c0*/  ISETP.LT.OR P6, PT, R12, 0x59, P6 ;  /* 0x000000590c00780c */ /* 0x000fc800037c1670 */
[----:B------:R-:W-:Y:S02]  /*68d0*/  FSEL R164, R164, -INF , !P6 ;  /* 0xff800000a4a47808 */ /* 0x000fe40007000000 */
[----:B------:R-:W-:-:S13]  /*68e0*/  ISETP.GE.AND P6, PT, R15, 0x1, PT ;  /* 0x000000010f00780c */ /* 0x000fda0003fc6270 */
[----:B------:R-:W-:Y:S02]  /*68f0*/  @P6 LOP3.LUT R18, R18, 0x2, RZ, 0xfc, !PT ;  /* 0x0000000212126812 */ /* 0x000fe400078efcff */
[----:B------:R-:W-:Y:S02]  /*6900*/  ISETP.GT.AND P6, PT, R9, RZ, !P6 ;  /* 0x000000ff0900720c */ /* 0x000fe400077c4270 */
[----:B------:R-:W-:Y:S02]  /*6910*/  LOP3.LUT R18, R18, 0xfffffffe, RZ, 0xc0, !PT ;  /* 0xfffffffe12127812 */ /* 0x000fe400078ec0ff */
[----:B------:R-:W-:-:S04]  /*6920*/  ISETP.LT.OR P6, PT, R12, 0x1, P6 ;  /* 0x000000010c00780c */ /* 0x000fc800037c1670 */
[----:B------:R-:W-:Y:S02]  /*6930*/  FSEL R120, R120, -INF , !P6 ;  /* 0xff80000078787808 */ /* 0x000fe40007000000 */
[----:B------:R-:W-:-:S13]  /*6940*/  ISETP.GE.AND P6, PT, R15, 0x5a, PT ;  /* 0x0000005a0f00780c */ /* 0x000fda0003fc6270 */
[----:B------:R-:W-:Y:S02]  /*6950*/  @P6 LOP3.LUT R18, R18, 0x1, RZ, 0xfc, !PT ;  /* 0x0000000112126812 */ /* 0x000fe400078efcff */
[----:B------:R-:W-:Y:S02]  /*6960*/  ISETP.GT.AND P6, PT, R9, 0x59, !P6 ;  /* 0x000000590900780c */ /* 0x000fe400077c4270 */
[----:B------:R-:W0:Y:S02]  /*6970*/  SHFL.IDX PT, R9, R20, 0x1, 0x1c1f ;  /* 0x003c1f0014097f89 */ /* 0x000e2400000e0000 */
[----:B------:R-:W-:-:S04]  /*6980*/  ISETP.LT.OR P6, PT, R12, 0x5a, P6 ;  /* 0x0000005a0c00780c */ /* 0x000fc800037c1670 */
[----:B------:R-:W-:Y:S02]  /*6990*/  FSEL R165, R165, -INF , !P6 ;  /* 0xff800000a5a57808 */ /* 0x000fe40007000000 */
[----:B------:R-:W-:Y:S01]  /*69a0*/  PLOP3.LUT P6, PT, PT, PT, UP1, 0x40, 0x0 ;  /* 0x000000000000781c */ /* 0x000fe20003fce818 */
[--C-:B0-----:R-:W-:Y:S02]  /*69b0*/  IMAD.IADD R14, R14, 0x1, R9.reuse ;  /* 0x000000010e0e7824 */ /* 0x101fe400078e0209 */
[----:B------:R-:W-:-:S10]  /*69c0*/  IMAD.IADD R13, R13, 0x1, R9 ;  /* 0x000000010d0d7824 */ /* 0x000fd400078e0209 */
[----:B------:R-:W-:Y:S05]  /*69d0*/  @P6 BRA `(.L_x_1186) ;  /* 0x0000000000546947 */ /* 0x000fea0003800000 */
        /* <DEDUP_REMOVED lines=12> */
.L_x_1188:
[----:B------:R-:W-:-:S05]  /*6aa0*/  IMAD.U32 R15, RZ, RZ, UR59 ;  /* 0x0000003bff0f7e24 */ /* 0x000fca000f8e00ff */
[----:B------:R-:W-:-:S13]  /*6ab0*/  ISETP.NE.AND P6, PT, R15, 0x1, PT ;  /* 0x000000010f00780c */ /* 0x000fda0003fc5270 */
[----:B------:R-:W0:Y:S02]  /*6ac0*/  @P6 LDC.64 R10, c[0x0][0x9e8] ;  /* 0x00027a00ff0a6b82 */ /* 0x000e240000000a00 */
[----:B0-----:R-:W-:-:S05]  /*6ad0*/  @P6 IMAD.HI.U32 R10, R9, R10, RZ ;  /* 0x0000000a090a6227 */ /* 0x001fca00078e00ff */
[----:B------:R-:W-:-:S07]  /*6ae0*/  @P6 SHF.R.U32.HI R9, RZ, R11, R10 ;  /* 0x0000000bff096219 */ /* 0x000fce000001160a */
.L_x_1189:
[----:B------:R-:W-:Y:S05]  /*6af0*/  BSYNC B0 ;  /* 0x0000000000007941 */ /* 0x000fea0003800000 */
.L_x_1187:
[----:B------:R-:W-:-:S05]  /*6b00*/  IMAD R0, R9, R15, R0 ;  /* 0x0000000f09007224 */ /* 0x000fca00078e0200 */
[----:B------:R-:W-:Y:S02]  /*6b10*/  VIADDMNMX R14, R0, R15, R14, PT ;  /* 0x0000000f000e7246 */ /* 0x000fe4000380010e */
[----:B------:R-:W-:-:S07]  /*6b20*/  VIMNMX R13, R13, R0, !PT ;  /* 0x000000000d0d7248 */ /* 0x000fce0007fe0100 */
.L_x_1186:
[C---:B------:R-:W-:Y:S01]  /*6b30*/  ISETP.GT.AND P2, PT, R13.reuse, 0x1, !P2 ;  /* 0x000000010d00780c */ /* 0x040fe20005744270 */
[----:B------:R-:W-:Y:S01]  /*6b40*/  ULDC UR6, c[0x0][0x988] ;  /* 0x0002620000067ab9 */ /* 0x000fe20000000800 */
[----:B------:R-:W-:Y:S01]  /*6b50*/  ISETP.GT.AND P3, PT, R13, 0x8, !P3 ;  /* 0x000000080d00780c */ /* 0x000fe20005f64270 */
[----:B------:R-:W-:Y:S01]  /*6b60*/  UMOV UR14, UR6 ;  /* 0x00000006000e7c82 */ /* 0x000fe20008000000 */
[C---:B------:R-:W-:Y:S01]  /*6b70*/  ISETP.LT.OR P2, PT, R14.reuse, 0x2, P2 ;  /* 0x000000020e00780c */ /* 0x040fe20001741670 */
[----:B------:R-:W-:Y:S01]  /*6b80*/  UMOV UR38, UR7 ;  /* 0x0000000700267c82 */ /* 0x000fe20008000000 */
[----:B------:R-:W-:Y:S01]  /*6b90*/  ISETP.LT.OR P3, PT, R14, 0x9, P3 ;  /* 0x000000090e00780c */ /* 0x000fe20001f61670 */
[----:B------:R-:W-:Y:S01]  /*6ba0*/  UMOV UR36, UR4 ;  /* 0x0000000400247c82 */ /* 0x000fe20008000000 */
[----:B------:R-:W-:Y:S02]  /*6bb0*/  FSEL R123, R123, -INF , !P2 ;  /* 0xff8000007b7b7808 */ /* 0x000fe40005000000 */
[----:B------:R-:W-:-:S02]  /*6bc0*/  LOP3.LUT P2, RZ, R18, 0x4, RZ, 0xc0, !PT ;  /* 0x0000000412ff7812 */ /* 0x000fc4000784c0ff */
[----:B------:R-:W-:Y:S02]  /*6bd0*/  FSEL R126, R126, -INF , !P3 ;  /* 0xff8000007e7e7808 */ /* 0x000fe40005800000 */
[----:B------:R-:W-:Y:S02]  /*6be0*/  ISETP.GT.AND P2, PT, R13, 0x9, !P2 ;  /* 0x000000090d00780c */ /* 0x000fe40005744270 */
[----:B------:R-:W-:Y:S02]  /*6bf0*/  LOP3.LUT P3, RZ, R18, 0x20000, RZ, 0xc0, !PT ;  /* 0x0002000012ff7812 */ /* 0x000fe4000786c0ff */
[----:B------:R-:W-:Y:S02]  /*6c00*/  ISETP.LT.OR P2, PT, R14, 0xa, P2 ;  /* 0x0000000a0e00780c */ /* 0x000fe40001741670 */
[----:B------:R-:W-:Y:S02]  /*6c10*/  LOP3.LUT P6, RZ, R18, 0x10000, RZ, 0xc0, !PT ;  /* 0x0001000012ff7812 */ /* 0x000fe400078cc0ff */
[----:B------:R-:W-:-:S02]  /*6c20*/  FSEL R127, R127, -INF , !P2 ;  /* 0xff8000007f7f7808 */ /* 0x000fc40005000000 */
[----:B------:R-:W-:Y:S02]  /*6c30*/  LOP3.LUT P2, RZ, R18, 0x8, RZ, 0xc0, !PT ;  /* 0x0000000812ff7812 */ /* 0x000fe4000784c0ff */
[----:B------:R-:W-:Y:S02]  /*6c40*/  FMNMX.FTZ R0, R120, R3, !PT ;  /* 0x0000000378007209 */ /* 0x000fe40007810000 */
[----:B------:R-:W-:Y:S02]  /*6c50*/  ISETP.GT.AND P2, PT, R13, 0x10, !P2 ;  /* 0x000000100d00780c */ /* 0x000fe40005744270 */
[----:B------:R-:W-:Y:S02]  /*6c60*/  FMNMX.FTZ R9, R121, R0, !PT ;  /* 0x0000000079097209 */ /* 0x000fe40007810000 */
[----:B------:R-:W-:Y:S02]  /*6c70*/  ISETP.LT.OR P2, PT, R14, 0x11, P2 ;  /* 0x000000110e00780c */ /* 0x000fe40001741670 */
[----:B------:R-:W-:-:S02]  /*6c80*/  FMNMX.FTZ R0, R124, R9, !PT ;  /* 0x000000097c007209 */ /* 0x000fc40007810000 */
[----:B------:R-:W-:Y:S02]  /*6c90*/  FSEL R130, R130, -INF , !P2 ;  /* 0xff80000082827808 */ /* 0x000fe40005000000 */
[----:B------:R-:W-:Y:S02]  /*6ca0*/  LOP3.LUT P2, RZ, R18, 0x80000, RZ, 0xc0, !PT ;  /* 0x0008000012ff7812 */ /* 0x000fe4000784c0ff */
[----:B------:R-:W-:Y:S02]  /*6cb0*/  FMNMX.FTZ R9, R125, R0, !PT ;  /* 0x000000007d097209 */ /* 0x000fe40007810000 */
[----:B------:R-:W-:Y:S02]  /*6cc0*/  ISETP.GT.AND P2, PT, R13, 0x11, !P2 ;  /* 0x000000110d00780c */ /* 0x000fe40005744270 */
[----:B------:R-:W-:Y:S02]  /*6cd0*/  FMNMX.FTZ R0, R128, R9, !PT ;  /* 0x0000000980007209 */ /* 0x000fe40007810000 */
[----:B------:R-:W-:-:S02]  /*6ce0*/  ISETP.LT.OR P2, PT, R14, 0x12, P2 ;  /* 0x000000120e00780c */ /* 0x000fc40001741670 */
[----:B------:R-:W-:Y:S02]  /*6cf0*/  FMNMX.FTZ R9, R129, R0, !PT ;  /* 0x0000000081097209 */ /* 0x000fe40007810000 */
[----:B------:R-:W-:Y:S02]  /*6d00*/  FSEL R131, R131, -INF , !P2 ;  /* 0xff80000083837808 */ /* 0x000fe40005000000 */
[----:B------:R-:W-:Y:S02]  /*6d10*/  LOP3.LUT P2, RZ, R18, 0x40000, RZ, 0xc0, !PT ;  /* 0x0004000012ff7812 */ /* 0x000fe4000784c0ff */
[----:B------:R-:W-:Y:S02]  /*6d20*/  FMNMX.FTZ R0, R132, R9, !PT ;  /* 0x0000000984007209 */ /* 0x000fe40007810000 */
[----:B------:R-:W-:Y:S02]  /*6d30*/  ISETP.GT.AND P2, PT, R13, 0x18, !P2 ;  /* 0x000000180d00780c */ /* 0x000fe40005744270 */
[----:B------:R-:W-:-:S02]  /*6d40*/  FMNMX.FTZ R9, R133, R0, !PT ;  /* 0x0000000085097209 */ /* 0x000fc40007810000 */
[----:B------:R-:W-:Y:S02]  /*6d50*/  ISETP.LT.OR P2, PT, R14, 0x19, P2 ;  /* 0x000000190e00780c */ /* 0x000fe40001741670 */
[----:B------:R-:W-:Y:S02]  /*6d60*/  FMNMX.FTZ R0, R136, R9, !PT ;  /* 0x0000000988007209 */ /* 0x000fe40007810000 */
[----:B------:R-:W-:Y:S02]  /*6d70*/  FSEL R134, R134, -INF , !P2 ;  /* 0xff80000086867808 */ /* 0x000fe40005000000 */
        /* <DEDUP_REMOVED lines=24> */
[----:B------:R-:W-:Y:S02]  /*6f00*/  LOP3.LUT P2, RZ, R18, 0x2000, RZ, 0xc0, !PT ;  /* 0x0000200012ff7812 */ /* 0x000fe4000784c0ff */
[----:B------:R-:W-:Y:S02]  /*6f10*/  FMNMX.FTZ R9, R157, R0, !PT ;  /* 0x000000009d097209 */ /* 0x000fe40007810000 */
[----:B------:R-:W-:-:S02]  /*6f20*/  ISETP.GT.AND P2, PT, R13, 0x29, !P2 ;  /* 0x000000290d00780c */ /* 0x000fc40005744270 */
[----:B------:R-:W-:Y:S02]  /*6f30*/  FMNMX.FTZ R0, R160, R9, !PT ;  /* 0x00000009a0007209 */ /* 0x000fe40007810000 */
[----:B------:R-:W-:Y:S02]  /*6f40*/  ISETP.LT.OR P2, PT, R14, 0x2a, P2 ;  /* 0x0000002a0e00780c */ /* 0x000fe40001741670 */
[----:B------:R-:W-:Y:S02]  /*6f50*/  FMNMX.FTZ R9, R161, R0, !PT ;  /* 0x00000000a1097209 */ /* 0x000fe40007810000 */
[----:B------:R-:W-:Y:S02]  /*6f60*/  FSEL R143, R143, -INF , !P2 ;  /* 0xff8000008f8f7808 */ /* 0x000fe40005000000 */
[C---:B------:R-:W-:Y:S02]  /*6f70*/  LOP3.LUT P2, RZ, R18.reuse, 0x1000, RZ, 0xc0, !PT ;  /* 0x0000100012ff7812 */ /* 0x040fe4000784c0ff */
[----:B------:R-:W-:-:S02]  /*6f80*/  LOP3.LUT P3, RZ, R18, 0x40, RZ, 0xc0, !PT ;  /* 0x0000004012ff7812 */ /* 0x000fc4000786c0ff */
[----:B------:R-:W-:Y:S02]  /*6f90*/  ISETP.GT.AND P2, PT, R13, 0x30, !P2 ;  /* 0x000000300d00780c */ /* 0x000fe40005744270 */
[----:B------:R-:W-:Y:S02]  /*6fa0*/  FMNMX.FTZ R0, R164, R9, !PT ;  /* 0x00000009a4007209 */ /* 0x000fe40007810000 */
[----:B------:R-:W-:Y:S02]  /*6fb0*/  ISETP.LT.OR P2, PT, R14, 0x31, P2 ;  /* 0x000000310e00780c */ /* 0x000fe40001741670 */
[----:B------:R-:W-:Y:S02]  /*6fc0*/  FMNMX.FTZ R10, R165, R0, !PT ;  /* 0x00000000a50a7209 */ /* 0x000fe40007810000 */
[----:B------:R-:W-:Y:S02]  /*6fd0*/  FSEL R146, R146, -INF , !P2 ;  /* 0xff80000092927808 */ /* 0x000fe40005000000 */
[C---:B------:R-:W-:Y:S01]  /*6fe0*/  LOP3.LUT P2, RZ, R18.reuse, 0x800, RZ, 0xc0, !PT ;  /* 0x0000080012ff7812 */ /* 0x040fe2000784c0ff */
[----:B------:R-:W0:Y:S01]  /*6ff0*/  SHFL.BFLY PT, R9, R10, 0x2, 0x1f ;  /* 0x0c401f000a097f89 */ /* 0x000e2200000e0000 */
[----:B------:R-:W-:-:S02]  /*7000*/  LOP3.LUT P6, RZ, R18, 0x20, RZ, 0xc0, !PT ;  /* 0x0000002012ff7812 */ /* 0x000fc400078cc0ff */
[C---:B------:R-:W-:Y:S02]  /*7010*/  ISETP.GT.AND P2, PT, R13.reuse, 0x31, !P2 ;  /* 0x000000310d00780c */ /* 0x040fe40005744270 */
[C---:B------:R-:W-:Y:S02]  /*7020*/  ISETP.GT.AND P4, PT, R13.reuse, 0x51, !P4 ;  /* 0x000000510d00780c */ /* 0x040fe40006784270 */
[----:B------:R-:W-:Y:S02]  /*7030*/  ISETP.LT.OR P2, PT, R14, 0x32, P2 ;  /* 0x000000320e00780c */ /* 0x000fe40001741670 */
[----:B------:R-:W-:Y:S02]  /*7040*/  ISETP.GT.AND P5, PT, R13, 0x58, !P5 ;  /* 0x000000580d00780c */ /* 0x000fe40006fa4270 */
[----:B------:R-:W-:Y:S02]  /*7050*/  FSEL R147, R147, -INF , !P2 ;  /* 0xff80000093937808 */ /* 0x000fe40005000000 */
[----:B------:R-:W-:-:S02]  /*7060*/  LOP3.LUT P2, RZ, R18, 0x400, RZ, 0xc0, !PT ;  /* 0x0000040012ff7812 */ /* 0x000fc4000784c0ff */
[C---:B------:R-:W-:Y:S02]  /*7070*/  ISETP.LT.OR P4, PT, R14.reuse, 0x52, P4 ;  /* 0x000000520e00780c */ /* 0x040fe40002781670 */
[----:B------:R-:W-:Y:S02]  /*7080*/  ISETP.GT.AND P2, PT, R13, 0x38, !P2 ;  /* 0x000000380d00780c */ /* 0x000fe40005744270 */
[C---:B------:R-:W-:Y:S02]  /*7090*/  ISETP.LT.OR P5, PT, R14.reuse, 0x59, P5 ;  /* 0x000000590e00780c */ /* 0x040fe40002fa1670 */
[----:B------:R-:W-:Y:S02]  /*70a0*/  ISETP.LT.OR P2, PT, R14, 0x39, P2 ;  /* 0x000000390e00780c */ /* 0x000fe40001741670 */
[----:B------:R-:W-:Y:S02]  /*70b0*/  FSEL R163, R163, -INF , !P4 ;  /* 0xff800000a3a37808 */ /* 0x000fe40006000000 */
[----:B------:R-:W-:-:S02]  /*70c0*/  FSEL R150, R150, -INF , !P2 ;  /* 0xff80000096967808 */ /* 0x000fc40005000000 */
[----:B------:R-:W-:Y:S02]  /*70d0*/  LOP3.LUT P2, RZ, R18, 0x200, RZ, 0xc0, !PT ;  /* 0x0000020012ff7812 */ /* 0x000fe4000784c0ff */
[----:B0-----:R-:W-:Y:S02]  /*70e0*/  FMNMX.FTZ R11, R10, R9, !PT ;  /* 0x000000090a0b7209 */ /* 0x001fe40007810000 */
[----:B------:R-:W-:Y:S02]  /*70f0*/  ISETP.GT.AND P2, PT, R13, 0x39, !P2 ;  /* 0x000000390d00780c */ /* 0x000fe40005744270 */
[----:B------:R-:W-:Y:S01]  /*7100*/  FSEL R166, R166, -INF , !P5 ;  /* 0xff800000a6a67808 */ /* 0x000fe20006800000 */
[----:B------:R-:W0:Y:S01]  /*7110*/  SHFL.BFLY PT, R0, R11, 0x1, 0x1f ;  /* 0x0c201f000b007f89 */ /* 0x000e2200000e0000 */
[----:B------:R-:W-:-:S04]  /*7120*/  ISETP.LT.OR P2, PT, R14, 0x3a, P2 ;  /* 0x0000003a0e00780c */ /* 0x000fc80001741670 */
[----:B------:R-:W-:Y:S02]  /*7130*/  FSEL R151, R151, -INF , !P2 ;  /* 0xff80000097977808 */ /* 0x000fe40005000000 */
[----:B------:R-:W-:-:S04]  /*7140*/  LOP3.LUT P2, RZ, R18, 0x100, RZ, 0xc0, !PT ;  /* 0x0000010012ff7812 */ /* 0x000fc8000784c0ff */
[----:B------:R-:W-:-:S04]  /*7150*/  ISETP.GT.AND P2, PT, R13, 0x40, !P2 ;  /* 0x000000400d00780c */ /* 0x000fc80005744270 */
[----:B------:R-:W-:-:S04]  /*7160*/  ISETP.LT.OR P2, PT, R14, 0x41, P2 ;  /* 0x000000410e00780c */ /* 0x000fc80001741670 */
[----:B------:R-:W-:Y:S02]  /*7170*/  FSEL R154, R154, -INF , !P2 ;  /* 0xff8000009a9a7808 */ /* 0x000fe40005000000 */
[----:B------:R-:W-:Y:S02]  /*7180*/  LOP3.LUT P2, RZ, R18, 0x80, RZ, 0xc0, !PT ;  /* 0x0000008012ff7812 */ /* 0x000fe4000784c0ff */
[----:B0-----:R-:W-:Y:S02]  /*7190*/  FMNMX.FTZ R9, R11, R0, !PT ;  /* 0x000000000b097209 */ /* 0x001fe40007810000 */
[----:B------:R-:W-:-:S03]  /*71a0*/  ISETP.GT.AND P2, PT, R13, 0x41, !P2 ;  /* 0x000000410d00780c */ /* 0x000fc60005744270 */
[----:B------:R-:W-:Y:S01]  /*71b0*/  FMUL.FTZ R0, R9, UR14 ;  /* 0x0000000e09007c20 */ /* 0x000fe20008410000 */
[----:B------:R-:W-:-:S04]  /*71c0*/  ISETP.LT.OR P2, PT, R14, 0x42, P2 ;  /* 0x000000420e00780c */ /* 0x000fc80001741670 */
[----:B------:R-:W-:Y:S02]  /*71d0*/  FSEL R155, R155, -INF , !P2 ;  /* 0xff8000009b9b7808 */ /* 0x000fe40005000000 */
[C---:B------:R-:W-:Y:S02]  /*71e0*/  ISETP.GT.AND P2, PT, R13.reuse, 0x48, !P3 ;  /* 0x000000480d00780c */ /* 0x040fe40005f44270 */
[----:B------:R-:W-:Y:S02]  /*71f0*/  LOP3.LUT P3, RZ, R18, 0x10, RZ, 0xc0, !PT ;  /* 0x0000001012ff7812 */ /* 0x000fe4000786c0ff */
[----:B------:R-:W-:Y:S02]  /*7200*/  ISETP.LT.OR P2, PT, R14, 0x49, P2 ;  /* 0x000000490e00780c */ /* 0x000fe40001741670 */
[----:B------:R-:W-:Y:S02]  /*7210*/  ISETP.GT.AND P3, PT, R13, 0x50, !P3 ;  /* 0x000000500d00780c */ /* 0x000fe40005f64270 */
[----:B------:R-:W-:-:S02]  /*7220*/  FSEL R158, R158, -INF , !P2 ;  /* 0xff8000009e9e7808 */ /* 0x000fc40005000000 */
[----:B------:R-:W-:Y:S02]  /*7230*/  ISETP.GT.AND P2, PT, R13, 0x49, !P6 ;  /* 0x000000490d00780c */ /* 0x000fe40007744270 */
[----:B------:R-:W-:Y:S02]  /*7240*/  LOP3.LUT P6, RZ, R18, 0x2, RZ, 0xc0, !PT ;  /* 0x0000000212ff7812 */ /* 0x000fe400078cc0ff */
[C---:B------:R-:W-:Y:S02]  /*7250*/  ISETP.LT.OR P2, PT, R14.reuse, 0x4a, P2 ;  /* 0x0000004a0e00780c */ /* 0x040fe40001741670 */
[----:B------:R-:W-:Y:S02]  /*7260*/  ISETP.LT.OR P3, PT, R14, 0x51, P3 ;  /* 0x000000510e00780c */ /* 0x000fe40001f61670 */
[----:B------:R-:W-:Y:S02]  /*7270*/  FSEL R159, R159, -INF , !P2 ;  /* 0xff8000009f9f7808 */ /* 0x000fe40005000000 */
[----:B------:R-:W-:-:S02]  /*7280*/  ISETP.GT.AND P2, PT, R13, RZ, !P6 ;  /* 0x000000ff0d00720c */ /* 0x000fc40007744270 */
[----:B------:R-:W-:Y:S02]  /*7290*/  LOP3.LUT P6, RZ, R18, 0x1, RZ, 0xc0, !PT ;  /* 0x0000000112ff7812 */ /* 0x000fe400078cc0ff */
[----:B------:R-:W-:Y:S02]  /*72a0*/  ISETP.LT.OR P2, PT, R14, 0x1, P2 ;  /* 0x000000010e00780c */ /* 0x000fe40001741670 */
[----:B------:R-:W-:Y:S02]  /*72b0*/  ISETP.GT.AND P6, PT, R13, 0x59, !P6 ;  /* 0x000000590d00780c */ /* 0x000fe400077c4270 */
[----:B------:R-:W-:Y:S02]  /*72c0*/  FSEL R122, R122, -INF , !P2 ;  /* 0xff8000007a7a7808 */ /* 0x000fe40005000000 */
[----:B------:R-:W-:Y:S02]  /*72d0*/  FSETP.NEU.FTZ.AND P2, PT, R9, -INF , PT ;  /* 0xff8000000900780b */ /* 0x000fe40003f5d000 */
[----:B------:R-:W-:-:S02]  /*72e0*/  FMNMX.FTZ R10, R122, R2, !PT ;  /* 0x000000027a0a7209 */ /* 0x000fc40007810000 */
[----:B------:R-:W-:Y:S02]  /*72f0*/  FSEL R0, R0, RZ, P2 ;  /* 0x000000ff00007208 */ /* 0x000fe40001000000 */
[----:B------:R-:W-:Y:S02]  /*7300*/  FMNMX.FTZ R15, R123, R10, !PT ;  /* 0x0000000a7b0f7209 */ /* 0x000fe40007810000 */
[----:B------:R-:W-:Y:S01]  /*7310*/  FSEL R162, R162, -INF , !P3 ;  /* 0xff800000a2a27808 */ /* 0x000fe20005800000 */
[--C-:B------:R-:W-:Y:S01]  /*7320*/  FFMA.FTZ R11, R121, UR14, -R0.reuse ;  /* 0x0000000e790b7c23 */ /* 0x100fe20008010800 */
[----:B------:R-:W-:Y:S01]  /*7330*/  FMNMX.FTZ R10, R126, R15, !PT ;  /* 0x0000000f7e0a7209 */ /* 0x000fe20007810000 */
[--C-:B------:R-:W-:Y:S01]  /*7340*/  FFMA.FTZ R186, R132, UR14, -R0.reuse ;  /* 0x0000000e84ba7c23 */ /* 0x100fe20008010800 */
[----:B------:R-:W-:Y:S01]  /*7350*/  ISETP.LT.OR P6, PT, R14, 0x5a, P6 ;  /* 0x0000005a0e00780c */ /* 0x000fe200037c1670 */
[--C-:B------:R-:W-:Y:S01]  /*7360*/  FFMA.FTZ R188, R120, UR14, -R0.reuse ;  /* 0x0000000e78bc7c23 */ /* 0x100fe20008010800 */
[----:B------:R-:W-:Y:S01]  /*7370*/  FMNMX.FTZ R15, R127, R10, !PT ;  /* 0x0000000a7f0f7209 */ /* 0x000fe20007810000 */
[--C-:B------:R-:W-:Y:S01]  /*7380*/  FFMA.FTZ R190, R124, UR14, -R0.reuse ;  /* 0x0000000e7cbe7c23 */ /* 0x100fe20008010800 */
[----:B------:R-:W-:Y:S01]  /*7390*/  FSEL R167, R167, -INF , !P6 ;  /* 0xff800000a7a77808 */ /* 0x000fe20007000000 */
[----:B------:R-:W-:Y:S01]  /*73a0*/  MUFU.EX2 R11, R11 ;  /* 0x0000000b000b7308 */ /* 0x000fe20000000800 */
[----:B------:R-:W-:Y:S01]  /*73b0*/  FMNMX.FTZ R10, R130, R15, !PT ;  /* 0x0000000f820a7209 */ /* 0x000fe20007810000 */
[--C-:B------:R-:W-:Y:S01]  /*73c0*/  FFMA.FTZ R12, R125, UR14, -R0.reuse ;  /* 0x0000000e7d0c7c23 */ /* 0x100fe20008010800 */
[----:B------:R-:W-:Y:S01]  /*73d0*/  FSEL R132, R9, RZ, P2 ;  /* 0x000000ff09847208 */ /* 0x000fe20001000000 */
[--C-:B------:R-:W-:Y:S01]  /*73e0*/  FFMA.FTZ R184, R128, UR14, -R0.reuse ;  /* 0x0000000e80b87c23 */ /* 0x100fe20008010800 */
[----:B------:R-:W-:Y:S01]  /*73f0*/  FMNMX.FTZ R15, R131, R10, !PT ;  /* 0x0000000a830f7209 */ /* 0x000fe20007810000 */
[--C-:B------:R-:W-:Y:S01]  /*7400*/  FFMA.FTZ R20, R133, UR14, -R0.reuse ;  /* 0x0000000e85147c23 */ /* 0x100fe20008010800 */
[--C-:B------:R-:W-:Y:S01]  /*7410*/  FFMA.FTZ R180, R136, UR14, -R0.reuse ;  /* 0x0000000e88b47c23 */ /* 0x100fe20008010800 */
[----:B------:R-:W-:Y:S01]  /*7420*/  FADD.FTZ R132, -R132, R3 ;  /* 0x0000000384847221 */ /* 0x000fe20000010100 */
[----:B------:R-:W-:Y:S01]  /*7430*/  FMNMX.FTZ R10, R134, R15, !PT ;  /* 0x0000000f860a7209 */ /* 0x000fe20007810000 */
[----:B------:R-:W-:Y:S01]  /*7440*/  MUFU.EX2 R188, R188 ;  /* 0x000000bc00bc7308 */ /* 0x000fe20000000800 */
[--C-:B------:R-:W-:Y:S01]  /*7450*/  FFMA.FTZ R182, R140, UR14, -R0.reuse ;  /* 0x0000000e8cb67c23 */ /* 0x100fe20008010800 */
[--C-:B------:R-:W-:Y:S01]  /*7460*/  FFMA.FTZ R14, R141, UR14, -R0.reuse ;  /* 0x0000000e8d0e7c23 */ /* 0x100fe20008010800 */
[----:B------:R-:W-:Y:S01]  /*7470*/  FMNMX.FTZ R15, R135, R10, !PT ;  /* 0x0000000a870f7209 */ /* 0x000fe20007810000 */
[--C-:B------:R-:W-:Y:S01]  /*7480*/  FFMA.FTZ R176, R144, UR14, -R0.reuse ;  /* 0x0000000e90b07c23 */ /* 0x100fe20008010800 */
[--C-:B------:R-:W-:Y:S01]  /*7490*/  FFMA.FTZ R120, R145, UR14, -R0.reuse ;  /* 0x0000000e91787c23 */ /* 0x100fe20008010800 */
[--C-:B------:R-:W-:Y:S01]  /*74a0*/  FFMA.FTZ R178, R148, UR14, -R0.reuse ;  /* 0x0000000e94b27c23 */ /* 0x100fe20008010800 */
[----:B------:R-:W-:Y:S01]  /*74b0*/  FMNMX.FTZ R10, R138, R15, !PT ;  /* 0x0000000f8a0a7209 */ /* 0x000fe20007810000 */
[--C-:B------:R-:W-:Y:S01]  /*74c0*/  FFMA.FTZ R15, R129, UR14, -R0.reuse ;  /* 0x0000000e810f7c23 */ /* 0x100fe20008010800 */
[----:B------:R-:W-:Y:S01]  /*74d0*/  MUFU.EX2 R190, R190 ;  /* 0x000000be00be7308 */ /* 0x000fe20000000800 */
[--C-:B------:R-:W-:Y:S01]  /*74e0*/  FFMA.FTZ R172, R152, UR14, -R0.reuse ;  /* 0x0000000e98ac7c23 */ /* 0x100fe20008010800 */
[----:B------:R-:W-:Y:S01]  /*74f0*/  FMNMX.FTZ R21, R139, R10, !PT ;  /* 0x0000000a8b157209 */ /* 0x000fe20007810000 */
[--C-:B------:R-:W-:Y:S01]  /*7500*/  FFMA.FTZ R124, R153, UR14, -R0.reuse ;  /* 0x0000000e997c7c23 */ /* 0x100fe20008010800 */
[--C-:B------:R-:W-:Y:S01]  /*7510*/  FFMA.FTZ R174, R156, UR14, -R0.reuse ;  /* 0x0000000e9cae7c23 */ /* 0x100fe20008010800 */
[--C-:B------:R-:W-:Y:S01]  /*7520*/  FFMA.FTZ R125, R157, UR14, -R0.reuse ;  /* 0x0000000e9d7d7c23 */ /* 0x100fe20008010800 */
[----:B------:R-:W-:Y:S01]  /*7530*/  FMNMX.FTZ R10, R142, R21, !PT ;  /* 0x000000158e0a7209 */ /* 0x000fe20007810000 */
[--C-:B------:R-:W-:Y:S01]  /*7540*/  FFMA.FTZ R168, R160, UR14, -R0.reuse ;  /* 0x0000000ea0a87c23 */ /* 0x100fe20008010800 */
[--C-:B------:R-:W-:Y:S01]  /*7550*/  FFMA.FTZ R128, R161, UR14, -R0.reuse ;  /* 0x0000000ea1807c23 */ /* 0x100fe20008010800 */
[----:B------:R-:W-:Y:S01]  /*7560*/  FFMA.FTZ R170, R164, UR14, -R0 ;  /* 0x0000000ea4aa7c23 */ /* 0x000fe20008010800 */
[----:B------:R-:W-:Y:S01]  /*7570*/  FMNMX.FTZ R21, R143, R10, !PT ;  /* 0x0000000a8f157209 */ /* 0x000fe20007810000 */
[----:B------:R-:W-:Y:S01]  /*7580*/  MUFU.EX2 R12, R12 ;  /* 0x0000000c000c7308 */ /* 0x000fe20000000800 */
[----:B------:R-:W-:-:S02]  /*7590*/  IMAD.U32 R133, RZ, RZ, UR5 ;  /* 0x00000005ff857e24 */ /* 0x000fc4000f8e00ff */
[----:B------:R-:W-:Y:S02]  /*75a0*/  FMNMX.FTZ R10, R146, R21, !PT ;  /* 0x00000015920a7209 */ /* 0x000fe40007810000 */
[----:B------:R-:W-:Y:S02]  /*75b0*/  @!P1 VIADD R133, R133, 0x30860 ;  /* 0x0003086085859836 */ /* 0x000fe40000000000 */
[----:B------:R-:W-:Y:S01]  /*75c0*/  FMNMX.FTZ R21, R147, R10, !PT ;  /* 0x0000000a93157209 */ /* 0x000fe20007810000 */
[----:B------:R-:W-:Y:S02]  /*75d0*/  MUFU.EX2 R184, R184 ;  /* 0x000000b800b87308 */ /* 0x000fe40000000800 */
[----:B------:R-:W-:Y:S02]  /*75e0*/  @!P1 PRMT R133, RZ, 0x654, R133 ;  /* 0x00000654ff859816 */ /* 0x000fe40000000085 */
[----:B------:R-:W-:Y:S02]  /*75f0*/  FMNMX.FTZ R10, R150, R21, !PT ;  /* 0x00000015960a7209 */ /* 0x000fe40007810000 */
[----:B------:R0:W-:Y:S02]  /*7600*/  @!P1 SYNCS.ARRIVE.TRANS64.RED.A1T0 RZ, [R133+URZ], RZ ;  /* 0x000000ff85ff99a7 */ /* 0x0001e4000810043f */
[----:B------:R-:W-:Y:S01]  /*7610*/  FMNMX.FTZ R21, R151, R10, !PT ;  /* 0x0000000a97157209 */ /* 0x000fe20007810000 */
[----:B------:R-:W-:Y:S03]  /*7620*/  MUFU.EX2 R15, R15 ;  /* 0x0000000f000f7308 */ /* 0x000fe60000000800 */
[----:B------:R-:W-:Y:S01]  /*7630*/  FMNMX.FTZ R10, R154, R21, !PT ;  /* 0x000000159a0a7209 */ /* 0x000fe20007810000 */
[----:B------:R-:W-:-:S03]  /*7640*/  FFMA.FTZ R21, R137, UR14, -R0 ;  /* 0x0000000e89157c23 */ /* 0x000fc60008010800 */
[----:B------:R-:W-:Y:S01]  /*7650*/  FMNMX.FTZ R121, R155, R10, !PT ;  /* 0x0000000a9b797209 */ /* 0x000fe20007810000 */
[----:B------:R-:W-:Y:S03]  /*7660*/  MUFU.EX2 R186, R186 ;  /* 0x000000ba00ba7308 */ /* 0x000fe60000000800 */
[----:B------:R-:W-:Y:S01]  /*7670*/  FMNMX.FTZ R10, R158, R121, !PT ;  /* 0x000000799e0a7209 */ /* 0x000fe20007810000 */
[--C-:B------:R-:W-:Y:S01]  /*7680*/  FFMA.FTZ R121, R149, UR14, -R0.reuse ;  /* 0x0000000e95797c23 */ /* 0x100fe20008010800 */
[----:B------:R-:W-:Y:S02]  /*7690*/  FFMA.FTZ R0, R165, UR14, -R0 ;  /* 0x0000000ea5007c23 */ /* 0x000fe40008010800 */
[----:B------:R-:W-:Y:S01]  /*76a0*/  FMNMX.FTZ R13, R159, R10, !PT ;  /* 0x0000000a9f0d7209 */ /* 0x000fe20007810000 */
[----:B------:R-:W-:Y:S03]  /*76b0*/  MUFU.EX2 R20, R20 ;  /* 0x0000001400147308 */ /* 0x000fe60000000800 */
[----:B------:R-:W-:-:S04]  /*76c0*/  FMNMX.FTZ R10, R162, R13, !PT ;  /* 0x0000000da20a7209 */ /* 0x000fc80007810000 */
[----:B------:R-:W-:Y:S01]  /*76d0*/  FMNMX.FTZ R13, R163, R10, !PT ;  /* 0x0000000aa30d7209 */ /* 0x000fe20007810000 */
[----:B------:R-:W-:Y:S03]  /*76e0*/  MUFU.EX2 R3, R0 ;  /* 0x0000000000037308 */ /* 0x000fe60000000800 */
[----:B------:R-:W-:-:S04]  /*76f0*/  FMNMX.FTZ R10, R166, R13, !PT ;  /* 0x0000000da60a7209 */ /* 0x000fc80007810000 */
[----:B------:R-:W-:Y:S01]  /*7700*/  FMNMX.FTZ R10, R167, R10, !PT ;  /* 0x0000000aa70a7209 */ /* 0x000fe20007810000 */
[----:B------:R-:W-:Y:S04]  /*7710*/  MUFU.EX2 R180, R180 ;  /* 0x000000b400b47308 */ /* 0x000fe80000000800 */
[----:B------:R-:W1:Y:S04]  /*7720*/  SHFL.BFLY PT, R13, R10, 0x2, 0x1f ;  /* 0x0c401f000a0d7f89 */ /* 0x000e6800000e0000 */
[----:B------:R-:W-:Y:S08]  /*7730*/  MUFU.EX2 R21, R21 ;  /* 0x0000001500157308 */ /* 0x000ff00000000800 */
[----:B------:R-:W-:Y:S08]  /*7740*/  MUFU.EX2 R182, R182 ;  /* 0x000000b600b67308 */ /* 0x000ff00000000800 */
[----:B------:R-:W-:Y:S01]  /*7750*/  MUFU.EX2 R14, R14 ;  /* 0x0000000e000e7308 */ /* 0x000fe20000000800 */
[----:B-1----:R-:W-:-:S07]  /*7760*/  FMNMX.FTZ R13, R10, R13, !PT ;  /* 0x0000000d0a0d7209 */ /* 0x002fce0007810000 */
[----:B------:R-:W-:Y:S01]  /*7770*/  MUFU.EX2 R176, R176 ;  /* 0x000000b000b07308 */ /* 0x000fe20000000800 */
[----:B------:R-:W1:Y:S07]  /*7780*/  SHFL.BFLY PT, R10, R13, 0x1, 0x1f ;  /* 0x0c201f000d0a7f89 */ /* 0x000e6e00000e0000 */
[----:B------:R-:W-:Y:S08]  /*7790*/  MUFU.EX2 R120, R120 ;  /* 0x0000007800787308 */ /* 0x000ff00000000800 */
[----:B------:R-:W-:Y:S08]  /*77a0*/  MUFU.EX2 R178, R178 ;  /* 0x000000b200b27308 */ /* 0x000ff00000000800 */
[----:B------:R-:W-:Y:S01]  /*77b0*/  MUFU.EX2 R121, R121 ;  /* 0x0000007900797308 */ /* 0x000fe20000000800 */
[----:B-1----:R-:W-:Y:S01]  /*77c0*/  FMNMX.FTZ R13, R13, R10, !PT ;  /* 0x0000000a0d0d7209 */ /* 0x002fe20007810000 */
[----:B------:R-:W-:-:S03]  /*77d0*/  FMUL.FTZ R10, R132, UR14 ;  /* 0x0000000e840a7c20 */ /* 0x000fc60008410000 */
[C---:B------:R-:W-:Y:S01]  /*77e0*/  FSETP.NEU.FTZ.AND P2, PT, R13.reuse, -INF , PT ;  /* 0xff8000000d00780b */ /* 0x040fe20003f5d000 */
[----:B------:R-:W-:Y:S02]  /*77f0*/  FMUL.FTZ R129, R13, UR14 ;  /* 0x0000000e0d817c20 */ /* 0x000fe40008410000 */
[----:B------:R-:W1:Y:S03]  /*7800*/  MUFU.EX2 R10, R10 ;  /* 0x0000000a000a7308 */ /* 0x000e660000000800 */
[----:B------:R-:W-:-:S05]  /*7810*/  FSEL R132, R129, RZ, P2 ;  /* 0x000000ff81847208 */ /* 0x000fca0001000000 */
[--C-:B------:R-:W-:Y:S01]  /*7820*/  FFMA.FTZ R191, R126, UR14, -R132.reuse ;  /* 0x0000000e7ebf7c23 */ /* 0x100fe20008010884 */
[--C-:B------:R-:W-:Y:S01]  /*7830*/  FFMA.FTZ R126, R131, UR14, -R132.reuse ;  /* 0x0000000e837e7c23 */ /* 0x100fe20008010884 */
[----:B------:R-:W-:Y:S01]  /*7840*/  FSEL R131, R13, RZ, P2 ;  /* 0x000000ff0d837208 */ /* 0x000fe20001000000 */
[--C-:B------:R-:W-:Y:S01]  /*7850*/  FFMA.FTZ R189, R122, UR14, -R132.reuse ;  /* 0x0000000e7abd7c23 */ /* 0x100fe20008010884 */
[--C-:B------:R-:W-:Y:S01]  /*7860*/  FFMA.FTZ R122, R123, UR14, -R132.reuse ;  /* 0x0000000e7b7a7c23 */ /* 0x100fe20008010884 */
[--C-:B------:R-:W-:Y:S01]  /*7870*/  FFMA.FTZ R185, R130, UR14, -R132.reuse ;  /* 0x0000000e82b97c23 */ /* 0x100fe20008010884 */
[----:B------:R-:W-:Y:S01]  /*7880*/  FFMA.FTZ R123, R127, UR14, -R132 ;  /* 0x0000000e7f7b7c23 */ /* 0x000fe20008010884 */
[----:B------:R-:W-:Y:S01]  /*7890*/  FADD.FTZ R131, -R131, R2 ;  /* 0x0000000283837221 */ /* 0x000fe20000010100 */
[----:B------:R-:W-:Y:S01]  /*78a0*/  MUFU.EX2 R191, R191 ;  /* 0x000000bf00bf7308 */ /* 0x000fe20000000800 */
[----:B-1----:R-:W-:Y:S01]  /*78b0*/  FFMA.FTZ R130, R10, R7, R188 ;  /* 0x000000070a827223 */ /* 0x002fe200000100bc */
[--C-:B------:R-:W-:Y:S01]  /*78c0*/  FFMA.FTZ R187, R134, UR14, -R132.reuse ;  /* 0x0000000e86bb7c23 */ /* 0x100fe20008010884 */
[----:B------:R-:W-:Y:S01]  /*78d0*/  FMUL.FTZ R131, R131, UR14 ;  /* 0x0000000e83837c20 */ /* 0x000fe20008410000 */
[----:B------:R-:W-:Y:S01]  /*78e0*/  FFMA.FTZ R127, R135, UR14, -R132 ;  /* 0x0000000e877f7c23 */ /* 0x000fe20008010884 */
[----:B------:R-:W-:Y:S01]  /*78f0*/  FADD.FTZ R7, R11, R130 ;  /* 0x000000820b077221 */ /* 0x000fe20000010000 */
[--C-:B------:R-:W-:Y:S01]  /*7900*/  FFMA.FTZ R181, R138, UR14, -R132.reuse ;  /* 0x0000000e8ab57c23 */ /* 0x100fe20008010884 */
[--C-:B------:R-:W-:Y:S01]  /*7910*/  FFMA.FTZ R129, R139, UR14, -R132.reuse ;  /* 0x0000000e8b817c23 */ /* 0x100fe20008010884 */
[----:B------:R-:W-:Y:S01]  /*7920*/  MUFU.EX2 R189, R189 ;  /* 0x000000bd00bd7308 */ /* 0x000fe20000000800 */
[----:B------:R-:W-:Y:S01]  /*7930*/  FADD.FTZ R7, R190, R7 ;  /* 0x00000007be077221 */ /* 0x000fe20000010000 */
[--C-:B------:R-:W-:Y:S01]  /*7940*/  FFMA.FTZ R183, R142, UR14, -R132.reuse ;  /* 0x0000000e8eb77c23 */ /* 0x100fe20008010884 */
[--C-:B------:R-:W-:Y:S01]  /*7950*/  FFMA.FTZ R143, R143, UR14, -R132.reuse ;  /* 0x0000000e8f8f7c23 */ /* 0x100fe20008010884 */
[--C-:B------:R-:W-:Y:S01]  /*7960*/  FFMA.FTZ R177, R146, UR14, -R132.reuse ;  /* 0x0000000e92b17c23 */ /* 0x100fe20008010884 */
[----:B------:R-:W-:Y:S01]  /*7970*/  FADD.FTZ R7, R12, R7 ;  /* 0x000000070c077221 */ /* 0x000fe20000010000 */
[--C-:B------:R-:W-:Y:S01]  /*7980*/  FFMA.FTZ R130, R147, UR14, -R132.reuse ;  /* 0x0000000e93827c23 */ /* 0x100fe20008010884 */
[--C-:B------:R-:W-:Y:S01]  /*7990*/  FFMA.FTZ R179, R150, UR14, -R132.reuse ;  /* 0x0000000e96b37c23 */ /* 0x100fe20008010884 */
[----:B------:R1:W2:Y:S01]  /*79a0*/  MUFU.EX2 R0, R131 ;  /* 0x0000008300007308 */ /* 0x0002a20000000800 */
[----:B------:R-:W-:Y:S01]  /*79b0*/  FADD.FTZ R134, R184, R7 ;  /* 0x00000007b8867221 */ /* 0x000fe20000010000 */
[--C-:B------:R-:W-:Y:S01]  /*79c0*/  FFMA.FTZ R173, R154, UR14, -R132.reuse ;  /* 0x0000000e9aad7c23 */ /* 0x100fe20008010884 */
[--C-:B------:R-:W-:Y:S01]  /*79d0*/  FFMA.FTZ R175, R158, UR14, -R132.reuse ;  /* 0x0000000e9eaf7c23 */ /* 0x100fe20008010884 */
[----:B------:R-:W-:Y:S01]  /*79e0*/  F2FP.BF16.F32.PACK_AB R190, R12, R190 ;  /* 0x000000be0cbe723e */ /* 0x000fe200000010ff */
[--C-:B------:R-:W-:Y:S01]  /*79f0*/  FFMA.FTZ R159, R159, UR14, -R132.reuse ;  /* 0x0000000e9f9f7c23 */ /* 0x100fe20008010884 */
[--C-:B------:R-:W-:Y:S01]  /*7a00*/  FFMA.FTZ R169, R162, UR14, -R132.reuse ;  /* 0x0000000ea2a97c23 */ /* 0x100fe20008010884 */
[----:B------:R-:W-:Y:S01]  /*7a10*/  FFMA.FTZ R163, R163, UR14, -R132 ;  /* 0x0000000ea3a37c23 */ /* 0x000fe20008010884 */
[----:B------:R-:W3:Y:S01]  /*7a20*/  MUFU.EX2 R122, R122 ;  /* 0x0000007a007a7308 */ /* 0x000ee20000000800 */
[----:B-1----:R-:W-:Y:S01]  /*7a30*/  FADD.FTZ R131, R15, R134 ;  /* 0x000000860f837221 */ /* 0x002fe20000010000 */
[--C-:B------:R-:W-:Y:S01]  /*7a40*/  FFMA.FTZ R166, R166, UR14, -R132.reuse ;  /* 0x0000000ea6a67c23 */ /* 0x100fe20008010884 */
[----:B------:R-:W-:Y:S01]  /*7a50*/  FFMA.FTZ R167, R167, UR14, -R132 ;  /* 0x0000000ea7a77c23 */ /* 0x000fe20008010884 */
[----:B------:R-:W-:Y:S01]  /*7a60*/  F2FP.BF16.F32.PACK_AB R188, R11, R188 ;  /* 0x000000bc0bbc723e */ /* 0x000fe200000010ff */
[----:B------:R-:W-:Y:S01]  /*7a70*/  FADD.FTZ R131, R186, R131 ;  /* 0x00000083ba837221 */ /* 0x000fe20000010000 */
[----:B------:R-:W-:-:S02]  /*7a80*/  F2FP.BF16.F32.PACK_AB R186, R20, R186 ;  /* 0x000000ba14ba723e */ /* 0x000fc400000010ff */
[----:B------:R-:W1:Y:S01]  /*7a90*/  MUFU.EX2 R123, R123 ;  /* 0x0000007b007b7308 */ /* 0x000e620000000800 */
[----:B--2---:R-:W-:Y:S01]  /*7aa0*/  FFMA.FTZ R7, R0, R6, R189 ;  /* 0x0000000600077223 */ /* 0x004fe200000100bd */
[----:B------:R-:W-:Y:S01]  /*7ab0*/  FADD.FTZ R131, R20, R131 ;  /* 0x0000008314837221 */ /* 0x000fe20000010000 */
[----:B------:R-:W-:Y:S01]  /*7ac0*/  FFMA.FTZ R6, R151, UR14, -R132 ;  /* 0x0000000e97067c23 */ /* 0x000fe20008010884 */
[C---:B------:R-:W-:Y:S01]  /*7ad0*/  ISETP.GT.AND P2, PT, R8.reuse, UR58, PT ;  /* 0x0000003a08007c0c */ /* 0x040fe2000bf44270 */
[----:B------:R-:W-:Y:S02]  /*7ae0*/  VIADD R8, R8, 0xffffffff ;  /* 0xffffffff08087836 */ /* 0x000fe40000000000 */
[----:B------:R-:W-:Y:S01]  /*7af0*/  FADD.FTZ R136, R180, R131 ;  /* 0x00000083b4887221 */ /* 0x000fe20000010000 */
[----:B------:R-:W-:Y:S01]  /*7b00*/  F2FP.BF16.F32.PACK_AB R184, R15, R184 ;  /* 0x000000b80fb8723e */ /* 0x000fe200000010ff */
[----:B------:R-:W2:Y:S01]  /*7b10*/  MUFU.EX2 R185, R185 ;  /* 0x000000b900b97308 */ /* 0x000ea20000000800 */
[----:B---3--:R-:W-:Y:S01]  /*7b20*/  FADD.FTZ R134, R122, R7 ;  /* 0x000000077a867221 */ /* 0x008fe20000010000 */
[C---:B------:R-:W-:Y:S01]  /*7b30*/  FADD.FTZ R131, R21.reuse, R136 ;  /* 0x0000008815837221 */ /* 0x040fe20000010000 */
[----:B------:R-:W-:-:S02]  /*7b40*/  F2FP.BF16.F32.PACK_AB R180, R21, R180 ;  /* 0x000000b415b4723e */ /* 0x000fc400000010ff */
[----:B------:R-:W-:Y:S01]  /*7b50*/  FADD.FTZ R134, R191, R134 ;  /* 0x00000086bf867221 */ /* 0x000fe20000010000 */
[----:B------:R-:W-:Y:S02]  /*7b60*/  F2FP.BF16.F32.PACK_AB R189, R122, R189 ;  /* 0x000000bd7abd723e */ /* 0x000fe400000010ff */
[----:B------:R-:W3:Y:S01]  /*7b70*/  MUFU.EX2 R126, R126 ;  /* 0x0000007e007e7308 */ /* 0x000ee20000000800 */
[C---:B-1----:R-:W-:Y:S01]  /*7b80*/  FADD.FTZ R134, R123.reuse, R134 ;  /* 0x000000867b867221 */ /* 0x042fe20000010000 */
[----:B------:R-:W-:-:S06]  /*7b90*/  F2FP.BF16.F32.PACK_AB R191, R123, R191 ;  /* 0x000000bf7bbf723e */ /* 0x000fcc00000010ff */
[----:B------:R-:W1:Y:S01]  /*7ba0*/  MUFU.EX2 R187, R187 ;  /* 0x000000bb00bb7308 */ /* 0x000e620000000800 */
[----:B--2---:R-:W-:-:S07]  /*7bb0*/  FADD.FTZ R7, R185, R134 ;  /* 0x00000086b9077221 */ /* 0x004fce0000010000 */
[----:B------:R-:W2:Y:S01]  /*7bc0*/  MUFU.EX2 R127, R127 ;  /* 0x0000007f007f7308 */ /* 0x000ea20000000800 */
[----:B---3--:R-:W-:Y:S01]  /*7bd0*/  FADD.FTZ R134, R126, R7 ;  /* 0x000000077e867221 */ /* 0x008fe20000010000 */
[----:B------:R-:W-:Y:S01]  /*7be0*/  FADD.FTZ R7, R182, R131 ;  /* 0x00000083b6077221 */ /* 0x000fe20000010000 */
[----:B------:R-:W-:Y:S01]  /*7bf0*/  FFMA.FTZ R131, R155, UR14, -R132 ;  /* 0x0000000e9b837c23 */ /* 0x000fe20008010884 */
[C---:B------:R-:W-:Y:S02]  /*7c00*/  F2FP.BF16.F32.PACK_AB R182, R14.reuse, R182 ;  /* 0x000000b60eb6723e */ /* 0x040fe400000010ff */
[----:B------:R-:W-:Y:S01]  /*7c10*/  FADD.FTZ R7, R14, R7 ;  /* 0x000000070e077221 */ /* 0x000fe20000010000 */
[----:B------:R-:W-:Y:S01]  /*7c20*/  F2FP.BF16.F32.PACK_AB R185, R126, R185 ;  /* 0x000000b97eb9723e */ /* 0x000fe200000010ff */
[----:B------:R-:W3:Y:S01]  /*7c30*/  MUFU.EX2 R181, R181 ;  /* 0x000000b500b57308 */ /* 0x000ee20000000800 */
[----:B-1----:R-:W-:Y:S01]  /*7c40*/  FADD.FTZ R134, R187, R134 ;  /* 0x00000086bb867221 */ /* 0x002fe20000010000 */
[----:B------:R-:W-:Y:S01]  /*7c50*/  FADD.FTZ R7, R176, R7 ;  /* 0x00000007b0077221 */ /* 0x000fe20000010000 */
[----:B------:R-:W-:-:S03]  /*7c60*/  F2FP.BF16.F32.PACK_AB R176, R120, R176 ;  /* 0x000000b078b0723e */ /* 0x000fc600000010ff */
[----:B------:R-:W-:Y:S02]  /*7c70*/  FADD.FTZ R7, R120, R7 ;  /* 0x0000000778077221 */ /* 0x000fe40000010000 */
[----:B------:R-:W1:Y:S01]  /*7c80*/  MUFU.EX2 R129, R129 ;  /* 0x0000008100817308 */ /* 0x000e620000000800 */
[----:B--2---:R-:W-:Y:S01]  /*7c90*/  FADD.FTZ R134, R127, R134 ;  /* 0x000000867f867221 */ /* 0x004fe20000010000 */
[----:B------:R-:W-:Y:S01]  /*7ca0*/  FADD.FTZ R136, R178, R7 ;  /* 0x00000007b2887221 */ /* 0x000fe20000010000 */
[----:B------:R-:W-:Y:S02]  /*7cb0*/  F2FP.BF16.F32.PACK_AB R178, R121, R178 ;  /* 0x000000b279b2723e */ /* 0x000fe400000010ff */
[----:B------:R-:W-:Y:S01]  /*7cc0*/  F2FP.BF16.F32.PACK_AB R187, R127, R187 ;  /* 0x000000bb7fbb723e */ /* 0x000fe200000010ff */
[----:B0-----:R-:W-:Y:S02]  /*7cd0*/  FADD.FTZ R133, R121, R136 ;  /* 0x0000008879857221 */ /* 0x001fe40000010000 */
[----:B------:R-:W0:Y:S01]  /*7ce0*/  MUFU.EX2 R183, R183 ;  /* 0x000000b700b77308 */ /* 0x000e220000000800 */
[----:B---3--:R-:W-:-:S07]  /*7cf0*/  FADD.FTZ R134, R181, R134 ;  /* 0x00000086b5867221 */ /* 0x008fce0000010000 */
[----:B------:R-:W2:Y:S01]  /*7d00*/  MUFU.EX2 R2, R143 ;  /* 0x0000008f00027308 */ /* 0x000ea20000000800 */
[C---:B-1----:R-:W-:Y:S01]  /*7d10*/  FADD.FTZ R134, R129.reuse, R134 ;  /* 0x0000008681867221 */ /* 0x042fe20000010000 */
[----:B------:R-:W-:-:S06]  /*7d20*/  F2FP.BF16.F32.PACK_AB R181, R129, R181 ;  /* 0x000000b581b5723e */ /* 0x000fcc00000010ff */
[----:B------:R-:W1:Y:S01]  /*7d30*/  MUFU.EX2 R172, R172 ;  /* 0x000000ac00ac7308 */ /* 0x000e620000000800 */
[----:B0-----:R-:W-:-:S07]  /*7d40*/  FADD.FTZ R7, R183, R134 ;  /* 0x00000086b7077221 */ /* 0x001fce0000010000 */
[----:B------:R-:W0:Y:S01]  /*7d50*/  MUFU.EX2 R177, R177 ;  /* 0x000000b100b17308 */ /* 0x000e220000000800 */
[C---:B--2---:R-:W-:Y:S01]  /*7d60*/  FADD.FTZ R134, R2.reuse, R7 ;  /* 0x0000000702867221 */ /* 0x044fe20000010000 */
[----:B------:R-:W-:Y:S01]  /*7d70*/  F2FP.BF16.F32.PACK_AB R183, R2, R183 ;  /* 0x000000b702b7723e */ /* 0x000fe200000010ff */
[----:B------:R-:W-:-:S05]  /*7d80*/  IMAD.MOV.U32 R2, RZ, RZ, R13 ;  /* 0x000000ffff027224 */ /* 0x000fca00078e000d */
[----:B------:R-:W2:Y:S01]  /*7d90*/  MUFU.EX2 R124, R124 ;  /* 0x0000007c007c7308 */ /* 0x000ea20000000800 */
[----:B-1----:R-:W-:-:S07]  /*7da0*/  FADD.FTZ R133, R172, R133 ;  /* 0x00000085ac857221 */ /* 0x002fce0000010000 */
[----:B------:R-:W1:Y:S01]  /*7db0*/  MUFU.EX2 R130, R130 ;  /* 0x0000008200827308 */ /* 0x000e620000000800 */
[----:B0-----:R-:W-:-:S07]  /*7dc0*/  FADD.FTZ R7, R177, R134 ;  /* 0x00000086b1077221 */ /* 0x001fce0000010000 */
[----:B------:R-:W0:Y:S01]  /*7dd0*/  MUFU.EX2 R174, R174 ;  /* 0x000000ae00ae7308 */ /* 0x000e220000000800 */
[C---:B--2---:R-:W-:Y:S01]  /*7de0*/  FADD.FTZ R133, R124.reuse, R133 ;  /* 0x000000857c857221 */ /* 0x044fe20000010000 */
[----:B------:R-:W-:-:S06]  /*7df0*/  F2FP.BF16.F32.PACK_AB R172, R124, R172 ;  /* 0x000000ac7cac723e */ /* 0x000fcc00000010ff */
[----:B------:R-:W2:Y:S01]  /*7e00*/  MUFU.EX2 R179, R179 ;  /* 0x000000b300b37308 */ /* 0x000ea20000000800 */
[C---:B-1----:R-:W-:Y:S01]  /*7e10*/  FADD.FTZ R12, R130.reuse, R7 ;  /* 0x00000007820c7221 */ /* 0x042fe20000010000 */
[----:B------:R-:W-:-:S06]  /*7e20*/  F2FP.BF16.F32.PACK_AB R177, R130, R177 ;  /* 0x000000b182b1723e */ /* 0x000fcc00000010ff */
[----:B------:R-:W1:Y:S01]  /*7e30*/  MUFU.EX2 R125, R125 ;  /* 0x0000007d007d7308 */ /* 0x000e620000000800 */
[----:B0-----:R-:W-:-:S07]  /*7e40*/  FADD.FTZ R134, R174, R133 ;  /* 0x00000085ae867221 */ /* 0x001fce0000010000 */
[----:B------:R-:W0:Y:S01]  /*7e50*/  MUFU.EX2 R6, R6 ;  /* 0x0000000600067308 */ /* 0x000e220000000800 */
[----:B--2---:R-:W-:-:S07]  /*7e60*/  FADD.FTZ R7, R179, R12 ;  /* 0x0000000cb3077221 */ /* 0x004fce0000010000 */
[----:B------:R-:W2:Y:S01]  /*7e70*/  MUFU.EX2 R168, R168 ;  /* 0x000000a800a87308 */ /* 0x000ea20000000800 */
[C---:B-1----:R-:W-:Y:S01]  /*7e80*/  FADD.FTZ R11, R125.reuse, R134 ;  /* 0x000000867d0b7221 */ /* 0x042fe20000010000 */
[----:B------:R-:W-:-:S06]  /*7e90*/  F2FP.BF16.F32.PACK_AB R174, R125, R174 ;  /* 0x000000ae7dae723e */ /* 0x000fcc00000010ff */
[----:B------:R-:W1:Y:S01]  /*7ea0*/  MUFU.EX2 R173, R173 ;  /* 0x000000ad00ad7308 */ /* 0x000e620000000800 */
[C---:B0-----:R-:W-:Y:S01]  /*7eb0*/  FADD.FTZ R14, R6.reuse, R7 ;  /* 0x00000007060e7221 */ /* 0x041fe20000010000 */
[----:B------:R-:W-:-:S06]  /*7ec0*/  F2FP.BF16.F32.PACK_AB R179, R6, R179 ;  /* 0x000000b306b3723e */ /* 0x000fcc00000010ff */
[----:B------:R-:W0:Y:S01]  /*7ed0*/  MUFU.EX2 R128, R128 ;  /* 0x0000008000807308 */ /* 0x000e220000000800 */
[----:B--2---:R-:W-:-:S07]  /*7ee0*/  FADD.FTZ R11, R168, R11 ;  /* 0x0000000ba80b7221 */ /* 0x004fce0000010000 */
[----:B------:R-:W2:Y:S01]  /*7ef0*/  MUFU.EX2 R131, R131 ;  /* 0x0000008300837308 */ /* 0x000ea20000000800 */
[----:B-1----:R-:W-:-:S07]  /*7f00*/  FADD.FTZ R14, R173, R14 ;  /* 0x0000000ead0e7221 */ /* 0x002fce0000010000 */
[----:B------:R-:W1:Y:S01]  /*7f10*/  MUFU.EX2 R170, R170 ;  /* 0x000000aa00aa7308 */ /* 0x000e620000000800 */
[C---:B0-----:R-:W-:Y:S01]  /*7f20*/  FADD.FTZ R11, R128.reuse, R11 ;  /* 0x0000000b800b7221 */ /* 0x041fe20000010000 */
[----:B------:R-:W-:-:S06]  /*7f30*/  F2FP.BF16.F32.PACK_AB R168, R128, R168 ;  /* 0x000000a880a8723e */ /* 0x000fcc00000010ff */
[----:B------:R-:W0:Y:S01]  /*7f40*/  MUFU.EX2 R175, R175 ;  /* 0x000000af00af7308 */ /* 0x000e220000000800 */
[C---:B--2---:R-:W-:Y:S01]  /*7f50*/  FADD.FTZ R14, R131.reuse, R14 ;  /* 0x0000000e830e7221 */ /* 0x044fe20000010000 */
[----:B------:R-:W-:-:S06]  /*7f60*/  F2FP.BF16.F32.PACK_AB R173, R131, R173 ;  /* 0x000000ad83ad723e */ /* 0x000fcc00000010ff */
[----:B------:R-:W2:Y:S01]  /*7f70*/  MUFU.EX2 R132, R159 ;  /* 0x0000009f00847308 */ /* 0x000ea20000000800 */
[----:B-1----:R-:W-:Y:S01]  /*7f80*/  FADD.FTZ R20, R170, R11 ;  /* 0x0000000baa147221 */ /* 0x002fe20000010000 */
[----:B------:R-:W-:-:S03]  /*7f90*/  F2FP.BF16.F32.PACK_AB R170, R3, R170 ;  /* 0x000000aa03aa723e */ /* 0x000fc600000010ff */
[----:B------:R-:W-:-:S03]  /*7fa0*/  FADD.FTZ R7, R3, R20 ;  /* 0x0000001403077221 */ /* 0x000fc60000010000 */
        /* <DEDUP_REMOVED lines=9> */
[----:B------:R-:W-:-:S03]  /*8040*/  F2FP.BF16.F32.PACK_AB R169, R12, R169 ;  /* 0x000000a90ca9723e */ /* 0x000fc600000010ff */
[----:B--2---:R-:W-:-:S04]  /*8050*/  FADD.FTZ R3, R166, R3 ;  /* 0x00000003a6037221 */ /* 0x004fc80000010000 */
[C---:B-1----:R-:W-:Y:S01]  /*8060*/  FADD.FTZ R6, R167.reuse, R3 ;  /* 0x00000003a7067221 */ /* 0x042fe20000010000 */
[----:B------:R-:W-:Y:S01]  /*8070*/  F2FP.BF16.F32.PACK_AB R171, R167, R166 ;  /* 0x000000a6a7ab723e */ /* 0x000fe200000010ff */
[----:B------:R-:W-:Y:S01]  /*8080*/  IMAD.MOV.U32 R3, RZ, RZ, R9 ;  /* 0x000000ffff037224 */ /* 0x000fe200078e0009 */
[----:B------:R-:W-:Y:S06]  /*8090*/  @P2 BRA `(.L_x_1190) ;  /* 0xffffffcc00e82947 */ /* 0x000fec000383ffff */
[----:B------:R-:W-:Y:S01]  /*80a0*/  IMAD.MOV.U32 R2, RZ, RZ, R13 ;  /* 0x000000ffff027224 */ /* 0x000fe200078e000d */
[----:B------:R-:W-:Y:S01]  /*80b0*/  UMOV UR36, UR4 ;  /* 0x0000000400247c82 */ /* 0x000fe20008000000 */
[----:B------:R-:W-:Y:S01]  /*80c0*/  IMAD.MOV.U32 R3, RZ, RZ, R9 ;  /* 0x000000ffff037224 */ /* 0x000fe200078e0009 */
[----:B------:R-:W-:-:S06]  /*80d0*/  UMOV UR38, UR7 ;  /* 0x0000000700267c82 */ /* 0x000fcc0008000000 */
.L_x_1173:
[----:B------:R-:W-:Y:S01]  /*80e0*/  ULDC UR4, c[0x0][0x448] ;  /* 0x0001120000047ab9 */ /* 0x000fe20000000800 */
[----:B------:R-:W-:Y:S01]  /*80f0*/  IADD3 R9, R16, 0x1, -R17 ;  /* 0x0000000110097810 */ /* 0x000fe20007ffe811 */
[----:B------:R-:W-:Y:S01]  /*8100*/  UISETP.NE.AND UP0, UPT, UR4, 0x1, UPT ;  /* 0x000000010400788c */ /* 0x000fe2000bf05270 */
[----:B------:R-:W-:Y:S02]  /*8110*/  ULDC UR10, c[0x0][0x9e4] ;  /* 0x00027900000a7ab9 */ /* 0x000fe40000000800 */
[----:B------:R-:W-:Y:S01]  /*8120*/  R2UR UR7, R9 ;  /* 0x00000000090772ca */ /* 0x000fe200000e0000 */
[----:B------:R-:W-:Y:S02]  /*8130*/  UISETP.GE.AND UP1, UPT, UR10, 0x1, UPT ;  /* 0x000000010a00788c */ /* 0x000fe4000bf26270 */
[----:B------:R-:W-:-:S04]  /*8140*/  UIADD3 UR6, UR39, 0x7f, URZ ;  /* 0x0000007f27067890 */ /* 0x000fc8000fffe03f */
[----:B------:R-:W-:Y:S01]  /*8150*/  PLOP3.LUT P2, PT, PT, PT, UP1, 0x40, 0x0 ;  /* 0x000000000000781c */ /* 0x000fe20003f4e818 */
[----:B------:R-:W-:Y:S01]  /*8160*/  @UP0 ULDC UR4, c[0x0][0x44c] ;  /* 0x0001130000040ab9 */ /* 0x000fe20000000800 */
[----:B------:R-:W-:Y:S01]  /*8170*/  @UP0 ULDC UR11, c[0x0][0x450] ;  /* 0x00011400000b0ab9 */ /* 0x000fe20000000800 */
[----:B------:R-:W-:-:S04]  /*8180*/  UIMAD.WIDE.U32 UR4, UR6, UR4, URZ ;  /* 0x00000004060472a5 */ /* 0x000fc8000f8e003f */
[----:B------:R-:W-:-:S04]  /*8190*/  @UP0 USHF.R.U32.HI UR6, URZ, UR11, UR5 ;  /* 0x0000000b3f060299 */ /* 0x000fc80008011605 */
[----:B------:R-:W-:-:S04]  /*81a0*/  UIADD3 UR6, UR7, UR6, URZ ;  /* 0x0000000607067290 */ /* 0x000fc8000fffe03f */
[----:B------:R-:W-:Y:S01]  /*81b0*/  UIADD3 UR15, UR6, -UR15, URZ ;  /* 0x8000000f060f7290 */ /* 0x000fe2000fffe03f */
[----:B------:R-:W-:Y:S11]  /*81c0*/  @P2 BRA `(.L_x_1191) ;  /* 0x0000000000482947 */ /* 0x000ff60003800000 */
[----:B------:R-:W-:Y:S02]  /*81d0*/  UMOV UR11, UR6 ;  /* 0x00000006000b7c82 */ /* 0x000fe40008000000 */
        /* <DEDUP_REMOVED lines=10> */
.L_x_1192:
[----:B------:R-:W-:-:S11]  /*8280*/  UISETP.NE.AND UP2, UPT, UR10, 0x1, UPT ;  /* 0x000000010a00788c */ /* 0x000fd6000bf45270 */
[----:B------:R-:W-:Y:S02]  /*8290*/  @UP2 ULDC.64 UR4, c[0x0][0x9e8] ;  /* 0x00027a0000042ab9 */ /* 0x000fe40000000a00 */
[----:B------:R-:W-:-:S04]  /*82a0*/  UIMAD.WIDE.U32 UR6, UR11, UR4, URZ ;  /* 0x000000040b0672a5 */ /* 0x000fc8000f8e003f */
[----:B------:R-:W-:-:S12]  /*82b0*/  @UP2 USHF.R.U32.HI UR11, URZ, UR5, UR7 ;  /* 0x000000053f0b2299 */ /* 0x000fd80008011607 */
.L_x_1193:
[----:B------:R-:W-:-:S04]  /*82c0*/  UIMAD UR10, UR11, UR10, URZ ;  /* 0x0000000a0b0a72a4 */ /* 0x000fc8000f8e023f */
[----:B------:R-:W-:-:S04]  /*82d0*/  UISETP.LT.AND UP2, UPT, UR15, UR10, UPT ;  /* 0x0000000a0f00728c */ /* 0x000fc8000bf41270 */
[----:B------:R-:W-:-:S12]  /*82e0*/  USEL UR15, UR15, UR10, !UP2 ;  /* 0x0000000a0f0f7287 */ /* 0x000fd8000d000000 */
.L_x_1191:
[----:B------:R-:W-:-:S04]  /*82f0*/  UIADD3 UR4, UR15, 0x5f, URZ ;  /* 0x0000005f0f047890 */ /* 0x000fc8000fffe03f */
        /* <DEDUP_REMOVED lines=10> */
[----:B------:R-:W-:Y:S01]  /*83a0*/  UMOV UR4, UR36 ;  /* 0x0000002400047c82 */ /* 0x000fe20008000000 */
[----:B------:R-:W-:-:S05]  /*83b0*/  ULDC UR59, c[0x0][0x988] ;  /* 0x00026200003b7ab9 */ /* 0x000fca0000000800 */
.L_x_1203:
[----:B------:R-:W-:-:S04]  /*83c0*/  UIADD3 UR7, UR4, 0x1, URZ ;  /* 0x0000000104077890 */ /* 0x000fc8000fffe03f */
[----:B------:R-:W-:-:S04]  /*83d0*/  UISETP.NE.AND UP2, UPT, UR7, 0x2, UPT ;  /* 0x000000020700788c */ /* 0x000fc8000bf45270 */
[----:B------:R-:W-:Y:S02]  /*83e0*/  USEL UR7, UR7, URZ, UP2 ;  /* 0x0000003f07077287 */ /* 0x000fe40009000000 */
[----:B------:R-:W-:-:S04]  /*83f0*/  USEL UR38, URZ, 0x1, UP2 ;  /* 0x000000013f267887 */ /* 0x000fc80009000000 */
[----:B------:R-:W-:Y:S01]  /*8400*/  ULOP3.LUT UR38, UR6, UR38, URZ, 0x3c, !UPT ;  /* 0x0000002606267292 */ /* 0x000fe2000f8e3c3f */
[----:B------:R-:W-:Y:S01]  /*8410*/  UMOV UR36, UR7 ;  /* 0x0000000700247c82 */ /* 0x000fe20008000000 */
[----:B------:R-:W-:Y:S10]  /*8420*/  @!P0 BRA `(.L_x_1195) ;  /* 0x0000000000048947 */ /* 0x000ff40003800000 */
[----:B------:R-:W-:Y:S01]  /*8430*/  BPT.TRAP 0x1 ;  /* 0x000000040000795c */ /* 0x000fe20000300000 */
.L_x_1195:
[----:B------:R-:W-:Y:S01]  /*8440*/  ULEA UR5, UR36, UR37, 0x3 ;  /* 0x0000002524057291 */ /* 0x000fe2000f8e183f */
[----:B------:R-:W-:-:S05]  /*8450*/  IMAD.U32 R2, RZ, RZ, UR38 ;  /* 0x00000026ff027e24 */ /* 0x000fca000f8e00ff */
[----:B------:R-:W-:-:S04]  /*8460*/  SHF.L.U32 R2, R2, 0x1f, RZ ;  /* 0x0000001f02027819 */ /* 0x000fc800000006ff */
[----:B------:R0:W1:Y:S01]  /*8470*/  SYNCS.PHASECHK.TRANS64.TRYWAIT P2, [UR5+0x30830], R2 ;  /* 0x03083002ff0075a7 */ /* 0x0000620008040145 */
[----:B------:R-:W-:Y:S05]  /*8480*/  @!P0 BRA `(.L_x_1196) ;  /* 0x0000000000048947 */ /* 0x000fea0003800000 */
[----:B------:R-:W-:Y:S01]  /*8490*/  BPT.TRAP 0x1 ;  /* 0x000000040000795c */ /* 0x000fe20000300000 */
.L_x_1196:
[-C--:B------:R-:W-:Y:S01]  /*84a0*/  FMUL.FTZ R24, R24, R10.reuse ;  /* 0x0000000a18187220 */ /* 0x080fe20000410000 */
[----:B------:R-:W-:Y:S01]  /*84b0*/  FMUL.FTZ R25, R25, R10 ;  /* 0x0000000a19197220 */ /* 0x000fe20000410000 */
[----:B-1----:R-:W-:Y:S06]  /*84c0*/  @P2 BRA `(.L_x_1197) ;  /* 0x0000000000082947 */ /* 0x002fec0003800000 */
[----:B------:R-:W1:Y:S02]  /*84d0*/  SYNCS.PHASECHK.TRANS64.TRYWAIT P2, [UR5+0x30830], R2 ;  /* 0x03083002ff0075a7 */ /* 0x000e640008040145 */
[----:B-1----:R-:W-:Y:S05]  /*84e0*/  @!P2 BRA `(.L_x_1198) ;  /* 0x0000011400e4a947 */ /* 0x002fea0003800000 */
.L_x_1197:
        /* <DEDUP_REMOVED lines=161> */
.L_x_1199:
[----:B------:R-:W-:Y:S01]  /*8f00*/  ULEA UR5, UR4, UR37, 0x3 ;  /* 0x0000002504057291 */ /* 0x000fe2000f8e183f */
[----:B------:R-:W-:-:S05]  /*8f10*/  IMAD.U32 R0, RZ, RZ, UR6 ;  /* 0x00000006ff007e24 */ /* 0x000fca000f8e00ff */
[----:B------:R-:W-:-:S04]  /*8f20*/  SHF.L.U32 R0, R0, 0x1f, RZ ;  /* 0x0000001f00007819 */ /* 0x000fc800000006ff */
[----:B------:R2:W3:Y:S01]  /*8f30*/  SYNCS.PHASECHK.TRANS64.TRYWAIT P2, [UR5+0x30850], R0 ;  /* 0x03085000ff0075a7 */ /* 0x0004e20008040145 */
[----:B------:R-:W-:Y:S05]  /*8f40*/  @!P0 BRA `(.L_x_1200) ;  /* 0x0000000000048947 */ /* 0x000fea0003800000 */
[----:B------:R-:W-:Y:S01]  /*8f50*/  BPT.TRAP 0x1 ;  /* 0x000000040000795c */ /* 0x000fe20000300000 */
.L_x_1200:
[----:B---3--:R-:W-:Y:S05]  /*8f60*/  @P2 BRA `(.L_x_1201) ;  /* 0x0000000000082947 */ /* 0x008fea0003800000 */
[----:B------:R-:W3:Y:S02]  /*8f70*/  SYNCS.PHASECHK.TRANS64.TRYWAIT P2, [UR5+0x30850], R0 ;  /* 0x03085000ff0075a7 */ /* 0x000ee40008040145 */
[----:B---3--:R-:W-:Y:S05]  /*8f80*/  @!P2 BRA `(.L_x_1202) ;  /* 0x0000010c0054a947 */ /* 0x008fea0003800000 */
.L_x_1201:
[----:B------:R-:W-:Y:S01]  /*8f90*/  UIADD3 UR6, UR37, 0x400, URZ ;  /* 0x0000040025067890 */ /* 0x000fe2000fffe03f */
[----:B------:R-:W-:Y:S01]  /*8fa0*/  WARPGROUP.ARRIVE ;  /* 0x00000000000079c5 */ /* 0x000fe20000000000 */
[----:B------:R-:W-:Y:S01]  /*8fb0*/  UMOV UR11, 0x40000040 ;  /* 0x40000040000b7882 */ /* 0x000fe20000000000 */
[----:B0-2---:R-:W-:Y:S01]  /*8fc0*/  FMNMX.FTZ R0, R120, R9, !PT ;  /* 0x0000000978007209 */ /* 0x005fe20007810000 */
[----:B------:R-:W-:Y:S01]  /*8fd0*/  USHF.R.U32.HI UR6, URZ, 0x4, UR6 ;  /* 0x000000043f067899 */ /* 0x000fe20008011606 */
[C---:B------:R-:W-:Y:S01]  /*8fe0*/  ISETP.GT.AND P2, PT, R8.reuse, UR58, PT ;  /* 0x0000003a08007c0c */ /* 0x040fe2000bf44270 */
[----:B------:R-:W-:Y:S01]  /*8ff0*/  UMOV UR14, UR59 ;  /* 0x0000003b000e7c82 */ /* 0x000fe20008000000 */
[----:B-1----:R-:W-:Y:S01]  /*9000*/  FMNMX.FTZ R3, R121, R0, !PT ;  /* 0x0000000079037209 */ /* 0x002fe20007810000 */
[----:B------:R-:W-:Y:S01]  /*9010*/  ULOP3.LUT UR6, UR6, 0x3fff, URZ, 0xc0, !UPT ;  /* 0x00003fff06067892 */ /* 0x000fe2000f8ec03f */
[----:B------:R-:W-:Y:S02]  /*9020*/  VIADD R8, R8, 0xffffffff ;  /* 0xffffffff08087836 */ /* 0x000fe40000000000 */
[----:B------:R-:W-:Y:S01]  /*9030*/  FMNMX.FTZ R0, R124, R3, !PT ;  /* 0x000000037c007209 */ /* 0x000fe20007810000 */
[----:B------:R-:W-:-:S03]  /*9040*/  ULOP3.LUT UR6, UR6, 0x3000000, URZ, 0xfc, !UPT ;  /* 0x0300000006067892 */ /* 0x000fc6000f8efc3f */
[----:B------:R-:W-:Y:S01]  /*9050*/  FMNMX.FTZ R3, R125, R0, !PT ;  /* 0x000000007d037209 */ /* 0x000fe20007810000 */
[----:B------:R-:W-:-:S03]  /*9060*/  UIMAD UR4, UR4, 0x900, UR6 ;  /* 0x00000900040478a4 */ /* 0x000fc6000f8e0206 */
[----:B------:R-:W-:Y:S01]  /*9070*/  FMNMX.FTZ R0, R128, R3, !PT ;  /* 0x0000000380007209 */ /* 0x000fe20007810000 */
[----:B------:R-:W-:-:S03]  /*9080*/  UMOV UR6, UR38 ;  /* 0x0000002600067c82 */ /* 0x000fc60008000000 */
        /* <DEDUP_REMOVED lines=27> */
[----:B0-----:R-:W-:-:S05]  /*9240*/  FMNMX.FTZ R3, R12, R3, !PT ;  /* 0x000000030c037209 */ /* 0x001fca0007810000 */
        /* <DEDUP_REMOVED lines=30> */
[----:B------:R-:W-:Y:S01]  /*9430*/  FFMA.FTZ R13, R133, UR14, -R0 ;  /* 0x0000000e850d7c23 */ /* 0x000fe20008010800 */
[----:B------:R-:W-:Y:S02]  /*9440*/  MUFU.EX2 R14, R14 ;  /* 0x0000000e000e7308 */ /* 0x000fe40000000800 */
[----:B------:R-:W-:-:S04]  /*9450*/  FMNMX.FTZ R21, R151, R2, !PT ;  /* 0x0000000297157209 */ /* 0x000fc80007810000 */
[----:B------:R-:W-:Y:S02]  /*9460*/  FMNMX.FTZ R2, R154, R21, !PT ;  /* 0x000000159a027209 */ /* 0x000fe40007810000 */
[----:B------:R-:W-:Y:S02]  /*9470*/  MUFU.EX2 R13, R13 ;  /* 0x0000000d000d7308 */ /* 0x000fe40000000800 */
[----:B------:R-:W-:-:S04]  /*9480*/  FMNMX.FTZ R21, R155, R2, !PT ;  /* 0x000000029b157209 */ /* 0x000fc80007810000 */
[----:B------:R-:W-:Y:S01]  /*9490*/  FMNMX.FTZ R2, R158, R21, !PT ;  /* 0x000000159e027209 */ /* 0x000fe20007810000 */
[----:B------:R-:W-:Y:S02]  /*94a0*/  WARPGROUP.DEPBAR.LE gsb0, 0x0 ;  /* 0x00008000000079c5 */ /* 0x000fe40000010000 */
[----:B------:R-:W-:Y:S01]  /*94b0*/  WARPGROUP.ARRIVE ;  /* 0x00000000000079c5 */ /* 0x000fe20000000000 */
[----:B------:R-:W-:Y:S01]  /*94c0*/  FMNMX.FTZ R21, R159, R2, !PT ;  /* 0x000000029f157209 */ /* 0x000fe20007810000 */
[--C-:B------:R-:W-:Y:S01]  /*94d0*/  FFMA.FTZ R188, R120, UR14, -R0.reuse ;  /* 0x0000000e78bc7c23 */ /* 0x100fe20008010800 */
[--C-:B------:R-:W-:Y:S01]  /*94e0*/  FFMA.FTZ R190, R124, UR14, -R0.reuse ;  /* 0x0000000e7cbe7c23 */ /* 0x100fe20008010800 */
[--C-:B------:R-:W-:Y:S01]  /*94f0*/  FFMA.FTZ R120, R149, UR14, -R0.reuse ;  /* 0x0000000e95787c23 */ /* 0x100fe20008010800 */
[----:B------:R-:W-:Y:S01]  /*9500*/  FMNMX.FTZ R2, R162, R21, !PT ;  /* 0x00000015a2027209 */ /* 0x000fe20007810000 */
[----:B------:R-:W-:Y:S01]  /*9510*/  HGMMA.64x192x16.F32.BF16 R24, R184, gdesc[UR8].tnspB, R24, gsb0 ;  /* 0x42e00008b8187df0 */ /* 0x000fe20008001818 */
[----:B------:R-:W-:Y:S01]  /*9520*/  UIADD3 UR10, UR4, 0x100, URZ ;  /* 0x00000100040a7890 */ /* 0x000fe2000fffe03f */
[--C-:B------:R-:W-:Y:S01]  /*9530*/  FFMA.FTZ R124, R161, UR14, -R0.reuse ;  /* 0x0000000ea17c7c23 */ /* 0x100fe20008010800 */
[----:B------:R-:W-:Y:S01]  /*9540*/  UMOV UR11, 0x40000040 ;  /* 0x40000040000b7882 */ /* 0x000fe20000000000 */
[----:B------:R-:W-:Y:S01]  /*9550*/  FMNMX.FTZ R21, R163, R2, !PT ;  /* 0x00000002a3157209 */ /* 0x000fe20007810000 */
[----:B------:R-:W0:Y:S03]  /*9560*/  MUFU.EX2 R188, R188 ;  /* 0x000000bc00bc7308 */ /* 0x000e260000000800 */
[----:B------:R-:W-:Y:S01]  /*9570*/  FMNMX.FTZ R2, R166, R21, !PT ;  /* 0x00000015a6027209 */ /* 0x000fe20007810000 */
[----:B------:R-:W-:-:S03]  /*9580*/  FFMA.FTZ R21, R145, UR14, -R0 ;  /* 0x0000000e91157c23 */ /* 0x000fc60008010800 */
        /* <DEDUP_REMOVED lines=10> */
[----:B------:R-:W-:Y:S01]  /*9630*/  MUFU.EX2 R124, R124 ;  /* 0x0000007c007c7308 */ /* 0x000fe20000000800 */
[----:B-1----:R-:W-:-:S07]  /*9640*/  FMNMX.FTZ R2, R129, R2, !PT ;  /* 0x0000000281027209 */ /* 0x002fce0007810000 */
[----:B------:R-:W-:Y:S01]  /*9650*/  MUFU.EX2 R129, R164 ;  /* 0x000000a400817308 */ /* 0x000fe20000000800 */
[----:B------:R-:W-:Y:S02]  /*9660*/  WARPGROUP.DEPBAR.LE gsb0, 0x0 ;  /* 0x00008000000079c5 */ /* 0x000fe40000010000 */
[----:B------:R-:W-:Y:S01]  /*9670*/  WARPGROUP.ARRIVE ;  /* 0x00000000000079c5 */ /* 0x000fe20000000000 */
[--C-:B------:R-:W-:Y:S01]  /*9680*/  FFMA.FTZ R186, R132, UR14, -R0.reuse ;  /* 0x0000000e84ba7c23 */ /* 0x100fe20008010800 */
[--C-:B------:R-:W-:Y:S01]  /*9690*/  FFMA.FTZ R184, R128, UR14, -R0.reuse ;  /* 0x0000000e80b87c23 */ /* 0x100fe20008010800 */
[----:B------:R-:W-:Y:S01]  /*96a0*/  FMUL.FTZ R132, R2, UR14 ;  /* 0x0000000e02847c20 */ /* 0x000fe20008410000 */
[----:B------:R-:W-:Y:S02]  /*96b0*/  FFMA.FTZ R128, R141, UR14, -R0 ;  /* 0x0000000e8d807c23 */ /* 0x000fe40008010800 */
[----:B------:R-:W-:Y:S01]  /*96c0*/  HGMMA.64x192x16.F32.BF16 R24, R180, gdesc[UR8].tnspB, R24, gsb0 ;  /* 0x42e00008b4187df0 */ /* 0x000fe20008001818 */
[----:B------:R-:W-:Y:S01]  /*96d0*/  UIADD3 UR10, UR4, 0x180, URZ ;  /* 0x00000180040a7890 */ /* 0x000fe2000fffe03f */
[--C-:B------:R-:W-:Y:S01]  /*96e0*/  FFMA.FTZ R189, R122, UR14, -R132.reuse ;  /* 0x0000000e7abd7c23 */ /* 0x100fe20008010884 */
[----:B------:R-:W-:Y:S01]  /*96f0*/  UMOV UR11, 0x40000040 ;  /* 0x40000040000b7882 */ /* 0x000fe20000000000 */
[----:B------:R-:W-:Y:S01]  /*9700*/  FFMA.FTZ R122, R123, UR14, -R132 ;  /* 0x0000000e7b7a7c23 */ /* 0x000fe20008010884 */
[----:B------:R-:W-:-:S02]  /*9710*/  IMAD.U32 R123, RZ, RZ, UR7 ;  /* 0x00000007ff7b7e24 */ /* 0x000fc4000f8e00ff */
[--C-:B------:R-:W-:Y:S01]  /*9720*/  FFMA.FTZ R191, R126, UR14, -R132.reuse ;  /* 0x0000000e7ebf7c23 */ /* 0x100fe20008010884 */
[--C-:B------:R-:W-:Y:S01]  /*9730*/  FFMA.FTZ R126, R127, UR14, -R132.reuse ;  /* 0x0000000e7f7e7c23 */ /* 0x100fe20008010884 */
[----:B------:R-:W-:Y:S01]  /*9740*/  MUFU.EX2 R189, R189 ;  /* 0x000000bd00bd7308 */ /* 0x000fe20000000800 */
[--C-:B------:R-:W-:Y:S01]  /*9750*/  FFMA.FTZ R185, R130, UR14, -R132.reuse ;  /* 0x0000000e82b97c23 */ /* 0x100fe20008010884 */
[----:B------:R-:W-:Y:S01]  /*9760*/  @!P1 LEA R123, R123, UR37, 0x3 ;  /* 0x000000257b7b9c11 */ /* 0x000fe2000f8e18ff */
[----:B------:R-:W-:Y:S02]  /*9770*/  IMAD.U32 R127, RZ, RZ, UR5 ;  /* 0x00000005ff7f7e24 */ /* 0x000fe4000f8e00ff */
[--C-:B------:R-:W-:Y:S01]  /*9780*/  FFMA.FTZ R130, R131, UR14, -R132.reuse ;  /* 0x0000000e83827c23 */ /* 0x100fe20008010884 */
[--C-:B------:R-:W-:Y:S01]  /*9790*/  FFMA.FTZ R187, R134, UR14, -R132.reuse ;  /* 0x0000000e86bb7c23 */ /* 0x100fe20008010884 */
[--C-:B------:R-:W-:Y:S01]  /*97a0*/  FFMA.FTZ R134, R139, UR14, -R132.reuse ;  /* 0x0000000e8b867c23 */ /* 0x100fe20008010884 */
[----:B------:R-:W-:Y:S01]  /*97b0*/  @!P1 VIADD R123, R123, 0x30840 ;  /* 0x000308407b7b9836 */ /* 0x000fe20000000000 */
[----:B------:R-:W-:Y:S01]  /*97c0*/  MUFU.EX2 R122, R122 ;  /* 0x0000007a007a7308 */ /* 0x000fe20000000800 */
[--C-:B------:R-:W-:Y:S01]  /*97d0*/  FFMA.FTZ R158, R158, UR14, -R132.reuse ;  /* 0x0000000e9e9e7c23 */ /* 0x100fe20008010884 */
[--C-:B------:R-:W-:Y:S01]  /*97e0*/  FFMA.FTZ R159, R159, UR14, -R132.reuse ;  /* 0x0000000e9f9f7c23 */ /* 0x100fe20008010884 */
[--C-:B------:R-:W-:Y:S01]  /*97f0*/  FFMA.FTZ R162, R162, UR14, -R132.reuse ;  /* 0x0000000ea2a27c23 */ /* 0x100fe20008010884 */
[----:B------:R-:W-:Y:S01]  /*9800*/  @!P1 PRMT R123, RZ, 0x654, R123 ;  /* 0x00000654ff7b9816 */ /* 0x000fe2000000007b */
[--C-:B------:R-:W-:Y:S01]  /*9810*/  FFMA.FTZ R163, R163, UR14, -R132.reuse ;  /* 0x0000000ea3a37c23 */ /* 0x100fe20008010884 */
[----:B------:R-:W-:-:S02]  /*9820*/  FFMA.FTZ R166, R166, UR14, -R132 ;  /* 0x0000000ea6a67c23 */ /* 0x000fc40008010884 */
        /* <DEDUP_REMOVED lines=10> */
[----:B------:R-:W1:Y:S08]  /*98d0*/  MUFU.EX2 R159, R159 ;  /* 0x0000009f009f7308 */ /* 0x000e700000000800 */
[----:B------:R-:W-:Y:S08]  /*98e0*/  MUFU.EX2 R162, R162 ;  /* 0x000000a200a27308 */ /* 0x000ff00000000800 */
[----:B------:R-:W-:Y:S08]  /*98f0*/  MUFU.EX2 R163, R163 ;  /* 0x000000a300a37308 */ /* 0x000ff00000000800 */
[----:B------:R-:W-:Y:S01]  /*9900*/  MUFU.EX2 R166, R166 ;  /* 0x000000a600a67308 */ /* 0x000fe20000000800 */
[----:B------:R-:W-:-:S02]  /*9910*/  WARPGROUP.DEPBAR.LE gsb0, 0x0 ;  /* 0x00008000000079c5 */ /* 0x000fc40000010000 */
[----:B------:R-:W-:Y:S01]  /*9920*/  WARPGROUP.ARRIVE ;  /* 0x00000000000079c5 */ /* 0x000fe20000000000 */
[--C-:B------:R-:W-:Y:S01]  /*9930*/  FFMA.FTZ R180, R136, UR14, -R0.reuse ;  /* 0x0000000e88b47c23 */ /* 0x100fe20008010800 */
[----:B------:R-:W-:Y:S01]  /*9940*/  FFMA.FTZ R182, R140, UR14, -R0 ;  /* 0x0000000e8cb67c23 */ /* 0x000fe20008010800 */
[----:B------:R-:W-:Y:S01]  /*9950*/  FFMA.FTZ R183, R142, UR14, -R132 ;  /* 0x0000000e8eb77c23 */ /* 0x000fe20008010884 */
[----:B0-----:R-:W-:Y:S01]  /*9960*/  FFMA.FTZ R142, R10, R7, R188 ;  /* 0x000000070a8e7223 */ /* 0x001fe200000100bc */
[--C-:B------:R-:W-:Y:S01]  /*9970*/  FFMA.FTZ R136, R135, UR14, -R132.reuse ;  /* 0x0000000e87887c23 */ /* 0x100fe20008010884 */
[----:B------:R-:W-:Y:S01]  /*9980*/  HGMMA.64x192x16.F32.BF16 R24, R176, gdesc[UR8].tnspB, R24, gsb0 ;  /* 0x42e00008b0187df0 */ /* 0x000fe20008001818 */
[----:B------:R-:W-:Y:S01]  /*9990*/  UIADD3 UR10, UR4, 0x200, URZ ;  /* 0x00000200040a7890 */ /* 0x000fe2000fffe03f */
[--C-:B------:R-:W-:Y:S01]  /*99a0*/  FFMA.FTZ R181, R138, UR14, -R132.reuse ;  /* 0x0000000e8ab57c23 */ /* 0x100fe20008010884 */
[----:B------:R-:W-:Y:S01]  /*99b0*/  UMOV UR11, 0x40000040 ;  /* 0x40000040000b7882 */ /* 0x000fe20000000000 */
[----:B------:R-:W-:Y:S01]  /*99c0*/  MUFU.EX2 R180, R180 ;  /* 0x000000b400b47308 */ /* 0x000fe20000000800 */
[--C-:B------:R-:W-:Y:S01]  /*99d0*/  FFMA.FTZ R138, R143, UR14, -R132.reuse ;  /* 0x0000000e8f8a7c23 */ /* 0x100fe20008010884 */
[----:B------:R-:W-:Y:S01]  /*99e0*/  FFMA.FTZ R140, R147, UR14, -R132 ;  /* 0x0000000e938c7c23 */ /* 0x000fe20008010884 */
[----:B------:R-:W-:-:S05]  /*99f0*/  F2FP.BF16.F32.PACK_AB R188, R9, R188 ;  /* 0x000000bc09bc723e */ /* 0x000fca00000010ff */
        /* <DEDUP_REMOVED lines=8> */
[--C-:B------:R-:W-:Y:S01]  /*9a80*/  FFMA.FTZ R176, R144, UR14, -R0.reuse ;  /* 0x0000000e90b07c23 */ /* 0x100fe20008010800 */
[----:B------:R-:W-:Y:S01]  /*9a90*/  FFMA.FTZ R178, R148, UR14, -R0 ;  /* 0x0000000e94b27c23 */ /* 0x000fe20008010800 */
[--C-:B------:R-:W-:Y:S01]  /*9aa0*/  FFMA.FTZ R177, R146, UR14, -R132.reuse ;  /* 0x0000000e92b17c23 */ /* 0x100fe20008010884 */
[----:B------:R-:W-:Y:S02]  /*9ab0*/  FFMA.FTZ R179, R150, UR14, -R132 ;  /* 0x0000000e96b37c23 */ /* 0x000fe40008010884 */
[----:B------:R-:W-:Y:S01]  /*9ac0*/  HGMMA.64x192x16.F32.BF16 R24, R172, gdesc[UR8].tnspB, R24, gsb0 ;  /* 0x42e00008ac187df0 */ /* 0x000fe20008001818 */
[----:B------:R-:W-:Y:S01]  /*9ad0*/  UIADD3 UR10, UR4, 0x280, URZ ;  /* 0x00000280040a7890 */ /* 0x000fe2000fffe03f */
[----:B------:R-:W-:Y:S01]  /*9ae0*/  MUFU.EX2 R176, R176 ;  /* 0x000000b000b07308 */ /* 0x000fe20000000800 */
[----:B------:R-:W-:Y:S01]  /*9af0*/  UMOV UR11, 0x40000040 ;  /* 0x40000040000b7882 */ /* 0x000fe20000000000 */
[----:B------:R-:W-:-:S06]  /*9b00*/  UMOV UR4, UR36 ;  /* 0x0000002400047c82 */ /* 0x000fcc0008000000 */
[----:B------:R-:W-:Y:S08]  /*9b10*/  MUFU.EX2 R177, R177 ;  /* 0x000000b100b17308 */ /* 0x000ff00000000800 */
[----:B------:R-:W-:Y:S08]  /*9b20*/  MUFU.EX2 R178, R178 ;  /* 0x000000b200b27308 */ /* 0x000ff00000000800 */
[----:B------:R-:W-:Y:S01]  /*9b30*/  MUFU.EX2 R179, R179 ;  /* 0x000000b300b37308 */ /* 0x000fe20000000800 */
[----:B------:R-:W-:-:S02]  /*9b40*/  WARPGROUP.DEPBAR.LE gsb0, 0x0 ;  /* 0x00008000000079c5 */ /* 0x000fc40000010000 */
[----:B------:R-:W-:Y:S01]  /*9b50*/  WARPGROUP.ARRIVE ;  /* 0x00000000000079c5 */ /* 0x000fe20000000000 */
[--C-:B------:R-:W-:Y:S01]  /*9b60*/  FFMA.FTZ R172, R152, UR14, -R0.reuse ;  /* 0x0000000e98ac7c23 */ /* 0x100fe20008010800 */
[----:B------:R-:W-:Y:S01]  /*9b70*/  FFMA.FTZ R174, R156, UR14, -R0 ;  /* 0x0000000e9cae7c23 */ /* 0x000fe20008010800 */
[----:B------:R-:W-:Y:S01]  /*9b80*/  FADD.FTZ R0, -R2, R11 ;  /* 0x0000000b02007221 */ /* 0x000fe20000010100 */
[----:B------:R-:W-:Y:S01]  /*9b90*/  FFMA.FTZ R173, R154, UR14, -R132 ;  /* 0x0000000e9aad7c23 */ /* 0x000fe20008010884 */
[----:B------:R-:W-:Y:S01]  /*9ba0*/  MUFU.EX2 R11, R165 ;  /* 0x000000a5000b7308 */ /* 0x000fe20000000800 */
[----:B------:R-:W-:Y:S01]  /*9bb0*/  HGMMA.64x192x16.F32.BF16 R24, R168, gdesc[UR8].tnspB, R24, gsb0 ;  /* 0x42e00008a8187df0 */ /* 0x000fe20008001818 */
[----:B------:R-:W-:Y:S01]  /*9bc0*/  FMUL.FTZ R0, R0, UR14 ;  /* 0x0000000e00007c20 */ /* 0x000fe20008410000 */
[----:B-1----:R-:W-:-:S05]  /*9bd0*/  F2FP.BF16.F32.PACK_AB R175, R159, R158 ;  /* 0x0000009e9faf723e */ /* 0x002fca00000010ff */
[----:B------:R-:W0:Y:S08]  /*9be0*/  MUFU.EX2 R0, R0 ;  /* 0x0000000000007308 */ /* 0x000e300000000800 */
[----:B------:R-:W-:Y:S08]  /*9bf0*/  MUFU.EX2 R172, R172 ;  /* 0x000000ac00ac7308 */ /* 0x000ff00000000800 */
[----:B------:R-:W-:Y:S01]  /*9c00*/  MUFU.EX2 R173, R173 ;  /* 0x000000ad00ad7308 */ /* 0x000fe20000000800 */
[----:B0-----:R-:W-:Y:S01]  /*9c10*/  FFMA.FTZ R7, R0, R6, R189 ;  /* 0x0000000600077223 */ /* 0x001fe200000100bd */
[----:B------:R-:W-:-:S06]  /*9c20*/  F2FP.BF16.F32.PACK_AB R189, R122, R189 ;  /* 0x000000bd7abd723e */ /* 0x000fcc00000010ff */
[----:B------:R-:W-:Y:S01]  /*9c30*/  MUFU.EX2 R174, R174 ;  /* 0x000000ae00ae7308 */ /* 0x000fe20000000800 */
[----:B------:R-:W-:Y:S02]  /*9c40*/  WARPGROUP.DEPBAR.LE gsb0, 0x0 ;  /* 0x00008000000079c5 */ /* 0x000fe40000010000 */
[----:B------:R0:W-:Y:S01]  /*9c50*/  @!P1 SYNCS.ARRIVE.TRANS64.RED.A1T0 RZ, [R123+URZ], RZ ;  /* 0x000000ff7bff99a7 */ /* 0x0001e2000810043f */
[----:B------:R-:W-:Y:S02]  /*9c60*/  F2FP.BF16.F32.PACK_AB R170, R11, R129 ;  /* 0x000000810baa723e */ /* 0x000fe400000010ff */
[----:B------:R-:W-:Y:S02]  /*9c70*/  F2FP.BF16.F32.PACK_AB R168, R124, R20 ;  /* 0x000000147ca8723e */ /* 0x000fe400000010ff */
[----:B------:R-:W-:Y:S01]  /*9c80*/  F2FP.BF16.F32.PACK_AB R169, R163, R162 ;  /* 0x000000a2a3a9723e */ /* 0x000fe200000010ff */
[----:B0-----:R-:W-:-:S05]  /*9c90*/  @!P1 VIADD R123, R127, 0x30860 ;  /* 0x000308607f7b9836 */ /* 0x001fca0000000000 */
[----:B------:R-:W-:Y:S01]  /*9ca0*/  @!P1 PRMT R6, RZ, 0x654, R123 ;  /* 0x00000654ff069816 */ /* 0x000fe2000000007b */
[----:B------:R-:W-:Y:S01]  /*9cb0*/  FADD.FTZ R123, R9, R142 ;  /* 0x0000008e097b7221 */ /* 0x000fe20000010000 */
[----:B------:R-:W-:Y:S02]  /*9cc0*/  FADD.FTZ R142, R122, R7 ;  /* 0x000000077a8e7221 */ /* 0x000fe40000010000 */
[----:B------:R0:W-:Y:S01]  /*9cd0*/  @!P1 SYNCS.ARRIVE.TRANS64.RED.A1T0 RZ, [R6+URZ], RZ ;  /* 0x000000ff06ff99a7 */ /* 0x0001e2000810043f */
[----:B------:R-:W-:Y:S01]  /*9ce0*/  FADD.FTZ R144, R190, R123 ;  /* 0x0000007bbe907221 */ /* 0x000fe20000010000 */
[----:B------:R-:W-:Y:S01]  /*9cf0*/  FADD.FTZ R7, R191, R142 ;  /* 0x0000008ebf077221 */ /* 0x000fe20000010000 */
[----:B------:R-:W-:Y:S01]  /*9d00*/  FFMA.FTZ R142, R155, UR14, -R132 ;  /* 0x0000000e9b8e7c23 */ /* 0x000fe20008010884 */
[C---:B------:R-:W-:Y:S01]  /*9d10*/  F2FP.BF16.F32.PACK_AB R190, R15.reuse, R190 ;  /* 0x000000be0fbe723e */ /* 0x040fe200000010ff */
[----:B------:R-:W-:Y:S01]  /*9d20*/  FADD.FTZ R123, R15, R144 ;  /* 0x000000900f7b7221 */ /* 0x000fe20000010000 */
[C---:B------:R-:W-:Y:S01]  /*9d30*/  FADD.FTZ R144, R126.reuse, R7 ;  /* 0x000000077e907221 */ /* 0x040fe20000010000 */
[----:B------:R-:W-:Y:S01]  /*9d40*/  F2FP.BF16.F32.PACK_AB R191, R126, R191 ;  /* 0x000000bf7ebf723e */ /* 0x000fe200000010ff */
[----:B0-----:R-:W-:Y:S01]  /*9d50*/  FFMA.FTZ R6, R151, UR14, -R132 ;  /* 0x0000000e97067c23 */ /* 0x001fe20008010884 */
[----:B------:R-:W-:Y:S01]  /*9d60*/  FADD.FTZ R123, R184, R123 ;  /* 0x0000007bb87b7221 */ /* 0x000fe20000010000 */
[----:B------:R-:W-:Y:S01]  /*9d70*/  FADD.FTZ R7, R185, R144 ;  /* 0x00000090b9077221 */ /* 0x000fe20000010000 */
[C---:B------:R-:W-:Y:S01]  /*9d80*/  F2FP.BF16.F32.PACK_AB R184, R12.reuse, R184 ;  /* 0x000000b80cb8723e */ /* 0x040fe200000010ff */
[----:B------:R-:W-:Y:S01]  /*9d90*/  MUFU.EX2 R142, R142 ;  /* 0x0000008e008e7308 */ /* 0x000fe20000000800 */
[----:B------:R-:W-:Y:S01]  /*9da0*/  FADD.FTZ R123, R12, R123 ;  /* 0x0000007b0c7b7221 */ /* 0x000fe20000010000 */
[C---:B------:R-:W-:Y:S01]  /*9db0*/  FADD.FTZ R144, R130.reuse, R7 ;  /* 0x0000000782907221 */ /* 0x040fe20000010000 */
[----:B------:R-:W-:Y:S01]  /*9dc0*/  FFMA.FTZ R132, R167, UR14, -R132 ;  /* 0x0000000ea7847c23 */ /* 0x000fe20008010884 */
[----:B------:R-:W-:Y:S01]  /*9dd0*/  F2FP.BF16.F32.PACK_AB R185, R130, R185 ;  /* 0x000000b982b9723e */ /* 0x000fe200000010ff */
        /* <DEDUP_REMOVED lines=10> */
[----:B------:R-:W1:Y:S01]  /*9e80*/  MUFU.EX2 R132, R132 ;  /* 0x0000008400847308 */ /* 0x000e620000000800 */
        /* <DEDUP_REMOVED lines=10> */
[----:B------:R-:W-:Y:S01]  /*9f30*/  FADD.FTZ R7, R177, R12 ;  /* 0x0000000cb1077221 */ /* 0x000fe20000010000 */
[C---:B------:R-:W-:Y:S02]  /*9f40*/  F2FP.BF16.F32.PACK_AB R176, R21.reuse, R176 ;  /* 0x000000b015b0723e */ /* 0x040fe400000010ff */
[----:B------:R-:W-:Y:S01]  /*9f50*/  FADD.FTZ R9, R21, R122 ;  /* 0x0000007a15097221 */ /* 0x000fe20000010000 */
[C---:B------:R-:W-:Y:S01]  /*9f60*/  FADD.FTZ R12, R140.reuse, R7 ;  /* 0x000000078c0c7221 */ /* 0x040fe20000010000 */
[----:B------:R-:W-:-:S02]  /*9f70*/  F2FP.BF16.F32.PACK_AB R177, R140, R177 ;  /* 0x000000b18cb1723e */ /* 0x000fc400000010ff */
[----:B------:R-:W-:Y:S01]  /*9f80*/  FADD.FTZ R9, R178, R9 ;  /* 0x00000009b2097221 */ /* 0x000fe20000010000 */
[----:B------:R-:W-:Y:S01]  /*9f90*/  FADD.FTZ R7, R179, R12 ;  /* 0x0000000cb3077221 */ /* 0x000fe20000010000 */
[----:B0-----:R-:W-:Y:S02]  /*9fa0*/  F2FP.BF16.F32.PACK_AB R179, R6, R179 ;  /* 0x000000b306b3723e */ /* 0x001fe400000010ff */
[----:B------:R-:W-:Y:S01]  /*9fb0*/  FADD.FTZ R9, R120, R9 ;  /* 0x0000000978097221 */ /* 0x000fe20000010000 */
[----:B------:R-:W-:Y:S01]  /*9fc0*/  FADD.FTZ R12, R6, R7 ;  /* 0x00000007060c7221 */ /* 0x000fe20000010000 */
        /* <DEDUP_REMOVED lines=11> */
[----:B------:R-:W-:Y:S01]  /*a080*/  FADD.FTZ R9, R159, R6 ;  /* 0x000000069f097221 */ /* 0x000fe20000010000 */
[----:B-1----:R-:W-:-:S02]  /*a090*/  F2FP.BF16.F32.PACK_AB R171, R132, R166 ;  /* 0x000000a684ab723e */ /* 0x002fc400000010ff */
[----:B------:R-:W-:Y:S01]  /*a0a0*/  FADD.FTZ R7, R20, R7 ;  /* 0x0000000714077221 */ /* 0x000fe20000010000 */
[----:B------:R-:W-:-:S03]  /*a0b0*/  FADD.FTZ R9, R162, R9 ;  /* 0x00000009a2097221 */ /* 0x000fc60000010000 */
[----:B------:R-:W-:Y:S01]  /*a0c0*/  FADD.FTZ R6, R124, R7 ;  /* 0x000000077c067221 */ /* 0x000fe20000010000 */
[----:B------:R-:W-:-:S03]  /*a0d0*/  FADD.FTZ R9, R163, R9 ;  /* 0x00000009a3097221 */ /* 0x000fc60000010000 */
[----:B------:R-:W-:Y:S01]  /*a0e0*/  FADD.FTZ R6, R129, R6 ;  /* 0x0000000681067221 */ /* 0x000fe20000010000 */
[----:B------:R-:W-:-:S03]  /*a0f0*/  FADD.FTZ R9, R166, R9 ;  /* 0x00000009a6097221 */ /* 0x000fc60000010000 */
[----:B------:R-:W-:Y:S01]  /*a100*/  FADD.FTZ R7, R11, R6 ;  /* 0x000000060b077221 */ /* 0x000fe20000010000 */
[----:B------:R-:W-:Y:S01]  /*a110*/  FADD.FTZ R6, R132, R9 ;  /* 0x0000000984067221 */ /* 0x000fe20000010000 */
[----:B------:R-:W-:Y:S02]  /*a120*/  IMAD.MOV.U32 R11, RZ, RZ, R2 ;  /* 0x000000ffff0b7224 */ /* 0x000fe400078e0002 */
[----:B------:R-:W-:Y:S01]  /*a130*/  IMAD.MOV.U32 R9, RZ, RZ, R3 ;  /* 0x000000ffff097224 */ /* 0x000fe200078e0003 */
[----:B------:R-:W-:Y:S06]  /*a140*/  @P2 BRA `(.L_x_1203) ;  /* 0xffffffe0009c2947 */ /* 0x000fec000383ffff */
.L_x_1194:
        /* <DEDUP_REMOVED lines=8> */
.L_x_1221:
        /* <DEDUP_REMOVED lines=8> */
.L_x_1205:
[----:B------:R-:W-:Y:S01]  /*a250*/  ULEA UR5, UR36, UR37, 0x3 ;  /* 0x0000002524057291 */ /* 0x000fe2000f8e183f */
[----:B------:R-:W-:-:S05]  /*a260*/  IMAD.U32 R2, RZ, RZ, UR38 ;  /* 0x00000026ff027e24 */ /* 0x000fca000f8e00ff */
[----:B------:R-:W-:-:S04]  /*a270*/  SHF.L.U32 R2, R2, 0x1f, RZ ;  /* 0x0000001f02027819 */ /* 0x000fc800000006ff */
[----:B------:R0:W1:Y:S01]  /*a280*/  SYNCS.PHASECHK.TRANS64.TRYWAIT P2, [UR5+0x30830], R2 ;  /* 0x03083002ff0075a7 */ /* 0x0000620008040145 */
[----:B------:R-:W-:Y:S05]  /*a290*/  @!P0 BRA `(.L_x_1206) ;  /* 0x0000000000048947 */ /* 0x000fea0003800000 */
[----:B------:R-:W-:Y:S01]  /*a2a0*/  BPT.TRAP 0x1 ;  /* 0x000000040000795c */ /* 0x000fe20000300000 */
.L_x_1206:
[-C--:B------:R-:W-:Y:S01]  /*a2b0*/  FMUL.FTZ R24, R24, R10.reuse ;  /* 0x0000000a18187220 */ /* 0x080fe20000410000 */
[----:B------:R-:W-:Y:S01]  /*a2c0*/  FMUL.FTZ R25, R25, R10 ;  /* 0x0000000a19197220 */ /* 0x000fe20000410000 */
[----:B-1----:R-:W-:Y:S06]  /*a2d0*/  @P2 BRA `(.L_x_1207) ;  /* 0x0000000000082947 */ /* 0x002fec0003800000 */
[----:B------:R-:W1:Y:S02]  /*a2e0*/  SYNCS.PHASECHK.TRANS64.TRYWAIT P2, [UR5+0x30830], R2 ;  /* 0x03083002ff0075a7 */ /* 0x000e640008040145 */
[----:B-1----:R-:W-:Y:S05]  /*a2f0*/  @!P2 BRA `(.L_x_1208) ;  /* 0x000000f80090a947 */ /* 0x002fea0003800000 */
.L_x_1207:
        /* <DEDUP_REMOVED lines=161> */
.L_x_1209:
[----:B------:R-:W-:Y:S01]  /*ad10*/  ULEA UR5, UR4, UR37, 0x3 ;  /* 0x0000002504057291 */ /* 0x000fe2000f8e183f */
[----:B------:R-:W-:-:S05]  /*ad20*/  IMAD.U32 R0, RZ, RZ, UR6 ;  /* 0x00000006ff007e24 */ /* 0x000fca000f8e00ff */
[----:B------:R-:W-:-:S04]  /*ad30*/  SHF.L.U32 R0, R0, 0x1f, RZ ;  /* 0x0000001f00007819 */ /* 0x000fc800000006ff */
[----:B------:R2:W3:Y:S01]  /*ad40*/  SYNCS.PHASECHK.TRANS64.TRYWAIT P2, [UR5+0x30850], R0 ;  /* 0x03085000ff0075a7 */ /* 0x0004e20008040145 */
[----:B------:R-:W-:Y:S05]  /*ad50*/  @!P0 BRA `(.L_x_1210) ;  /* 0x0000000000048947 */ /* 0x000fea0003800000 */
[----:B------:R-:W-:Y:S01]  /*ad60*/  BPT.TRAP 0x1 ;  /* 0x000000040000795c */ /* 0x000fe20000300000 */
.L_x_1210:
[----:B---3--:R-:W-:Y:S05]  /*ad70*/  @P2 BRA `(.L_x_1211) ;  /* 0x0000000000082947 */ /* 0x008fea0003800000 */
[----:B------:R-:W3:Y:S02]  /*ad80*/  SYNCS.PHASECHK.TRANS64.TRYWAIT P2, [UR5+0x30850], R0 ;  /* 0x03085000ff0075a7 */ /* 0x000ee40008040145 */
[----:B---3--:R-:W-:Y:S05]  /*ad90*/  @!P2 BRA `(.L_x_1212) ;  /* 0x000000f00000a947 */ /* 0x008fea0003800000 */
.L_x_1211:
        /* <DEDUP_REMOVED lines=9> */
[----:B0-2---:R-:W-:Y:S02]  /*ae30*/  IMAD.U32 R0, RZ, RZ, UR7 ;  /* 0x00000007ff007e24 */ /* 0x005fe4000f8e00ff */
[----:B------:R-:W-:Y:S01]  /*ae40*/  IMAD R15, R8, -0x60, RZ ;  /* 0xffffffa0080f7824 */ /* 0x000fe200078e02ff */
[----:B------:R-:W-:-:S02]  /*ae50*/  ULOP3.LUT UR6, UR6, 0x3000000, URZ, 0xfc, !UPT ;  /* 0x0300000006067892 */ /* 0x000fc4000f8efc3f */
[----:B------:R-:W-:Y:S02]  /*ae60*/  @!P1 LEA R0, R0, UR37, 0x3 ;  /* 0x0000002500009c11 */ /* 0x000fe4000f8e18ff */
[----:B------:R-:W-:-:S03]  /*ae70*/  UIMAD UR4, UR4, 0x900, UR6 ;  /* 0x00000900040478a4 */ /* 0x000fc6000f8e0206 */
[----:B------:R-:W-:-:S04]  /*ae80*/  @!P1 VIADD R0, R0, 0x30840 ;  /* 0x0003084000009836 */ /* 0x000fc80000000000 */
[----:B------:R-:W-:Y:S01]  /*ae90*/  UMOV UR10, UR4 ;  /* 0x00000004000a7c82 */ /* 0x000fe20008000000 */
[----:B------:R-:W-:Y:S01]  /*aea0*/  @!P1 PRMT R0, RZ, 0x654, R0 ;  /* 0x00000654ff009816 */ /* 0x000fe20000000000 */
        /* <DEDUP_REMOVED lines=23> */
[----:B------:R-:W-:Y:S02]  /*b020*/  @UP0 ULDC UR4, c[0x0][0x44c] ;  /* 0x0001130000040ab9 */ /* 0x000fe40000000800 */
[----:B-1----:R-:W-:Y:S01]  /*b030*/  @P2 IMAD.HI.U32 R2, R20, UR4, RZ ;  /* 0x0000000414022c27 */ /* 0x002fe2000f8e00ff */
[----:B------:R-:W-:Y:S01]  /*b040*/  @UP0 ULDC UR4, c[0x0][0x450] ;  /* 0x0001140000040ab9 */ /* 0x000fe20000000800 */
[----:B------:R-:W-:-:S03]  /*b050*/  PLOP3.LUT P2, PT, PT, PT, UP1, 0x40, 0x0 ;  /* 0x000000000000781c */ /* 0x000fc60003f4e818 */
[----:B------:R-:W-:Y:S01]  /*b060*/  @P3 SHF.R.U32.HI R20, RZ, UR4, R2 ;  /* 0x00000004ff143c19 */ /* 0x000fe20008011602 */
[----:B------:R-:W-:-:S04]  /*b070*/  ULOP3.LUT UR4, URZ, UR59, URZ, 0x33, !UPT ;  /* 0x0000003b3f047292 */ /* 0x000fc8000f8e333f */
[----:B------:R-:W0:Y:S01]  /*b080*/  SHFL.IDX PT, R21, R20, RZ, 0x1c1f ;  /* 0x001c1fff14157589 */ /* 0x000e2200000e0000 */
[----:B------:R-:W-:Y:S02]  /*b090*/  WARPGROUP.DEPBAR.LE gsb0, 0x0 ;  /* 0x00008000000079c5 */ /* 0x000fe40000010000 */
[----:B------:R-:W-:-:S06]  /*b0a0*/  WARPGROUP.ARRIVE ;  /* 0x00000000000079c5 */ /* 0x000fcc0000000000 */
[----:B------:R-:W-:Y:S03]  /*b0b0*/  HGMMA.64x192x16.F32.BF16 R24, R168, gdesc[UR8].tnspB, R24, gsb0 ;  /* 0x42e00008a8187df0 */ /* 0x000fe60008001818 */
        /* <DEDUP_REMOVED lines=22> */
.L_x_1215:
[----:B------:R-:W-:-:S05]  /*b220*/  IMAD.U32 R168, RZ, RZ, UR58 ;  /* 0x0000003affa87e24 */ /* 0x000fca000f8e00ff */
[----:B------:R-:W-:-:S13]  /*b230*/  ISETP.NE.AND P2, PT, R168, 0x1, PT ;  /* 0x00000001a800780c */ /* 0x000fda0003f45270 */
[----:B------:R-:W0:Y:S02]  /*b240*/  @P2 LDC.64 R2, c[0x0][0x9e8] ;  /* 0x00027a00ff022b82 */ /* 0x000e240000000a00 */
[----:B0-----:R-:W-:-:S05]  /*b250*/  @P2 IMAD.HI.U32 R2, R21, R2, RZ ;  /* 0x0000000215022227 */ /* 0x001fca00078e00ff */
[----:B------:R-:W-:-:S07]  /*b260*/  @P2 SHF.R.U32.HI R21, RZ, R3, R2 ;  /* 0x00000003ff152219 */ /* 0x000fce0000011602 */
.L_x_1216:
[----:B------:R-:W-:Y:S05]  /*b270*/  BSYNC B0 ;  /* 0x0000000000007941 */ /* 0x000fea0003800000 */
.L_x_1214:
[----:B------:R-:W-:-:S05]  /*b280*/  IMAD R21, R21, R168, R0 ;  /* 0x000000a815157224 */ /* 0x000fca00078e0200 */
[----:B------:R-:W-:Y:S02]  /*b290*/  VIADDMNMX R12, R21, R168, R12, PT ;  /* 0x000000a8150c7246 */ /* 0x000fe4000380010c */
[----:B------:R-:W-:-:S07]  /*b2a0*/  VIMNMX R10, R10, R21, !PT ;  /* 0x000000150a0a7248 */ /* 0x000fce0007fe0100 */
.L_x_1213:
[C---:B------:R-:W-:Y:S02]  /*b2b0*/  ISETP.GE.AND P2, PT, R15.reuse, 0x2, PT ;  /* 0x000000020f00780c */ /* 0x040fe40003f46270 */
[C---:B------:R-:W-:Y:S02]  /*b2c0*/  ISETP.GE.AND P6, PT, R15.reuse, 0xa, PT ;  /* 0x0000000a0f00780c */ /* 0x040fe40003fc6270 */
[----:B------:R-:W-:Y:S02]  /*b2d0*/  ISETP.GT.AND P4, PT, R10, 0x1, !P2 ;  /* 0x000000010a00780c */ /* 0x000fe40005784270 */
[----:B------:R-:W-:Y:S02]  /*b2e0*/  ISETP.GE.AND P3, PT, R15, 0x9, PT ;  /* 0x000000090f00780c */ /* 0x000fe40003f66270 */
[----:B------:R-:W-:Y:S02]  /*b2f0*/  ISETP.LT.OR P4, PT, R12, 0x2, P4 ;  /* 0x000000020c00780c */ /* 0x000fe40002781670 */
[----:B------:R-:W-:-:S02]  /*b300*/  LOP3.LUT R18, R18, 0xfffffffb, RZ, 0xc0, !PT ;  /* 0xfffffffb12127812 */ /* 0x000fc400078ec0ff */
[----:B------:R-:W-:Y:S02]  /*b310*/  FSEL R121, R121, -INF , !P4 ;  /* 0xff80000079797808 */ /* 0x000fe40006000000 */
[----:B------:R-:W-:Y:S02]  /*b320*/  ISETP.GT.AND P5, PT, R10, 0x8, !P3 ;  /* 0x000000080a00780c */ /* 0x000fe40005fa4270 */
        /* <DEDUP_REMOVED lines=123> */
[----:B------:R-:W-:Y:S02]  /*bae0*/  ISETP.GE.AND P6, PT, R15, 0x5a, PT ;  /* 0x0000005a0f00780c */ /* 0x000fe40003fc6270 */
[----:B------:R-:W0:Y:S11]  /*baf0*/  SHFL.IDX PT, R15, R20, 0x1, 0x1c1f ;  /* 0x003c1f00140f7f89 */ /* 0x000e3600000e0000 */
[----:B------:R-:W-:-:S02]  /*bb00*/  @P6 LOP3.LUT R18, R18, 0x1, RZ, 0xfc, !PT ;  /* 0x0000000112126812 */ /* 0x000fc400078efcff */
[----:B------:R-:W-:-:S04]  /*bb10*/  ISETP.GT.AND P6, PT, R10, 0x59, !P6 ;  /* 0x000000590a00780c */ /* 0x000fc800077c4270 */
        /* <DEDUP_REMOVED lines=18> */
.L_x_1219:
[----:B------:R-:W-:-:S05]  /*bc40*/  IMAD.U32 R21, RZ, RZ, UR58 ;  /* 0x0000003aff157e24 */ /* 0x000fca000f8e00ff */
[----:B------:R-:W-:-:S13]  /*bc50*/  ISETP.NE.AND P6, PT, R21, 0x1, PT ;  /* 0x000000011500780c */ /* 0x000fda0003fc5270 */
[----:B------:R-:W0:Y:S02]  /*bc60*/  @P6 LDC.64 R2, c[0x0][0x9e8] ;  /* 0x00027a00ff026b82 */ /* 0x000e240000000a00 */
[----:B0-----:R-:W-:-:S05]  /*bc70*/  @P6 IMAD.HI.U32 R2, R15, R2, RZ ;  /* 0x000000020f026227 */ /* 0x001fca00078e00ff */
[----:B------:R-:W-:-:S07]  /*bc80*/  @P6 SHF.R.U32.HI R15, RZ, R3, R2 ;  /* 0x00000003ff0f6219 */ /* 0x000fce0000011602 */
.L_x_1220:
[----:B------:R-:W-:Y:S05]  /*bc90*/  BSYNC B0 ;  /* 0x0000000000007941 */ /* 0x000fea0003800000 */
.L_x_1218:
[----:B------:R-:W-:-:S05]  /*bca0*/  IMAD R0, R15, R21, R0 ;  /* 0x000000150f007224 */ /* 0x000fca00078e0200 */
[----:B------:R-:W-:Y:S02]  /*bcb0*/  VIADDMNMX R14, R0, R21, R14, PT ;  /* 0x00000015000e7246 */ /* 0x000fe4000380010e */
[----:B------:R-:W-:-:S07]  /*bcc0*/  VIMNMX R13, R13, R0, !PT ;  /* 0x000000000d0d7248 */ /* 0x000fce0007fe0100 */
.L_x_1217:
        /* <DEDUP_REMOVED lines=120> */
[----:B------:R-:W-:Y:S02]  /*c450*/  FSEL R162, R162, -INF , !P3 ;  /* 0xff800000a2a27808 */ /* 0x000fe40005800000 */
[----:B------:R-:W-:Y:S02]  /*c460*/  FSEL R122, R122, -INF , !P2 ;  /* 0xff8000007a7a7808 */ /* 0x000fe40005000000 */
[----:B------:R-:W-:Y:S02]  /*c470*/  FSETP.NEU.FTZ.AND P2, PT, R3, -INF , PT ;  /* 0xff8000000300780b */ /* 0x000fe40003f5d000 */
[----:B------:R-:W-:-:S02]  /*c480*/  FMNMX.FTZ R2, R122, R9, !PT ;  /* 0x000000097a027209 */ /* 0x000fc40007810000 */
[----:B------:R-:W-:Y:S02]  /*c490*/  FSEL R0, R0, RZ, P2 ;  /* 0x000000ff00007208 */ /* 0x000fe40001000000 */
        /* <DEDUP_REMOVED lines=10> */
[--C-:B------:R-:W-:Y:S01]  /*c540*/  FFMA.FTZ R190, R124, UR14, -R0.reuse ;  /* 0x0000000e7cbe7c23 */ /* 0x100fe20008010800 */
        /* <DEDUP_REMOVED lines=22> */
[----:B------:R-:W-:Y:S01]  /*c6b0*/  FFMA.FTZ R170, R164, UR14, -R0 ;  /* 0x0000000ea4aa7c23 */ /* 0x000fe20008010800 */
[----:B------:R-:W-:Y:S01]  /*c6c0*/  MUFU.EX2 R188, R188 ;  /* 0x000000bc00bc7308 */ /* 0x000fe20000000800 */
[----:B------:R-:W-:-:S04]  /*c6d0*/  FMNMX.FTZ R2, R142, R21, !PT ;  /* 0x000000158e027209 */ /* 0x000fc80007810000 */
[----:B------:R-:W-:-:S03]  /*c6e0*/  FMNMX.FTZ R21, R143, R2, !PT ;  /* 0x000000028f157209 */ /* 0x000fc60007810000 */
[----:B------:R-:W-:Y:S01]  /*c6f0*/  MUFU.EX2 R12, R12 ;  /* 0x0000000c000c7308 */ /* 0x000fe20000000800 */
[----:B------:R-:W-:Y:S01]  /*c700*/  FMNMX.FTZ R2, R146, R21, !PT ;  /* 0x0000001592027209 */ /* 0x000fe20007810000 */
[----:B------:R-:W-:Y:S01]  /*c710*/  FFMA.FTZ R21, R133, UR14, -R0 ;  /* 0x0000000e85157c23 */ /* 0x000fe20008010800 */
[----:B------:R-:W-:Y:S02]  /*c720*/  IMAD.U32 R133, RZ, RZ, UR5 ;  /* 0x00000005ff857e24 */ /* 0x000fe4000f8e00ff */
[----:B------:R-:W-:Y:S02]  /*c730*/  FMNMX.FTZ R121, R147, R2, !PT ;  /* 0x0000000293797209 */ /* 0x000fe40007810000 */
[----:B------:R-:W-:Y:S01]  /*c740*/  @!P1 VIADD R133, R133, 0x30860 ;  /* 0x0003086085859836 */ /* 0x000fe20000000000 */
[----:B------:R-:W-:Y:S01]  /*c750*/  MUFU.EX2 R190, R190 ;  /* 0x000000be00be7308 */ /* 0x000fe20000000800 */
[----:B------:R-:W-:-:S03]  /*c760*/  FMNMX.FTZ R2, R150, R121, !PT ;  /* 0x0000007996027209 */ /* 0x000fc60007810000 */
[----:B------:R-:W-:Y:S02]  /*c770*/  @!P1 PRMT R133, RZ, 0x654, R133 ;  /* 0x00000654ff859816 */ /* 0x000fe40000000085 */
[----:B------:R-:W-:Y:S02]  /*c780*/  FMNMX.FTZ R121, R151, R2, !PT ;  /* 0x0000000297797209 */ /* 0x000fe40007810000 */
[----:B------:R-:W-:Y:S01]  /*c790*/  MUFU.EX2 R15, R15 ;  /* 0x0000000f000f7308 */ /* 0x000fe20000000800 */
[----:B------:R0:W-:Y:S01]  /*c7a0*/  @!P1 SYNCS.ARRIVE.TRANS64.RED.A1T0 RZ, [R133+URZ], RZ ;  /* 0x000000ff85ff99a7 */ /* 0x0001e2000810043f */
[----:B------:R-:W-:-:S04]  /*c7b0*/  FMNMX.FTZ R2, R154, R121, !PT ;  /* 0x000000799a027209 */ /* 0x000fc80007810000 */
[----:B------:R-:W-:Y:S02]  /*c7c0*/  FMNMX.FTZ R121, R155, R2, !PT ;  /* 0x000000029b797209 */ /* 0x000fe40007810000 */
[----:B------:R-:W-:Y:S02]  /*c7d0*/  MUFU.EX2 R184, R184 ;  /* 0x000000b800b87308 */ /* 0x000fe40000000800 */
[----:B------:R-:W-:-:S04]  /*c7e0*/  FMNMX.FTZ R2, R158, R121, !PT ;  /* 0x000000799e027209 */ /* 0x000fc80007810000 */
[----:B------:R-:W-:Y:S02]  /*c7f0*/  FMNMX.FTZ R121, R159, R2, !PT ;  /* 0x000000029f797209 */ /* 0x000fe40007810000 */
[----:B------:R-:W-:Y:S02]  /*c800*/  MUFU.EX2 R20, R20 ;  /* 0x0000001400147308 */ /* 0x000fe40000000800 */
[----:B------:R-:W-:-:S04]  /*c810*/  FMNMX.FTZ R2, R162, R121, !PT ;  /* 0x00000079a2027209 */ /* 0x000fc80007810000 */
[----:B------:R-:W-:Y:S02]  /*c820*/  FMNMX.FTZ R121, R163, R2, !PT ;  /* 0x00000002a3797209 */ /* 0x000fe40007810000 */
[----:B------:R-:W-:Y:S02]  /*c830*/  MUFU.EX2 R186, R186 ;  /* 0x000000ba00ba7308 */ /* 0x000fe40000000800 */
[----:B------:R-:W-:Y:S01]  /*c840*/  FMNMX.FTZ R2, R166, R121, !PT ;  /* 0x00000079a6027209 */ /* 0x000fe20007810000 */
[----:B------:R-:W-:-:S03]  /*c850*/  FFMA.FTZ R121, R149, UR14, -R0 ;  /* 0x0000000e95797c23 */ /* 0x000fc60008010800 */
[----:B------:R-:W-:Y:S02]  /*c860*/  FMNMX.FTZ R2, R167, R2, !PT ;  /* 0x00000002a7027209 */ /* 0x000fe40007810000 */
[----:B------:R-:W-:Y:S03]  /*c870*/  MUFU.EX2 R21, R21 ;  /* 0x0000001500157308 */ /* 0x000fe60000000800 */
[----:B------:R-:W1:Y:S05]  /*c880*/  SHFL.BFLY PT, R125, R2, 0x2, 0x1f ;  /* 0x0c401f00027d7f89 */ /* 0x000e6a00000e0000 */
[----:B------:R-:W-:Y:S08]  /*c890*/  MUFU.EX2 R180, R180 ;  /* 0x000000b400b47308 */ /* 0x000ff00000000800 */
[----:B------:R-:W-:Y:S08]  /*c8a0*/  MUFU.EX2 R13, R137 ;  /* 0x00000089000d7308 */ /* 0x000ff00000000800 */
[----:B------:R-:W-:Y:S01]  /*c8b0*/  MUFU.EX2 R182, R182 ;  /* 0x000000b600b67308 */ /* 0x000fe20000000800 */
[----:B-1----:R-:W-:Y:S01]  /*c8c0*/  FMNMX.FTZ R10, R2, R125, !PT ;  /* 0x0000007d020a7209 */ /* 0x002fe20007810000 */
[--C-:B------:R-:W-:Y:S01]  /*c8d0*/  FFMA.FTZ R125, R157, UR14, -R0.reuse ;  /* 0x0000000e9d7d7c23 */ /* 0x100fe20008010800 */
[----:B------:R-:W-:-:S03]  /*c8e0*/  FFMA.FTZ R0, R165, UR14, -R0 ;  /* 0x0000000ea5007c23 */ /* 0x000fc60008010800 */
[----:B------:R-:W1:Y:S02]  /*c8f0*/  SHFL.BFLY PT, R129, R10, 0x1, 0x1f ;  /* 0x0c201f000a817f89 */ /* 0x000e6400000e0000 */
[----:B------:R2:W-:Y:S08]  /*c900*/  MUFU.EX2 R11, R0 ;  /* 0x00000000000b7308 */ /* 0x0005f00000000800 */
[----:B------:R-:W-:Y:S08]  /*c910*/  MUFU.EX2 R14, R14 ;  /* 0x0000000e000e7308 */ /* 0x000ff00000000800 */
[----:B------:R-:W-:Y:S01]  /*c920*/  MUFU.EX2 R176, R176 ;  /* 0x000000b000b07308 */ /* 0x000fe20000000800 */
[----:B-1----:R-:W-:Y:S01]  /*c930*/  FMNMX.FTZ R2, R10, R129, !PT ;  /* 0x000000810a027209 */ /* 0x002fe20007810000 */
[----:B------:R-:W-:-:S06]  /*c940*/  FMUL.FTZ R10, R132, UR14 ;  /* 0x0000000e840a7c20 */ /* 0x000fcc0008410000 */
[----:B------:R-:W-:Y:S01]  /*c950*/  MUFU.EX2 R120, R120 ;  /* 0x0000007800787308 */ /* 0x000fe20000000800 */
[C---:B------:R-:W-:Y:S01]  /*c960*/  FSETP.NEU.FTZ.AND P2, PT, R2.reuse, -INF , PT ;  /* 0xff8000000200780b */ /* 0x040fe20003f5d000 */
[----:B------:R-:W-:-:S03]  /*c970*/  FMUL.FTZ R129, R2, UR14 ;  /* 0x0000000e02817c20 */ /* 0x000fc60008410000 */
[----:B--2---:R-:W-:-:S03]  /*c980*/  FSEL R0, R2, RZ, P2 ;  /* 0x000000ff02007208 */ /* 0x004fc60001000000 */
[----:B------:R-:W1:Y:S01]  /*c990*/  MUFU.EX2 R10, R10 ;  /* 0x0000000a000a7308 */ /* 0x000e620000000800 */
[----:B------:R-:W-:Y:S01]  /*c9a0*/  FSEL R132, R129, RZ, P2 ;  /* 0x000000ff81847208 */ /* 0x000fe20001000000 */
[----:B------:R-:W-:Y:S01]  /*c9b0*/  FADD.FTZ R0, -R0, R9 ;  /* 0x0000000900007221 */ /* 0x000fe20000010100 */
[C---:B------:R-:W-:Y:S01]  /*c9c0*/  ISETP.GT.AND P2, PT, R8.reuse, UR61, PT ;  /* 0x0000003d08007c0c */ /* 0x040fe2000bf44270 */
[----:B------:R-:W-:Y:S02]  /*c9d0*/  VIADD R8, R8, 0xffffffff ;  /* 0xffffffff08087836 */ /* 0x000fe40000000000 */
[--C-:B------:R-:W-:Y:S01]  /*c9e0*/  FFMA.FTZ R189, R122, UR14, -R132.reuse ;  /* 0x0000000e7abd7c23 */ /* 0x100fe20008010884 */
[----:B------:R-:W-:Y:S01]  /*c9f0*/  FMUL.FTZ R0, R0, UR14 ;  /* 0x0000000e00007c20 */ /* 0x000fe20008410000 */
        /* <DEDUP_REMOVED lines=8> */
[----:B------:R-:W-:Y:S01]  /*ca80*/  FFMA.FTZ R181, R138, UR14, -R132 ;  /* 0x0000000e8ab57c23 */ /* 0x000fe20008010884 */
[----:B-1----:R-:W-:Y:S01]  /*ca90*/  FFMA.FTZ R7, R10, R7, R188 ;  /* 0x000000070a077223 */ /* 0x002fe200000100bc */
[--C-:B------:R-:W-:Y:S01]  /*caa0*/  FFMA.FTZ R129, R139, UR14, -R132.reuse ;  /* 0x0000000e8b817c23 */ /* 0x100fe20008010884 */
[--C-:B------:R-:W-:Y:S01]  /*cab0*/  FFMA.FTZ R183, R142, UR14, -R132.reuse ;  /* 0x0000000e8eb77c23 */ /* 0x100fe20008010884 */
[----:B------:R-:W1:Y:S01]  /*cac0*/  MUFU.EX2 R0, R0 ;  /* 0x0000000000007308 */ /* 0x000e620000000800 */
[----:B------:R-:W-:Y:S01]  /*cad0*/  FADD.FTZ R7, R12, R7 ;  /* 0x000000070c077221 */ /* 0x000fe20000010000 */
[--C-:B------:R-:W-:Y:S01]  /*cae0*/  FFMA.FTZ R143, R143, UR14, -R132.reuse ;  /* 0x0000000e8f8f7c23 */ /* 0x100fe20008010884 */
[--C-:B------:R-:W-:Y:S01]  /*caf0*/  FFMA.FTZ R177, R146, UR14, -R132.reuse ;  /* 0x0000000e92b17c23 */ /* 0x100fe20008010884 */
[--C-:B------:R-:W-:Y:S01]  /*cb00*/  FFMA.FTZ R130, R147, UR14, -R132.reuse ;  /* 0x0000000e93827c23 */ /* 0x100fe20008010884 */
[----:B------:R-:W-:Y:S01]  /*cb10*/  FADD.FTZ R134, R190, R7 ;  /* 0x00000007be867221 */ /* 0x000fe20000010000 */
[--C-:B------:R-:W-:Y:S01]  /*cb20*/  FFMA.FTZ R179, R150, UR14, -R132.reuse ;  /* 0x0000000e96b37c23 */ /* 0x100fe20008010884 */
[----:B------:R-:W-:Y:S01]  /*cb30*/  FFMA.FTZ R173, R154, UR14, -R132 ;  /* 0x0000000e9aad7c23 */ /* 0x000fe20008010884 */
[----:B------:R-:W2:Y:S01]  /*cb40*/  MUFU.EX2 R122, R122 ;  /* 0x0000007a007a7308 */ /* 0x000ea20000000800 */
[----:B------:R-:W-:Y:S01]  /*cb50*/  FADD.FTZ R7, R15, R134 ;  /* 0x000000860f077221 */ /* 0x000fe20000010000 */
[--C-:B------:R-:W-:Y:S01]  /*cb60*/  FFMA.FTZ R175, R158, UR14, -R132.reuse ;  /* 0x0000000e9eaf7c23 */ /* 0x100fe20008010884 */
[----:B------:R-:W-:Y:S01]  /*cb70*/  F2FP.BF16.F32.PACK_AB R188, R12, R188 ;  /* 0x000000bc0cbc723e */ /* 0x000fe200000010ff */
[--C-:B------:R-:W-:Y:S01]  /*cb80*/  FFMA.FTZ R159, R159, UR14, -R132.reuse ;  /* 0x0000000e9f9f7c23 */ /* 0x100fe20008010884 */
[----:B------:R-:W-:Y:S01]  /*cb90*/  FADD.FTZ R131, R184, R7 ;  /* 0x00000007b8837221 */ /* 0x000fe20000010000 */
[----:B------:R-:W-:Y:S01]  /*cba0*/  F2FP.BF16.F32.PACK_AB R184, R20, R184 ;  /* 0x000000b814b8723e */ /* 0x000fe200000010ff */
[--C-:B------:R-:W-:Y:S01]  /*cbb0*/  FFMA.FTZ R169, R162, UR14, -R132.reuse ;  /* 0x0000000ea2a97c23 */ /* 0x100fe20008010884 */
[----:B------:R-:W3:Y:S01]  /*cbc0*/  MUFU.EX2 R191, R191 ;  /* 0x000000bf00bf7308 */ /* 0x000ee20000000800 */
[----:B-1----:R-:W-:Y:S01]  /*cbd0*/  FFMA.FTZ R7, R0, R6, R189 ;  /* 0x0000000600077223 */ /* 0x002fe200000100bd */
[----:B------:R-:W-:Y:S01]  /*cbe0*/  FADD.FTZ R131, R20, R131 ;  /* 0x0000008314837221 */ /* 0x000fe20000010000 */
[--C-:B------:R-:W-:Y:S01]  /*cbf0*/  FFMA.FTZ R6, R151, UR14, -R132.reuse ;  /* 0x0000000e97067c23 */ /* 0x100fe20008010884 */
[--C-:B------:R-:W-:Y:S01]  /*cc00*/  FFMA.FTZ R163, R163, UR14, -R132.reuse ;  /* 0x0000000ea3a37c23 */ /* 0x100fe20008010884 */
[--C-:B------:R-:W-:Y:S01]  /*cc10*/  FFMA.FTZ R166, R166, UR14, -R132.reuse ;  /* 0x0000000ea6a67c23 */ /* 0x100fe20008010884 */
[----:B------:R-:W-:Y:S01]  /*cc20*/  FADD.FTZ R136, R186, R131 ;  /* 0x00000083ba887221 */ /* 0x000fe20000010000 */
[----:B------:R-:W-:Y:S01]  /*cc30*/  FFMA.FTZ R167, R167, UR14, -R132 ;  /* 0x0000000ea7a77c23 */ /* 0x000fe20008010884 */
[----:B------:R-:W1:Y:S01]  /*cc40*/  MUFU.EX2 R123, R123 ;  /* 0x0000007b007b7308 */ /* 0x000e620000000800 */
[----:B--2---:R-:W-:Y:S01]  /*cc50*/  FADD.FTZ R134, R122, R7 ;  /* 0x000000077a867221 */ /* 0x004fe20000010000 */
[----:B------:R-:W-:Y:S01]  /*cc60*/  FADD.FTZ R7, R21, R136 ;  /* 0x0000008815077221 */ /* 0x000fe20000010000 */
[----:B------:R-:W-:-:S02]  /*cc70*/  F2FP.BF16.F32.PACK_AB R190, R15, R190 ;  /* 0x000000be0fbe723e */ /* 0x000fc400000010ff */
[----:B------:R-:W-:Y:S01]  /*cc80*/  F2FP.BF16.F32.PACK_AB R186, R21, R186 ;  /* 0x000000ba15ba723e */ /* 0x000fe200000010ff */
[----:B------:R-:W-:Y:S01]  /*cc90*/  FADD.FTZ R136, R180, R7 ;  /* 0x00000007b4887221 */ /* 0x000fe20000010000 */
[----:B------:R-:W-:Y:S01]  /*cca0*/  F2FP.BF16.F32.PACK_AB R180, R13, R180 ;  /* 0x000000b40db4723e */ /* 0x000fe200000010ff */
[----:B------:R-:W2:Y:S01]  /*ccb0*/  MUFU.EX2 R185, R185 ;  /* 0x000000b900b97308 */ /* 0x000ea20000000800 */
[----:B---3--:R-:W-:Y:S01]  /*ccc0*/  FADD.FTZ R134, R191, R134 ;  /* 0x00000086bf867221 */ /* 0x008fe20000010000 */
[----:B------:R-:W-:Y:S01]  /*ccd0*/  FADD.FTZ R131, R13, R136 ;  /* 0x000000880d837221 */ /* 0x000fe20000010000 */
[----:B------:R-:W-:-:S05]  /*cce0*/  F2FP.BF16.F32.PACK_AB R189, R122, R189 ;  /* 0x000000bd7abd723e */ /* 0x000fca00000010ff */
        /* <DEDUP_REMOVED lines=18> */
[C---:B--2---:R-:W-:Y:S01]  /*ce10*/  FADD.FTZ R134, R127.reuse, R134 ;  /* 0x000000867f867221 */ /* 0x044fe20000010000 */
[----:B------:R-:W-:-:S06]  /*ce20*/  F2FP.BF16.F32.PACK_AB R187, R127, R187 ;  /* 0x000000bb7fbb723e */ /* 0x000fcc00000010ff */
[----:B------:R-:W2:Y:S01]  /*ce30*/  MUFU.EX2 R178, R178 ;  /* 0x000000b200b27308 */ /* 0x000ea20000000800 */
[----:B---3--:R-:W-:-:S07]  /*ce40*/  FADD.FTZ R134, R181, R134 ;  /* 0x00000086b5867221 */ /* 0x008fce0000010000 */
[----:B------:R-:W3:Y:S01]  /*ce50*/  MUFU.EX2 R183, R183 ;  /* 0x000000b700b77308 */ /* 0x000ee20000000800 */
[C---:B-1----:R-:W-:Y:S01]  /*ce60*/  FADD.FTZ R134, R129.reuse, R134 ;  /* 0x0000008681867221 */ /* 0x042fe20000010000 */
[----:B------:R-:W-:-:S06]  /*ce70*/  F2FP.BF16.F32.PACK_AB R181, R129, R181 ;  /* 0x000000b581b5723e */ /* 0x000fcc00000010ff */
[----:B------:R-:W1:Y:S01]  /*ce80*/  MUFU.EX2 R121, R121 ;  /* 0x0000007900797308 */ /* 0x000e620000000800 */
[----:B--2---:R-:W-:-:S07]  /*ce90*/  FADD.FTZ R136, R178, R7 ;  /* 0x00000007b2887221 */ /* 0x004fce0000010000 */
[----:B------:R-:W2:Y:S01]  /*cea0*/  MUFU.EX2 R9, R143 ;  /* 0x0000008f00097308 */ /* 0x000ea20000000800 */
[----:B---3--:R-:W-:-:S07]  /*ceb0*/  FADD.FTZ R134, R183, R134 ;  /* 0x00000086b7867221 */ /* 0x008fce0000010000 */
[----:B------:R-:W0:Y:S01]  /*cec0*/  MUFU.EX2 R172, R172 ;  /* 0x000000ac00ac7308 */ /* 0x000e220000000800 */
[C---:B-1----:R-:W-:Y:S01]  /*ced0*/  FADD.FTZ R7, R121.reuse, R136 ;  /* 0x0000008879077221 */ /* 0x042fe20000010000 */
[----:B------:R-:W-:-:S06]  /*cee0*/  F2FP.BF16.F32.PACK_AB R178, R121, R178 ;  /* 0x000000b279b2723e */ /* 0x000fcc00000010ff */
        /* <DEDUP_REMOVED lines=51> */
[----:B------:R-:W-:Y:S01]  /*d220*/  IMAD.MOV.U32 R11, RZ, RZ, R3 ;  /* 0x000000ffff0b7224 */ /* 0x000fe200078e0003 */
[----:B------:R-:W-:Y:S06]  /*d230*/  @P2 BRA `(.L_x_1221) ;  /* 0xffffffcc00e42947 */ /* 0x000fec000383ffff */
.L_x_1204:
        /* <DEDUP_REMOVED lines=99> */
.L_x_1222:
[----:B------:R-:W-:Y:S01]  /*d870*/  ULEA UR5, UR36, UR37, 0x3 ;  /* 0x0000002524057291 */ /* 0x000fe2000f8e183f */
[----:B------:R-:W-:-:S05]  /*d880*/  IMAD.U32 R0, RZ, RZ, UR38 ;  /* 0x00000026ff007e24 */ /* 0x000fca000f8e00ff */
[----:B------:R-:W-:-:S04]  /*d890*/  SHF.L.U32 R0, R0, 0x1f, RZ ;  /* 0x0000001f00007819 */ /* 0x000fc800000006ff */
[----:B------:R0:W1:Y:S01]  /*d8a0*/  SYNCS.PHASECHK.TRANS64.TRYWAIT P2, [UR5+0x30850], R0 ;  /* 0x03085000ff0075a7 */ /* 0x0000620008040145 */
[----:B------:R-:W-:Y:S05]  /*d8b0*/  @!P0 BRA `(.L_x_1223) ;  /* 0x0000000000048947 */ /* 0x000fea0003800000 */
[----:B------:R-:W-:Y:S01]  /*d8c0*/  BPT.TRAP 0x1 ;  /* 0x000000040000795c */ /* 0x000fe20000300000 */
.L_x_1223:
[----:B-1----:R-:W-:Y:S05]  /*d8d0*/  @P2 BRA `(.L_x_1224) ;  /* 0x0000000000082947 */ /* 0x002fea0003800000 */
[----:B------:R-:W1:Y:S02]  /*d8e0*/  SYNCS.PHASECHK.TRANS64.TRYWAIT P0, [UR5+0x30850], R0 ;  /* 0x03085000ff0075a7 */ /* 0x000e640008000145 */
[----:B-1----:R-:W-:Y:S05]  /*d8f0*/  @!P0 BRA `(.L_x_1225) ;  /* 0x000000c400408947 */ /* 0x002fea0003800000 */
.L_x_1224:
[----:B------:R-:W-:Y:S01]  /*d900*/  UIADD3 UR37, UR37, 0x400, URZ ;  /* 0x0000040025257890 */ /* 0x000fe2000fffe03f */
[----:B------:R-:W-:Y:S01]  /*d910*/  WARPGROUP.ARRIVE ;  /* 0x00000000000079c5 */ /* 0x000fe20000000000 */
[----:B------:R-:W-:Y:S01]  /*d920*/  UMOV UR7, 0x40000040 ;  /* 0x4000004000077882 */ /* 0x000fe20000000000 */
[----:B01----:R-:W0:Y:S01]  /*d930*/  SHFL.BFLY PT, R0, R7, 0x2, 0x1f ;  /* 0x0c401f0007007f89 */ /* 0x003e2200000e0000 */
[----:B------:R-:W-:Y:S01]  /*d940*/  USHF.R.U32.HI UR37, URZ, 0x4, UR37 ;  /* 0x000000043f257899 */ /* 0x000fe20008011625 */
[----:B------:R-:W-:Y:S01]  /*d950*/  IMAD.U32 R10, RZ, RZ, UR5 ;  /* 0x00000005ff0a7e24 */ /* 0x000fe2000f8e00ff */
[----:B------:R-:W-:Y:S01]  /*d960*/  R2UR UR8, R222 ;  /* 0x00000000de0872ca */ /* 0x000fe200000e0000 */
[----:B------:R-:W1:Y:S01]  /*d970*/  SHFL.BFLY PT, R5, R6, 0x2, 0x1f ;  /* 0x0c401f0006057f89 */ /* 0x000e6200000e0000 */
[----:B------:R-:W-:Y:S01]  /*d980*/  ULOP3.LUT UR37, UR37, 0x3fff, URZ, 0xc0, !UPT ;  /* 0x00003fff25257892 */ /* 0x000fe2000f8ec03f */
[----:B------:R-:W-:Y:S02]  /*d990*/  @!P1 VIADD R10, R10, 0x30860 ;  /* 0x000308600a0a9836 */ /* 0x000fe40000000000 */
[----:B------:R-:W-:Y:S01]  /*d9a0*/  IMAD.MOV.U32 R8, RZ, RZ, RZ ;  /* 0x000000ffff087224 */ /* 0x000fe200078e00ff */
[----:B------:R-:W-:Y:S01]  /*d9b0*/  ULOP3.LUT UR4, UR37, 0x3000000, URZ, 0xfc, !UPT ;  /* 0x0300000025047892 */ /* 0x000fe2000f8efc3f */
[----:B------:R-:W-:Y:S01]  /*d9c0*/  IMAD.U32 R14, RZ, RZ, UR14 ;  /* 0x0000000eff0e7e24 */ /* 0x000fe2000f8e00ff */
[----:B------:R-:W-:-:S02]  /*d9d0*/  @!P1 PRMT R10, RZ, 0x654, R10 ;  /* 0x00000654ff0a9816 */ /* 0x000fc4000000000a */
[----:B------:R-:W-:Y:S02]  /*d9e0*/  UIMAD UR4, UR36, 0x900, UR4 ;  /* 0x00000900240478a4 */ /* 0x000fe4000f8e0204 */
[----:B------:R-:W-:Y:S02]  /*d9f0*/  UIADD3 UR36, UR36, 0x1, URZ ;  /* 0x0000000124247890 */ /* 0x000fe4000fffe03f */
[----:B------:R-:W-:Y:S02]  /*da00*/  UIADD3 UR8, UR8, 0x1, URZ ;  /* 0x0000000108087890 */ /* 0x000fe4000fffe03f */
[----:B------:R-:W-:Y:S01]  /*da10*/  UISETP.NE.AND UP0, UPT, UR36, 0x2, UPT ;  /* 0x000000022400788c */ /* 0x000fe2000bf05270 */
[----:B------:R-:W-:Y:S02]  /*da20*/  UMOV UR6, UR4 ;  /* 0x0000000400067c82 */ /* 0x000fe40008000000 */
[----:B------:R-:W-:Y:S01]  /*da30*/  HGMMA.64x192x16.F32.BF16 R24, R188, gdesc[UR4].tnspB, R24, gsb0 ;  /* 0x42e00004bc187df0 */ /* 0x000fe20008001818 */
[----:B------:R-:W-:Y:S01]  /*da40*/  UIADD3 UR6, UR4, 0x80, URZ ;  /* 0x0000008004067890 */ /* 0x000fe2000fffe03f */
[----:B0-----:R-:W-:Y:S01]  /*da50*/  FADD.FTZ R0, R0, R7 ;  /* 0x0000000700007221 */ /* 0x001fe20000010000 */
[----:B------:R-:W-:Y:S01]  /*da60*/  UMOV UR7, 0x40000040 ;  /* 0x4000004000077882 */ /* 0x000fe20000000000 */
[----:B------:R-:W-:-:S02]  /*da70*/  IMAD.U32 R222, RZ, RZ, UR8 ;  /* 0x00000008ffde7e24 */ /* 0x000fc4000f8e00ff */
[----:B-1----:R-:W-:Y:S01]  /*da80*/  FADD.FTZ R4, R5, R6 ;  /* 0x0000000605047221 */ /* 0x002fe20000010000 */
[----:B------:R-:W-:Y:S01]  /*da90*/  IMAD.U32 R6, RZ, RZ, UR14 ;  /* 0x0000000eff067e24 */ /* 0x000fe2000f8e00ff */
[----:B------:R-:W0:Y:S01]  /*daa0*/  SHFL.BFLY PT, R5, R0, 0x1, 0x1f ;  /* 0x0c201f0000057f89 */ /* 0x000e2200000e0000 */
[----:B------:R-:W-:-:S03]  /*dab0*/  USEL UR36, UR36, URZ, UP0 ;  /* 0x0000003f24247287 */ /* 0x000fc60008000000 */
[----:B------:R-:W1:Y:S01]  /*dac0*/  SHFL.BFLY PT, R9, R4, 0x1, 0x1f ;  /* 0x0c201f0004097f89 */ /* 0x000e6200000e0000 */
[----:B0-----:R-:W-:Y:S01]  /*dad0*/  FADD.FTZ R11, R0, R5 ;  /* 0x00000005000b7221 */ /* 0x001fe20000010000 */
[----:B------:R-:W-:Y:S02]  /*dae0*/  IMAD.MOV.U32 R5, RZ, RZ, RZ ;  /* 0x000000ffff057224 */ /* 0x000fe400078e00ff */
[----:B------:R-:W-:Y:S02]  /*daf0*/  IMAD.MOV.U32 R0, RZ, RZ, -0x800000 ;  /* 0xff800000ff007424 */ /* 0x000fe400078e00ff */
[----:B-1----:R-:W-:Y:S01]  /*db00*/  FADD.FTZ R12, R4, R9 ;  /* 0x00000009040c7221 */ /* 0x002fe20000010000 */
[----:B------:R-:W-:Y:S01]  /*db10*/  FSETP.NE.FTZ.AND P0, PT, R11, RZ, PT ;  /* 0x000000ff0b00720b */ /* 0x000fe20003f15000 */
[----:B------:R-:W-:-:S03]  /*db20*/  IMAD.MOV.U32 R4, RZ, RZ, -0x800000 ;  /* 0xff800000ff047424 */ /* 0x000fc600078e00ff */
        /* <DEDUP_REMOVED lines=33> */
[----:B------:R-:W-:-:S04]  /*dd40*/  USEL UR4, URZ, 0x1, UP0 ;  /* 0x000000013f047887 */ /* 0x000fc80008000000 */
[----:B------:R-:W-:Y:S01]  /*dd50*/  ULOP3.LUT UR38, UR38, UR4, URZ, 0x3c, !UPT ;  /* 0x0000000426267292 */ /* 0x000fe2000f8e3c3f */
[----:B------:R-:W-:Y:S02]  /*dd60*/  WARPGROUP.DEPBAR.LE gsb0, 0x0 ;  /* 0x00008000000079c5 */ /* 0x000fe40000010000 */
[----:B------:R-:W-:-:S10]  /*dd70*/  WARPGROUP.ARRIVE ;  /* 0x00000000000079c5 */ /* 0x000fd40000000000 */
        /* <DEDUP_REMOVED lines=99> */
.L_x_1155:
        /* <DEDUP_REMOVED lines=16> */
[----:B------:R-:W-:Y:S01]  /*e4b0*/  ULDC.64 UR12, c[0x0][0xc00] ;  /* 0x00030000000c7ab9 */ /* 0x000fe20000000a00 */
[----:B------:R-:W-:Y:S01]  /*e4c0*/  ULDC.64 UR18, c[0x0][0x208] ;  /* 0x0000820000127ab9 */ /* 0x000fe20000000a00 */
[----:B------:R-:W-:Y:S02]  /*e4d0*/  R2UR UR17, R194 ;  /* 0x00000000c21172ca */ /* 0x000fe400000e0000 */
[----:B------:R-:W-:Y:S02]  /*e4e0*/  R2UR UR16, R195 ;  /* 0x00000000c31072ca */ /* 0x000fe400000e0000 */
[----:B------:R-:W-:-:S05]  /*e4f0*/  R2UR UR23, R196 ;  /* 0x00000000c41772ca */ /* 0x000fca00000e0000 */
[----:B------:R-:W-:Y:S01]  /*e500*/  UIMAD.WIDE UR12, UR9, 0x4, UR12 ;  /* 0x00000004090c78a5 */ /* 0x000fe2000f8e020c */
[----:B------:R-:W-:Y:S01]  /*e510*/  UMOV UR10, UR8 ;  /* 0x00000008000a7c82 */ /* 0x000fe20008000000 */
[----:B0-----:R-:W-:Y:S01]  /*e520*/  UMOV UR11, UR4 ;  /* 0x00000004000b7c82 */ /* 0x001fe20008000000 */
[----:B------:R-:W-:Y:S01]  /*e530*/  BAR.SYNC.DEFER_BLOCKING 0x1, 0x100 ;  /* 0x0044000000007b1d */ /* 0x000fe20000010000 */
[----:B--2---:R-:W-:-:S03]  /*e540*/  IMAD.WIDE R8, R5, R8, UR10 ;  /* 0x0000000a05087e25 */ /* 0x004fc6000f8e0208 */
[C---:B------:R-:W-:Y:S02]  /*e550*/  IADD3 R12, P1, R8.reuse, 0x40, RZ ;  /* 0x00000040080c7810 */ /* 0x040fe40007f3e0ff */
[C---:B------:R-:W-:Y:S02]  /*e560*/  LOP3.LUT R5, R8.reuse, 0x380, RZ, 0xc0, !PT ;  /* 0x0000038008057812 */ /* 0x040fe400078ec0ff */
[C---:B------:R-:W-:Y:S01]  /*e570*/  IADD3 R10, P2, R8.reuse, 0x20, RZ ;  /* 0x00000020080a7810 */ /* 0x040fe20007f5e0ff */
[--C-:B------:R-:W-:Y:S01]  /*e580*/  IMAD.X R77, RZ, RZ, R9.reuse, P1 ;  /* 0x000000ffff4d7224 */ /* 0x100fe200008e0609 */
[C---:B------:R-:W-:Y:S02]  /*e590*/  IADD3 R131, P6, R8.reuse, 0x60, RZ ;  /* 0x0000006008837810 */ /* 0x040fe40007fde0ff */
[----:B------:R-:W-:Y:S01]  /*e5a0*/  IADD3 R133, P5, R8, 0x4000, RZ ;  /* 0x0000400008857810 */ /* 0x000fe20007fbe0ff */
[--C-:B------:R-:W-:Y:S01]  /*e5b0*/  IMAD.X R17, RZ, RZ, R9.reuse, P2 ;  /* 0x000000ffff117224 */ /* 0x100fe200010e0609 */
[----:B------:R-:W-:Y:S01]  /*e5c0*/  LOP3.LUT R11, R12, 0x380, RZ, 0xc0, !PT ;  /* 0x000003800c0b7812 */ /* 0x000fe200078ec0ff */
[--C-:B------:R-:W-:Y:S01]  /*e5d0*/  IMAD.X R79, RZ, RZ, R9.reuse, P6 ;  /* 0x000000ffff4f7224 */ /* 0x100fe200030e0609 */
[----:B------:R-:W-:Y:S01]  /*e5e0*/  SHF.R.U64 R5, R5, 0x3, RZ ;  /* 0x0000000305057819 */ /* 0x000fe200000012ff */
[----:B------:R-:W-:Y:S01]  /*e5f0*/  IMAD.X R81, RZ, RZ, R9, P5 ;  /* 0x000000ffff517224 */ /* 0x000fe200028e0609 */
[----:B------:R-:W-:-:S02]  /*e600*/  SHF.R.U64 R11, R11, 0x3, RZ ;  /* 0x000000030b0b7819 */ /* 0x000fc400000012ff */
[C---:B------:R-:W-:Y:S02]  /*e610*/  IADD3 R82, P0, R8.reuse, 0x4020, RZ ;  /* 0x0000402008527810 */ /* 0x040fe40007f1e0ff */
[C---:B------:R-:W-:Y:S02]  /*e620*/  IADD3 R135, P4, R8.reuse, 0x4040, RZ ;  /* 0x0000404008877810 */ /* 0x040fe40007f9e0ff */
[C---:B------:R-:W-:Y:S01]  /*e630*/  IADD3 R86, P3, R8.reuse, 0x4060, RZ ;  /* 0x0000406008567810 */ /* 0x040fe20007f7e0ff */
[--C-:B------:R-:W-:Y:S01]  /*e640*/  IMAD.X R83, RZ, RZ, R9.reuse, P0 ;  /* 0x000000ffff537224 */ /* 0x100fe200000e0609 */
[C---:B------:R-:W-:Y:S01]  /*e650*/  IADD3 R137, P2, R8.reuse, 0x8000, RZ ;  /* 0x0000800008897810 */ /* 0x040fe20007f5e0ff */
[--C-:B------:R-:W-:Y:S01]  /*e660*/  IMAD.X R85, RZ, RZ, R9.reuse, P4 ;  /* 0x000000ffff557224 */ /* 0x100fe200020e0609 */
[C---:B------:R-:W-:Y:S01]  /*e670*/  IADD3 R139, P1, R8.reuse, 0x8020, RZ ;  /* 0x00008020088b7810 */ /* 0x040fe20007f3e0ff */
[--C-:B------:R-:W-:Y:S01]  /*e680*/  IMAD.X R87, RZ, RZ, R9.reuse, P3 ;  /* 0x000000ffff577224 */ /* 0x100fe200018e0609 */
[C---:B------:R-:W-:Y:S01]  /*e690*/  IADD3 R141, P6, R8.reuse, 0x8040, RZ ;  /* 0x00008040088d7810 */ /* 0x040fe20007fde0ff */
[--C-:B------:R-:W-:Y:S01]  /*e6a0*/  IMAD.X R89, RZ, RZ, R9.reuse, P2 ;  /* 0x000000ffff597224 */ /* 0x100fe200010e0609 */
[----:B------:R-:W-:Y:S01]  /*e6b0*/  IADD3 R143, P5, R8, 0x8060, RZ ;  /* 0x00008060088f7810 */ /* 0x000fe20007fbe0ff */
[--C-:B------:R-:W-:Y:S01]  /*e6c0*/  IMAD.X R91, RZ, RZ, R9.reuse, P1 ;  /* 0x000000ffff5b7224 */ /* 0x100fe200008e0609 */
[----:B------:R-:W-:Y:S01]  /*e6d0*/  LOP3.LUT R8, R5, R8, RZ, 0x3c, !PT ;  /* 0x0000000805087212 */ /* 0x000fe200078e3cff */
[--C-:B------:R-:W-:Y:S01]  /*e6e0*/  IMAD.X R13, RZ, RZ, R9.reuse, P6 ;  /* 0x000000ffff0d7224 */ /* 0x100fe200030e0609 */
[----:B------:R-:W-:Y:S01]  /*e6f0*/  LOP3.LUT R5, R10, 0x380, RZ, 0xc0, !PT ;  /* 0x000003800a057812 */ /* 0x000fe200078ec0ff */
[----:B------:R-:W-:Y:S01]  /*e700*/  IMAD.X R15, RZ, RZ, R9, P5 ;  /* 0x000000ffff0f7224 */ /* 0x000fe200028e0609 */
[----:B------:R-:W-:-:S02]  /*e710*/  LOP3.LUT R76, R11, R12, RZ, 0x3c, !PT ;  /* 0x0000000c0b4c7212 */ /* 0x000fc400078e3cff */
[----:B------:R-:W-:Y:S02]  /*e720*/  LOP3.LUT R12, R137, 0x380, RZ, 0xc0, !PT ;  /* 0x00000380890c7812 */ /* 0x000fe400078ec0ff */
[----:B------:R-:W-:Y:S02]  /*e730*/  LOP3.LUT R14, R131, 0x380, RZ, 0xc0, !PT ;  /* 0x00000380830e7812 */ /* 0x000fe400078ec0ff */
[----:B------:R-:W-:Y:S02]  /*e740*/  SHF.R.U64 R5, R5, 0x3, RZ ;  /* 0x0000000305057819 */ /* 0x000fe400000012ff */
[----:B------:R-:W-:Y:S02]  /*e750*/  SHF.R.U64 R12, R12, 0x3, RZ ;  /* 0x000000030c0c7819 */ /* 0x000fe400000012ff */
[----:B------:R-:W-:Y:S02]  /*e760*/  SHF.R.U64 R14, R14, 0x3, RZ ;  /* 0x000000030e0e7819 */ /* 0x000fe400000012ff */
[----:B------:R-:W-:-:S02]  /*e770*/  LOP3.LUT R16, R5, R10, RZ, 0x3c, !PT ;  /* 0x0000000a05107212 */ /* 0x000fc400078e3cff */
[----:B------:R-:W-:Y:S02]  /*e780*/  LOP3.LUT R80, R133, 0x380, RZ, 0xc0, !PT ;  /* 0x0000038085507812 */ /* 0x000fe400078ec0ff */
[----:B------:R-:W-:Y:S02]  /*e790*/  LOP3.LUT R5, R82, 0x380, RZ, 0xc0, !PT ;  /* 0x0000038052057812 */ /* 0x000fe400078ec0ff */
[----:B------:R-:W-:Y:S02]  /*e7a0*/  LOP3.LUT R10, R135, 0x380, RZ, 0xc0, !PT ;  /* 0x00000380870a7812 */ /* 0x000fe400078ec0ff */
[----:B------:R-:W-:Y:S02]  /*e7b0*/  LOP3.LUT R11, R86, 0x380, RZ, 0xc0, !PT ;  /* 0x00000380560b7812 */ /* 0x000fe400078ec0ff */
[----:B------:R-:W-:Y:S02]  /*e7c0*/  LOP3.LUT R88, R12, R137, RZ, 0x3c, !PT ;  /* 0x000000890c587212 */ /* 0x000fe400078e3cff */
[----:B------:R-:W-:-:S02]  /*e7d0*/  LOP3.LUT R78, R14, R131, RZ, 0x3c, !PT ;  /* 0x000000830e4e7212 */ /* 0x000fc400078e3cff */
[----:B------:R-:W-:Y:S02]  /*e7e0*/  LOP3.LUT R12, R139, 0x380, RZ, 0xc0, !PT ;  /* 0x000003808b0c7812 */ /* 0x000fe400078ec0ff */
[----:B------:R-:W-:Y:S02]  /*e7f0*/  LOP3.LUT R14, R141, 0x380, RZ, 0xc0, !PT ;  /* 0x000003808d0e7812 */ /* 0x000fe400078ec0ff */
[----:B------:R-:W-:Y:S02]  /*e800*/  SHF.R.U64 R80, R80, 0x3, RZ ;  /* 0x0000000350507819 */ /* 0x000fe400000012ff */
[----:B------:R-:W-:Y:S02]  /*e810*/  SHF.R.U64 R5, R5, 0x3, RZ ;  /* 0x0000000305057819 */ /* 0x000fe400000012ff */
[----:B------:R-:W-:Y:S02]  /*e820*/  LOP3.LUT R130, R143, 0x380, RZ, 0xc0, !PT ;  /* 0x000003808f827812 */ /* 0x000fe400078ec0ff */
[----:B------:R-:W-:-:S02]  /*e830*/  SHF.R.U64 R10, R10, 0x3, RZ ;  /* 0x000000030a0a7819 */ /* 0x000fc400000012ff */
[----:B------:R-:W-:Y:S02]  /*e840*/  SHF.R.U64 R11, R11, 0x3, RZ ;  /* 0x000000030b0b7819 */ /* 0x000fe400000012ff */
[----:B------:R-:W-:Y:S02]  /*e850*/  SHF.R.U64 R12, R12, 0x3, RZ ;  /* 0x000000030c0c7819 */ /* 0x000fe400000012ff */
[----:B------:R-:W-:Y:S02]  /*e860*/  SHF.R.U64 R14, R14, 0x3, RZ ;  /* 0x000000030e0e7819 */ /* 0x000fe400000012ff */
[----:B------:R-:W-:Y:S02]  /*e870*/  LOP3.LUT R80, R80, R133, RZ, 0x3c, !PT ;  /* 0x0000008550507212 */ /* 0x000fe400078e3cff */
[----:B------:R-:W-:Y:S02]  /*e880*/  LOP3.LUT R82, R5, R82, RZ, 0x3c, !PT ;  /* 0x0000005205527212 */ /* 0x000fe400078e3cff */
[----:B------:R-:W-:-:S02]  /*e890*/  SHF.R.U64 R130, R130, 0x3, RZ ;  /* 0x0000000382827819 */ /* 0x000fc400000012ff */
[----:B------:R-:W-:Y:S02]  /*e8a0*/  LOP3.LUT R84, R10, R135, RZ, 0x3c, !PT ;  /* 0x000000870a547212 */ /* 0x000fe400078e3cff */
[----:B------:R-:W-:Y:S02]  /*e8b0*/  LOP3.LUT R86, R11, R86, RZ, 0x3c, !PT ;  /* 0x000000560b567212 */ /* 0x000fe400078e3cff */
[----:B------:R-:W-:Y:S02]  /*e8c0*/  MOV R5, R8 ;  /* 0x0000000800057202 */ /* 0x000fe40000000f00 */
[----:B------:R-:W-:Y:S02]  /*e8d0*/  F2FP.BF16.F32.PACK_AB R8, R25, R24 ;  /* 0x000000181908723e */ /* 0x000fe400000010ff */
[----:B------:R-:W-:Y:S02]  /*e8e0*/  F2FP.BF16.F32.PACK_AB R9, R27, R26 ;  /* 0x0000001a1b09723e */ /* 0x000fe400000010ff */
[----:B------:R-:W-:-:S02]  /*e8f0*/  F2FP.BF16.F32.PACK_AB R10, R29, R28 ;  /* 0x0000001c1d0a723e */ /* 0x000fc400000010ff */
[----:B------:R-:W-:Y:S02]  /*e900*/  F2FP.BF16.F32.PACK_AB R11, R31, R30 ;  /* 0x0000001e1f0b723e */ /* 0x000fe400000010ff */
[----:B------:R-:W-:Y:S02]  /*e910*/  LOP3.LUT R90, R12, R139, RZ, 0x3c, !PT ;  /* 0x0000008b0c5a7212 */ /* 0x000fe400078e3cff */
[----:B------:R-:W-:Y:S01]  /*e920*/  LOP3.LUT R12, R14, R141, RZ, 0x3c, !PT ;  /* 0x0000008d0e0c7212 */ /* 0x000fe200078e3cff */
[----:B------:R0:W-:Y:S01]  /*e930*/  STSM.16.M88.4 [R5], R8 ;  /* 0x0000000805007844 */ /* 0x0001e20000000200 */
[----:B------:R-:W-:Y:S02]  /*e940*/  LOP3.LUT R14, R130, R143, RZ, 0x3c, !PT ;  /* 0x0000008f820e7212 */ /* 0x000fe400078e3cff */
[----:B------:R-:W-:Y:S02]  /*e950*/  MOV R137, R16 ;  /* 0x0000001000897202 */ /* 0x000fe40000000f00 */
[----:B------:R-:W-:-:S02]  /*e960*/  MOV R134, R80 ;  /* 0x0000005000867202 */ /* 0x000fc40000000f00 */
[----:B------:R-:W-:Y:S02]  /*e970*/  MOV R133, R82 ;  /* 0x0000005200857202 */ /* 0x000fe40000000f00 */
[----:B------:R-:W-:Y:S02]  /*e980*/  MOV R17, R84 ;  /* 0x0000005400117202 */ /* 0x000fe40000000f00 */
[----:B------:R-:W-:Y:S02]  /*e990*/  MOV R16, R86 ;  /* 0x0000005600107202 */ /* 0x000fe40000000f00 */
[----:B------:R-:W-:Y:S02]  /*e9a0*/  F2FP.BF16.F32.PACK_AB R80, R33, R32 ;  /* 0x000000202150723e */ /* 0x000fe400000010ff */
[----:B------:R-:W-:Y:S02]  /*e9b0*/  F2FP.BF16.F32.PACK_AB R81, R35, R34 ;  /* 0x000000222351723e */ /* 0x000fe400000010ff */
[----:B------:R-:W-:-:S02]  /*e9c0*/  F2FP.BF16.F32.PACK_AB R82, R37, R36 ;  /* 0x000000242552723e */ /* 0x000fc400000010ff */
[----:B------:R-:W-:Y:S02]  /*e9d0*/  F2FP.BF16.F32.PACK_AB R83, R39, R38 ;  /* 0x000000262753723e */ /* 0x000fe400000010ff */
[----:B------:R-:W-:Y:S02]  /*e9e0*/  MOV R136, R76 ;  /* 0x0000004c00887202 */ /* 0x000fe40000000f00 */
[----:B------:R-:W-:Y:S01]  /*e9f0*/  F2FP.BF16.F32.PACK_AB R84, R41, R40 ;  /* 0x000000282954723e */ /* 0x000fe200000010ff */
[----:B------:R1:W-:Y:S01]  /*ea00*/  STSM.16.M88.4 [R137], R80 ;  /* 0x0000005089007844 */ /* 0x0003e20000000200 */
[----:B------:R-:W-:Y:S02]  /*ea10*/  F2FP.BF16.F32.PACK_AB R85, R43, R42 ;  /* 0x0000002a2b55723e */ /* 0x000fe400000010ff */
[----:B------:R-:W-:Y:S02]  /*ea20*/  F2FP.BF16.F32.PACK_AB R86, R45, R44 ;  /* 0x0000002c2d56723e */ /* 0x000fe400000010ff */
[----:B------:R-:W-:-:S02]  /*ea30*/  F2FP.BF16.F32.PACK_AB R87, R47, R46 ;  /* 0x0000002e2f57723e */ /* 0x000fc400000010ff */
[----:B------:R-:W-:Y:S02]  /*ea40*/  MOV R135, R78 ;  /* 0x0000004e00877202 */ /* 0x000fe40000000f00 */
[----:B------:R-:W-:Y:S01]  /*ea50*/  MOV R130, R12 ;  /* 0x0000000c00827202 */ /* 0x000fe20000000f00 */
[----:B------:R2:W-:Y:S01]  /*ea60*/  STSM.16.M88.4 [R136], R84 ;  /* 0x0000005488007844 */ /* 0x0005e20000000200 */
[----:B0-----:R-:W-:Y:S02]  /*ea70*/  MOV R5, R14 ;  /* 0x0000000e00057202 */ /* 0x001fe40000000f00 */
[----:B------:R-:W-:Y:S02]  /*ea80*/  F2FP.BF16.F32.PACK_AB R8, R49, R48 ;  /* 0x000000303108723e */ /* 0x000fe400000010ff */
[----:B------:R-:W-:Y:S02]  /*ea90*/  F2FP.BF16.F32.PACK_AB R9, R51, R50 ;  /* 0x000000323309723e */ /* 0x000fe400000010ff */
[----:B------:R-:W-:-:S02]  /*eaa0*/  F2FP.BF16.F32.PACK_AB R10, R53, R52 ;  /* 0x00000034350a723e */ /* 0x000fc400000010ff */
[----:B------:R-:W-:Y:S02]  /*eab0*/  F2FP.BF16.F32.PACK_AB R11, R55, R54 ;  /* 0x00000036370b723e */ /* 0x000fe400000010ff */
[----:B------:R-:W-:Y:S02]  /*eac0*/  F2FP.BF16.F32.PACK_AB R12, R57, R56 ;  /* 0x00000038390c723e */ /* 0x000fe400000010ff */
[----:B------:R-:W-:Y:S01]  /*ead0*/  F2FP.BF16.F32.PACK_AB R13, R59, R58 ;  /* 0x0000003a3b0d723e */ /* 0x000fe200000010ff */
[----:B------:R-:W-:Y:S01]  /*eae0*/  STSM.16.M88.4 [R135], R8 ;  /* 0x0000000887007844 */ /* 0x000fe20000000200 */
[----:B------:R-:W-:Y:S02]  /*eaf0*/  F2FP.BF16.F32.PACK_AB R14, R61, R60 ;  /* 0x0000003c3d0e723e */ /* 0x000fe400000010ff */
[----:B------:R-:W-:Y:S02]  /*eb00*/  F2FP.BF16.F32.PACK_AB R15, R63, R62 ;  /* 0x0000003e3f0f723e */ /* 0x000fe400000010ff */
[----:B------:R-:W-:-:S02]  /*eb10*/  F2FP.BF16.F32.PACK_AB R76, R65, R64 ;  /* 0x00000040414c723e */ /* 0x000fc400000010ff */
[----:B------:R-:W-:Y:S01]  /*eb20*/  F2FP.BF16.F32.PACK_AB R77, R67, R66 ;  /* 0x00000042434d723e */ /* 0x000fe200000010ff */
[----:B------:R-:W-:Y:S01]  /*eb30*/  STSM.16.M88.4 [R134], R12 ;  /* 0x0000000c86007844 */ /* 0x000fe20000000200 */
[----:B------:R-:W-:Y:S02]  /*eb40*/  F2FP.BF16.F32.PACK_AB R78, R69, R68 ;  /* 0x00000044454e723e */ /* 0x000fe400000010ff */
[----:B------:R-:W-:Y:S02]  /*eb50*/  F2FP.BF16.F32.PACK_AB R79, R71, R70 ;  /* 0x00000046474f723e */ /* 0x000fe400000010ff */
[----:B-1----:R-:W-:Y:S02]  /*eb60*/  F2FP.BF16.F32.PACK_AB R80, R73, R72 ;  /* 0x000000484950723e */ /* 0x002fe400000010ff */
[----:B------:R-:W-:Y:S01]  /*eb70*/  F2FP.BF16.F32.PACK_AB R81, R75, R74 ;  /* 0x0000004a4b51723e */ /* 0x000fe200000010ff */
[----:B------:R-:W-:Y:S01]  /*eb80*/  STSM.16.M88.4 [R133], R76 ;  /* 0x0000004c85007844 */ /* 0x000fe20000000200 */
[----:B------:R-:W-:-:S02]  /*eb90*/  F2FP.BF16.F32.PACK_AB R82, R3, R2 ;  /* 0x000000020352723e */ /* 0x000fc400000010ff */
[----:B------:R-:W-:Y:S02]  /*eba0*/  F2FP.BF16.F32.PACK_AB R83, R123, R122 ;  /* 0x0000007a7b53723e */ /* 0x000fe400000010ff */
[----:B------:R-:W-:Y:S02]  /*ebb0*/  MOV R132, R88 ;  /* 0x0000005800847202 */ /* 0x000fe40000000f00 */
[----:B------:R-:W-:Y:S01]  /*ebc0*/  MOV R131, R90 ;  /* 0x0000005a00837202 */ /* 0x000fe20000000f00 */
[----:B------:R0:W-:Y:S01]  /*ebd0*/  STSM.16.M88.4 [R17], R80 ;  /* 0x0000005011007844 */ /* 0x0001e20000000200 */
[----:B--2---:R-:W-:Y:S02]  /*ebe0*/  F2FP.BF16.F32.PACK_AB R84, R7, R6 ;  /* 0x000000060754723e */ /* 0x004fe400000010ff */
[----:B------:R-:W-:Y:S02]  /*ebf0*/  F2FP.BF16.F32.PACK_AB R85, R125, R124 ;  /* 0x0000007c7d55723e */ /* 0x000fe400000010ff */
[----:B------:R-:W-:-:S02]  /*ec00*/  F2FP.BF16.F32.PACK_AB R86, R21, R20 ;  /* 0x000000141556723e */ /* 0x000fc400000010ff */
[----:B------:R-:W-:Y:S02]  /*ec10*/  F2FP.BF16.F32.PACK_AB R87, R127, R126 ;  /* 0x0000007e7f57723e */ /* 0x000fe400000010ff */
[----:B------:R-:W-:Y:S02]  /*ec20*/  F2FP.BF16.F32.PACK_AB R88, R121, R120 ;  /* 0x000000787958723e */ /* 0x000fe400000010ff */
[----:B------:R-:W-:Y:S01]  /*ec30*/  F2FP.BF16.F32.PACK_AB R89, R129, R128 ;  /* 0x000000808159723e */ /* 0x000fe200000010ff */
[----:B------:R1:W-:Y:S01]  /*ec40*/  STSM.16.M88.4 [R16], R84 ;  /* 0x0000005410007844 */ /* 0x0003e20000000200 */
[----:B------:R-:W-:Y:S02]  /*ec50*/  F2FP.BF16.F32.PACK_AB R90, R93, R92 ;  /* 0x0000005c5d5a723e */ /* 0x000fe400000010ff */
[----:B------:R-:W-:Y:S01]  /*ec60*/  F2FP.BF16.F32.PACK_AB R91, R95, R94 ;  /* 0x0000005e5f5b723e */ /* 0x000fe200000010ff */
[----:B0-----:R-:W-:Y:S01]  /*ec70*/  IMAD.U32 R17, RZ, RZ, UR13 ;  /* 0x0000000dff117e24 */ /* 0x001fe2000f8e00ff */
[----:B------:R-:W-:Y:S01]  /*ec80*/  F2FP.BF16.F32.PACK_AB R8, R97, R96 ;  /* 0x000000606108723e */ /* 0x000fe200000010ff */
[----:B------:R-:W0:Y:S01]  /*ec90*/  LDC.64 R82, c[0x0][0xc08] ;  /* 0x00030200ff527b82 */ /* 0x000e220000000a00 */
[----:B------:R-:W-:Y:S01]  /*eca0*/  F2FP.BF16.F32.PACK_AB R9, R99, R98 ;  /* 0x000000626309723e */ /* 0x000fe200000010ff */
[----:B------:R-:W-:Y:S01]  /*ecb0*/  STSM.16.M88.4 [R132], R88 ;  /* 0x0000005884007844 */ /* 0x000fe20000000200 */
[----:B------:R-:W-:-:S02]  /*ecc0*/  F2FP.BF16.F32.PACK_AB R10, R101, R100 ;  /* 0x00000064650a723e */ /* 0x000fc400000010ff */
[----:B------:R-:W-:Y:S02]  /*ecd0*/  F2FP.BF16.F32.PACK_AB R11, R103, R102 ;  /* 0x00000066670b723e */ /* 0x000fe400000010ff */
[----:B------:R-:W-:Y:S02]  /*ece0*/  F2FP.BF16.F32.PACK_AB R12, R105, R104 ;  /* 0x00000068690c723e */ /* 0x000fe400000010ff */
[----:B------:R-:W-:Y:S01]  /*ecf0*/  F2FP.BF16.F32.PACK_AB R13, R107, R106 ;  /* 0x0000006a6b0d723e */ /* 0x000fe200000010ff */
[----:B------:R-:W-:Y:S01]  /*ed00*/  STSM.16.M88.4 [R131], R8 ;  /* 0x0000000883007844 */ /* 0x000fe20000000200 */
[----:B------:R-:W-:Y:S01]  /*ed10*/  F2FP.BF16.F32.PACK_AB R14, R109, R108 ;  /* 0x0000006c6d0e723e */ /* 0x000fe200000010ff */
[----:B-1----:R-:W-:Y:S01]  /*ed20*/  IMAD.U32 R16, RZ, RZ, UR12 ;  /* 0x0000000cff107e24 */ /* 0x002fe2000f8e00ff */
[----:B------:R-:W-:Y:S02]  /*ed30*/  F2FP.BF16.F32.PACK_AB R15, R111, R110 ;  /* 0x0000006e6f0f723e */ /* 0x000fe400000010ff */
[----:B------:R-:W-:-:S02]  /*ed40*/  F2FP.BF16.F32.PACK_AB R76, R113, R112 ;  /* 0x00000070714c723e */ /* 0x000fc400000010ff */
[----:B------:R-:W-:Y:S01]  /*ed50*/  F2FP.BF16.F32.PACK_AB R77, R115, R114 ;  /* 0x00000072734d723e */ /* 0x000fe200000010ff */
[----:B------:R-:W-:Y:S01]  /*ed60*/  STSM.16.M88.4 [R130], R12 ;  /* 0x0000000c82007844 */ /* 0x000fe20000000200 */
[----:B------:R-:W-:Y:S02]  /*ed70*/  F2FP.BF16.F32.PACK_AB R78, R117, R116 ;  /* 0x00000074754e723e */ /* 0x000fe400000010ff */
[----:B------:R-:W-:Y:S02]  /*ed80*/  F2FP.BF16.F32.PACK_AB R79, R119, R118 ;  /* 0x00000076774f723e */ /* 0x000fe400000010ff */
[----:B------:R-:W-:-:S03]  /*ed90*/  ISETP.NE.U32.AND P0, PT, RZ, UR14, PT ;  /* 0x0000000eff007c0c */ /* 0x000fc6000bf05070 */
[----:B------:R1:W-:Y:S01]  /*eda0*/  STSM.16.M88.4 [R5], R76 ;  /* 0x0000004c05007844 */ /* 0x0003e20000000200 */
[----:B------:R-:W-:Y:S01]  /*edb0*/  BAR.SYNC.DEFER_BLOCKING 0x1, 0x100 ;  /* 0x0044000000007b1d */ /* 0x000fe20000010000 */
[----:B------:R-:W-:Y:S02]  /*edc0*/  ISETP.NE.AND.EX P0, PT, RZ, UR15, PT, P0 ;  /* 0x0000000fff007c0c */ /* 0x000fe4000bf05300 */
[----:B0-----:R-:W-:-:S05]  /*edd0*/  ISETP.NE.U32.AND P1, PT, R82, RZ, PT ;  /* 0x000000ff5200720c */ /* 0x001fca0003f25070 */
[----:B-1----:R-:W0:Y:S06]  /*ede0*/  LDC R76, c[0x0][0xbe8] ;  /* 0x0002fa00ff4c7b82 */ /* 0x002e2c0000000800 */
[----:B------:R-:W2:Y:S01]  /*edf0*/  @P0 LDG.E R80, desc[UR18][R16.64] ;  /* 0x0000001210500981 */ /* 0x000ea2000c1e1900 */
[----:B------:R-:W-:Y:S01]  /*ee00*/  R2UR UR4, R83 ;  /* 0x00000000530472ca */ /* 0x000fe200000e0000 */
[----:B------:R-:W-:-:S12]  /*ee10*/  VOTEU.ANY UP0, P1 ;  /* 0x00000000003f7886 */ /* 0x000fd80000800100 */
[----:B------:R-:W-:Y:S01]  /*ee20*/  UISETP.NE.AND.EX UP0, UPT, UR4, URZ, UPT, UP0 ;  /* 0x0000003f0400728c */ /* 0x000fe2000bf05300 */
[----:B0-----:R-:W-:Y:S02]  /*ee30*/  ISETP.NE.AND P1, PT, R76, 0x1, PT ;  /* 0x000000014c00780c */ /* 0x001fe40003f25270 */
[----:B------:R-:W-:Y:S02]  /*ee40*/  ULDC UR4, c[0x0][0xa88] ;  /* 0x0002a20000047ab9 */ /* 0x000fe40000000800 */
[----:B------:R-:W-:Y:S01]  /*ee50*/  IMAD.U32 R5, RZ, RZ, UR4 ;  /* 0x00000004ff057e24 */ /* 0x000fe2000f8e00ff */
[----:B------:R-:W-:Y:S01]  /*ee60*/  PLOP3.LUT P4, PT, PT, PT, UP0, 0x80, 0x0 ;  /* 0x000000000000781c */ /* 0x000fe20003f8f008 */
[----:B------:R-:W-:-:S04]  /*ee70*/  ULDC UR4, c[0x0][0xad4] ;  /* 0x0002b50000047ab9 */ /* 0x000fc80000000800 */
[----:B------:R-:W-:Y:S02]  /*ee80*/  @UP0 ULDC.64 UR12, c[0x0][0xc08] ;  /* 0x00030200000c0ab9 */ /* 0x000fe40000000a00 */
[----:B------:R-:W-:Y:S01]  /*ee90*/  @UP0 UIMAD.WIDE UR12, UR9, 0x4, UR12 ;  /* 0x00000004090c08a5 */ /* 0x000fe2000f8e020c */
[----:B------:R-:W0:Y:S01]  /*eea0*/  @P1 LDC R10, c[0x0][0xbec] ;  /* 0x0002fb00ff0a1b82 */ /* 0x000e220000000800 */
[----:B------:R-:W-:-:S04]  /*eeb0*/  UISETP.NE.AND UP0, UPT, UR17, URZ, UPT ;  /* 0x0000003f1100728c */ /* 0x000fc8000bf05270 */
[----:B------:R-:W-:Y:S01]  /*eec0*/  USEL UR4, UR17, UR4, UP0 ;  /* 0x0000000411047287 */ /* 0x000fe20008000000 */
[----:B------:R-:W-:Y:S02]  /*eed0*/  IMAD.U32 R8, RZ, RZ, UR12 ;  /* 0x0000000cff087e24 */ /* 0x000fe4000f8e00ff */
[----:B------:R-:W1:Y:S01]  /*eee0*/  @P1 LDC R13, c[0x0][0xbf0] ;  /* 0x0002fc00ff0d1b82 */ /* 0x000e620000000800 */
[----:B------:R-:W-:Y:S01]  /*eef0*/  UISETP.GT.AND UP1, UPT, UR4, 0x1, UPT ;  /* 0x000000010400788c */ /* 0x000fe2000bf24270 */
[----:B------:R-:W-:Y:S01]  /*ef00*/  IMAD.U32 R9, RZ, RZ, UR13 ;  /* 0x0000000dff097e24 */ /* 0x000fe2000f8e00ff */
[----:B------:R-:W-:Y:S02]  /*ef10*/  UMOV UR22, 0x9b8 ;  /* 0x000009b800167882 */ /* 0x000fe40000000000 */
[----:B------:R-:W-:Y:S02]  /*ef20*/  USEL UR22, UR22, 0x978, UP1 ;  /* 0x0000097816167887 */ /* 0x000fe40008800000 */
[----:B------:R-:W-:Y:S01]  /*ef30*/  UISETP.NE.U32.AND UP0, UPT, UR14, URZ, UPT ;  /* 0x0000003f0e00728c */ /* 0x000fe2000bf05070 */
[----:B------:R-:W-:Y:S01]  /*ef40*/  VIADD R15, R23, UR39 ;  /* 0x00000027170f7c36 */ /* 0x000fe20008000000 */
[----:B------:R-:W-:Y:S01]  /*ef50*/  USHF.R.S32.HI UR12, URZ, 0x1f, UR9 ;  /* 0x0000001f3f0c7899 */ /* 0x000fe20008011409 */
[----:B------:R0:W5:Y:S01]  /*ef60*/  @P4 LDG.E R5, desc[UR18][R8.64] ;  /* 0x0000001208054981 */ /* 0x000162000c1e1900 */
[----:B------:R-:W-:Y:S01]  /*ef70*/  UMOV UR4, URZ ;  /* 0x0000003f00047c82 */ /* 0x000fe20008000000 */
[----:B------:R-:W-:Y:S01]  /*ef80*/  UISETP.NE.AND.EX UP0, UPT, UR15, URZ, UPT, UP0 ;  /* 0x0000003f0f00728c */ /* 0x000fe2000bf05300 */
[----:B------:R-:W-:Y:S01]  /*ef90*/  IMAD.MOV.U32 R11, RZ, RZ, R15 ;  /* 0x000000ffff0b7224 */ /* 0x000fe200078e000f */
[----:B------:R-:W-:-:S02]  /*efa0*/  USEL UR20, UR16, URZ, UP1 ;  /* 0x0000003f10147287 */ /* 0x000fc40008800000 */
[----:B------:R-:W-:Y:S02]  /*efb0*/  USEL UR9, UR9, URZ, !UP0 ;  /* 0x0000003f09097287 */ /* 0x000fe4000c000000 */
[----:B------:R-:W-:Y:S01]  /*efc0*/  USEL UR21, UR12, URZ, !UP0 ;  /* 0x0000003f0c157287 */ /* 0x000fe2000c000000 */
[----:B------:R-:W-:Y:S02]  /*efd0*/  ULDC.64 UR16, c[0x0][UR22+0x220] ;  /* 0x0000880016107abb */ /* 0x000fe40008000a00 */
[----:B------:R-:W-:Y:S01]  /*efe0*/  ULDC.64 UR12, c[0x0][UR22+0x218] ;  /* 0x00008600160c7abb */ /* 0x000fe20008000a00 */
[----:B------:R-:W-:Y:S01]  /*eff0*/  ULDC.64 UR18, c[0x0][UR22+0x228] ;  /* 0x00008a0016127abb */ /* 0x000fe20008000a00 */
[----:B------:R-:W-:Y:S01]  /*f000*/  UIMAD.WIDE.U32 UR14, UR12, UR23, URZ ;  /* 0x000000170c0e72a5 */ /* 0x000fe2000f8e003f */
[----:B0-----:R-:W-:Y:S01]  /*f010*/  @P1 IMAD.HI.U32 R8, R15, R10, RZ ;  /* 0x0000000a0f081227 */ /* 0x001fe200078e00ff */
[----:B------:R-:W-:Y:S02]  /*f020*/  UIMAD UR23, UR13, UR23, URZ ;  /* 0x000000170d1772a4 */ /* 0x000fe4000f8e023f */
[----:B------:R-:W-:-:S02]  /*f030*/  UIMAD UR17, UR17, UR9, URZ ;  /* 0x00000009111172a4 */ /* 0x000fc4000f8e023f */
[----:B------:R-:W-:Y:S01]  /*f040*/  UIMAD.WIDE.U32 UR24, UR18, UR20, URZ ;  /* 0x00000014121872a5 */ /* 0x000fe2000f8e003f */
[----:B-1----:R-:W-:Y:S01]  /*f050*/  @P1 SHF.R.U32.HI R11, RZ, R13, R8 ;  /* 0x0000000dff0b1219 */ /* 0x002fe20000011608 */
[----:B------:R-:W-:Y:S02]  /*f060*/  UIMAD.WIDE.U32 UR12, UR16, UR9, URZ ;  /* 0x00000009100c72a5 */ /* 0x000fe4000f8e003f */
[----:B------:R-:W-:Y:S02]  /*f070*/  UIMAD UR18, UR19, UR20, URZ ;  /* 0x00000014131272a4 */ /* 0x000fe4000f8e023f */
[----:B------:R-:W-:Y:S01]  /*f080*/  UIMAD UR17, UR16, UR21, UR17 ;  /* 0x00000015101172a4 */ /* 0x000fe2000f8e0211 */
[----:B------:R-:W-:Y:S01]  /*f090*/  IMAD.U32 R8, RZ, RZ, UR24 ;  /* 0x00000018ff087e24 */ /* 0x000fe2000f8e00ff */
[----:B------:R-:W-:Y:S01]  /*f0a0*/  UIADD3 UR18, UR25, UR18, URZ ;  /* 0x0000001219127290 */ /* 0x000fe2000fffe03f */
[----:B------:R-:W-:Y:S01]  /*f0b0*/  IMAD.MOV R13, RZ, RZ, -R11 ;  /* 0x000000ffff0d7224 */ /* 0x000fe200078e0a0b */
[----:B------:R-:W-:Y:S01]  /*f0c0*/  UIADD3 UR23, UR15, UR23, URZ ;  /* 0x000000170f177290 */ /* 0x000fe2000fffe03f */
[----:B------:R-:W-:Y:S01]  /*f0d0*/  IMAD.U32 R9, RZ, RZ, UR25 ;  /* 0x00000019ff097e24 */ /* 0x000fe2000f8e00ff */
[----:B------:R-:W-:Y:S01]  /*f0e0*/  UIADD3 UR17, UR13, UR17, URZ ;  /* 0x000000110d117290 */ /* 0x000fe2000fffe03f */
[----:B------:R-:W-:Y:S01]  /*f0f0*/  IMAD R13, R76, R13, R15 ;  /* 0x0000000d4c0d7224 */ /* 0x000fe200078e020f */
[----:B------:R-:W-:Y:S01]  /*f100*/  SHF.R.S32.HI R9, RZ, 0x1f, R11 ;  /* 0x0000001fff097819 */ /* 0x000fe2000001140b */
[----:B------:R-:W-:-:S03]  /*f110*/  IMAD.U32 R12, RZ, RZ, UR18 ;  /* 0x00000012ff0c7e24 */ /* 0x000fc6000f8e00ff */
[----:B------:R-:W-:Y:S02]  /*f120*/  SHF.R.S32.HI R10, RZ, 0x1f, R13 ;  /* 0x0000001fff0a7819 */ /* 0x000fe4000001140d */
[----:B--2---:R-:W-:-:S13]  /*f130*/  @P0 R2UR UR4, R80 ;  /* 0x00000000500402ca */ /* 0x004fda00000e0000 */
[----:B------:R-:W-:Y:S02]  /*f140*/  UIADD3 UR14, UP0, UP2, UR12, UR14, UR4 ;  /* 0x0000000e0c0e7290 */ /* 0x000fe4000fa1e004 */
[----:B------:R-:W-:Y:S01]  /*f150*/  USHF.R.S32.HI UR16, URZ, 0x1f, UR4 ;  /* 0x0000001f3f107899 */ /* 0x000fe20008011404 */
[----:B------:R-:W-:-:S03]  /*f160*/  ULDC.64 UR12, c[0x0][UR22+0x210] ;  /* 0x00008400160c7abb */ /* 0x000fc60008000a00 */
[----:B------:R-:W-:Y:S01]  /*f170*/  IADD3 R8, P2, P3, R11, UR14, R8 ;  /* 0x0000000e0b087c10 */ /* 0x000fe2000fb5e008 */
[----:B------:R-:W-:Y:S01]  /*f180*/  UIADD3.X UR14, UR17, UR23, UR16, UP0, UP2 ;  /* 0x00000017110e7290 */ /* 0x000fe200087e4410 */
[----:B------:R-:W-:-:S04]  /*f190*/  IMAD R11, R13, UR13, RZ ;  /* 0x0000000d0d0b7c24 */ /* 0x000fc8000f8e02ff */
[----:B------:R-:W-:Y:S01]  /*f1a0*/  IMAD R11, R10, UR12, R11 ;  /* 0x0000000c0a0b7c24 */ /* 0x000fe2000f8e020b */
[----:B------:R-:W-:Y:S01]  /*f1b0*/  IADD3.X R9, R9, UR14, R12, P2, P3 ;  /* 0x0000000e09097c10 */ /* 0x000fe200097e640c */
[----:B------:R-:W-:Y:S01]  /*f1c0*/  ULDC.64 UR14, c[0x0][0xba8] ;  /* 0x0002ea00000e7ab9 */ /* 0x000fe20000000a00 */
        /* <DEDUP_REMOVED lines=12> */
.L_x_1228:
[----:B------:R-:W2:Y:S01]  /*f290*/  LDL R13, [R1+0x28] ;  /* 0x00002800010d7983 */ /* 0x000ea20000100800 */
[----:B-----5:R-:W-:Y:S01]  /*f2a0*/  IMAD R16, R5, R76, RZ ;  /* 0x0000004c05107224 */ /* 0x020fe200078e02ff */
[----:B------:R-:W-:Y:S01]  /*f2b0*/  LOP3.LUT P0, RZ, R223, 0x3, RZ, 0xc0, !PT ;  /* 0x00000003dfff7812 */ /* 0x000fe2000780c0ff */
[----:B------:R-:W-:Y:S01]  /*f2c0*/  ULDC.64 UR12, c[0x0][0x208] ;  /* 0x00008200000c7ab9 */ /* 0x000fe20000000a00 */
[----:B------:R-:W-:Y:S04]  /*f2d0*/  SHFL.IDX PT, R8, R12, RZ, 0x1c1f ;  /* 0x001c1fff0c087589 */ /* 0x000fe800000e0000 */
[----:B------:R-:W0:Y:S04]  /*f2e0*/  SHFL.IDX PT, R9, R14, RZ, 0x1c1f ;  /* 0x001c1fff0e097589 */ /* 0x000e2800000e0000 */
[----:B------:R-:W-:Y:S04]  /*f2f0*/  SHFL.IDX PT, R10, R12, 0x1, 0x1c1f ;  /* 0x003c1f000c0a7f89 */ /* 0x000fe800000e0000 */
[----:B------:R-:W1:Y:S01]  /*f300*/  SHFL.IDX PT, R11, R14, 0x1, 0x1c1f ;  /* 0x003c1f000e0b7f89 */ /* 0x000e6200000e0000 */
[----:B--2---:R-:W-:-:S04]  /*f310*/  VIADD R17, R13, UR39 ;  /* 0x000000270d117c36 */ /* 0x004fc80008000000 */
[C---:B------:R-:W-:Y:S01]  /*f320*/  VIADD R13, R17.reuse, 0x8 ;  /* 0x00000008110d7836 */ /* 0x040fe20000000000 */
[----:B------:R-:W-:-:S04]  /*f330*/  ISETP.GE.OR P2, PT, R17, R16, P0 ;  /* 0x000000101100720c */ /* 0x000fc80000746670 */
[----:B------:R-:W-:-:S09]  /*f340*/  ISETP.GE.OR P0, PT, R13, R16, P0 ;  /* 0x000000100d00720c */ /* 0x000fd20000706670 */
[----:B0-----:R0:W-:Y:S04]  /*f350*/  @!P2 ST.E desc[UR12][R8.64], R0 ;  /* 0x000000000800a985 */ /* 0x0011e8000c10190c */
[----:B-1----:R0:W-:Y:S01]  /*f360*/  @!P0 ST.E desc[UR12][R10.64], R4 ;  /* 0x000000040a008985 */ /* 0x0021e2000c10190c */
[----:B------:R-:W-:-:S13]  /*f370*/  PLOP3.LUT P0, PT, PT, PT, UP1, 0x80, 0x0 ;  /* 0x000000000000781c */ /* 0x000fda0003f0f018 */
[----:B0-----:R-:W-:Y:S05]  /*f380*/  @P0 BRA `(.L_x_1229) ;  /* 0x0000000c00580947 */ /* 0x001fea0003800000 */
[----:B------:R-:W-:Y:S01]  /*f390*/  IMAD R2, R220, 0x40, R22 ;  /* 0x00000040dc027824 */ /* 0x000fe200078e0216 */
[----:B------:R-:W-:Y:S01]  /*f3a0*/  ULDC.64 UR12, c[0x0][0x208] ;  /* 0x00008200000c7ab9 */ /* 0x000fe20000000a00 */
[----:B------:R-:W-:Y:S01]  /*f3b0*/  IMAD.MOV.U32 R3, RZ, RZ, 0x2 ;  /* 0x00000002ff037424 */ /* 0x000fe200078e00ff */
[----:B------:R-:W-:Y:S01]  /*f3c0*/  ULDC.64 UR14, c[0x0][0xaa0] ;  /* 0x0002a800000e7ab9 */ /* 0x000fe20000000a00 */
[----:B------:R-:W0:Y:S01]  /*f3d0*/  @P1 LDC R21, c[0x0][0xbf0] ;  /* 0x0002fc00ff151b82 */ /* 0x000e220000000800 */
[----:B------:R-:W-:Y:S01]  /*f3e0*/  R2UR UR17, R196 ;  /* 0x00000000c41172ca */ /* 0x000fe200000e0000 */
[----:B------:R-:W-:-:S03]  /*f3f0*/  IMAD.WIDE R2, R2, R3, UR10 ;  /* 0x0000000a02027e25 */ /* 0x000fc6000f8e0203 */
[C---:B------:R-:W-:Y:S02]  /*f400*/  IADD3 R9, P4, R2.reuse, 0x1000, RZ ;  /* 0x0000100002097810 */ /* 0x040fe40007f9e0ff */
[C---:B------:R-:W-:Y:S02]  /*f410*/  IADD3 R13, P3, R2.reuse, 0x2000, RZ ;  /* 0x00002000020d7810 */ /* 0x040fe40007f7e0ff */
[C---:B------:R-:W-:Y:S02]  /*f420*/  IADD3 R25, P6, R2.reuse, 0x3000, RZ ;  /* 0x0000300002197810 */ /* 0x040fe40007fde0ff */
[C---:B------:R-:W-:Y:S02]  /*f430*/  IADD3 R29, P5, R2.reuse, 0x4000, RZ ;  /* 0x00004000021d7810 */ /* 0x040fe40007fbe0ff */
[----:B------:R-:W-:Y:S02]  /*f440*/  IADD3 R33, P2, R2, 0x5000, RZ ;  /* 0x0000500002217810 */ /* 0x000fe40007f5e0ff */
        /* <DEDUP_REMOVED lines=28> */
[C---:B------:R-:W-:Y:S02]  /*f610*/  LOP3.LUT R7, R2.reuse, 0x380, RZ, 0xc0, !PT ;  /* 0x0000038002077812 */ /* 0x040fe400078ec0ff */
[----:B------:R-:W-:Y:S01]  /*f620*/  IADD3 R5, P2, R2, 0xb000, RZ ;  /* 0x0000b00002057810 */ /* 0x000fe20007f5e0ff */
[----:B------:R-:W5:Y:S01]  /*f630*/  LD.E.128 R28, desc[UR12][R28.64] ;  /* 0x0000000c1c1c7980 */ /* 0x000f62000c101d00 */
[----:B------:R-:W-:-:S02]  /*f640*/  LOP3.LUT R36, R37, 0x380, RZ, 0xc0, !PT ;  /* 0x0000038025247812 */ /* 0x000fc400078ec0ff */
[----:B------:R-:W-:Y:S01]  /*f650*/  LOP3.LUT R40, R41, 0x380, RZ, 0xc0, !PT ;  /* 0x0000038029287812 */ /* 0x000fe200078ec0ff */
[----:B------:R-:W-:Y:S01]  /*f660*/  IMAD.X R57, RZ, RZ, R3, P2 ;  /* 0x000000ffff397224 */ /* 0x000fe200010e0603 */
[----:B------:R-:W-:Y:S01]  /*f670*/  LOP3.LUT R44, R45, 0x380, RZ, 0xc0, !PT ;  /* 0x000003802d2c7812 */ /* 0x000fe200078ec0ff */
[----:B------:R-:W5:Y:S01]  /*f680*/  LD.E.128 R32, desc[UR12][R32.64] ;  /* 0x0000000c20207980 */ /* 0x000f62000c101d00 */
[----:B------:R-:W-:Y:S02]  /*f690*/  LOP3.LUT R48, R49, 0x380, RZ, 0xc0, !PT ;  /* 0x0000038031307812 */ /* 0x000fe400078ec0ff */
[----:B------:R-:W-:Y:S02]  /*f6a0*/  LOP3.LUT R52, R53, 0x380, RZ, 0xc0, !PT ;  /* 0x0000038035347812 */ /* 0x000fe400078ec0ff */
[----:B------:R-:W-:Y:S02]  /*f6b0*/  SHF.R.U64 R7, R7, 0x3, RZ ;  /* 0x0000000307077819 */ /* 0x000fe400000012ff */
[----:B------:R-:W-:-:S02]  /*f6c0*/  LOP3.LUT R0, R5, 0x380, RZ, 0xc0, !PT ;  /* 0x0000038005007812 */ /* 0x000fc400078ec0ff */
[----:B------:R-:W-:Y:S02]  /*f6d0*/  SHF.R.U64 R36, R36, 0x3, RZ ;  /* 0x0000000324247819 */ /* 0x000fe400000012ff */
[----:B------:R-:W-:Y:S02]  /*f6e0*/  SHF.R.U64 R40, R40, 0x3, RZ ;  /* 0x0000000328287819 */ /* 0x000fe400000012ff */
[----:B------:R-:W-:Y:S02]  /*f6f0*/  SHF.R.U64 R44, R44, 0x3, RZ ;  /* 0x000000032c2c7819 */ /* 0x000fe400000012ff */
[----:B------:R-:W-:Y:S02]  /*f700*/  SHF.R.U64 R48, R48, 0x3, RZ ;  /* 0x0000000330307819 */ /* 0x000fe400000012ff */
[----:B------:R-:W-:Y:S02]  /*f710*/  SHF.R.U64 R52, R52, 0x3, RZ ;  /* 0x0000000334347819 */ /* 0x000fe400000012ff */
[----:B------:R-:W-:-:S02]  /*f720*/  LOP3.LUT R2, R7, R2, RZ, 0x3c, !PT ;  /* 0x0000000207027212 */ /* 0x000fc400078e3cff */
        /* <DEDUP_REMOVED lines=12> */
[----:B------:R-:W5:Y:S04]  /*f7f0*/  LD.E.128 R36, desc[UR12][R36.64] ;  /* 0x0000000c24247980 */ /* 0x000f68000c101d00 */
[----:B------:R1:W5:Y:S04]  /*f800*/  LD.E.128 R4, desc[UR12][R2.64] ;  /* 0x0000000c02047980 */ /* 0x000368000c101d00 */
[----:B------:R-:W5:Y:S04]  /*f810*/  LD.E.128 R40, desc[UR12][R40.64] ;  /* 0x0000000c28287980 */ /* 0x000f68000c101d00 */
[----:B------:R-:W5:Y:S01]  /*f820*/  LD.E.128 R44, desc[UR12][R44.64] ;  /* 0x0000000c2c2c7980 */ /* 0x000f62000c101d00 */
[----:B-1----:R-:W1:Y:S03]  /*f830*/  @P1 LDC R3, c[0x0][0xbec] ;  /* 0x0002fb00ff031b82 */ /* 0x002e660000000800 */
[----:B------:R-:W5:Y:S04]  /*f840*/  LD.E.128 R48, desc[UR12][R48.64] ;  /* 0x0000000c30307980 */ /* 0x000f68000c101d00 */
[----:B------:R-:W5:Y:S04]  /*f850*/  LD.E.128 R52, desc[UR12][R52.64] ;  /* 0x0000000c34347980 */ /* 0x000f68000c101d00 */
[----:B------:R-:W5:Y:S01]  /*f860*/  LD.E.128 R56, desc[UR12][R56.64] ;  /* 0x0000000c38387980 */ /* 0x000f62000c101d00 */
[----:B------:R-:W-:-:S02]  /*f870*/  UIMAD UR12, UR16, UR14, URZ ;  /* 0x0000000e100c72a4 */ /* 0x000fc4000f8e023f */
[----:B------:R-:W-:Y:S01]  /*f880*/  UIMAD.WIDE.U32 UR10, UR4, UR14, URZ ;  /* 0x0000000e040a72a5 */ /* 0x000fe2000f8e003f */
[----:B------:R-:W-:Y:S01]  /*f890*/  IMAD R0, R193, 0x20, R220 ;  /* 0x00000020c1007824 */ /* 0x000fe200078e02dc */
[----:B------:R-:W-:Y:S01]  /*f8a0*/  UIMAD UR12, UR4, UR15, UR12 ;  /* 0x0000000f040c72a4 */ /* 0x000fe2000f8e020c */
[----:B------:R-:W-:Y:S01]  /*f8b0*/  @!PT LDS RZ, [RZ] ;  /* 0x00000000fffff984 */ /* 0x000fe20000000800 */
[----:B------:R-:W-:Y:S01]  /*f8c0*/  @!PT LDS RZ, [RZ] ;  /* 0x00000000fffff984 */ /* 0x000fe20000000800 */
[----:B------:R-:W-:Y:S01]  /*f8d0*/  @!PT LDS RZ, [RZ] ;  /* 0x00000000fffff984 */ /* 0x000fe20000000800 */
[----:B------:R-:W-:Y:S01]  /*f8e0*/  @!PT LDS RZ, [RZ] ;  /* 0x00000000fffff984 */ /* 0x000fe20000000800 */
[----:B------:R2:W-:Y:S06]  /*f8f0*/  MEMBAR.ALL.CTA ;  /* 0x0000000000007992 */ /* 0x0005ec0000008000 */
[----:B--2---:R-:W2:Y:S01]  /*f900*/  FENCE.VIEW.ASYNC.S ;  /* 0x00000000000073c6 */ /* 0x004ea20000000000 */
[----:B------:R-:W-:-:S03]  /*f910*/  UIADD3 UR11, UR11, UR12, URZ ;  /* 0x0000000c0b0b7290 */ /* 0x000fc6000fffe03f */
[----:B------:R-:W-:Y:S01]  /*f920*/  ULDC.64 UR12, c[0x0][0xae8] ;  /* 0x0002ba00000c7ab9 */ /* 0x000fe20000000a00 */
[----:B------:R-:W-:Y:S01]  /*f930*/  VIADD R20, R0, UR39 ;  /* 0x0000002700147c36 */ /* 0x000fe20008000000 */
[----:B------:R-:W-:Y:S02]  /*f940*/  UIMAD.WIDE.U32 UR10, UR17, UR12, UR10 ;  /* 0x0000000c110a72a5 */ /* 0x000fe4000f8e000a */
[----:B------:R-:W-:Y:S01]  /*f950*/  USHF.R.S32.HI UR4, URZ, 0x1f, UR9 ;  /* 0x0000001f3f047899 */ /* 0x000fe20008011409 */
[----:B-1----:R-:W-:Y:S01]  /*f960*/  @P1 IMAD.HI.U32 R0, R20, R3, RZ ;  /* 0x0000000314001227 */ /* 0x002fe200078e00ff */
[----:B------:R-:W-:-:S03]  /*f970*/  UIMAD UR11, UR17, UR13, UR11 ;  /* 0x0000000d110b72a4 */ /* 0x000fc6000f8e020b */
[----:B------:R-:W-:Y:S02]  /*f980*/  ULDC.64 UR12, c[0x0][0xaf0] ;  /* 0x0002bc00000c7ab9 */ /* 0x000fe40000000a00 */
[----:B------:R-:W-:Y:S01]  /*f990*/  UIMAD UR4, UR4, UR12, URZ ;  /* 0x0000000c040472a4 */ /* 0x000fe2000f8e023f */
[----:B------:R-:W-:Y:S01]  /*f9a0*/  IMAD.MOV.U32 R17, RZ, RZ, R20 ;  /* 0x000000ffff117224 */ /* 0x000fe200078e0014 */
[----:B0-----:R-:W-:Y:S01]  /*f9b0*/  @P1 SHF.R.U32.HI R17, RZ, R21, R0 ;  /* 0x00000015ff111219 */ /* 0x001fe20000011600 */
[----:B------:R-:W-:Y:S02]  /*f9c0*/  UIMAD.WIDE.U32 UR10, UR9, UR12, UR10 ;  /* 0x0000000c090a72a5 */ /* 0x000fe4000f8e000a */
[----:B------:R-:W-:Y:S01]  /*f9d0*/  UIMAD UR4, UR9, UR13, UR4 ;  /* 0x0000000d090472a4 */ /* 0x000fe2000f8e0204 */
[--C-:B------:R-:W-:Y:S01]  /*f9e0*/  SHF.R.S32.HI R0, RZ, 0x1f, R17.reuse ;  /* 0x0000001fff007819 */ /* 0x100fe20000011411 */
[----:B------:R-:W-:Y:S01]  /*f9f0*/  IMAD.MOV R21, RZ, RZ, -R17 ;  /* 0x000000ffff157224 */ /* 0x000fe200078e0a11 */
[----:B------:R-:W-:Y:S01]  /*fa00*/  ULDC.64 UR12, c[0x0][0xae0] ;  /* 0x0002b800000c7ab9 */ /* 0x000fe20000000a00 */
[----:B------:R-:W-:-:S02]  /*fa10*/  UIADD3 UR4, UR11, UR4, URZ ;  /* 0x000000040b047290 */ /* 0x000fc4000fffe03f */
[----:B------:R-:W-:Y:S02]  /*fa20*/  IMAD.U32 R3, RZ, RZ, UR11 ;  /* 0x0000000bff037e24 */ /* 0x000fe4000f8e00ff */
[----:B------:R-:W-:Y:S02]  /*fa30*/  IMAD R0, R0, UR12, RZ ;  /* 0x0000000c00007c24 */ /* 0x000fe4000f8e02ff */
[----:B------:R-:W-:Y:S02]  /*fa40*/  IMAD R21, R76, R21, R20 ;  /* 0x000000154c157224 */ /* 0x000fe400078e0214 */
[----:B------:R-:W-:Y:S01]  /*fa50*/  IMAD.U32 R2, RZ, RZ, UR10 ;  /* 0x0000000aff027e24 */ /* 0x000fe2000f8e00ff */
[----:B------:R-:W-:Y:S01]  /*fa60*/  ULDC.64 UR10, c[0x0][0xad8] ;  /* 0x0002b600000a7ab9 */ /* 0x000fe20000000a00 */
[----:B------:R-:W-:Y:S02]  /*fa70*/  IMAD.U32 R3, RZ, RZ, UR4 ;  /* 0x00000004ff037e24 */ /* 0x000fe4000f8e00ff */
[C---:B------:R-:W-:Y:S01]  /*fa80*/  IMAD R61, R17.reuse, UR13, R0 ;  /* 0x0000000d113d7c24 */ /* 0x040fe2000f8e0200 */
[----:B------:R-:W-:Y:S01]  /*fa90*/  SHF.R.S32.HI R0, RZ, 0x1f, R21 ;  /* 0x0000001fff007819 */ /* 0x000fe20000011415 */
[----:B------:R-:W-:-:S04]  /*faa0*/  IMAD.WIDE.U32 R2, R17, UR12, R2 ;  /* 0x0000000c11027c25 */ /* 0x000fc8000f8e0002 */
[----:B------:R-:W-:Y:S02]  /*fab0*/  VIADD R63, R220, UR39 ;  /* 0x00000027dc3f7c36 */ /* 0x000fe40008000000 */
[----:B------:R-:W-:Y:S02]  /*fac0*/  IMAD.IADD R3, R3, 0x1, R61 ;  /* 0x0000000103037824 */ /* 0x000fe400078e023d */
[----:B------:R-:W-:Y:S02]  /*fad0*/  IMAD R0, R0, UR10, RZ ;  /* 0x0000000a00007c24 */ /* 0x000fe4000f8e02ff */
[----:B------:R-:W-:Y:S01]  /*fae0*/  VIADD R17, R63, 0x20 ;  /* 0x000000203f117836 */ /* 0x000fe20000000000 */
[----:B------:R-:W-:Y:S01]  /*faf0*/  UIADD3 UR8, UR8, 0x30820, URZ ;  /* 0x0003082008087890 */ /* 0x000fe2000fffe03f */
[C---:B------:R-:W-:Y:S02]  /*fb00*/  IMAD R61, R21.reuse, UR11, R0 ;  /* 0x0000000b153d7c24 */ /* 0x040fe4000f8e0200 */
[----:B------:R-:W-:Y:S01]  /*fb10*/  IMAD.WIDE.U32 R2, R21, UR10, R2 ;  /* 0x0000000a15027c25 */ /* 0x000fe2000f8e0002 */
[-C--:B------:R-:W-:Y:S01]  /*fb20*/  ISETP.GE.AND P1, PT, R17, R16.reuse, PT ;  /* 0x000000101100720c */ /* 0x080fe20003f26270 */
[----:B------:R-:W-:Y:S01]  /*fb30*/  ULDC.64 UR10, c[0x0][0xa80] ;  /* 0x0002a000000a7ab9 */ /* 0x000fe20000000a00 */
[C---:B------:R-:W-:Y:S01]  /*fb40*/  ISETP.GE.AND P2, PT, R63.reuse, R16, PT ;  /* 0x000000103f00720c */ /* 0x040fe20003f46270 */
[----:B------:R-:W-:Y:S01]  /*fb50*/  VIADD R17, R63, 0x40 ;  /* 0x000000403f117836 */ /* 0x000fe20000000000 */
[----:B------:R-:W-:Y:S01]  /*fb60*/  UPRMT UR8, URZ, 0x654, UR8 ;  /* 0x000006543f087896 */ /* 0x000fe20008000008 */
[----:B------:R-:W-:Y:S01]  /*fb70*/  IMAD.IADD R3, R3, 0x1, R61 ;  /* 0x0000000103037824 */ /* 0x000fe200078e023d */
[----:B------:R-:W-:-:S02]  /*fb80*/  LEA R0, P3, R2, UR10, 0x1 ;  /* 0x0000000a02007c11 */ /* 0x000fc4000f8608ff */
[----:B------:R-:W-:Y:S02]  /*fb90*/  ISETP.GE.AND P0, PT, R17, R16, PT ;  /* 0x000000101100720c */ /* 0x000fe40003f06270 */
[----:B------:R-:W-:Y:S01]  /*fba0*/  LEA.HI.X R17, R2, UR11, R3, 0x1, P3 ;  /* 0x0000000b02117c11 */ /* 0x000fe200098f0c03 */
[----:B------:R-:W-:Y:S01]  /*fbb0*/  VIADD R64, R22, 0x40 ;  /* 0x0000004016407836 */ /* 0x000fe20000000000 */
[----:B--2---:R0:W1:Y:S01]  /*fbc0*/  SHFL.IDX PT, R21, R0, RZ, 0x181f ;  /* 0x00181fff00157589 */ /* 0x00406200000e0000 */
[----:B------:R-:W-:Y:S01]  /*fbd0*/  SYNCS.ARRIVE.TRANS64.RED.A1T0 RZ, [UR8], RZ ;  /* 0x000000ffffff79a7 */ /* 0x000fe20008100408 */
[----:B------:R-:W-:Y:S02]  /*fbe0*/  BSSY B1, `(.L_x_1230) ;  /* 0x0000014000017945 */ /* 0x000fe40003800000 */
[----:B------:R0:W2:Y:S01]  /*fbf0*/  SHFL.IDX PT, R61, R17, RZ, 0x181f ;  /* 0x00181fff113d7589 */ /* 0x0000a200000e0000 */
[----:B------:R-:W-:Y:S02]  /*fc00*/  SHF.R.S32.HI R62, RZ, 0x1f, R22 ;  /* 0x0000001fff3e7819 */ /* 0x000fe40000011416 */
[----:B------:R-:W-:-:S02]  /*fc10*/  SHF.R.S32.HI R66, RZ, 0x1f, R192 ;  /* 0x0000001fff427819 */ /* 0x000fc400000114c0 */
        /* <DEDUP_REMOVED lines=16> */
.L_x_1231:
[----:B------:R-:W-:Y:S05]  /*fd20*/  BSYNC B1 ;  /* 0x0000000000017941 */ /* 0x000fea0003800000 */
.L_x_1230:
[----:B---3-5:R3:W4:Y:S01]  /*fd30*/  SHFL.IDX PT, R7, R17, 0x1, 0x181f ;  /* 0x00381f0011077f89 */ /* 0x02872200000e0000 */
        /* <DEDUP_REMOVED lines=11> */
[-C--:B----4-:R-:W-:Y:S02]  /*fdf0*/  @!P4 LEA.HI.X R3, R22, R7.reuse, R62, 0x1, P1 ;  /* 0x000000071603c211 */ /* 0x090fe400008f0c3e */
[-C--:B------:R-:W-:Y:S02]  /*fe00*/  @!P5 LEA.HI.X R5, R64, R7.reuse, R65, 0x1, P2 ;  /* 0x000000074005d211 */ /* 0x080fe400010f0c41 */
[----:B------:R-:W-:Y:S01]  /*fe10*/  @!P6 LEA.HI.X R7, R192, R7, R66, 0x1, P3 ;  /* 0x00000007c007e211 */ /* 0x000fe200018f0c42 */
[----:B------:R0:W-:Y:S04]  /*fe20*/  @!P4 ST.E.128 desc[UR8][R2.64], R8 ;  /* 0x000000080200c985 */ /* 0x0001e8000c101d08 */
[----:B------:R0:W-:Y:S04]  /*fe30*/  @!P5 ST.E.128 desc[UR8][R4.64], R32 ;  /* 0x000000200400d985 */ /* 0x0001e8000c101d08 */
[----:B------:R0:W-:Y:S02]  /*fe40*/  @!P6 ST.E.128 desc[UR8][R6.64], R48 ;  /* 0x000000300600e985 */ /* 0x0001e4000c101d08 */
.L_x_1233:
[----:B------:R-:W-:Y:S05]  /*fe50*/  BSYNC B1 ;  /* 0x0000000000017941 */ /* 0x000fea0003800000 */
.L_x_1232:
[----:B0---4-:R0:W4:Y:S01]  /*fe60*/  SHFL.IDX PT, R7, R17, 0x2, 0x181f ;  /* 0x00581f0011077f89 */ /* 0x01112200000e0000 */
        /* <DEDUP_REMOVED lines=17> */
.L_x_1235:
[----:B------:R-:W-:Y:S05]  /*ff80*/  BSYNC B1 ;  /* 0x0000000000017941 */ /* 0x000fea0003800000 */
.L_x_1234:
[----:B0-----:R-:W-:Y:S01]  /*ff90*/  VIADD R3, R63, 0x60 ;  /* 0x000000603f037836 */ /* 0x001fe20000000000 */
[----:B---3--:R-:W0:Y:S04]  /*ffa0*/  SHFL.IDX PT, R17, R17, 0x3, 0x181f ;  /* 0x00781f0011117f89 */ /* 0x008e2800000e0000 */
[----:B------:R-:W-:Y:S01]  /*ffb0*/  ISETP.GE.AND P0, PT, R3, R16, PT ;  /* 0x000000100300720c */ /* 0x000fe20003f06270 */
[----:B----4-:R4:W3:-:S12]  /*ffc0*/  SHFL.IDX PT, R7, R0, 0x3, 0x181f ;  /* 0x00781f0000077f89 */ /* 0x0108d800000e0000 */
[----:B----4-:R-:W-:Y:S05]  /*ffd0*/  @P0 BRA `(.L_x_1236) ;  /* 0x0000002000300947 */ /* 0x010fea0003800000 */
[----:B------:R-:W-:Y:S01]  /*ffe0*/  ULDC UR4, c[0x0][0xac8] ;  /* 0x0002b20000047ab9 */ /* 0x000fe20000000800 */
[----:B------:R-:W-:Y:S01]  /*fff0*/  ULDC.64 UR8, c[0x0][0x208] ;  /* 0x0000820000087ab9 */ /* 0x000fe20000000a00 */
[----:B------:R-:W-:Y:S02]  /*10000*/  ISETP.GE.AND P2, PT, R22, UR4, PT ;  /* 0x0000000416007c0c */ /* 0x000fe4000bf46270 */
[----:B------:R-:W-:-:S11]  /*10010*/  ISETP.GE.AND P3, PT, R64, UR4, PT ;  /* 0x0000000440007c0c */ /* 0x000fd6000bf66270 */
[-C--:B---3--:R-:W-:Y:S02]  /*10020*/  @!P2 LEA R2, P0, R22, R7.reuse, 0x1 ;  /* 0x000000071602a211 */ /* 0x088fe400078008ff */
[----:B------:R-:W-:Y:S02]  /*10030*/  @!P3 LEA R4, P1, R64, R7, 0x1 ;  /* 0x000000074004b211 */ /* 0x000fe400078208ff */
[-C--:B0-----:R-:W-:Y:S02]  /*10040*/  @!P2 LEA.HI.X R3, R22, R17.reuse, R62, 0x1, P0 ;  /* 0x000000111603a211 */ /* 0x081fe400000f0c3e */
[----:B------:R-:W-:Y:S02]  /*10050*/  ISETP.GE.AND P0, PT, R192, UR4, PT ;  /* 0x00000004c0007c0c */ /* 0x000fe4000bf06270 */
[----:B------:R-:W-:Y:S01]  /*10060*/  @!P3 LEA.HI.X R5, R64, R17, R65, 0x1, P1 ;  /* 0x000000114005b211 */ /* 0x000fe200008f0c41 */
[----:B------:R4:W-:Y:S04]  /*10070*/  @!P2 ST.E.128 desc[UR8][R2.64], R24 ;  /* 0x000000180200a985 */ /* 0x0009e8000c101d08 */
[----:B------:R4:W-:Y:S06]  /*10080*/  @!P3 ST.E.128 desc[UR8][R4.64], R40 ;  /* 0x000000280400b985 */ /* 0x0009ec000c101d08 */
[----:B------:R-:W-:Y:S05]  /*10090*/  @P0 BRA `(.L_x_1236) ;  /* 0x0000002000000947 */ /* 0x000fea0003800000 */
[----:B----4-:R-:W-:Y:S01]  /*100a0*/  LEA R2, P0, R192, R7, 0x1 ;  /* 0x00000007c0027211 */ /* 0x010fe200078008ff */
[----:B------:R-:W-:-:S03]  /*100b0*/  ULDC.64 UR8, c[0x0][0x208] ;  /* 0x0000820000087ab9 */ /* 0x000fc60000000a00 */
[----:B------:R-:W-:-:S05]  /*100c0*/  LEA.HI.X R3, R192, R17, R66, 0x1, P0 ;  /* 0x00000011c0037211 */ /* 0x000fca00000f0c42 */
[----:B------:R0:W-:Y:S01]  /*100d0*/  ST.E.128 desc[UR8][R2.64], R56 ;  /* 0x0000003802007985 */ /* 0x0001e2000c101d08 */
[----:B------:R-:W-:Y:S05]  /*100e0*/  BRA `(.L_x_1236) ;  /* 0x0000001c00ec7947 */ /* 0x000fea0003800000 */
.L_x_1229:
        /* <DEDUP_REMOVED lines=41> */
[----:B------:R-:W-:Y:S01]  /*10380*/  ULDC.64 UR12, c[0x0][0xb30] ;  /* 0x0002cc00000c7ab9 */ /* 0x000fe20000000a00 */
[----:B------:R-:W-:-:S02]  /*10390*/  IMAD R11, R76, R11, R15 ;  /* 0x0000000b4c0b7224 */ /* 0x000fc400078e020f */
[----:B------:R-:W-:Y:S02]  /*103a0*/  IMAD R0, R0, UR12, RZ ;  /* 0x0000000c00007c24 */ /* 0x000fe4000f8e02ff */
[----:B------:R-:W-:Y:S01]  /*103b0*/  IMAD.U32 R4, RZ, RZ, UR10 ;  /* 0x0000000aff047e24 */ /* 0x000fe2000f8e00ff */
[----:B------:R-:W-:Y:S01]  /*103c0*/  ULDC.64 UR10, c[0x0][0xb28] ;  /* 0x0002ca00000a7ab9 */ /* 0x000fe20000000a00 */
[----:B------:R-:W-:Y:S02]  /*103d0*/  IMAD.U32 R5, RZ, RZ, UR4 ;  /* 0x00000004ff057e24 */ /* 0x000fe4000f8e00ff */
        /* <DEDUP_REMOVED lines=9> */
[----:B------:R-:W-:-:S04]  /*10470*/  LEA R0, P1, R4, UR10, 0x2 ;  /* 0x0000000a04007c11 */ /* 0x000fc8000f8210ff */
        /* <DEDUP_REMOVED lines=11> */
[-C--:B-1----:R-:W-:Y:S02]  /*10530*/  @!P1 LEA R10, P5, R219, R4.reuse, 0x2 ;  /* 0x00000004db0a9211 */ /* 0x082fe400078a10ff */
[CC--:B------:R-:W-:Y:S02]  /*10540*/  @!P0 LEA R14, P6, R218.reuse, R4.reuse, 0x2 ;  /* 0x00000004da0e8211 */ /* 0x0c0fe400078c10ff */
        /* <DEDUP_REMOVED lines=13> */
[----:B------:R-:W-:Y:S01]  /*10620*/  @!P3 ST.E.64 desc[UR8][R76.64], R36 ;  /* 0x000000244c00b985 */ /* 0x000fe2000c101b08 */
        /* <DEDUP_REMOVED lines=16> */
[-C--:B------:R-:W-:Y:S02]  /*10730*/  @!P3 LEA R24, P6, R211, R4.reuse, 0x2 ;  /* 0x00000004d318b211 */ /* 0x080fe400078c10ff */
        /* <DEDUP_REMOVED lines=22> */
[----:B------:R2:W-:Y:S01]  /*108a0*/  @!P1 ST.E.64 desc[UR8][R10.64], R2 ;  /* 0x000000020a009985 */ /* 0x0005e2000c101b08 */
        /* <DEDUP_REMOVED lines=13> */
[----:B--2---:R-:W-:Y:S01]  /*10980*/  @!P0 LEA R2, P5, R202, R4, 0x2 ;  /* 0x00000004ca028211 */ /* 0x004fe200078a10ff */
[----:B------:R3:W-:Y:S01]  /*10990*/  @!P3 ST.E.64 desc[UR8][R32.64], R92 ;  /* 0x0000005c2000b985 */ /* 0x0007e2000c101b08 */
[----:B------:R-:W-:-:S02]  /*109a0*/  ISETP.GE.AND P3, PT, R199, UR4, PT ;  /* 0x00000004c7007c0c */ /* 0x000fc4000bf66270 */
[-C--:B------:R-:W-:Y:S02]  /*109b0*/  @!P0 LEA.HI.X R3, R202, R5.reuse, R229, 0x2, P5 ;  /* 0x00000005ca038211 */ /* 0x080fe400028f14e5 */
[----:B------:R-:W-:Y:S02]  /*109c0*/  ISETP.GE.AND P5, PT, R197, UR4, PT ;  /* 0x00000004c5007c0c */ /* 0x000fe4000bfa6270 */
[CC--:B-1----:R-:W-:Y:S01]  /*109d0*/  @!P1 LEA R6, P6, R201.reuse, R4.reuse, 0x2 ;  /* 0x00000004c9069211 */ /* 0x0c2fe200078c10ff */
[----:B------:R3:W-:Y:S02]  /*109e0*/  @!P0 ST.E.64 desc[UR8][R2.64], R96 ;  /* 0x0000006002008985 */ /* 0x0007e4000c101b08 */
[-C--:B------:R-:W-:Y:S02]  /*109f0*/  @!P4 LEA R8, P0, R200, R4.reuse, 0x2 ;  /* 0x00000004c808c211 */ /* 0x080fe400078010ff */
        /* <DEDUP_REMOVED lines=13> */
.L_x_1238:
[----:B------:R-:W-:Y:S05]  /*10ad0*/  BSYNC B1 ;  /* 0x0000000000017941 */ /* 0x000fea0003800000 */
.L_x_1237:
        /* <DEDUP_REMOVED lines=104> */
.L_x_1227:
[----:B------:R-:W0:Y:S01]  /*11160*/  LDC.64 R2, c[0x0][0xc00] ;  /* 0x00030000ff027b82 */ /* 0x000e220000000a00 */
[----:B------:R-:W-:Y:S01]  /*11170*/  R2UR UR11, R221 ;  /* 0x00000000dd0b72ca */ /* 0x000fe200000e0000 */
[----:B------:R-:W-:Y:S01]  /*11180*/  ULDC.64 UR8, c[0x0][0xc00] ;  /* 0x0003000000087ab9 */ /* 0x000fe20000000a00 */
[----:B------:R-:W-:Y:S01]  /*11190*/  R2UR UR10, R194 ;  /* 0x00000000c20a72ca */ /* 0x000fe200000e0000 */
[----:B------:R-:W-:Y:S01]  /*111a0*/  IMAD.MOV.U32 R7, RZ, RZ, RZ ;  /* 0x000000ffff077224 */ /* 0x000fe200078e00ff */
[----:B------:R-:W-:-:S03]  /*111b0*/  ULDC.64 UR12, c[0x0][0x208] ;  /* 0x00008200000c7ab9 */ /* 0x000fc60000000a00 */
[----:B------:R-:W1:Y:S06]  /*111c0*/  LDC.64 R4, c[0x0][0xc08] ;  /* 0x00030200ff047b82 */ /* 0x000e6c0000000a00 */
[----:B------:R-:W-:Y:S01]  /*111d0*/  UIMAD.WIDE UR8, UR11, 0x4, UR8 ;  /* 0x000000040b0878a5 */ /* 0x000fe2000f8e0208 */
[----:B0-----:R-:W-:-:S05]  /*111e0*/  ISETP.NE.U32.AND P0, PT, R2, RZ, PT ;  /* 0x000000ff0200720c */ /* 0x001fca0003f05070 */
[----:B------:R-:W-:Y:S01]  /*111f0*/  IMAD.U32 R2, RZ, RZ, UR8 ;  /* 0x00000008ff027e24 */ /* 0x000fe2000f8e00ff */
[----:B------:R-:W-:Y:S01]  /*11200*/  R2UR UR4, R3 ;  /* 0x00000000030472ca */ /* 0x000fe200000e0000 */
[----:B------:R-:W-:Y:S01]  /*11210*/  IMAD.U32 R3, RZ, RZ, UR9 ;  /* 0x00000009ff037e24 */ /* 0x000fe2000f8e00ff */
[----:B-1----:R-:W-:-:S05]  /*11220*/  ISETP.NE.U32.AND P1, PT, R4, RZ, PT ;  /* 0x000000ff0400720c */ /* 0x002fca0003f25070 */
[----:B------:R-:W-:-:S06]  /*11230*/  VOTEU.ANY UP0, P0 ;  /* 0x00000000003f7886 */ /* 0x000fcc0000000100 */
[----:B------:R-:W-:Y:S01]  /*11240*/  UISETP.NE.AND.EX UP0, UPT, UR4, URZ, UPT, UP0 ;  /* 0x0000003f0400728c */ /* 0x000fe2000bf05300 */
[----:B------:R-:W-:Y:S01]  /*11250*/  R2UR UR4, R5 ;  /* 0x00000000050472ca */ /* 0x000fe200000e0000 */
[----:B------:R-:W-:-:S04]  /*11260*/  VOTEU.ANY UP1, P1 ;  /* 0x00000000003f7886 */ /* 0x000fc80000820100 */
[----:B------:R-:W-:-:S08]  /*11270*/  PLOP3.LUT P0, PT, PT, PT, UP0, 0x80, 0x0 ;  /* 0x000000000000781c */ /* 0x000fd00003f0f008 */
[----:B------:R-:W-:-:S06]  /*11280*/  UISETP.NE.AND.EX UP1, UPT, UR4, URZ, UPT, UP1 ;  /* 0x0000003f0400728c */ /* 0x000fcc000bf25310 */
[----:B------:R-:W-:Y:S01]  /*11290*/  PLOP3.LUT P1, PT, PT, PT, UP1, 0x80, 0x0 ;  /* 0x000000000000781c */ /* 0x000fe20003f2f018 */
[----:B------:R0:W5:Y:S01]  /*112a0*/  @P0 LDG.E R7, desc[UR12][R2.64] ;  /* 0x0000000c02070981 */ /* 0x000162000c1e1900 */
[----:B------:R-:W-:Y:S02]  /*112b0*/  ULDC UR4, c[0x0][0xa88] ;  /* 0x0002a20000047ab9 */ /* 0x000fe40000000800 */
[----:B------:R-:W-:Y:S01]  /*112c0*/  IMAD.U32 R0, RZ, RZ, UR4 ;  /* 0x00000004ff007e24 */ /* 0x000fe2000f8e00ff */
[----:B------:R-:W-:Y:S02]  /*112d0*/  @UP1 ULDC.64 UR8, c[0x0][0xc08] ;  /* 0x0003020000081ab9 */ /* 0x000fe40000000a00 */
[----:B------:R-:W-:Y:S02]  /*112e0*/  @UP1 UIMAD.WIDE UR8, UR11, 0x4, UR8 ;  /* 0x000000040b0818a5 */ /* 0x000fe4000f8e0208 */
[----:B------:R-:W-:-:S04]  /*112f0*/  UISETP.NE.AND UP1, UPT, UR10, URZ, UPT ;  /* 0x0000003f0a00728c */ /* 0x000fc8000bf25270 */
[----:B------:R-:W-:Y:S02]  /*11300*/  IMAD.U32 R4, RZ, RZ, UR8 ;  /* 0x00000008ff047e24 */ /* 0x000fe4000f8e00ff */
[----:B------:R-:W-:-:S05]  /*11310*/  IMAD.U32 R5, RZ, RZ, UR9 ;  /* 0x00000009ff057e24 */ /* 0x000fca000f8e00ff */
[----:B------:R-:W-:Y:S01]  /*11320*/  @!UP1 ULDC UR10, c[0x0][0xad4] ;  /* 0x0002b500000a9ab9 */ /* 0x000fe20000000800 */
[----:B------:R0:W5:Y:S01]  /*11330*/  @P1 LDG.E R0, desc[UR12][R4.64] ;  /* 0x0000000c04001981 */ /* 0x000162000c1e1900 */
[----:B------:R-:W-:Y:S01]  /*11340*/  IMAD.U32 R194, RZ, RZ, UR10 ;  /* 0x0000000affc27e24 */ /* 0x000fe2000f8e00ff */
[----:B------:R-:W-:Y:S06]  /*11350*/  @P1 BRA `(.L_x_1239) ;  /* 0x0000000000141947 */ /* 0x000fec0003800000 */
[----:B------:R-:W-:Y:S05]  /*11360*/  @!P0 BRA `(.L_x_1239) ;  /* 0x0000000000108947 */ /* 0x000fea0003800000 */
[----:B------:R-:W-:Y:S02]  /*11370*/  ULDC.64 UR8, c[0x0][0x208] ;  /* 0x0000820000087ab9 */ /* 0x000fe40000000a00 */
[----:B0-----:R-:W2:Y:S04]  /*11380*/  LDG.E R5, desc[UR8][R2.64] ;  /* 0x0000000802057981 */ /* 0x001ea8000c1e1900 */
[----:B-----5:R-:W2:Y:S02]  /*11390*/  LDG.E R0, desc[UR8][R2.64+0x4] ;  /* 0x0000040802007981 */ /* 0x020ea4000c1e1900 */
[----:B--2---:R-:W-:-:S07]  /*113a0*/  IMAD.IADD R0, R0, 0x1, -R5 ;  /* 0x0000000100007824 */ /* 0x004fce00078e0a05 */
.L_x_1239:
[----:B0-----:R-:W0:Y:S01]  /*113b0*/  S2R R2, SR_TID.X ;  /* 0x0000000000027919 */ /* 0x001e220000002100 */
[----:B------:R-:W-:Y:S01]  /*113c0*/  R2UR UR4, R221 ;  /* 0x00000000dd0472ca */ /* 0x000fe200000e0000 */
[----:B------:R-:W-:Y:S01]  /*113d0*/  BSSY B1, `(.L_x_1240) ;  /* 0x0000043000017945 */ /* 0x000fe20003800000 */
[----:B-----5:R-:W-:-:S11]  /*113e0*/  R2UR UR20, R7 ;  /* 0x00000000071472ca */ /* 0x020fd600000e0000 */
[----:B------:R-:W-:Y:S02]  /*113f0*/  USHF.R.S32.HI UR8, URZ, 0x1f, UR4 ;  /* 0x0000001f3f087899 */ /* 0x000fe40008011404 */
[----:B------:R-:W-:Y:S02]  /*11400*/  USEL UR4, UR4, URZ, !UP0 ;  /* 0x0000003f04047287 */ /* 0x000fe4000c000000 */
[----:B------:R-:W-:Y:S02]  /*11410*/  USEL UR8, UR8, URZ, !UP0 ;  /* 0x0000003f08087287 */ /* 0x000fe4000c000000 */
[----:B------:R-:W-:Y:S01]  /*11420*/  USHF.R.S32.HI UR20, URZ, 0x1f, UR20 ;  /* 0x0000001f3f147899 */ /* 0x000fe20008011414 */
[----:B0-----:R-:W-:-:S05]  /*11430*/  VIADD R2, R2, 0xffffff80 ;  /* 0xffffff8002027836 */ /* 0x001fca0000000000 */
[----:B------:R-:W-:-:S13]  /*11440*/  ISETP.GT.AND P0, PT, R2, 0x7f, PT ;  /* 0x0000007f0200780c */ /* 0x000fda0003f04270 */
[----:B------:R-:W-:Y:S05]  /*11450*/  @P0 BRA `(.L_x_1241) ;  /* 0x0000000000e80947 */ /* 0x000fea0003800000 */
[----:B------:R-:W0:Y:S01]  /*11460*/  S2R R6, SR_TID.X ;  /* 0x0000000000067919 */ /* 0x000e220000002100 */
[----:B------:R-:W1:Y:S01]  /*11470*/  LDC R9, c[0x0][0xbe8] ;  /* 0x0002fa00ff097b82 */ /* 0x000e620000000800 */
[----:B------:R-:W-:Y:S02]  /*11480*/  IMAD.U32 R3, RZ, RZ, UR39 ;  /* 0x00000027ff037e24 */ /* 0x000fe4000f8e00ff */
[----:B-1----:R-:W-:-:S03]  /*11490*/  IMAD R2, R0, R9, RZ ;  /* 0x0000000900027224 */ /* 0x002fc600078e02ff */
[----:B0-----:R-:W-:-:S04]  /*114a0*/  IADD3 R6, R3, -0x80, R6 ;  /* 0xffffff8003067810 */ /* 0x001fc80007ffe006 */
        /* <DEDUP_REMOVED lines=16> */
[----:B------:R-:W-:Y:S02]  /*115b0*/  UIMAD.WIDE.U32 UR16, UR10, UR19, URZ ;  /* 0x000000130a1072a5 */ /* 0x000fe4000f8e003f */
[----:B------:R-:W-:Y:S01]  /*115c0*/  UIMAD UR19, UR11, UR19, URZ ;  /* 0x000000130b1372a4 */ /* 0x000fe2000f8e023f */
[----:B0-----:R-:W-:Y:S01]  /*115d0*/  @P0 IMAD.HI.U32 R5, R6, R5, RZ ;  /* 0x0000000506050227 */ /* 0x001fe200078e00ff */
[----:B------:R-:W-:Y:S02]  /*115e0*/  UIMAD UR13, UR13, UR4, URZ ;  /* 0x000000040d0d72a4 */ /* 0x000fe4000f8e023f */
[----:B------:R-:W-:Y:S01]  /*115f0*/  UIMAD.WIDE.U32 UR10, UR12, UR4, URZ ;  /* 0x000000040c0a72a5 */ /* 0x000fe2000f8e003f */
[----:B------:R-:W-:Y:S01]  /*11600*/  IMAD.U32 R2, RZ, RZ, UR16 ;  /* 0x00000010ff027e24 */ /* 0x000fe2000f8e00ff */
[----:B------:R-:W-:-:S02]  /*11610*/  UIADD3 UR19, UR17, UR19, URZ ;  /* 0x0000001311137290 */ /* 0x000fc4000fffe03f */
[----:B------:R-:W-:Y:S01]  /*11620*/  IMAD.U32 R3, RZ, RZ, UR17 ;  /* 0x00000011ff037e24 */ /* 0x000fe2000f8e00ff */
[----:B------:R-:W-:Y:S01]  /*11630*/  UIMAD UR13, UR12, UR8, UR13 ;  /* 0x000000080c0d72a4 */ /* 0x000fe2000f8e020d */
[----:B-1----:R-:W-:Y:S01]  /*11640*/  @P0 SHF.R.U32.HI R4, RZ, R8, R5 ;  /* 0x00000008ff040219 */ /* 0x002fe20000011605 */
[----:B------:R-:W-:Y:S01]  /*11650*/  ULDC.64 UR14, c[0x0][UR18+0x228] ;  /* 0x00008a00120e7abb */ /* 0x000fe20008000a00 */
[----:B------:R-:W-:Y:S01]  /*11660*/  IADD3 R3, P0, P1, R2, UR10, R7 ;  /* 0x0000000a02037c10 */ /* 0x000fe2000f91e007 */
[----:B------:R-:W-:Y:S01]  /*11670*/  UIADD3 UR13, UR11, UR13, URZ ;  /* 0x0000000d0b0d7290 */ /* 0x000fe2000fffe03f */
[----:B------:R-:W-:Y:S01]  /*11680*/  IMAD.U32 R2, RZ, RZ, UR20 ;  /* 0x00000014ff027e24 */ /* 0x000fe2000f8e00ff */
[----:B------:R-:W-:Y:S01]  /*11690*/  UIMAD.WIDE.U32 UR16, UR14, UR9, URZ ;  /* 0x000000090e1072a5 */ /* 0x000fe2000f8e003f */
[----:B------:R-:W-:Y:S01]  /*116a0*/  IMAD.MOV R5, RZ, RZ, -R4 ;  /* 0x000000ffff057224 */ /* 0x000fe200078e0a04 */
[----:B------:R-:W-:Y:S01]  /*116b0*/  UIMAD UR9, UR15, UR9, URZ ;  /* 0x000000090f0972a4 */ /* 0x000fe2000f8e023f */
[----:B------:R-:W-:Y:S01]  /*116c0*/  IMAD.U32 R11, RZ, RZ, UR19 ;  /* 0x00000013ff0b7e24 */ /* 0x000fe2000f8e00ff */
[----:B------:R-:W-:Y:S01]  /*116d0*/  ULDC.64 UR10, c[0x0][UR18+0x210] ;  /* 0x00008400120a7abb */ /* 0x000fe20008000a00 */
[----:B------:R-:W-:Y:S01]  /*116e0*/  IMAD R5, R9, R5, R6 ;  /* 0x0000000509057224 */ /* 0x000fe200078e0206 */
[----:B------:R-:W-:-:S02]  /*116f0*/  UIADD3 UR9, UR17, UR9, URZ ;  /* 0x0000000911097290 */ /* 0x000fc4000fffe03f */
[----:B------:R-:W-:Y:S01]  /*11700*/  IADD3.X R6, R11, UR13, R2, P0, P1 ;  /* 0x0000000d0b067c10 */ /* 0x000fe200087e2402 */
[----:B------:R-:W-:Y:S01]  /*11710*/  IMAD R9, R5, UR11, RZ ;  /* 0x0000000b05097c24 */ /* 0x000fe2000f8e02ff */
[----:B------:R-:W-:Y:S01]  /*11720*/  IADD3 R2, P0, P1, R4, UR16, R3 ;  /* 0x0000001004027c10 */ /* 0x000fe2000f91e003 */
[----:B------:R-:W-:Y:S01]  /*11730*/  ULDC.64 UR12, c[0x0][0xba8] ;  /* 0x0002ea00000c7ab9 */ /* 0x000fe20000000a00 */
[----:B------:R-:W-:Y:S01]  /*11740*/  SHF.R.S32.HI R3, RZ, 0x1f, R4 ;  /* 0x0000001fff037819 */ /* 0x000fe20000011404 */
[----:B------:R-:W-:Y:S01]  /*11750*/  @!UP0 ULDC UR12, c[0x0][0xb50] ;  /* 0x0002d400000c8ab9 */ /* 0x000fe20000000800 */
[----:B------:R-:W-:Y:S01]  /*11760*/  SHF.R.S32.HI R4, RZ, 0x1f, R5 ;  /* 0x0000001fff047819 */ /* 0x000fe20000011405 */
[----:B------:R-:W-:Y:S01]  /*11770*/  @!UP0 ULDC UR13, c[0x0][0xb54] ;  /* 0x0002d500000d8ab9 */ /* 0x000fe20000000800 */
[----:B------:R-:W-:-:S03]  /*11780*/  IADD3.X R3, R3, UR9, R6, P0, P1 ;  /* 0x0000000903037c10 */ /* 0x000fc600087e2406 */
[----:B------:R-:W-:Y:S02]  /*11790*/  IMAD R9, R4, UR10, R9 ;  /* 0x0000000a04097c24 */ /* 0x000fe4000f8e0209 */
[----:B------:R-:W-:-:S04]  /*117a0*/  IMAD.WIDE.U32 R2, R5, UR10, R2 ;  /* 0x0000000a05027c25 */ /* 0x000fc8000f8e0002 */
[----:B------:R-:W-:Y:S01]  /*117b0*/  IMAD.IADD R3, R3, 0x1, R9 ;  /* 0x0000000103037824 */ /* 0x000fe200078e0209 */
[----:B------:R-:W-:-:S04]  /*117c0*/  LEA R4, P0, R2, UR12, 0x2 ;  /* 0x0000000c02047c11 */ /* 0x000fc8000f8010ff */
[----:B------:R-:W-:Y:S01]  /*117d0*/  LEA.HI.X R5, R2, UR13, R3, 0x2, P0 ;  /* 0x0000000d02057c11 */ /* 0x000fe200080f1403 */
[----:B------:R-:W-:-:S05]  /*117e0*/  IMAD.MOV.U32 R3, RZ, RZ, -0x800000 ;  /* 0xff800000ff037424 */ /* 0x000fca00078e00ff */
[----:B------:R0:W-:Y:S03]  /*117f0*/  STG.E desc[UR22][R4.64], R3 ;  /* 0x0000000304007986 */ /* 0x0001e6000c101916 */
.L_x_1241:
[----:B------:R-:W-:Y:S05]  /*11800*/  BSYNC B1 ;  /* 0x0000000000017941 */ /* 0x000fea0003800000 */
.L_x_1240:
[----:B------:R-:W-:-:S13]  /*11810*/  R2UR UR9, R194 ;  /* 0x00000000c20972ca */ /* 0x000fda00000e0000 */
[----:B------:R-:W-:-:S06]  /*11820*/  UISETP.GT.AND UP0, UPT, UR9, 0x1, UPT ;  /* 0x000000010900788c */ /* 0x000fcc000bf04270 */
[----:B------:R-:W-:-:S13]  /*11830*/  PLOP3.LUT P0, PT, PT, PT, UP0, 0x80, 0x0 ;  /* 0x000000000000781c */ /* 0x000fda0003f0f008 */
[----:B------:R-:W-:Y:S05]  /*11840*/  @P0 BRA `(.L_x_1236) ;  /* 0x0000000800140947 */ /* 0x000fea0003800000 */
[----:B------:R-:W1:Y:S01]  /*11850*/  LDC R11, c[0x0][0xbe8] ;  /* 0x0002fa00ff0b7b82 */ /* 0x000e620000000800 */
[C---:B------:R-:W-:Y:S01]  /*11860*/  R2UR UR10, R7.reuse ;  /* 0x00000000070a72ca */ /* 0x040fe200000e0000 */
[----:B------:R-:W-:Y:S01]  /*11870*/  ULDC.64 UR12, c[0x0][0xaa0] ;  /* 0x0002a800000c7ab9 */ /* 0x000fe20000000a00 */
[----:B------:R-:W-:Y:S01]  /*11880*/  R2UR UR14, R7 ;  /* 0x00000000070e72ca */ /* 0x000fe200000e0000 */
[----:B------:R-:W-:Y:S01]  /*11890*/  UIMAD UR9, UR20, UR12, URZ ;  /* 0x0000000c140972a4 */ /* 0x000fe2000f8e023f */
[----:B------:R-:W-:Y:S01]  /*118a0*/  R2UR UR15, R196 ;  /* 0x00000000c40f72ca */ /* 0x000fe200000e0000 */
[----:B------:R-:W-:Y:S01]  /*118b0*/  IMAD R2, R193, 0x20, R220 ;  /* 0x00000020c1027824 */ /* 0x000fe200078e02dc */
[----:B------:R-:W-:Y:S01]  /*118c0*/  BSSY B1, `(.L_x_1242) ;  /* 0x0000044000017945 */ /* 0x000fe20003800000 */
[----:B------:R-:W-:Y:S01]  /*118d0*/  VIADD R10, R22, 0x40 ;  /* 0x00000040160a7836 */ /* 0x000fe20000000000 */
[----:B------:R-:W-:Y:S01]  /*118e0*/  SHF.R.S32.HI R8, RZ, 0x1f, R192 ;  /* 0x0000001fff087819 */ /* 0x000fe200000114c0 */
[----:B------:R-:W-:-:S03]  /*118f0*/  VIADD R6, R2, UR39 ;  /* 0x0000002702067c36 */ /* 0x000fc60008000000 */
[----:B------:R-:W-:Y:S01]  /*11900*/  SHF.R.S32.HI R12, RZ, 0x1f, R10 ;  /* 0x0000001fff0c7819 */ /* 0x000fe2000001140a */
[----:B------:R-:W-:Y:S01]  /*11910*/  UIMAD.WIDE.U32 UR10, UR10, UR12, URZ ;  /* 0x0000000c0a0a72a5 */ /* 0x000fe2000f8e003f */
[----:B0-----:R-:W-:Y:S01]  /*11920*/  IMAD.MOV.U32 R5, RZ, RZ, R6 ;  /* 0x000000ffff057224 */ /* 0x001fe200078e0006 */
[----:B------:R-:W-:-:S03]  /*11930*/  UIMAD UR9, UR14, UR13, UR9 ;  /* 0x0000000d0e0972a4 */ /* 0x000fc6000f8e0209 */
[----:B------:R-:W-:Y:S01]  /*11940*/  ULDC.64 UR12, c[0x0][0xae8] ;  /* 0x0002ba00000c7ab9 */ /* 0x000fe20000000a00 */
[----:B------:R-:W-:Y:S01]  /*11950*/  UIADD3 UR11, UR11, UR9, URZ ;  /* 0x000000090b0b7290 */ /* 0x000fe2000fffe03f */
[----:B-1----:R-:W-:-:S03]  /*11960*/  ISETP.NE.AND P0, PT, R11, 0x1, PT ;  /* 0x000000010b00780c */ /* 0x002fc60003f05270 */
[----:B------:R-:W-:-:S04]  /*11970*/  UIMAD.WIDE.U32 UR10, UR15, UR12, UR10 ;  /* 0x0000000c0f0a72a5 */ /* 0x000fc8000f8e000a */
[----:B------:R-:W-:-:S03]  /*11980*/  UIMAD UR9, UR15, UR13, UR11 ;  /* 0x0000000d0f0972a4 */ /* 0x000fc6000f8e020b */
[----:B------:R-:W-:Y:S02]  /*11990*/  ULDC.64 UR12, c[0x0][0xaf0] ;  /* 0x0002bc00000c7ab9 */ /* 0x000fe40000000a00 */
[----:B------:R-:W-:Y:S01]  /*119a0*/  UIMAD UR8, UR8, UR12, URZ ;  /* 0x0000000c080872a4 */ /* 0x000fe2000f8e023f */
[----:B------:R-:W0:Y:S03]  /*119b0*/  @P0 LDC R3, c[0x0][0xbec] ;  /* 0x0002fb00ff030b82 */ /* 0x000e260000000800 */
[----:B------:R-:W-:-:S03]  /*119c0*/  UIMAD UR11, UR4, UR13, UR8 ;  /* 0x0000000d040b72a4 */ /* 0x000fc6000f8e0208 */
[----:B------:R-:W-:Y:S02]  /*119d0*/  UMOV UR8, UR10 ;  /* 0x0000000a00087c82 */ /* 0x000fe40008000000 */
[----:B------:R-:W-:Y:S01]  /*119e0*/  UIMAD.WIDE.U32 UR8, UR4, UR12, UR8 ;  /* 0x0000000c040872a5 */ /* 0x000fe2000f8e0008 */
[----:B------:R-:W1:Y:S03]  /*119f0*/  @P0 LDC R7, c[0x0][0xbf0] ;  /* 0x0002fc00ff070b82 */ /* 0x000e660000000800 */
[----:B------:R-:W-:-:S03]  /*11a00*/  UIADD3 UR4, UR9, UR11, URZ ;  /* 0x0000000b09047290 */ /* 0x000fc6000fffe03f */
[----:B------:R-:W-:Y:S01]  /*11a10*/  ULDC.64 UR10, c[0x0][0xae0] ;  /* 0x0002b800000a7ab9 */ /* 0x000fe20000000a00 */
[----:B0-----:R-:W-:-:S04]  /*11a20*/  @P0 IMAD.HI.U32 R2, R6, R3, RZ ;  /* 0x0000000306020227 */ /* 0x001fc800078e00ff */
[----:B------:R-:W-:Y:S02]  /*11a30*/  IMAD.U32 R3, RZ, RZ, UR9 ;  /* 0x00000009ff037e24 */ /* 0x000fe4000f8e00ff */
[----:B------:R-:W-:Y:S01]  /*11a40*/  IMAD.U32 R3, RZ, RZ, UR4 ;  /* 0x00000004ff037e24 */ /* 0x000fe2000f8e00ff */
[----:B-1----:R-:W-:-:S04]  /*11a50*/  @P0 SHF.R.U32.HI R5, RZ, R7, R2 ;  /* 0x00000007ff050219 */ /* 0x002fc80000011602 */
[--C-:B------:R-:W-:Y:S01]  /*11a60*/  SHF.R.S32.HI R2, RZ, 0x1f, R5.reuse ;  /* 0x0000001fff027819 */ /* 0x100fe20000011405 */
[----:B------:R-:W-:-:S04]  /*11a70*/  IMAD.MOV R7, RZ, RZ, -R5 ;  /* 0x000000ffff077224 */ /* 0x000fc800078e0a05 */
[----:B------:R-:W-:Y:S02]  /*11a80*/  IMAD R4, R2, UR10, RZ ;  /* 0x0000000a02047c24 */ /* 0x000fe4000f8e02ff */
[----:B------:R-:W-:Y:S02]  /*11a90*/  IMAD R7, R11, R7, R6 ;  /* 0x000000070b077224 */ /* 0x000fe400078e0206 */
[----:B------:R-:W-:Y:S01]  /*11aa0*/  IMAD.U32 R2, RZ, RZ, UR8 ;  /* 0x00000008ff027e24 */ /* 0x000fe2000f8e00ff */
[----:B------:R-:W-:Y:S01]  /*11ab0*/  ULDC.64 UR8, c[0x0][0xad8] ;  /* 0x0002b60000087ab9 */ /* 0x000fe20000000a00 */
[C---:B------:R-:W-:Y:S01]  /*11ac0*/  IMAD R9, R5.reuse, UR11, R4 ;  /* 0x0000000b05097c24 */ /* 0x040fe2000f8e0204 */
[----:B------:R-:W-:Y:S01]  /*11ad0*/  SHF.R.S32.HI R4, RZ, 0x1f, R7 ;  /* 0x0000001fff047819 */ /* 0x000fe20000011407 */
[----:B------:R-:W-:-:S04]  /*11ae0*/  IMAD.WIDE.U32 R2, R5, UR10, R2 ;  /* 0x0000000a05027c25 */ /* 0x000fc8000f8e0002 */
[----:B------:R-:W-:Y:S01]  /*11af0*/  IMAD.IADD R3, R3, 0x1, R9 ;  /* 0x0000000103037824 */ /* 0x000fe200078e0209 */
[----:B------:R-:W-:Y:S01]  /*11b00*/  SHF.R.S32.HI R9, RZ, 0x1f, R22 ;  /* 0x0000001fff097819 */ /* 0x000fe20000011416 */
[----:B------:R-:W-:Y:S02]  /*11b10*/  IMAD R4, R4, UR8, RZ ;  /* 0x0000000804047c24 */ /* 0x000fe4000f8e02ff */
[----:B------:R-:W-:Y:S02]  /*11b20*/  VIADD R6, R220, UR39 ;  /* 0x00000027dc067c36 */ /* 0x000fe40008000000 */
[----:B------:R-:W-:Y:S02]  /*11b30*/  IMAD R11, R0, R11, RZ ;  /* 0x0000000b000b7224 */ /* 0x000fe400078e02ff */
[C---:B------:R-:W-:Y:S02]  /*11b40*/  IMAD R5, R7.reuse, UR9, R4 ;  /* 0x0000000907057c24 */ /* 0x040fe4000f8e0204 */
[----:B------:R-:W-:Y:S01]  /*11b50*/  IMAD.WIDE.U32 R2, R7, UR8, R2 ;  /* 0x0000000807027c25 */ /* 0x000fe2000f8e0002 */
[----:B------:R-:W-:Y:S01]  /*11b60*/  ISETP.GE.AND P2, PT, R6, R11, PT ;  /* 0x0000000b0600720c */ /* 0x000fe20003f46270 */
[----:B------:R-:W-:-:S02]  /*11b70*/  ULDC.64 UR8, c[0x0][0xa80] ;  /* 0x0002a00000087ab9 */ /* 0x000fc40000000a00 */
[----:B------:R-:W-:Y:S01]  /*11b80*/  IMAD.IADD R3, R3, 0x1, R5 ;  /* 0x0000000103037824 */ /* 0x000fe200078e0205 */
[----:B------:R-:W-:Y:S01]  /*11b90*/  LEA R4, P3, R2, UR8, 0x1 ;  /* 0x0000000802047c11 */ /* 0x000fe2000f8608ff */
[----:B------:R-:W-:-:S03]  /*11ba0*/  VIADD R0, R6, 0x20 ;  /* 0x0000002006007836 */ /* 0x000fc60000000000 */
[----:B------:R-:W-:Y:S01]  /*11bb0*/  LEA.HI.X R5, R2, UR9, R3, 0x1, P3 ;  /* 0x0000000902057c11 */ /* 0x000fe200098f0c03 */
[----:B------:R0:W1:Y:S01]  /*11bc0*/  SHFL.IDX PT, R7, R4, RZ, 0x181f ;  /* 0x00181fff04077589 */ /* 0x00006200000e0000 */
[-C--:B------:R-:W-:Y:S01]  /*11bd0*/  ISETP.GE.AND P1, PT, R0, R11.reuse, PT ;  /* 0x0000000b0000720c */ /* 0x080fe20003f26270 */
[----:B------:R-:W-:Y:S02]  /*11be0*/  VIADD R0, R6, 0x40 ;  /* 0x0000004006007836 */ /* 0x000fe40000000000 */
[----:B------:R0:W2:Y:S03]  /*11bf0*/  SHFL.IDX PT, R3, R5, RZ, 0x181f ;  /* 0x00181fff05037589 */ /* 0x0000a600000e0000 */
[----:B------:R-:W-:Y:S01]  /*11c00*/  ISETP.GE.AND P0, PT, R0, R11, PT ;  /* 0x0000000b0000720c */ /* 0x000fe20003f06270 */
[----:B------:R-:W-:-:S12]  /*11c10*/  @P2 BRA `(.L_x_1243) ;  /* 0x0000000000382947 */ /* 0x000fd80003800000 */
        /* <DEDUP_REMOVED lines=14> */
.L_x_1243:
[----:B------:R-:W-:Y:S05]  /*11d00*/  BSYNC B1 ;  /* 0x0000000000017941 */ /* 0x000fea0003800000 */
.L_x_1242:
[----:B--23--:R2:W3:Y:S01]  /*11d10*/  SHFL.IDX PT, R3, R5, 0x1, 0x181f ;  /* 0x00381f0005037f89 */ /* 0x00c4e200000e0000 */
[----:B------:R-:W-:Y:S03]  /*11d20*/  BSSY B1, `(.L_x_1244) ;  /* 0x0000011000017945 */ /* 0x000fe60003800000 */
[----:B-1----:R2:W1:Y:S01]  /*11d30*/  SHFL.IDX PT, R7, R4, 0x1, 0x181f ;  /* 0x00381f0004077f89 */ /* 0x00246200000e0000 */
        /* <DEDUP_REMOVED lines=9> */
[-C--:B---3--:R-:W-:Y:S02]  /*11dd0*/  @!P4 LEA.HI.X R15, R22, R3.reuse, R9, 0x1, P1 ;  /* 0x00000003160fc211 */ /* 0x088fe400008f0c09 */
[-C--:B------:R-:W-:Y:S02]  /*11de0*/  @!P5 LEA.HI.X R17, R10, R3.reuse, R12, 0x1, P2 ;  /* 0x000000030a11d211 */ /* 0x080fe400010f0c0c */
[----:B------:R-:W-:Y:S01]  /*11df0*/  @!P6 LEA.HI.X R3, R192, R3, R8, 0x1, P3 ;  /* 0x00000003c003e211 */ /* 0x000fe200018f0c08 */
[----:B------:R4:W-:Y:S04]  /*11e00*/  @!P4 ST.E.128 desc[UR8][R14.64], RZ ;  /* 0x000000ff0e00c985 */ /* 0x0009e8000c101d08 */
[----:B------:R4:W-:Y:S04]  /*11e10*/  @!P5 ST.E.128 desc[UR8][R16.64], RZ ;  /* 0x000000ff1000d985 */ /* 0x0009e8000c101d08 */
[----:B------:R4:W-:Y:S02]  /*11e20*/  @!P6 ST.E.128 desc[UR8][R2.64], RZ ;  /* 0x000000ff0200e985 */ /* 0x0009e4000c101d08 */
.L_x_1245:
[----:B------:R-:W-:Y:S05]  /*11e30*/  BSYNC B1 ;  /* 0x0000000000017941 */ /* 0x000fea0003800000 */
.L_x_1244:
[----:B---34-:R3:W4:Y:S01]  /*11e40*/  SHFL.IDX PT, R3, R5, 0x2, 0x181f ;  /* 0x00581f0005037f89 */ /* 0x01872200000e0000 */
        /* <DEDUP_REMOVED lines=17> */
.L_x_1247:
[----:B------:R-:W-:Y:S05]  /*11f60*/  BSYNC B1 ;  /* 0x0000000000017941 */ /* 0x000fea0003800000 */
.L_x_1246:
[----:B------:R-:W-:Y:S01]  /*11f70*/  VIADD R0, R6, 0x60 ;  /* 0x0000006006007836 */ /* 0x000fe20000000000 */
[----:B0-23--:R-:W2:Y:S04]  /*11f80*/  SHFL.IDX PT, R5, R5, 0x3, 0x181f ;  /* 0x00781f0005057f89 */ /* 0x00dea800000e0000 */
[----:B------:R-:W-:Y:S01]  /*11f90*/  ISETP.GE.AND P0, PT, R0, R11, PT ;  /* 0x0000000b0000720c */ /* 0x000fe20003f06270 */
[----:B-1--4-:R1:W3:-:S12]  /*11fa0*/  SHFL.IDX PT, R3, R4, 0x3, 0x181f ;  /* 0x00781f0004037f89 */ /* 0x0122d800000e0000 */
[----:B-1----:R-:W-:Y:S05]  /*11fb0*/  @P0 BRA `(.L_x_1236) ;  /* 0x0000000000380947 */ /* 0x002fea0003800000 */
[----:B------:R-:W-:Y:S01]  /*11fc0*/  ULDC UR4, c[0x0][0xac8] ;  /* 0x0002b20000047ab9 */ /* 0x000fe20000000800 */
[----:B------:R-:W-:Y:S01]  /*11fd0*/  ULDC.64 UR8, c[0x0][0x208] ;  /* 0x0000820000087ab9 */ /* 0x000fe20000000a00 */
[----:B------:R-:W-:Y:S02]  /*11fe0*/  ISETP.GE.AND P3, PT, R22, UR4, PT ;  /* 0x0000000416007c0c */ /* 0x000fe4000bf66270 */
[----:B------:R-:W-:Y:S02]  /*11ff0*/  ISETP.GE.AND P4, PT, R10, UR4, PT ;  /* 0x000000040a007c0c */ /* 0x000fe4000bf86270 */
[----:B------:R-:W-:-:S09]  /*12000*/  ISETP.GE.AND P5, PT, R192, UR4, PT ;  /* 0x00000004c0007c0c */ /* 0x000fd2000bfa6270 */
[-C--:B---3--:R-:W-:Y:S02]  /*12010*/  @!P3 LEA R6, P0, R22, R3.reuse, 0x1 ;  /* 0x000000031606b211 */ /* 0x088fe400078008ff */
[-C--:B------:R-:W-:Y:S02]  /*12020*/  @!P4 LEA R14, P1, R10, R3.reuse, 0x1 ;  /* 0x000000030a0ec211 */ /* 0x080fe400078208ff */
[----:B------:R-:W-:Y:S02]  /*12030*/  @!P5 LEA R2, P2, R192, R3, 0x1 ;  /* 0x00000003c002d211 */ /* 0x000fe400078408ff */
[-C--:B--2---:R-:W-:Y:S02]  /*12040*/  @!P3 LEA.HI.X R7, R22, R5.reuse, R9, 0x1, P0 ;  /* 0x000000051607b211 */ /* 0x084fe400000f0c09 */
[-C--:B------:R-:W-:Y:S02]  /*12050*/  @!P4 LEA.HI.X R15, R10, R5.reuse, R12, 0x1, P1 ;  /* 0x000000050a0fc211 */ /* 0x080fe400008f0c0c */
[----:B------:R-:W-:Y:S01]  /*12060*/  @!P5 LEA.HI.X R3, R192, R5, R8, 0x1, P2 ;  /* 0x00000005c003d211 */ /* 0x000fe200010f0c08 */
[----:B------:R1:W-:Y:S04]  /*12070*/  @!P3 ST.E.128 desc[UR8][R6.64], RZ ;  /* 0x000000ff0600b985 */ /* 0x0003e8000c101d08 */
[----:B------:R1:W-:Y:S04]  /*12080*/  @!P4 ST.E.128 desc[UR8][R14.64], RZ ;  /* 0x000000ff0e00c985 */ /* 0x0003e8000c101d08 */
[----:B------:R1:W-:Y:S02]  /*12090*/  @!P5 ST.E.128 desc[UR8][R2.64], RZ ;  /* 0x000000ff0200d985 */ /* 0x0003e4000c101d08 */
.L_x_1236:
[----:B------:R-:W-:Y:S05]  /*120a0*/  BSYNC B0 ;  /* 0x0000000000007941 */ /* 0x000fea0003800000 */
.L_x_1226:
[----:B------:R-:W-:Y:S02]  /*120b0*/  ULDC UR4, c[0x0][0xc3c] ;  /* 0x00030f0000047ab9 */ /* 0x000fe40000000800 */
[----:B------:R-:W-:-:S06]  /*120c0*/  UISETP.GE.AND UP0, UPT, UR6, UR4, UPT ;  /* 0x000000040600728c */ /* 0x000fcc000bf06270 */
[----:B------:R-:W-:-:S13]  /*120d0*/  PLOP3.LUT P0, PT, PT, PT, UP0, 0x80, 0x0 ;  /* 0x000000000000781c */ /* 0x000fda0003f0f008 */
[----:B------:R-:W-:Y:S05]  /*120e0*/  @!P0 BRA `(.L_x_1248) ;  /* 0xfffffef0000c8947 */ /* 0x000fea000383ffff */
[----:B------:R-:W-:Y:S05]  /*120f0*/  EXIT ;  /* 0x000000000000794d */ /* 0x000fea0003800000 */
.L_x_1143:
[----:B------:R-:W-:-:S08]  /*12100*/  NOP ;  /* 0x0000000000007918 */ /* 0x000fd00000000000 */
[----:B0-----:R-:W0:-:S00]  /*12110*/  USETMAXREG.DEALLOC.CTAPOOL 0x18 ;  /* 0x00000018000079c8 */ /* 0x001e0000080e0500 */
[----:B0-----:R-:W-:Y:S01]  /*12120*/  LOP3.LUT R0, R0, 0x3, RZ, 0xc0, !PT ;  /* 0x0000000300007812 */ /* 0x001fe200078ec0ff */
[----:B------:R-:W-:Y:S01]  /*12130*/  IMAD.MOV.U32 R7, RZ, RZ, RZ ;  /* 0x000000ffff077224 */ /* 0x000fe200078e00ff */
[----:B------:R-:W-:-:S04]  /*12140*/  LOP3.LUT R18, R18, 0xfffffffd, RZ, 0xc0, !PT ;  /* 0xfffffffd12127812 */ /* 0x000fc800078ec0ff */
[----:B------:R-:W0:Y:S02]  /*12150*/  SHFL.IDX PT, R0, R0, RZ, 0x1f ;  /* 0x00001fff00007589 */ /* 0x000e2400000e0000 */
[----:B0-----:R-:W-:-:S13]  /*12160*/  ISETP.NE.AND P0, PT, R0, RZ, PT ;  /* 0x000000ff0000720c */ /* 0x001fda0003f05270 */
[----:B------:R-:W-:Y:S01]  /*12170*/  @P0 LOP3.LUT R18, R18, 0x2, RZ, 0xfc, !PT ;  /* 0x0000000212120812 */ /* 0x000fe200078efcff */
[----:B------:R-:W-:Y:S06]  /*12180*/  @!P0 BRA `(.L_x_1249) ;  /* 0x0000000000248947 */ /* 0x000fec0003800000 */
[----:B------:R-:W0:Y:S08]  /*12190*/  S2UR UR5, SR_CgaCtaId ;  /* 0x00000000000579c3 */ /* 0x000e300000008800 */
[----:B------:R-:W-:Y:S06]  /*121a0*/  BAR.SYNC.DEFER_BLOCKING 0x5, 0x180 ;  /* 0x0146000000007b1d */ /* 0x000fec0000010000 */
[----:B------:R-:W-:-:S02]  /*121b0*/  UMOV UR4, 0x400 ;  /* 0x0000040000047882 */ /* 0x000fc40000000000 */
[----:B0-----:R-:W-:-:S09]  /*121c0*/  ULEA UR4, UR5, UR4, 0x18 ;  /* 0x0000000405047291 */ /* 0x001fd2000f8ec03f */
[----:B------:R-:W0:Y:S04]  /*121d0*/  LDS.128 R8, [UR4+0x308d0] ;  /* 0x0308d004ff087984 */ /* 0x000e280008000c00 */
[----:B0-----:R3:W-:Y:S04]  /*121e0*/  STL.64 [R1], R8 ;  /* 0x0000000801007387 */ /* 0x0017e80000100a00 */
[----:B------:R3:W-:Y:S01]  /*121f0*/  STL.64 [R1+0x8], R10 ;  /* 0x0000080a01007387 */ /* 0x0007e20000100a00 */
[----:B------:R-:W-:Y:S06]  /*12200*/  BAR.ARV 0x4, 0x180 ;  /* 0x0106000000007b1d */ /* 0x000fec0000002000 */
[----:B------:R-:W-:Y:S05]  /*12210*/  BRA `(.L_x_1250) ;  /* 0x0000000c00bc7947 */ /* 0x000fea0003800000 */
.L_x_1249:
[----:B------:R-:W-:Y:S01]  /*12220*/  LOP3.LUT R0, R6, 0x1f, RZ, 0xc0, !PT ;  /* 0x0000001f06007812 */ /* 0x000fe200078ec0ff */
[----:B------:R-:W-:Y:S01]  /*12230*/  ULDC UR4, c[0x0][0xc3c] ;  /* 0x00030f0000047ab9 */ /* 0x000fe20000000800 */
[----:B------:R-:W-:Y:S01]  /*12240*/  ULDC.64 UR6, c[0x0][0x208] ;  /* 0x0000820000067ab9 */ /* 0x000fe20000000a00 */
[----:B------:R-:W-:Y:S01]  /*12250*/  IMAD.MOV.U32 R8, RZ, RZ, RZ ;  /* 0x000000ffff087224 */ /* 0x000fe200078e00ff */
[----:B------:R-:W-:Y:S01]  /*12260*/  ISETP.NE.AND P0, PT, R0, 0x1f, PT ;  /* 0x0000001f0000780c */ /* 0x000fe20003f05270 */
[----:B------:R-:W-:-:S03]  /*12270*/  ULDC UR5, c[0x0][0xc38] ;  /* 0x00030e0000057ab9 */ /* 0x000fc60000000800 */
[----:B------:R-:W-:-:S13]  /*12280*/  ISETP.GE.OR P1, PT, R0, UR4, !P0 ;  /* 0x0000000400007c0c */ /* 0x000fda000c726670 */
[----:B------:R-:W0:Y:S08]  /*12290*/  @!P1 LDC.64 R2, c[0x0][0xc80] ;  /* 0x00032000ff029b82 */ /* 0x000e300000000a00 */
        /* <DEDUP_REMOVED lines=36> */
.L_x_1253:
        /* <DEDUP_REMOVED lines=39> */
[----:B------:R-:W-:-:S07]  /*12750*/  IMAD.MOV.U32 R5, RZ, RZ, R2 ;  /* 0x000000ffff057224 */ /* 0x000fce00078e0002 */
.L_x_1251:
[----:B------:R-:W-:Y:S02]  /*12760*/  IMAD.IADD R10, R9, 0x1, -R4 ;  /* 0x00000001090a7824 */ /* 0x000fe400078e0a04 */
[----:B------:R-:W-:Y:S02]  /*12770*/  IMAD.MOV.U32 R3, RZ, RZ, RZ ;  /* 0x000000ffff037224 */ /* 0x000fe400078e00ff */
[----:B------:R-:W-:-:S05]  /*12780*/  IMAD R2, R5, UR5, R10 ;  /* 0x0000000505027c24 */ /* 0x000fca000f8e020a */
[----:B------:R-:W-:-:S13]  /*12790*/  ISETP.GT.AND P0, PT, R2, UR6, PT ;  /* 0x0000000602007c0c */ /* 0x000fda000bf04270 */
[----:B------:R-:W-:-:S04]  /*127a0*/  VOTE.ANY R2, PT, !P0 ;  /* 0x0000000000027806 */ /* 0x000fc800040e0100 */
[----:B------:R-:W0:Y:S01]  /*127b0*/  POPC R9, R2 ;  /* 0x0000000200097309 */ /* 0x000e220000000000 */
[----:B------:R-:W-:Y:S01]  /*127c0*/  ISETP.NE.AND P0, PT, R2, RZ, PT ;  /* 0x000000ff0200720c */ /* 0x000fe20003f05270 */
[----:B0-----:R0:W1:Y:S04]  /*127d0*/  SHFL.IDX PT, R8, R8, R9, 0x1f ;  /* 0x00001f0908087589 */ /* 0x00106800000e0000 */
[----:B------:R0:W2:Y:S08]  /*127e0*/  SHFL.IDX PT, R4, R7, R9, 0x1f ;  /* 0x00001f0907047589 */ /* 0x0000b000000e0000 */
[----:B------:R-:W-:Y:S05]  /*127f0*/  @!P0 BRA `(.L_x_1254) ;  /* 0x0000000000088947 */ /* 0x000fea0003800000 */
[----:B------:R-:W-:-:S05]  /*12800*/  VIADD R2, R9, 0xffffffff ;  /* 0xffffffff09027836 */ /* 0x000fca0000000000 */
[----:B------:R3:W4:Y:S02]  /*12810*/  SHFL.IDX PT, R3, R5, R2, 0x1f ;  /* 0x00001f0205037589 */ /* 0x00072400000e0000 */
.L_x_1254:
[----:B----4-:R-:W-:Y:S01]  /*12820*/  IMAD R3, R3, UR5, R10 ;  /* 0x0000000503037c24 */ /* 0x010fe2000f8e020a */
[----:B-1----:R-:W-:Y:S01]  /*12830*/  ISETP.NE.AND P0, PT, R8, 0x1, PT ;  /* 0x000000010800780c */ /* 0x002fe20003f05270 */
[----:B------:R-:W-:-:S03]  /*12840*/  VIADD R14, R9, UR4 ;  /* 0x00000004090e7c36 */ /* 0x000fc60008000000 */
[----:B------:R1:W-:Y:S01]  /*12850*/  STL [R1], R3 ;  /* 0x0000000301007387 */ /* 0x0003e20000100800 */
[----:B---3--:R-:W-:-:S03]  /*12860*/  IADD3 R5, -R3, UR6, RZ ;  /* 0x0000000603057c10 */ /* 0x008fc6000fffe1ff */
[----:B------:R1:W-:Y:S05]  /*12870*/  STL [R1+0xc], R14 ;  /* 0x00000c0e01007387 */ /* 0x0003ea0000100800 */
[----:B------:R-:W-:Y:S05]  /*12880*/  @!P0 BRA `(.L_x_1255) ;  /* 0x0000000000e08947 */ /* 0x000fea0003800000 */
[----:B0-2---:R-:W-:Y:S02]  /*12890*/  IABS R7, R4 ;  /* 0x0000000400077213 */ /* 0x005fe40000000000 */
[----:B------:R-:W-:Y:S02]  /*128a0*/  IABS R9, R8 ;  /* 0x0000000800097213 */ /* 0x000fe40000000000 */
[----:B------:R-:W0:Y:S01]  /*128b0*/  I2F.RP R10, R7 ;  /* 0x00000007000a7306 */ /* 0x000e220000209400 */
[----:B------:R-:W-:-:S07]  /*128c0*/  IABS R12, R5 ;  /* 0x00000005000c7213 */ /* 0x000fce0000000000 */
[----:B------:R-:W-:Y:S08]  /*128d0*/  I2F.RP R13, R9 ;  /* 0x00000009000d7306 */ /* 0x000ff00000209400 */
[----:B0-----:R-:W1:Y:S02]  /*128e0*/  MUFU.RCP R10, R10 ;  /* 0x0000000a000a7308 */ /* 0x001e640000001000 */
[----:B-1----:R-:W-:-:S06]  /*128f0*/  VIADD R3, R10, 0xffffffe ;  /* 0x0ffffffe0a037836 */ /* 0x002fcc0000000000 */
[----:B------:R-:W0:Y:S02]  /*12900*/  F2I.FTZ.U32.TRUNC.NTZ R3, R3 ;  /* 0x0000000300037305 */ /* 0x000e24000021f000 */
[----:B0-----:R-:W-:-:S04]  /*12910*/  IMAD.MOV R2, RZ, RZ, -R3 ;  /* 0x000000ffff027224 */ /* 0x001fc800078e0a03 */
[----:B------:R-:W-:Y:S02]  /*12920*/  IMAD R11, R2, R7, RZ ;  /* 0x00000007020b7224 */ /* 0x000fe400078e02ff */
[----:B------:R-:W-:-:S04]  /*12930*/  IMAD.MOV.U32 R2, RZ, RZ, RZ ;  /* 0x000000ffff027224 */ /* 0x000fc800078e00ff */
[----:B------:R-:W-:Y:S01]  /*12940*/  IMAD.HI.U32 R11, R3, R11, R2 ;  /* 0x0000000b030b7227 */ /* 0x000fe200078e0002 */
[----:B------:R-:W-:Y:S01]  /*12950*/  IABS R3, R4 ;  /* 0x0000000400037213 */ /* 0x000fe20000000000 */
[----:B------:R-:W0:Y:S04]  /*12960*/  MUFU.RCP R2, R13 ;  /* 0x0000000d00027308 */ /* 0x000e280000001000 */
[----:B------:R-:W-:Y:S02]  /*12970*/  IMAD.MOV R3, RZ, RZ, -R3 ;  /* 0x000000ffff037224 */ /* 0x000fe400078e0a03 */
[----:B------:R-:W-:-:S04]  /*12980*/  IMAD.HI.U32 R10, R11, R12, RZ ;  /* 0x0000000c0b0a7227 */ /* 0x000fc800078e00ff */
[----:B------:R-:W-:-:S05]  /*12990*/  IMAD R12, R10, R3, R12 ;  /* 0x000000030a0c7224 */ /* 0x000fca00078e020c */
[----:B------:R-:W-:Y:S01]  /*129a0*/  ISETP.GT.U32.AND P1, PT, R7, R12, PT ;  /* 0x0000000c0700720c */ /* 0x000fe20003f24070 */
[----:B0-----:R-:W-:-:S06]  /*129b0*/  VIADD R3, R2, 0xffffffe ;  /* 0x0ffffffe02037836 */ /* 0x001fcc0000000000 */
[----:B------:R-:W0:Y:S06]  /*129c0*/  F2I.FTZ.U32.TRUNC.NTZ R3, R3 ;  /* 0x0000000300037305 */ /* 0x000e2c000021f000 */
[----:B------:R-:W-:Y:S02]  /*129d0*/  @!P1 IMAD.IADD R12, R12, 0x1, -R7 ;  /* 0x000000010c0c9824 */ /* 0x000fe400078e0a07 */
[----:B------:R-:W-:Y:S01]  /*129e0*/  @!P1 VIADD R10, R10, 0x1 ;  /* 0x000000010a0a9836 */ /* 0x000fe20000000000 */
[----:B------:R-:W-:Y:S02]  /*129f0*/  ISETP.NE.AND P1, PT, R4, RZ, PT ;  /* 0x000000ff0400720c */ /* 0x000fe40003f25270 */
[----:B------:R-:W-:Y:S01]  /*12a00*/  ISETP.GE.U32.AND P0, PT, R12, R7, PT ;  /* 0x000000070c00720c */ /* 0x000fe20003f06070 */
[----:B0-----:R-:W-:-:S04]  /*12a10*/  IMAD.MOV R2, RZ, RZ, -R3 ;  /* 0x000000ffff027224 */ /* 0x001fc800078e0a03 */
[----:B------:R-:W-:Y:S02]  /*12a20*/  IMAD R7, R2, R9, RZ ;  /* 0x0000000902077224 */ /* 0x000fe400078e02ff */
[----:B------:R-:W-:-:S06]  /*12a30*/  IMAD.MOV.U32 R2, RZ, RZ, RZ ;  /* 0x000000ffff027224 */ /* 0x000fcc00078e00ff */
[----:B------:R-:W-:Y:S02]  /*12a40*/  @P0 VIADD R10, R10, 0x1 ;  /* 0x000000010a0a0836 */ /* 0x000fe40000000000 */
[----:B------:R-:W-:Y:S01]  /*12a50*/  IMAD.HI.U32 R7, R3, R7, R2 ;  /* 0x0000000703077227 */ /* 0x000fe200078e0002 */
[----:B------:R-:W-:Y:S02]  /*12a60*/  LOP3.LUT R2, R5, R4, RZ, 0x3c, !PT ;  /* 0x0000000405027212 */ /* 0x000fe400078e3cff */
[----:B------:R-:W-:Y:S02]  /*12a70*/  IABS R3, R8 ;  /* 0x0000000800037213 */ /* 0x000fe40000000000 */
[----:B------:R-:W-:-:S03]  /*12a80*/  ISETP.GE.AND P2, PT, R2, RZ, PT ;  /* 0x000000ff0200720c */ /* 0x000fc60003f46270 */
[----:B------:R-:W-:-:S10]  /*12a90*/  IMAD.MOV R3, RZ, RZ, -R3 ;  /* 0x000000ffff037224 */ /* 0x000fd400078e0a03 */
[----:B------:R-:W-:Y:S01]  /*12aa0*/  @!P2 IMAD.MOV R10, RZ, RZ, -R10 ;  /* 0x000000ffff0aa224 */ /* 0x000fe200078e0a0a */
[----:B------:R-:W-:-:S04]  /*12ab0*/  @!P1 LOP3.LUT R10, RZ, R4, RZ, 0x33, !PT ;  /* 0x00000004ff0a9212 */ /* 0x000fc800078e33ff */
        /* <DEDUP_REMOVED lines=9> */
[----:B------:R-:W-:Y:S01]  /*12b50*/  ISETP.GE.AND P2, PT, R2, RZ, PT ;  /* 0x000000ff0200720c */ /* 0x000fe20003f46270 */
[----:B------:R-:W-:-:S04]  /*12b60*/  IMAD.MOV R2, RZ, RZ, -R10 ;  /* 0x000000ffff027224 */ /* 0x000fc800078e0a0a */
[----:B------:R-:W-:Y:S02]  /*12b70*/  IMAD R2, R4, R2, R5 ;  /* 0x0000000204027224 */ /* 0x000fe400078e0205 */
[----:B------:R-:W-:-:S06]  /*12b80*/  @P0 VIADD R7, R7, 0x1 ;  /* 0x0000000107070836 */ /* 0x000fcc0000000000 */
[----:B------:R-:W-:Y:S01]  /*12b90*/  @!P2 IMAD.MOV R7, RZ, RZ, -R7 ;  /* 0x000000ffff07a224 */ /* 0x000fe200078e0a07 */
[----:B------:R-:W-:-:S05]  /*12ba0*/  @!P1 LOP3.LUT R7, RZ, R8, RZ, 0x33, !PT ;  /* 0x00000008ff079212 */ /* 0x000fca00078e33ff */
[--C-:B------:R-:W-:Y:S02]  /*12bb0*/  IMAD.MOV R3, RZ, RZ, -R7.reuse ;  /* 0x000000ffff037224 */ /* 0x100fe400078e0a07 */
[C---:B------:R-:W-:Y:S02]  /*12bc0*/  IMAD R7, R8.reuse, 0x1000000, R7 ;  /* 0x0100000008077824 */ /* 0x040fe400078e0207 */
[----:B------:R-:W-:-:S04]  /*12bd0*/  IMAD R8, R8, R3, R10 ;  /* 0x0000000308087224 */ /* 0x000fc800078e020a */
[----:B------:R-:W-:-:S05]  /*12be0*/  IMAD R3, R8, 0x10000, R7 ;  /* 0x0001000008037824 */ /* 0x000fca00078e0207 */
[----:B------:R0:W-:Y:S01]  /*12bf0*/  STL [R1+0x8], R3 ;  /* 0x0000080301007387 */ /* 0x0001e20000100800 */
[----:B------:R-:W-:Y:S05]  /*12c00*/  BRA `(.L_x_1256) ;  /* 0x0000000000f87947 */ /* 0x000fea0003800000 */
.L_x_1255:
[----:B-1----:R-:W1:Y:S01]  /*12c10*/  LDC.64 R2, c[0x0][0xc90] ;  /* 0x00032400ff027b82 */ /* 0x002e620000000a00 */
[----:B------:R-:W-:Y:S01]  /*12c20*/  ULDC.64 UR6, c[0x0][0x208] ;  /* 0x0000820000067ab9 */ /* 0x000fe20000000a00 */
[----:B-1----:R-:W-:-:S05]  /*12c30*/  IMAD.WIDE R2, R14, 0x4, R2 ;  /* 0x000000040e027825 */ /* 0x002fca00078e0202 */
[----:B0-----:R0:W2:Y:S02]  /*12c40*/  LDG.E R7, desc[UR6][R2.64] ;  /* 0x0000000602077981 */ /* 0x0010a4000c1e1900 */
[----:B0-----:R-:W-:Y:S02]  /*12c50*/  IMAD.MOV.U32 R2, RZ, RZ, RZ ;  /* 0x000000ffff027224 */ /* 0x001fe400078e00ff */
[----:B--2---:R-:W-:-:S05]  /*12c60*/  IMAD R8, R4, R7, RZ ;  /* 0x0000000704087224 */ /* 0x004fca00078e02ff */
[----:B------:R-:W-:-:S04]  /*12c70*/  IABS R9, R8 ;  /* 0x0000000800097213 */ /* 0x000fc80000000000 */
[----:B------:R-:W0:Y:S08]  /*12c80*/  I2F.RP R10, R9 ;  /* 0x00000009000a7306 */ /* 0x000e300000209400 */
[----:B0-----:R-:W0:Y:S02]  /*12c90*/  MUFU.RCP R10, R10 ;  /* 0x0000000a000a7308 */ /* 0x001e240000001000 */
[----:B0-----:R-:W-:-:S06]  /*12ca0*/  VIADD R11, R10, 0xffffffe ;  /* 0x0ffffffe0a0b7836 */ /* 0x001fcc0000000000 */
[----:B------:R-:W0:Y:S02]  /*12cb0*/  F2I.FTZ.U32.TRUNC.NTZ R3, R11 ;  /* 0x0000000b00037305 */ /* 0x000e24000021f000 */
[----:B0-----:R-:W-:-:S04]  /*12cc0*/  IMAD.MOV R12, RZ, RZ, -R3 ;  /* 0x000000ffff0c7224 */ /* 0x001fc800078e0a03 */
[----:B------:R-:W-:-:S04]  /*12cd0*/  IMAD R13, R12, R9, RZ ;  /* 0x000000090c0d7224 */ /* 0x000fc800078e02ff */
[----:B------:R-:W-:Y:S01]  /*12ce0*/  IMAD.HI.U32 R2, R3, R13, R2 ;  /* 0x0000000d03027227 */ /* 0x000fe200078e0002 */
[----:B------:R-:W-:Y:S02]  /*12cf0*/  IABS R13, R5 ;  /* 0x00000005000d7213 */ /* 0x000fe40000000000 */
[----:B------:R-:W-:-:S03]  /*12d00*/  IABS R3, R8 ;  /* 0x0000000800037213 */ /* 0x000fc60000000000 */
[----:B------:R-:W-:-:S04]  /*12d10*/  IMAD.HI.U32 R2, R2, R13, RZ ;  /* 0x0000000d02027227 */ /* 0x000fc800078e00ff */
[----:B------:R-:W-:-:S04]  /*12d20*/  IMAD.MOV R3, RZ, RZ, -R3 ;  /* 0x000000ffff037224 */ /* 0x000fc800078e0a03 */
        /* <DEDUP_REMOVED lines=11> */
[----:B------:R-:W-:Y:S02]  /*12de0*/  IMAD R9, R7, R2, RZ ;  /* 0x0000000207097224 */ /* 0x000fe400078e02ff */
[----:B------:R-:W-:Y:S02]  /*12df0*/  IMAD.MOV R2, RZ, RZ, -R2 ;  /* 0x000000ffff027224 */ /* 0x000fe400078e0a02 */
[----:B------:R-:W-:Y:S02]  /*12e00*/  IMAD.MOV R10, RZ, RZ, -R9 ;  /* 0x000000ffff0a7224 */ /* 0x000fe400078e0a09 */
[----:B------:R-:W-:Y:S02]  /*12e10*/  IMAD R8, R8, R2, R5 ;  /* 0x0000000208087224 */ /* 0x000fe400078e0205 */
[----:B------:R-:W-:Y:S01]  /*12e20*/  IMAD.MOV.U32 R2, RZ, RZ, RZ ;  /* 0x000000ffff027224 */ /* 0x000fe200078e00ff */
[----:B------:R-:W-:Y:S02]  /*12e30*/  VIADDMNMX R7, R10, UR5, R7, PT ;  /* 0x000000050a077c46 */ /* 0x000fe4000b800107 */
[----:B------:R-:W-:-:S02]  /*12e40*/  IADD3 R9, R9, 0x1000000, R8 ;  /* 0x0100000009097810 */ /* 0x000fc40007ffe008 */
[----:B------:R-:W-:-:S04]  /*12e50*/  IABS R10, R7 ;  /* 0x00000007000a7213 */ /* 0x000fc80000000000 */
[----:B------:R-:W0:Y:S08]  /*12e60*/  I2F.RP R11, R10 ;  /* 0x0000000a000b7306 */ /* 0x000e300000209400 */
[----:B0-----:R-:W0:Y:S02]  /*12e70*/  MUFU.RCP R11, R11 ;  /* 0x0000000b000b7308 */ /* 0x001e240000001000 */
[----:B0-----:R-:W-:Y:S01]  /*12e80*/  VIADD R3, R11, 0xffffffe ;  /* 0x0ffffffe0b037836 */ /* 0x001fe20000000000 */
[----:B------:R-:W-:-:S05]  /*12e90*/  IABS R11, R7 ;  /* 0x00000007000b7213 */ /* 0x000fca0000000000 */
[----:B------:R-:W0:Y:S02]  /*12ea0*/  F2I.FTZ.U32.TRUNC.NTZ R3, R3 ;  /* 0x0000000300037305 */ /* 0x000e24000021f000 */
[----:B0-----:R-:W-:-:S04]  /*12eb0*/  IMAD.MOV R5, RZ, RZ, -R3 ;  /* 0x000000ffff057224 */ /* 0x001fc800078e0a03 */
[----:B------:R-:W-:-:S04]  /*12ec0*/  IMAD R5, R5, R10, RZ ;  /* 0x0000000a05057224 */ /* 0x000fc800078e02ff */
[----:B------:R-:W-:Y:S01]  /*12ed0*/  IMAD.HI.U32 R2, R3, R5, R2 ;  /* 0x0000000503027227 */ /* 0x000fe200078e0002 */
[----:B------:R-:W-:-:S03]  /*12ee0*/  IABS R5, R8 ;  /* 0x0000000800057213 */ /* 0x000fc60000000000 */
[----:B------:R-:W-:Y:S02]  /*12ef0*/  IMAD.MOV R3, RZ, RZ, -R11 ;  /* 0x000000ffff037224 */ /* 0x000fe400078e0a0b */
        /* <DEDUP_REMOVED lines=11> */
[----:B------:R-:W-:Y:S01]  /*12fb0*/  @!P1 LOP3.LUT R2, RZ, R7, RZ, 0x33, !PT ;  /* 0x00000007ff029212 */ /* 0x000fe200078e33ff */
[----:B------:R-:W-:-:S04]  /*12fc0*/  IMAD.MOV R7, RZ, RZ, -R7 ;  /* 0x000000ffff077224 */ /* 0x000fc800078e0a07 */
[----:B------:R-:W-:-:S05]  /*12fd0*/  IMAD R3, R2, R7, R9 ;  /* 0x0000000702037224 */ /* 0x000fca00078e0209 */
[----:B------:R1:W-:Y:S02]  /*12fe0*/  STL [R1+0x8], R3 ;  /* 0x0000080301007387 */ /* 0x0003e40000100800 */
.L_x_1256:
[----:B01----:R-:W-:-:S05]  /*12ff0*/  LOP3.LUT R3, RZ, R2, RZ, 0x33, !PT ;  /* 0x00000002ff037212 */ /* 0x003fca00078e33ff */
[----:B------:R-:W-:-:S05]  /*13000*/  IMAD.IADD R2, R4, 0x1, R3 ;  /* 0x0000000104027824 */ /* 0x000fca00078e0203 */
[----:B------:R1:W-:Y:S01]  /*13010*/  STL [R1+0x4], R2 ;  /* 0x0000040201007387 */ /* 0x0003e20000100800 */
[----:B------:R-:W-:Y:S05]  /*13020*/  BRA `(.L_x_1257) ;  /* 0x0000000000107947 */ /* 0x000fea0003800000 */
.L_x_1252:
[----:B------:R-:W-:Y:S01]  /*13030*/  IMAD.U32 R2, RZ, RZ, UR6 ;  /* 0x00000006ff027e24 */ /* 0x000fe2000f8e00ff */
[----:B------:R0:W-:Y:S04]  /*13040*/  STL [R1+0x4], RZ ;  /* 0x000004ff01007387 */ /* 0x0001e80000100800 */
[----:B------:R0:W-:Y:S04]  /*13050*/  STL [R1+0x8], RZ ;  /* 0x000008ff01007387 */ /* 0x0001e80000100800 */
[----:B------:R0:W-:Y:S02]  /*13060*/  STL [R1], R2 ;  /* 0x0000000201007387 */ /* 0x0001e40000100800 */
.L_x_1257:
[----:B------:R-:W2:Y:S04]  /*13070*/  LDL R8, [R1] ;  /* 0x0000000001087983 */ /* 0x000ea80000100800 */
[----:B------:R-:W2:Y:S04]  /*13080*/  LDL R9, [R1+0x4] ;  /* 0x0000040001097983 */ /* 0x000ea80000100800 */
[----:B------:R-:W2:Y:S04]  /*13090*/  LDL R10, [R1+0x8] ;  /* 0x00000800010a7983 */ /* 0x000ea80000100800 */
[----:B------:R-:W2:Y:S01]  /*130a0*/  LDL R11, [R1+0xc] ;  /* 0x00000c00010b7983 */ /* 0x000ea20000100800 */
[----:B------:R-:W-:-:S13]  /*130b0*/  ISETP.NE.AND P0, PT, R0, RZ, PT ;  /* 0x000000ff0000720c */ /* 0x000fda0003f05270 */
[----:B------:R-:W3:Y:S01]  /*130c0*/  @!P0 S2R R3, SR_CgaCtaId ;  /* 0x0000000000038919 */ /* 0x000ee20000008800 */
[----:B------:R-:W-:-:S04]  /*130d0*/  @!P0 MOV R0, 0x400 ;  /* 0x0000040000008802 */ /* 0x000fc80000000f00 */
[----:B---3--:R-:W-:-:S05]  /*130e0*/  @!P0 LEA R0, R3, R0, 0x18 ;  /* 0x0000000003008211 */ /* 0x008fca00078ec0ff */
[----:B--2---:R2:W-:Y:S01]  /*130f0*/  @!P0 STS.128 [R0+0x308d0], R8 ;  /* 0x0308d00800008388 */ /* 0x0045e20000000c00 */
[----:B------:R-:W-:Y:S06]  /*13100*/  BAR.ARV 0x5, 0x180 ;  /* 0x0146000000007b1d */ /* 0x000fec0000002000 */
.L_x_1250:
[----:B--2---:R-:W2:Y:S01]  /*13110*/  LDL R0, [R1+0xc] ;  /* 0x00000c0001007983 */ /* 0x004ea20000100800 */
[----:B------:R-:W-:-:S03]  /*13120*/  ULDC UR4, c[0x0][0xc3c] ;  /* 0x00030f0000047ab9 */ /* 0x000fc60000000800 */
[----:B------:R4:W-:Y:S01]  /*13130*/  STL [R1+0x10], RZ ;  /* 0x000010ff01007387 */ /* 0x0009e20000100800 */
[----:B--2---:R-:W-:Y:S01]  /*13140*/  ISETP.GE.AND P0, PT, R0, UR4, PT ;  /* 0x0000000400007c0c */ /* 0x004fe2000bf06270 */
[----:B------:R-:W-:-:S05]  /*13150*/  IMAD.MOV.U32 R0, RZ, RZ, 0x1 ;  /* 0x00000001ff007424 */ /* 0x000fca00078e00ff */
[----:B------:R4:W-:Y:S04]  /*13160*/  STL [R1+0x14], R0 ;  /* 0x0000140001007387 */ /* 0x0009e80000100800 */
[----:B------:R4:W-:Y:S03]  /*13170*/  STL [R1+0x50], RZ ;  /* 0x000050ff01007387 */ /* 0x0009e60000100800 */
[----:B------:R-:W-:Y:S05]  /*13180*/  @P0 BRA `(.L_x_1258) ;  /* 0x0000006400640947 */ /* 0x000fea0003800000 */
[----:B------:R-:W2:Y:S01]  /*13190*/  S2UR UR5, SR_CgaCtaId ;  /* 0x00000000000579c3 */ /* 0x000ea20000008800 */
[C---:B----4-:R-:W-:Y:S01]  /*131a0*/  IMAD.SHL.U32 R0, R6.reuse, 0x8, RZ ;  /* 0x0000000806007824 */ /* 0x050fe200078e00ff */
[----:B------:R-:W-:Y:S01]  /*131b0*/  LOP3.LUT R4, R6, 0x7f, RZ, 0xc0, !PT ;  /* 0x0000007f06047812 */ /* 0x000fe200078ec0ff */
[----:B------:R-:W-:Y:S01]  /*131c0*/  UMOV UR4, 0x400 ;  /* 0x0000040000047882 */ /* 0x000fe20000000000 */
[----:B------:R-:W-:Y:S01]  /*131d0*/  BSSY B8, `(.L_x_1258) ;  /* 0x0000654000087945 */ /* 0x000fe20003800000 */
[----:B------:R-:W-:Y:S01]  /*131e0*/  ULDC UR38, c[0x0][0xc] ;  /* 0x0000030000267ab9 */ /* 0x000fe20000000800 */
[----:B------:R-:W-:Y:S01]  /*131f0*/  LOP3.LUT R3, R0, 0x1f8, RZ, 0xc0, !PT ;  /* 0x000001f800037812 */ /* 0x000fe200078ec0ff */
[----:B01----:R-:W-:Y:S01]  /*13200*/  IMAD.SHL.U32 R2, R4, 0x8, RZ ;  /* 0x0000000804027824 */ /* 0x003fe200078e00ff */
[----:B------:R-:W-:Y:S01]  /*13210*/  LOP3.LUT R0, R0, 0x38, RZ, 0xc0, !PT ;  /* 0x0000003800007812 */ /* 0x000fe200078ec0ff */
[----:B------:R-:W-:Y:S01]  /*13220*/  ULDC.64 UR36, c[0x0][0x198] ;  /* 0x0000660000247ab9 */ /* 0x000fe20000000a00 */
[----:B------:R-:W-:Y:S01]  /*13230*/  LOP3.LUT R3, R3, 0x38, R6, 0x78, !PT ;  /* 0x0000003803037812 */ /* 0x000fe200078e7806 */
[----:B------:R-:W-:-:S03]  /*13240*/  IMAD.SHL.U32 R6, R6, 0x10, RZ ;  /* 0x0000001006067824 */ /* 0x000fc600078e00ff */
[----:B------:R-:W-:Y:S02]  /*13250*/  LOP3.LUT R2, R3, 0x200, R2, 0xf8, !PT ;  /* 0x0000020003027812 */ /* 0x000fe400078ef802 */
[----:B------:R-:W-:-:S04]  /*13260*/  SHF.R.U32.HI R3, RZ, 0x3, R4 ;  /* 0x00000003ff037819 */ /* 0x000fc80000011604 */
[----:B------:R-:W-:Y:S01]  /*13270*/  LOP3.LUT R4, R3, 0x70, R6, 0xf8, !PT ;  /* 0x0000007003047812 */ /* 0x000fe200078ef806 */
[----:B--2---:R-:W-:-:S06]  /*13280*/  ULEA UR4, UR5, UR4, 0x18 ;  /* 0x0000000405047291 */ /* 0x004fcc000f8ec03f */
[----:B------:R-:W-:-:S04]  /*13290*/  IMAD.U32 R19, RZ, RZ, UR4 ;  /* 0x00000004ff137e24 */ /* 0x000fc8000f8e00ff */
[----:B------:R-:W-:Y:S02]  /*132a0*/  IMAD R3, R2, 0x2, R19 ;  /* 0x0000000202037824 */ /* 0x000fe400078e0213 */
[----:B------:R-:W-:-:S03]  /*132b0*/  IMAD.MOV.U32 R2, RZ, RZ, 0x1 ;  /* 0x00000001ff027424 */ /* 0x000fc600078e00ff */
[----:B------:R-:W-:Y:S04]  /*132c0*/  STL [R1+0x20], R3 ;  /* 0x0000200301007387 */ /* 0x000fe80000100800 */
[----:B------:R-:W-:Y:S04]  /*132d0*/  STL [R1+0x50], RZ ;  /* 0x000050ff01007387 */ /* 0x000fe80000100800 */
[----:B------:R0:W-:Y:S04]  /*132e0*/  STL [R1+0x14], R2 ;  /* 0x0000140201007387 */ /* 0x0001e80000100800 */
[----:B------:R1:W-:Y:S01]  /*132f0*/  STL [R1+0x10], RZ ;  /* 0x000010ff01007387 */ /* 0x0003e20000100800 */
[----:B0-----:R-:W-:-:S02]  /*13300*/  LOP3.LUT R2, R0, 0x40, RZ, 0xfc, !PT ;  /* 0x0000004000027812 */ /* 0x001fc400078efcff */
[----:B-1----:R-:W-:-:S07]  /*13310*/  LOP3.LUT R0, R0, 0x80, RZ, 0xfc, !PT ;  /* 0x0000008000007812 */ /* 0x002fce00078efcff */
.L_x_1374:
[----:B--23--:R-:W2:Y:S01]  /*13320*/  LDL R9, [R1+0xc] ;  /* 0x00000c0001097983 */ /* 0x00cea20000100800 */
[----:B------:R-:W-:Y:S05]  /*13330*/  YIELD ;  /* 0x0000000000007946 */ /* 0x000fea0003800000 */
[----:B------:R-:W-:Y:S01]  /*13340*/  ULDC.64 UR4, c[0x0][0xa28] ;  /* 0x00028a0000047ab9 */ /* 0x000fe20000000a00 */
[----:B------:R-:W-:Y:S01]  /*13350*/  IMAD.MOV.U32 R0, RZ, RZ, RZ ;  /* 0x000000ffff007224 */ /* 0x000fe200078e00ff */
[----:B------:R-:W-:Y:S01]  /*13360*/  ISETP.NE.U32.AND P0, PT, RZ, UR4, PT ;  /* 0x00000004ff007c0c */ /* 0x000fe2000bf05070 */
[----:B01----:R-:W0:Y:S01]  /*13370*/  LDC.64 R4, c[0x0][0xa00] ;  /* 0x00028000ff047b82 */ /* 0x003e220000000a00 */
[----:B------:R-:W-:Y:S01]  /*13380*/  ULDC.64 UR8, c[0x0][0x208] ;  /* 0x0000820000087ab9 */ /* 0x000fe20000000a00 */
[----:B------:R-:W-:Y:S01]  /*13390*/  IMAD.MOV.U32 R10, RZ, RZ, RZ ;  /* 0x000000ffff0a7224 */ /* 0x000fe200078e00ff */
[----:B------:R-:W-:Y:S01]  /*133a0*/  ISETP.NE.AND.EX P0, PT, RZ, UR5, PT, P0 ;  /* 0x00000005ff007c0c */ /* 0x000fe2000bf05300 */
[----:B------:R-:W-:Y:S01]  /*133b0*/  ULDC.64 UR4, c[0x0][0xa18] ;  /* 0x0002860000047ab9 */ /* 0x000fe20000000a00 */
[----:B------:R-:W-:-:S11]  /*133c0*/  ULDC.64 UR6, c[0x0][0xa08] ;  /* 0x0002820000067ab9 */ /* 0x000fd60000000a00 */
[----:B------:R-:W2:Y:S02]  /*133d0*/  @P0 LDC.64 R2, c[0x0][0xa28] ;  /* 0x00028a00ff020b82 */ /* 0x000ea40000000a00 */
[----:B--2---:R-:W-:-:S05]  /*133e0*/  @P0 IMAD.WIDE R2, R9, 0x4, R2 ;  /* 0x0000000409020825 */ /* 0x004fca00078e0202 */
[----:B------:R1:W5:Y:S01]  /*133f0*/  @P0 LDG.E R0, desc[UR8][R2.64] ;  /* 0x0000000802000981 */ /* 0x000362000c1e1900 */
[----:B------:R-:W-:Y:S01]  /*13400*/  ISETP.NE.U32.AND P0, PT, RZ, UR4, PT ;  /* 0x00000004ff007c0c */ /* 0x000fe2000bf05070 */
[----:B0-----:R-:W-:Y:S01]  /*13410*/  IMAD.WIDE R4, R9, 0x4, R4 ;  /* 0x0000000409047825 */ /* 0x001fe200078e0204 */
[----:B------:R-:W-:Y:S02]  /*13420*/  ISETP.NE.U32.AND P1, PT, RZ, UR6, PT ;  /* 0x00000006ff007c0c */ /* 0x000fe4000bf25070 */
[----:B------:R-:W-:Y:S01]  /*13430*/  ISETP.NE.AND.EX P2, PT, RZ, UR5, PT, P0 ;  /* 0x00000005ff007c0c */ /* 0x000fe2000bf45300 */
[----:B------:R-:W-:Y:S01]  /*13440*/  ULDC.64 UR4, c[0x0][0xa00] ;  /* 0x0002800000047ab9 */ /* 0x000fe20000000a00 */
[----:B------:R-:W-:Y:S01]  /*13450*/  ISETP.NE.AND.EX P1, PT, RZ, UR7, PT, P1 ;  /* 0x00000007ff007c0c */ /* 0x000fe2000bf25310 */
[----:B------:R-:W-:Y:S01]  /*13460*/  IMAD.MOV.U32 R8, RZ, RZ, RZ ;  /* 0x000000ffff087224 */ /* 0x000fe200078e00ff */
[----:B------:R-:W-:Y:S01]  /*13470*/  ISETP.NE.U32.AND P0, PT, RZ, UR4, PT ;  /* 0x00000004ff007c0c */ /* 0x000fe2000bf05070 */
[----:B-1----:R-:W0:Y:S03]  /*13480*/  LDC.64 R2, c[0x0][0xa08] ;  /* 0x00028200ff027b82 */ /* 0x002e260000000a00 */
[----:B------:R-:W-:-:S05]  /*13490*/  ISETP.NE.AND.EX P0, PT, RZ, UR5, PT, P0 ;  /* 0x00000005ff007c0c */ /* 0x000fca000bf05300 */
[----:B------:R-:W1:Y:S08]  /*134a0*/  @P2 LDC.64 R6, c[0x0][0xa18] ;  /* 0x00028600ff062b82 */ /* 0x000e700000000a00 */
[----:B------:R-:W2:Y:S01]  /*134b0*/  @P0 LDG.E R10, desc[UR8][R4.64] ;  /* 0x00000008040a0981 */ /* 0x000ea2000c1e1900 */
[----:B------:R-:W-:Y:S01]  /*134c0*/  ULDC UR4, c[0x0][0x288] ;  /* 0x0000a20000047ab9 */ /* 0x000fe20000000800 */
[----:B0-----:R-:W-:-:S05]  /*134d0*/  IMAD.WIDE R2, R9, 0x4, R2 ;  /* 0x0000000409027825 */ /* 0x001fca00078e0202 */
[----:B------:R-:W5:Y:S01]  /*134e0*/  @P1 LDG.E R8, desc[UR8][R2.64] ;  /* 0x0000000802081981 */ /* 0x000f62000c1e1900 */
[----:B-1----:R-:W-:-:S03]  /*134f0*/  @P2 IMAD.WIDE R6, R9, 0x4, R6 ;  /* 0x0000000409062825 */ /* 0x002fc600078e0206 */
[----:B--2---:R0:W-:Y:S02]  /*13500*/  STL [R1+0x30], R10 ;  /* 0x0000300a01007387 */ /* 0x0041e40000100800 */
[----:B0-----:R-:W-:Y:S01]  /*13510*/  IMAD.U32 R10, RZ, RZ, UR4 ;  /* 0x00000004ff0a7e24 */ /* 0x001fe2000f8e00ff */
[----:B------:R-:W-:-:S05]  /*13520*/  ULDC.64 UR4, c[0x0][0x418] ;  /* 0x0001060000047ab9 */ /* 0x000fca0000000a00 */
        /* <DEDUP_REMOVED lines=12> */
[----:B------:R-:W0:Y:S04]  /*135f0*/  LDG.E R7, desc[UR4][R4.64] ;  /* 0x0000000404077981 */ /* 0x000e28000c1e1900 */
[----:B------:R-:W0:Y:S02]  /*13600*/  LDG.E R4, desc[UR4][R4.64+0x4] ;  /* 0x0000040404047981 */ /* 0x000e24000c1e1900 */
[----:B0-----:R-:W-:-:S05]  /*13610*/  IMAD.IADD R10, R4, 0x1, -R7 ;  /* 0x00000001040a7824 */ /* 0x001fca00078e0a07 */
[----:B------:R1:W-:Y:S02]  /*13620*/  STL [R1+0x2c], R10 ;  /* 0x00002c0a01007387 */ /* 0x0003e40000100800 */
.L_x_1259:
[----:B------:R-:W2:Y:S01]  /*13630*/  LDL.LU R5, [R1+0x8] ;  /* 0x0000080001057983 */ /* 0x000ea20000300800 */
[----:B------:R-:W-:Y:S02]  /*13640*/  ULDC.64 UR4, c[0x0][0xa20] ;  /* 0x0002880000047ab9 */ /* 0x000fe40000000a00 */
[----:B------:R-:W-:-:S04]  /*13650*/  ISETP.NE.U32.AND P0, PT, RZ, UR4, PT ;  /* 0x00000004ff007c0c */ /* 0x000fc8000bf05070 */
[----:B------:R-:W-:Y:S02]  /*13660*/  ISETP.NE.AND.EX P0, PT, RZ, UR5, PT, P0 ;  /* 0x00000005ff007c0c */ /* 0x000fe4000bf05300 */
[C---:B--2---:R-:W-:Y:S02]  /*13670*/  LOP3.LUT R7, R5.reuse, 0xff000000, RZ, 0xc0, !PT ;  /* 0xff00000005077812 */ /* 0x044fe400078ec0ff */
[C---:B------:R-:W-:Y:S02]  /*13680*/  LOP3.LUT R4, R5.reuse, 0xff0000, RZ, 0xc0, !PT ;  /* 0x00ff000005047812 */ /* 0x040fe400078ec0ff */
[----:B------:R-:W-:Y:S02]  /*13690*/  SHF.R.U32.HI R7, RZ, 0x8, R7 ;  /* 0x00000008ff077819 */ /* 0x000fe40000011607 */
[----:B------:R-:W-:Y:S02]  /*136a0*/  LOP3.LUT R16, R5, 0xffff, RZ, 0xc0, !PT ;  /* 0x0000ffff05107812 */ /* 0x000fe400078ec0ff */
[----:B------:R-:W-:Y:S01]  /*136b0*/  LEA.HI R7, R4, R7, RZ, 0x10 ;  /* 0x0000000704077211 */ /* 0x000fe200078f80ff */
[----:B-----5:R-:W-:-:S05]  /*136c0*/  IMAD.IADD R4, R8, 0x1, R0 ;  /* 0x0000000108047824 */ /* 0x020fca00078e0200 */
[----:B------:R2:W-:Y:S01]  /*136d0*/  STL [R1+0x18], R4 ;  /* 0x0000180401007387 */ /* 0x0005e20000100800 */
[----:B------:R-:W-:Y:S05]  /*136e0*/  @!P0 BRA `(.L_x_1260) ;  /* 0x0000000000148947 */ /* 0x000fea0003800000 */
[----:B------:R-:W3:Y:S01]  /*136f0*/  LDC.64 R2, c[0x0][0xa20] ;  /* 0x00028800ff027b82 */ /* 0x000ee20000000a00 */
[----:B------:R-:W-:Y:S01]  /*13700*/  ULDC.64 UR4, c[0x0][0x208] ;  /* 0x0000820000047ab9 */ /* 0x000fe20000000a00 */
[----:B---3--:R-:W-:-:S05]  /*13710*/  IMAD.WIDE R2, R9, 0x4, R2 ;  /* 0x0000000409027825 */ /* 0x008fca00078e0202 */
[----:B------:R3:W5:Y:S01]  /*13720*/  LDG.E R6, desc[UR4][R2.64] ;  /* 0x0000000402067981 */ /* 0x000762000c1e1900 */
[----:B------:R-:W-:Y:S05]  /*13730*/  BRA `(.L_x_1261) ;  /* 0x0000000000147947 */ /* 0x000fea0003800000 */
.L_x_1260:
[----:B------:R-:W-:Y:S05]  /*13740*/  @!P1 BRA `(.L_x_1261) ;  /* 0x0000000000109947 */ /* 0x000fea0003800000 */
[----:B------:R-:W-:Y:S02]  /*13750*/  ULDC.64 UR4, c[0x0][0x208] ;  /* 0x0000820000047ab9 */ /* 0x000fe40000000a00 */
[----:B------:R-:W3:Y:S04]  /*13760*/  LDG.E R6, desc[UR4][R2.64] ;  /* 0x0000000402067981 */ /* 0x000ee8000c1e1900 */
[----:B------:R-:W3:Y:S02]  /*13770*/  LDG.E R2, desc[UR4][R2.64+0x4] ;  /* 0x0000040402027981 */ /* 0x000ee4000c1e1900 */
[----:B---3--:R-:W-:-:S07]  /*13780*/  IMAD.IADD R6, R2, 0x1, -R6 ;  /* 0x0000000102067824 */ /* 0x008fce00078e0a06 */
.L_x_1261:
[----:B--2---:R-:W2:Y:S01]  /*13790*/  LDL.LU R4, [R1+0x4] ;  /* 0x0000040001047983 */ /* 0x004ea20000300800 */
[----:B---3--:R-:W3:Y:S01]  /*137a0*/  LDC R2, c[0x0][0x448] ;  /* 0x00011200ff027b82 */ /* 0x008ee20000000800 */
[----:B-----5:R-:W-:Y:S01]  /*137b0*/  IMAD.IADD R0, R6, 0x1, -R0 ;  /* 0x0000000106007824 */ /* 0x020fe200078e0a00 */
[----:B---3--:R-:W-:-:S13]  /*137c0*/  ISETP.NE.AND P1, PT, R2, 0x1, PT ;  /* 0x000000010200780c */ /* 0x008fda0003f25270 */
[----:B------:R-:W3:Y:S08]  /*137d0*/  @P1 LDC R3, c[0x0][0x44c] ;  /* 0x00011300ff031b82 */ /* 0x000ef00000000800 */
[----:B------:R-:W4:Y:S01]  /*137e0*/  @P1 LDC R2, c[0x0][0x450] ;  /* 0x00011400ff021b82 */ /* 0x000f220000000800 */
[----:B--2---:R-:W-:-:S04]  /*137f0*/  IMAD.SHL.U32 R11, R4, 0x80, RZ ;  /* 0x00000080040b7824 */ /* 0x004fc800078e00ff */
[----:B------:R-:W-:Y:S01]  /*13800*/  VIADD R4, R11, 0x7f ;  /* 0x0000007f0b047836 */ /* 0x000fe20000000000 */
[----:B------:R2:W-:Y:S03]  /*13810*/  STL [R1+0x28], R11 ;  /* 0x0000280b01007387 */ /* 0x0005e60000100800 */
[----:B---3--:R-:W-:-:S04]  /*13820*/  @P1 IMAD.HI.U32 R3, R4, R3, RZ ;  /* 0x0000000304031227 */ /* 0x008fc800078e00ff */
[----:B------:R-:W-:Y:S01]  /*13830*/  IMAD.MOV.U32 R6, RZ, RZ, R4 ;  /* 0x000000ffff067224 */ /* 0x000fe200078e0004 */
[----:B----4-:R-:W-:Y:S01]  /*13840*/  @P1 SHF.R.U32.HI R6, RZ, R2, R3 ;  /* 0x00000002ff061219 */ /* 0x010fe20000011603 */
[----:B------:R-:W-:-:S04]  /*13850*/  VIADD R2, R0, 0x5f ;  /* 0x0000005f00027836 */ /* 0x000fc80000000000 */
[----:B------:R-:W-:-:S05]  /*13860*/  IMAD.HI R2, R2, 0x2aaaaaab, RZ ;  /* 0x2aaaaaab02027827 */ /* 0x000fca00078e02ff */
[----:B------:R-:W-:-:S04]  /*13870*/  SHF.R.U32.HI R3, RZ, 0x1f, R2 ;  /* 0x0000001fff037819 */ /* 0x000fc80000011602 */
[----:B------:R-:W-:Y:S02]  /*13880*/  LEA.HI.SX32 R9, R2, R3, 0x1c ;  /* 0x0000000302097211 */ /* 0x000fe400078fe2ff */
[----:B------:R-:W-:-:S03]  /*13890*/  IADD3 R2, R0, 0x1, -R10 ;  /* 0x0000000100027810 */ /* 0x000fc60007ffe80a */
[----:B------:R2:W-:Y:S02]  /*138a0*/  STL [R1+0x58], R9 ;  /* 0x0000580901007387 */ /* 0x0005e40000100800 */
[----:B------:R-:W-:Y:S02]  /*138b0*/  IMAD.IADD R6, R2, 0x1, R6 ;  /* 0x0000000102067824 */ /* 0x000fe400078e0206 */
[----:B------:R-:W3:Y:S02]  /*138c0*/  LDC.64 R2, c[0x0][0x9e0] ;  /* 0x00027800ff027b82 */ /* 0x000ee40000000a00 */
[----:B---3--:R-:W-:Y:S01]  /*138d0*/  ISETP.GE.AND P2, PT, R3, 0x1, PT ;  /* 0x000000010300780c */ /* 0x008fe20003f46270 */
[----:B------:R-:W-:-:S12]  /*138e0*/  IMAD.IADD R2, R6, 0x1, R2 ;  /* 0x0000000106027824 */ /* 0x000fd800078e0202 */
[----:B--2---:R-:W-:Y:S05]  /*138f0*/  @!P2 BRA `(.L_x_1262) ;  /* 0x000000000048a947 */ /* 0x004fea0003800000 */
[C---:B------:R-:W-:Y:S01]  /*13900*/  ISETP.GT.AND P0, PT, R6.reuse, RZ, PT ;  /* 0x000000ff0600720c */ /* 0x040fe20003f04270 */
[----:B------:R-:W-:Y:S01]  /*13910*/  BSSY B0, `(.L_x_1263) ;  /* 0x000000e000007945 */ /* 0x000fe20003800000 */
[----:B------:R-:W-:-:S11]  /*13920*/  VIADD R8, R6, 0xffffffff ;  /* 0xffffffff06087836 */ /* 0x000fd60000000000 */
[----:B------:R-:W-:Y:S05]  /*13930*/  @P0 BRA `(.L_x_1264) ;  /* 0x00000000001c0947 */ /* 0x000fea0003800000 */
[----:B------:R-:W-:Y:S01]  /*13940*/  ISETP.NE.AND P0, PT, R3, 0x1, PT ;  /* 0x000000010300780c */ /* 0x000fe20003f05270 */
[----:B------:R-:W-:-:S12]  /*13950*/  IMAD.MOV R6, RZ, RZ, -R6 ;  /* 0x000000ffff067224 */ /* 0x000fd800078e0a06 */
[----:B------:R-:W2:Y:S02]  /*13960*/  @P0 LDC.64 R4, c[0x0][0x9e8] ;  /* 0x00027a00ff040b82 */ /* 0x000ea40000000a00 */
[----:B--2---:R-:W-:-:S05]  /*13970*/  @P0 IMAD.HI.U32 R4, R6, R4, RZ ;  /* 0x0000000406040227 */ /* 0x004fca00078e00ff */
[----:B------:R-:W-:-:S04]  /*13980*/  @P0 SHF.R.U32.HI R6, RZ, R5, R4 ;  /* 0x00000005ff060219 */ /* 0x000fc80000011604 */
[----:B------:R-:W-:Y:S01]  /*13990*/  LOP3.LUT R8, RZ, R6, RZ, 0x33, !PT ;  /* 0x00000006ff087212 */ /* 0x000fe200078e33ff */
[----:B------:R-:W-:Y:S06]  /*139a0*/  BRA `(.L_x_1265) ;  /* 0x0000000000107947 */ /* 0x000fec0003800000 */
.L_x_1264:
[----:B------:R-:W-:-:S13]  /*139b0*/  ISETP.NE.AND P0, PT, R3, 0x1, PT ;  /* 0x000000010300780c */ /* 0x000fda0003f05270 */
[----:B------:R-:W2:Y:S02]  /*139c0*/  @P0 LDC.64 R4, c[0x0][0x9e8] ;  /* 0x00027a00ff040b82 */ /* 0x000ea40000000a00 */
[----:B--2---:R-:W-:-:S05]  /*139d0*/  @P0 IMAD.HI.U32 R4, R8, R4, RZ ;  /* 0x0000000408040227 */ /* 0x004fca00078e00ff */
[----:B------:R-:W-:-:S07]  /*139e0*/  @P0 SHF.R.U32.HI R8, RZ, R5, R4 ;  /* 0x00000005ff080219 */ /* 0x000fce0000011604 */
.L_x_1265:
[----:B------:R-:W-:Y:S05]  /*139f0*/  BSYNC B0 ;  /* 0x0000000000007941 */ /* 0x000fea0003800000 */
.L_x_1263:
[----:B------:R-:W-:-:S05]  /*13a00*/  IMAD R8, R8, R3, R3 ;  /* 0x0000000308087224 */ /* 0x000fca00078e0203 */
[----:B------:R-:W-:-:S07]  /*13a10*/  VIMNMX R2, R2, R8, PT ;  /* 0x0000000802027248 */ /* 0x000fce0003fe0100 */
.L_x_1262:
[----:B------:R-:W2:Y:S01]  /*13a20*/  @P1 LDC R4, c[0x0][0x44c] ;  /* 0x00011300ff041b82 */ /* 0x000ea20000000800 */
[----:B------:R-:W-:Y:S01]  /*13a30*/  VIADD R2, R2, 0x5f ;  /* 0x0000005f02027836 */ /* 0x000fe20000000000 */
[----:B------:R-:W-:Y:S01]  /*13a40*/  ULDC UR4, c[0x0][0x9dc] ;  /* 0x0002770000047ab9 */ /* 0x000fe20000000800 */
[----:B------:R-:W-:Y:S02]  /*13a50*/  IMAD.MOV.U32 R5, RZ, RZ, R11 ;  /* 0x000000ffff057224 */ /* 0x000fe400078e000b */
[----:B------:R-:W-:-:S03]  /*13a60*/  IMAD.HI R2, R2, 0x2aaaaaab, RZ ;  /* 0x2aaaaaab02027827 */ /* 0x000fc600078e02ff */
[----:B------:R-:W3:Y:S01]  /*13a70*/  @P1 LDC R6, c[0x0][0x450] ;  /* 0x00011400ff061b82 */ /* 0x000ee20000000800 */
[----:B--2---:R-:W-:-:S05]  /*13a80*/  @P1 IMAD.HI.U32 R4, R11, R4, RZ ;  /* 0x000000040b041227 */ /* 0x004fca00078e00ff */
[----:B---3--:R-:W-:-:S04]  /*13a90*/  @P1 SHF.R.U32.HI R5, RZ, R6, R4 ;  /* 0x00000006ff051219 */ /* 0x008fc80000011604 */
[----:B------:R-:W-:Y:S02]  /*13aa0*/  IADD3 R6, R5, R0, -R10 ;  /* 0x0000000005067210 */ /* 0x000fe40007ffe80a */
[----:B------:R-:W-:-:S04]  /*13ab0*/  SHF.R.U32.HI R0, RZ, 0x1f, R2 ;  /* 0x0000001fff007819 */ /* 0x000fc80000011602 */
[----:B------:R-:W-:Y:S01]  /*13ac0*/  LEA.HI.SX32 R4, R2, R0, 0x1c ;  /* 0x0000000002047211 */ /* 0x000fe200078fe2ff */
[----:B------:R-:W-:-:S03]  /*13ad0*/  VIADD R2, R6, -UR4 ;  /* 0x8000000406027c36 */ /* 0x000fc60008000000 */
[----:B------:R-:W-:Y:S01]  /*13ae0*/  VIMNMX R0, R9, R4, PT ;  /* 0x0000000409007248 */ /* 0x000fe20003fe0100 */
[----:B------:R2:W-:Y:S01]  /*13af0*/  STL [R1+0x54], R4 ;  /* 0x0000540401007387 */ /* 0x0005e20000100800 */
[----:B------:R-:W-:Y:S05]  /*13b00*/  @!P2 BRA `(.L_x_1266) ;  /* 0x000000000044a947 */ /* 0x000fea0003800000 */
[----:B------:R-:W-:Y:S01]  /*13b10*/  ISETP.GT.AND P0, PT, R6, -0x1, PT ;  /* 0xffffffff0600780c */ /* 0x000fe20003f04270 */
[----:B------:R-:W-:-:S12]  /*13b20*/  BSSY B0, `(.L_x_1267) ;  /* 0x000000d000007945 */ /* 0x000fd80003800000 */
[----:B------:R-:W-:Y:S05]  /*13b30*/  @P0 BRA `(.L_x_1268) ;  /* 0x00000000001c0947 */ /* 0x000fea0003800000 */
[----:B------:R-:W-:Y:S02]  /*13b40*/  ISETP.NE.AND P0, PT, R3, 0x1, PT ;  /* 0x000000010300780c */ /* 0x000fe40003f05270 */
[----:B------:R-:W-:-:S11]  /*13b50*/  LOP3.LUT R6, RZ, R6, RZ, 0x33, !PT ;  /* 0x00000006ff067212 */ /* 0x000fd600078e33ff */
[----:B--2---:R-:W2:Y:S02]  /*13b60*/  @P0 LDC.64 R4, c[0x0][0x9e8] ;  /* 0x00027a00ff040b82 */ /* 0x004ea40000000a00 */
[----:B--2---:R-:W-:-:S05]  /*13b70*/  @P0 IMAD.HI.U32 R4, R6, R4, RZ ;  /* 0x0000000406040227 */ /* 0x004fca00078e00ff */
[----:B------:R-:W-:-:S04]  /*13b80*/  @P0 SHF.R.U32.HI R6, RZ, R5, R4 ;  /* 0x00000005ff060219 */ /* 0x000fc80000011604 */
[----:B------:R-:W-:Y:S01]  /*13b90*/  LOP3.LUT R6, RZ, R6, RZ, 0x33, !PT ;  /* 0x00000006ff067212 */ /* 0x000fe200078e33ff */
[----:B------:R-:W-:Y:S06]  /*13ba0*/  BRA `(.L_x_1269) ;  /* 0x0000000000107947 */ /* 0x000fec0003800000 */
.L_x_1268:
[----:B------:R-:W-:-:S13]  /*13bb0*/  ISETP.NE.AND P0, PT, R3, 0x1, PT ;  /* 0x000000010300780c */ /* 0x000fda0003f05270 */
[----:B--2---:R-:W2:Y:S02]  /*13bc0*/  @P0 LDC.64 R4, c[0x0][0x9e8] ;  /* 0x00027a00ff040b82 */ /* 0x004ea40000000a00 */
[----:B--2---:R-:W-:-:S05]  /*13bd0*/  @P0 IMAD.HI.U32 R4, R6, R4, RZ ;  /* 0x0000000406040227 */ /* 0x004fca00078e00ff */
[----:B------:R-:W-:-:S07]  /*13be0*/  @P0 SHF.R.U32.HI R6, RZ, R5, R4 ;  /* 0x00000005ff060219 */ /* 0x000fce0000011604 */
.L_x_1269:
[----:B------:R-:W-:Y:S05]  /*13bf0*/  BSYNC B0 ;  /* 0x0000000000007941 */ /* 0x000fea0003800000 */
.L_x_1267:
[----:B------:R-:W-:-:S05]  /*13c00*/  IMAD R3, R6, R3, RZ ;  /* 0x0000000306037224 */ /* 0x000fca00078e02ff */
[----:B------:R-:W-:-:S07]  /*13c10*/  VIMNMX R2, R2, R3, !PT ;  /* 0x0000000302027248 */ /* 0x000fce0007fe0100 */
.L_x_1266:
[----:B------:R-:W-:Y:S01]  /*13c20*/  IMAD.HI R2, R2, 0x2aaaaaab, RZ ;  /* 0x2aaaaaab02027827 */ /* 0x000fe200078e02ff */
[----:B--2---:R-:W-:Y:S01]  /*13c30*/  SHF.R.U32.HI R4, RZ, 0x10, R7 ;  /* 0x00000010ff047819 */ /* 0x004fe20000011607 */
[----:B------:R-:W-:Y:S01]  /*13c40*/  BSSY B0, `(.L_x_1270) ;  /* 0x000002a000007945 */ /* 0x000fe20003800000 */
[----:B------:R-:W-:Y:S01]  /*13c50*/  LOP3.LUT R8, R7, 0xff, RZ, 0xc0, !PT ;  /* 0x000000ff07087812 */ /* 0x000fe200078ec0ff */
[----:B------:R-:W-:Y:S01]  /*13c60*/  IMAD.MOV.U32 R5, RZ, RZ, RZ ;  /* 0x000000ffff057224 */ /* 0x000fe200078e00ff */
[----:B------:R-:W-:Y:S02]  /*13c70*/  SHF.R.U32.HI R3, RZ, 0x1f, R2 ;  /* 0x0000001fff037819 */ /* 0x000fe40000011602 */
[----:B------:R-:W-:Y:S01]  /*13c80*/  ISETP.NE.AND P0, PT, R4, RZ, PT ;  /* 0x000000ff0400720c */ /* 0x000fe20003f05270 */
[----:B01----:R-:W-:Y:S01]  /*13c90*/  IMAD.MOV.U32 R10, RZ, RZ, R5 ;  /* 0x000000ffff0a7224 */ /* 0x003fe200078e0005 */
[----:B------:R-:W-:-:S04]  /*13ca0*/  LEA.HI.SX32 R3, R2, R3, 0x1c ;  /* 0x0000000302037211 */ /* 0x000fc800078fe2ff */
[----:B------:R-:W-:-:S04]  /*13cb0*/  VIMNMX R9, RZ, R3, !PT ;  /* 0x00000003ff097248 */ /* 0x000fc80007fe0100 */
[----:B------:R-:W-:Y:S01]  /*13cc0*/  ISETP.GT.AND P1, PT, R0, R9, PT ;  /* 0x000000090000720c */ /* 0x000fe20003f24270 */
[----:B------:R0:W-:Y:S02]  /*13cd0*/  STL [R1+0x34], R9 ;  /* 0x0000340901007387 */ /* 0x0001e40000100800 */
[----:B------:R-:W1:Y:S02]  /*13ce0*/  @!P0 LDC R4, c[0x0][0x9f0] ;  /* 0x00027c00ff048b82 */ /* 0x000e640000000800 */
[----:B------:R0:W-:Y:S04]  /*13cf0*/  STL [R1+0x38], R5 ;  /* 0x0000380501007387 */ /* 0x0001e80000100800 */
[----:B------:R0:W-:Y:S04]  /*13d00*/  STL [R1+0x40], R8 ;  /* 0x0000400801007387 */ /* 0x0001e80000100800 */
[----:B------:R-:W-:Y:S05]  /*13d10*/  @!P1 BRA `(.L_x_1271) ;  /* 0x0000000000709947 */ /* 0x000fea0003800000 */
[-C--:B01----:R-:W-:Y:S02]  /*13d20*/  IABS R5, R4.reuse ;  /* 0x0000000400057213 */ /* 0x083fe40000000000 */
[----:B------:R-:W-:Y:S02]  /*13d30*/  IABS R7, R4 ;  /* 0x0000000400077213 */ /* 0x000fe40000000000 */
[----:B------:R-:W0:Y:S03]  /*13d40*/  I2F.RP R2, R5 ;  /* 0x0000000500027306 */ /* 0x000e260000209400 */
[----:B------:R-:W-:-:S05]  /*13d50*/  IMAD.MOV R7, RZ, RZ, -R7 ;  /* 0x000000ffff077224 */ /* 0x000fca00078e0a07 */
[----:B0-----:R-:W0:Y:S02]  /*13d60*/  MUFU.RCP R2, R2 ;  /* 0x0000000200027308 */ /* 0x001e240000001000 */
[----:B0-----:R-:W-:-:S06]  /*13d70*/  VIADD R2, R2, 0xffffffe ;  /* 0x0ffffffe02027836 */ /* 0x001fcc0000000000 */
[----:B------:R-:W0:Y:S02]  /*13d80*/  F2I.FTZ.U32.TRUNC.NTZ R3, R2 ;  /* 0x0000000200037305 */ /* 0x000e24000021f000 */
[----:B0-----:R-:W-:-:S04]  /*13d90*/  IMAD.MOV R2, RZ, RZ, -R3 ;  /* 0x000000ffff027224 */ /* 0x001fc800078e0a03 */
[----:B------:R-:W-:Y:S02]  /*13da0*/  IMAD R6, R2, R5, RZ ;  /* 0x0000000502067224 */ /* 0x000fe400078e02ff */
[----:B------:R-:W-:-:S04]  /*13db0*/  IMAD.MOV.U32 R2, RZ, RZ, RZ ;  /* 0x000000ffff027224 */ /* 0x000fc800078e00ff */
[----:B------:R-:W-:Y:S01]  /*13dc0*/  IMAD.HI.U32 R6, R3, R6, R2 ;  /* 0x0000000603067227 */ /* 0x000fe200078e0002 */
[----:B------:R-:W-:-:S05]  /*13dd0*/  IADD3 R3, R4, -0x1, R0 ;  /* 0xffffffff04037810 */ /* 0x000fca0007ffe000 */
[----:B------:R-:W-:-:S05]  /*13de0*/  IMAD.IADD R3, R3, 0x1, -R9 ;  /* 0x0000000103037824 */ /* 0x000fca00078e0a09 */
[----:B------:R-:W-:Y:S02]  /*13df0*/  IABS R2, R3 ;  /* 0x0000000300027213 */ /* 0x000fe40000000000 */
[----:B------:R-:W-:-:S03]  /*13e00*/  LOP3.LUT R3, R3, R4, RZ, 0x3c, !PT ;  /* 0x0000000403037212 */ /* 0x000fc600078e3cff */
        /* <DEDUP_REMOVED lines=13> */
.L_x_1271:
[----:B------:R-:W-:Y:S05]  /*13ee0*/  BSYNC B0 ;  /* 0x0000000000007941 */ /* 0x000fea0003800000 */
.L_x_1270:
[----:B------:R-:W-:Y:S01]  /*13ef0*/  IMAD.MOV.U32 R3, RZ, RZ, R10 ;  /* 0x000000ffff037224 */ /* 0x000fe200078e000a */
[----:B------:R-:W-:Y:S03]  /*13f00*/  BSSY B7, `(.L_x_1272) ;  /* 0x0000460000077945 */ /* 0x000fe60003800000 */
[----:B------:R-:W-:-:S05]  /*13f10*/  IMAD R2, R8, R3, R9 ;  /* 0x0000000308027224 */ /* 0x000fca00078e0209 */
        /* <DEDUP_REMOVED lines=9> */
[----:B0-----:R-:W0:Y:S01]  /*13fb0*/  S2R R5, SR_LANEID ;  /* 0x0000000000057919 */ /* 0x001e220000000000 */
[----:B------:R-:W-:Y:S01]  /*13fc0*/  VOTEU.ANY UR4, UPT, PT ;  /* 0x0000000000047886 */ /* 0x000fe200038e0100 */
[----:B------:R-:W3:Y:S01]  /*13fd0*/  LDC.64 R2, c[0x0][0xc60] ;  /* 0x00031800ff027b82 */ /* 0x000ee20000000a00 */
[----:B------:R-:W0:Y:S01]  /*13fe0*/  FLO.U32 R0, UR4 ;  /* 0x0000000400007d00 */ /* 0x000e2200080e0000 */
[----:B------:R-:W-:Y:S01]  /*13ff0*/  ULDC.64 UR6, c[0x0][0x208] ;  /* 0x0000820000067ab9 */ /* 0x000fe20000000a00 */
[----:B0-----:R-:W-:-:S06]  /*14000*/  ISETP.EQ.U32.AND P0, PT, R0, R5, PT ;  /* 0x000000050000720c */ /* 0x001fcc0003f02070 */
[----:B------:R-:W3:Y:S07]  /*14010*/  POPC R5, UR4 ;  /* 0x0000000400057d09 */ /* 0x000eee0008000000 */
[----:B---3--:R-:W3:Y:S01]  /*14020*/  @P0 ATOMG.E.ADD.STRONG.GPU PT, R3, desc[UR6][R2.64], R5 ;  /* 0x00000005020309a8 */ /* 0x008ee200081ee1c6 */
[----:B-1----:R-:W0:Y:S02]  /*14030*/  S2R R4, SR_LTMASK ;  /* 0x0000000000047919 */ /* 0x002e240000003900 */
[----:B0-----:R-:W-:-:S04]  /*14040*/  LOP3.LUT R4, R4, UR4, RZ, 0xc0, !PT ;  /* 0x0000000404047c12 */ /* 0x001fc8000f8ec0ff */
[----:B------:R-:W0:Y:S01]  /*14050*/  POPC R7, R4 ;  /* 0x0000000400077309 */ /* 0x000e220000000000 */
[----:B---3--:R-:W0:Y:S02]  /*14060*/  SHFL.IDX PT, R0, R3, R0, 0x1f ;  /* 0x00001f0003007589 */ /* 0x008e2400000e0000 */
[----:B0-----:R-:W-:-:S05]  /*14070*/  IADD3 R0, R0, UR38, R7 ;  /* 0x0000002600007c10 */ /* 0x001fca000fffe007 */
[----:B------:R3:W-:Y:S01]  /*14080*/  STL [R1], R0 ;  /* 0x0000000001007387 */ /* 0x0007e20000100800 */
[----:B------:R-:W-:Y:S05]  /*14090*/  BRA `(.L_x_1274) ;  /* 0x0000004400187947 */ /* 0x000fea0003800000 */
.L_x_1273:
        /* <DEDUP_REMOVED lines=8> */
[----:B-1----:R-:W-:Y:S02]  /*14120*/  IMAD.U32 R4, RZ, RZ, UR6 ;  /* 0x00000006ff047e24 */ /* 0x002fe4000f8e00ff */
[----:B------:R-:W1:Y:S01]  /*14130*/  LDC.64 R2, c[0x4][R2] ;  /* 0x0100000002027b82 */ /* 0x000e620000000a00 */
[----:B0-----:R-:W-:Y:S02]  /*14140*/  IMAD.U32 R5, RZ, RZ, UR7 ;  /* 0x00000007ff057e24 */ /* 0x001fe4000f8e00ff */
[----:B------:R-:W-:Y:S02]  /*14150*/  IMAD.U32 R6, RZ, RZ, UR8 ;  /* 0x00000008ff067e24 */ /* 0x000fe4000f8e00ff */
[----:B------:R-:W-:-:S02]  /*14160*/  IMAD.U32 R7, RZ, RZ, UR9 ;  /* 0x00000009ff077e24 */ /* 0x000fc4000f8e00ff */
[----:B--2---:R-:W-:Y:S02]  /*14170*/  IMAD.U32 R10, RZ, RZ, UR4 ;  /* 0x00000004ff0a7e24 */ /* 0x004fe4000f8e00ff */
[----:B------:R-:W-:Y:S02]  /*14180*/  IMAD.U32 R11, RZ, RZ, UR5 ;  /* 0x00000005ff0b7e24 */ /* 0x000fe4000f8e00ff */
[----:B------:R-:W-:Y:S02]  /*14190*/  IMAD.MOV.U32 R8, RZ, RZ, 0x70 ;  /* 0x00000070ff087424 */ /* 0x000fe400078e00ff */
[----:B------:R-:W-:Y:S02]  /*141a0*/  IMAD.MOV.U32 R12, RZ, RZ, 0x1 ;  /* 0x00000001ff0c7424 */ /* 0x000fe400078e00ff */
[----:B------:R-:W-:-:S07]  /*141b0*/  IMAD.MOV.U32 R13, RZ, RZ, RZ ;  /* 0x000000ffff0d7224 */ /* 0x000fce00078e00ff */
[----:B------:R-:W-:-:S07]  /*141c0*/  LEPC R20, `(.L_x_1276) ;  /* 0x000000001014794e */ /* 0x000fce0000000000 */
[----:B-1----:R-:W-:Y:S05]  /*141d0*/  CALL.ABS.NOINC R2 ;  /* 0x0000000002007343 */ /* 0x002fea0003c00000 */
.L_x_1276:
[----:B------:R-:W-:Y:S05]  /*141e0*/  BSYNC B6 ;  /* 0x0000000000067941 */ /* 0x000fea0003800000 */
.L_x_1275:
        /* <DEDUP_REMOVED lines=9> */
[----:B-1----:R-:W-:Y:S02]  /*14280*/  IMAD.U32 R4, RZ, RZ, UR6 ;  /* 0x00000006ff047e24 */ /* 0x002fe4000f8e00ff */
[----:B0-----:R-:W-:Y:S02]  /*14290*/  IMAD.U32 R5, RZ, RZ, UR7 ;  /* 0x00000007ff057e24 */ /* 0x001fe4000f8e00ff */
[----:B------:R-:W-:Y:S02]  /*142a0*/  IMAD.U32 R6, RZ, RZ, UR8 ;  /* 0x00000008ff067e24 */ /* 0x000fe4000f8e00ff */
[----:B------:R-:W-:-:S02]  /*142b0*/  IMAD.U32 R7, RZ, RZ, UR9 ;  /* 0x00000009ff077e24 */ /* 0x000fc4000f8e00ff */
[----:B--2---:R-:W-:Y:S02]  /*142c0*/  IMAD.U32 R10, RZ, RZ, UR4 ;  /* 0x00000004ff0a7e24 */ /* 0x004fe4000f8e00ff */
[----:B------:R-:W-:Y:S02]  /*142d0*/  IMAD.U32 R11, RZ, RZ, UR5 ;  /* 0x00000005ff0b7e24 */ /* 0x000fe4000f8e00ff */
[----:B------:R-:W-:Y:S02]  /*142e0*/  IMAD.MOV.U32 R8, RZ, RZ, 0x70 ;  /* 0x00000070ff087424 */ /* 0x000fe400078e00ff */
[----:B------:R-:W-:Y:S02]  /*142f0*/  IMAD.MOV.U32 R12, RZ, RZ, 0x1 ;  /* 0x00000001ff0c7424 */ /* 0x000fe400078e00ff */
[----:B---3--:R-:W-:-:S07]  /*14300*/  IMAD.MOV.U32 R13, RZ, RZ, RZ ;  /* 0x000000ffff0d7224 */ /* 0x008fce00078e00ff */
[----:B------:R-:W-:-:S07]  /*14310*/  LEPC R20, `(.L_x_1279) ;  /* 0x000000001014794e */ /* 0x000fce0000000000 */
[----:B----4-:R-:W-:Y:S05]  /*14320*/  CALL.ABS.NOINC R2 ;  /* 0x0000000002007343 */ /* 0x010fea0003c00000 */
.L_x_1279:
        /* <DEDUP_REMOVED lines=15> */
.L_x_1278:
[----:B------:R-:W-:Y:S05]  /*14420*/  BSYNC B6 ;  /* 0x0000000000067941 */ /* 0x000fea0003800000 */
.L_x_1277:
[----:B------:R-:W3:Y:S01]  /*14430*/  LDL R0, [R1+0xc] ;  /* 0x00000c0001007983 */ /* 0x000ee20000100800 */
[----:B------:R-:W-:Y:S02]  /*14440*/  ULDC.64 UR4, c[0x0][0x9f8] ;  /* 0x00027e0000047ab9 */ /* 0x000fe40000000a00 */
[----:B------:R-:W-:Y:S01]  /*14450*/  ISETP.NE.U32.AND P0, PT, RZ, UR4, PT ;  /* 0x00000004ff007c0c */ /* 0x000fe2000bf05070 */
[----:B------:R-:W4:Y:S01]  /*14460*/  LDL R17, [R1+0x3c] ;  /* 0x00003c0001117983 */ /* 0x000f220000100800 */
[----:B------:R-:W-:Y:S02]  /*14470*/  ULDC.64 UR6, c[0x0][0x208] ;  /* 0x0000820000067ab9 */ /* 0x000fe40000000a00 */
[----:B------:R-:W-:Y:S01]  /*14480*/  ISETP.NE.AND.EX P0, PT, RZ, UR5, PT, P0 ;  /* 0x00000005ff007c0c */ /* 0x000fe2000bf05300 */
[----:B------:R-:W-:-:S12]  /*14490*/  ULDC.64 UR4, c[0x0][0xa08] ;  /* 0x0002820000047ab9 */ /* 0x000fd80000000a00 */
[----:B------:R-:W5:Y:S01]  /*144a0*/  @P0 LDC.64 R2, c[0x0][0x9f8] ;  /* 0x00027e00ff020b82 */ /* 0x000f620000000a00 */
[----:B---3--:R-:W-:Y:S02]  /*144b0*/  IMAD.MOV.U32 R7, RZ, RZ, R0 ;  /* 0x000000ffff077224 */ /* 0x008fe400078e0000 */
[----:B-----5:R-:W-:-:S05]  /*144c0*/  @P0 IMAD.WIDE R2, R0, 0x4, R2 ;  /* 0x0000000400020825 */ /* 0x020fca00078e0202 */
[----:B------:R3:W0:Y:S01]  /*144d0*/  @P0 LDG.E R7, desc[UR6][R2.64] ;  /* 0x0000000602070981 */ /* 0x000622000c1e1900 */
[----:B----4-:R-:W-:Y:S01]  /*144e0*/  VIADD R0, R17, 0xffffffff ;  /* 0xffffffff11007836 */ /* 0x010fe20000000000 */
[----:B---3--:R-:W3:Y:S02]  /*144f0*/  LDC.64 R2, c[0x0][0x418] ;  /* 0x00010600ff027b82 */ /* 0x008ee40000000a00 */
[----:B---3--:R-:W-:Y:S01]  /*14500*/  LOP3.LUT P0, RZ, R2, UR4, RZ, 0xfc, !PT ;  /* 0x0000000402ff7c12 */ /* 0x008fe2000f80fcff */
[----:B------:R-:W-:-:S03]  /*14510*/  UMOV UR4, 0xffffffff ;  /* 0xffffffff00047882 */ /* 0x000fc60000000000 */
[----:B------:R-:W-:Y:S02]  /*14520*/  LOP3.LUT P0, RZ, R3, UR5, RZ, 0xfc, P0 ;  /* 0x0000000503ff7c12 */ /* 0x000fe4000800fcff */
[----:B0-----:R-:W-:Y:S01]  /*14530*/  SHF.R.S32.HI R8, RZ, 0x1f, R7 ;  /* 0x0000001fff087819 */ /* 0x001fe20000011407 */
[----:B------:R0:W-:Y:S01]  /*14540*/  STL [R1+0x8], R7 ;  /* 0x0000080701007387 */ /* 0x0001e20000100800 */
[----:B------:R-:W-:-:S03]  /*14550*/  SEL R17, R7, RZ, !P0 ;  /* 0x000000ff07117207 */ /* 0x000fc60004000000 */
[----:B------:R0:W-:Y:S01]  /*14560*/  STL [R1+0x1c], R8 ;  /* 0x00001c0801007387 */ /* 0x0001e20000100800 */
[----:B------:R-:W-:Y:S05]  /*14570*/  BRA.DIV UR4, `(.L_x_1280) ;  /* 0x0000005a04387947 */ /* 0x000fea000b800000 */
[----:B-1----:R-:W1:Y:S02]  /*14580*/  S2R R4, SR_TID.X ;  /* 0x0000000000047919 */ /* 0x002e640000002100 */
[----:B-1----:R-:W-:-:S04]  /*14590*/  SHF.R.U32.HI R4, RZ, 0x5, R4 ;  /* 0x00000005ff047819 */ /* 0x002fc80000011604 */
[----:B------:R-:W-:-:S05]  /*145a0*/  LOP3.LUT R4, R4, 0x3, RZ, 0xc0, !PT ;  /* 0x0000000304047812 */ /* 0x000fca00078ec0ff */
[----:B------:R1:W3:Y:S02]  /*145b0*/  SHFL.IDX PT, R14, R4, RZ, 0x1f ;  /* 0x00001fff040e7589 */ /* 0x0002e400000e0000 */
.L_x_1390:
[----:B------:R4:W-:Y:S01]  /*145c0*/  STL [R1+0x4], R0 ;  /* 0x0000040001007387 */ /* 0x0009e20000100800 */
[----:B---3--:R-:W-:Y:S02]  /*145d0*/  ISETP.NE.AND P0, PT, R14, RZ, PT ;  /* 0x000000ff0e00720c */ /* 0x008fe40003f05270 */
[----:B------:R-:W-:Y:S02]  /*145e0*/  PLOP3.LUT P1, PT, PT, PT, PT, 0x8, 0x0 ;  /* 0x000000000000781c */ /* 0x000fe40003f2e170 */
[----:B------:R-:W-:-:S11]  /*145f0*/  LOP3.LUT R18, R18, 0xfffffffe, RZ, 0xc0, !PT ;  /* 0xfffffffe12127812 */ /* 0x000fd600078ec0ff */
[----:B------:R-:W-:Y:S01]  /*14600*/  @P1 LOP3.LUT R18, R18, 0x1, RZ, 0xfc, !PT ;  /* 0x0000000112121812 */ /* 0x000fe200078efcff */
[----:B----4-:R-:W-:Y:S06]  /*14610*/  @P0 BRA `(.L_x_1281) ;  /* 0x00000004003c0947 */ /* 0x010fec0003800000 */
[----:B------:R-:W-:-:S03]  /*14620*/  UMOV UR4, 0xffffffff ;  /* 0xffffffff00047882 */ /* 0x000fc60000000000 */
[----:B------:R-:W-:Y:S05]  /*14630*/  BRA.DIV UR4, `(.L_x_1282) ;  /* 0x0000005a043c7947 */ /* 0x000fea000b800000 */
[----:B------:R-:W-:-:S13]  /*14640*/  ELECT P6, URZ, PT ;  /* 0x00000000003f782f */ /* 0x000fda00038c0000 */
.L_x_1393:
[----:B------:R-:W-:Y:S05]  /*14650*/  @!P6 BRA `(.L_x_1281) ;  /* 0x00000004002ce947 */ /* 0x000fea0003800000 */
[----:B------:R-:W-:-:S04]  /*14660*/  ISETP.NE.U32.AND P0, PT, R2, RZ, PT ;  /* 0x000000ff0200720c */ /* 0x000fc80003f05070 */
[----:B------:R-:W-:-:S13]  /*14670*/  ISETP.NE.AND.EX P0, PT, R3, RZ, PT, P0 ;  /* 0x000000ff0300720c */ /* 0x000fda0003f05300 */
[----:B------:R-:W-:Y:S05]  /*14680*/  @!P0 BRA `(.L_x_1283) ;  /* 0x0000000000548947 */ /* 0x000fea0003800000 */
[----:B------:R-:W3:Y:S01]  /*14690*/  LDC R6, c[0x0][0x43c] ;  /* 0x00010f00ff067b82 */ /* 0x000ee20000000800 */
[----:B------:R-:W-:Y:S01]  /*146a0*/  IMAD.MOV.U32 R9, RZ, RZ, R0 ;  /* 0x000000ffff097224 */ /* 0x000fe200078e0000 */
[----:B------:R-:W-:Y:S01]  /*146b0*/  ULDC.64 UR4, c[0x0][0x428] ;  /* 0x00010a0000047ab9 */ /* 0x000fe20000000a00 */
[----:B------:R-:W-:Y:S02]  /*146c0*/  ULDC.64 UR6, c[0x0][0x208] ;  /* 0x0000820000067ab9 */ /* 0x000fe40000000a00 */
[----:B------:R-:W-:Y:S01]  /*146d0*/  IMAD.MOV.U32 R0, RZ, RZ, R9 ;  /* 0x000000ffff007224 */ /* 0x000fe200078e0009 */
[----:B---3--:R-:W-:-:S13]  /*146e0*/  ISETP.NE.AND P0, PT, R6, 0x1, PT ;  /* 0x000000010600780c */ /* 0x008fda0003f05270 */
[----:B-1----:R-:W1:Y:S02]  /*146f0*/  @P0 LDC.64 R4, c[0x0][0x440] ;  /* 0x00011000ff040b82 */ /* 0x002e640000000a00 */
        /* <DEDUP_REMOVED lines=14> */
.L_x_1283:
[----:B------:R-:W4:Y:S04]  /*147e0*/  LDL R0, [R1+0x10] ;  /* 0x0000100001007983 */ /* 0x000f280000100800 */
[----:B---3--:R-:W3:Y:S01]  /*147f0*/  LDL R2, [R1+0x14] ;  /* 0x0000140001027983 */ /* 0x008ee20000100800 */
[----:B----4-:R-:W-:Y:S01]  /*14800*/  IMAD R0, R0, 0x8, R19 ;  /* 0x0000000800007824 */ /* 0x010fe200078e0213 */
[----:B---3--:R-:W-:-:S04]  /*14810*/  SHF.L.U32 R2, R2, 0x1f, RZ ;  /* 0x0000001f02027819 */ /* 0x008fc800000006ff */
[----:B------:R-:W3:Y:S02]  /*14820*/  SYNCS.PHASECHK.TRANS64.TRYWAIT P0, [R0+URZ+0x30840], R2 ;  /* 0x03084002000075a7 */ /* 0x000ee4000800017f */
[----:B---3--:R-:W-:Y:S05]  /*14830*/  @!P0 BRA `(.L_x_1284) ;  /* 0x0000005400dc8947 */ /* 0x008fea0003800000 */
.L_x_1394:
[----:B------:R-:W4:Y:S02]  /*14840*/  S2R R3, SR_TID.X ;  /* 0x0000000000037919 */ /* 0x000f240000002100 */
[----:B----4-:R-:W-:-:S04]  /*14850*/  LOP3.LUT R3, R3, 0x7f, RZ, 0xc0, !PT ;  /* 0x0000007f03037812 */ /* 0x010fc800078ec0ff */
[----:B------:R-:W-:-:S13]  /*14860*/  ISETP.NE.AND P0, PT, R3, RZ, PT ;  /* 0x000000ff0300720c */ /* 0x000fda0003f05270 */
        /* <DEDUP_REMOVED lines=8> */
.L_x_1285:
[----:B-1----:R-:W4:Y:S04]  /*148f0*/  LDL R4, [R1+0x10] ;  /* 0x0000100001047983 */ /* 0x002f280000100800 */
[----:B------:R-:W2:Y:S04]  /*14900*/  LDL R3, [R1+0x4] ;  /* 0x0000040001037983 */ /* 0x000ea80000100800 */
[----:B---3--:R-:W3:Y:S01]  /*14910*/  LDL R2, [R1+0x18] ;  /* 0x0000180001027983 */ /* 0x008ee20000100800 */
[----:B------:R-:W-:Y:S01]  /*14920*/  R2UR UR9, R0 ;  /* 0x00000000000972ca */ /* 0x000fe200000e0000 */
[----:B------:R-:W-:Y:S01]  /*14930*/  UIADD3 UR4, UP0, UR36, 0x370, URZ ;  /* 0x0000037024047890 */ /* 0x000fe2000ff1e03f */
[----:B------:R-:W-:Y:S01]  /*14940*/  R2UR UR12, R16 ;  /* 0x00000000100c72ca */ /* 0x000fe200000e0000 */
[----:B------:R-:W-:Y:S01]  /*14950*/  UMOV UR10, URZ ;  /* 0x0000003f000a7c82 */ /* 0x000fe20008000000 */
[----:B-----5:R-:W-:Y:S01]  /*14960*/  R2UR UR13, R17 ;  /* 0x00000000110d72ca */ /* 0x020fe200000e0000 */
[----:B------:R-:W-:Y:S01]  /*14970*/  UMOV UR6, 0x0 ;  /* 0x0000000000067882 */ /* 0x000fe20000000000 */
[----:B------:R-:W-:Y:S01]  /*14980*/  UMOV UR7, 0x14f00000 ;  /* 0x14f0000000077882 */ /* 0x000fe20000000000 */
[----:B------:R-:W-:Y:S01]  /*14990*/  UMOV UR16, 0x40 ;  /* 0x0000004000107882 */ /* 0x000fe20000000000 */
[----:B------:R-:W-:-:S02]  /*149a0*/  PLOP3.LUT P0, PT, PT, PT, PT, 0x80, 0x0 ;  /* 0x000000000000781c */ /* 0x000fc40003f0f070 */
[----:B------:R-:W-:-:S03]  /*149b0*/  LOP3.LUT R18, R18, 0xfffffffe, RZ, 0xc0, !PT ;  /* 0xfffffffe12127812 */ /* 0x000fc600078ec0ff */
[----:B------:R-:W-:-:S08]  /*149c0*/  UIADD3 UR9, UR9, 0x30830, URZ ;  /* 0x0003083009097890 */ /* 0x000fd0000fffe03f */
[----:B------:R-:W-:Y:S01]  /*149d0*/  @P0 LOP3.LUT R18, R18, 0x1, RZ, 0xfc, !PT ;  /* 0x0000000112120812 */ /* 0x000fe200078efcff */
[----:B----4-:R-:W-:Y:S01]  /*149e0*/  IMAD R0, R4, 0x9000, R19 ;  /* 0x0000900004007824 */ /* 0x010fe200078e0213 */
[----:B--2---:R-:W-:-:S04]  /*149f0*/  R2UR UR11, R3 ;  /* 0x00000000030b72ca */ /* 0x004fc800000e0000 */
[----:B------:R-:W-:Y:S02]  /*14a00*/  R2UR UR8, R0 ;  /* 0x00000000000872ca */ /* 0x000fe400000e0000 */
[----:B---3--:R-:W-:-:S11]  /*14a10*/  R2UR UR5, R2 ;  /* 0x00000000020572ca */ /* 0x008fd600000e0000 */
[----:B------:R-:W-:Y:S02]  /*14a20*/  UIADD3 UR14, UR8, 0x1e400, URZ ;  /* 0x0001e400080e7890 */ /* 0x000fe4000fffe03f */
[----:B------:R-:W-:Y:S02]  /*14a30*/  UIMAD UR11, UR11, 0x60, UR5 ;  /* 0x000000600b0b78a4 */ /* 0x000fe4000f8e0205 */
[----:B------:R-:W-:Y:S02]  /*14a40*/  UIADD3.X UR5, URZ, UR37, URZ, UP0, !UPT ;  /* 0x000000253f057290 */ /* 0x000fe400087fe43f */
[----:B------:R-:W-:Y:S02]  /*14a50*/  UIADD3 UR15, UR8, 0x21400, URZ ;  /* 0x00021400080f7890 */ /* 0x000fe4000fffe03f */
[----:B------:R-:W-:-:S03]  /*14a60*/  UIADD3 UR17, UR8, 0x24400, URZ ;  /* 0x0002440008117890 */ /* 0x000fc6000fffe03f */
[----:B------:R-:W-:Y:S01]  /*14a70*/  UMOV UR8, UR14 ;  /* 0x0000000e00087c82 */ /* 0x000fe20008000000 */
[----:B------:R-:W-:Y:S01]  /*14a80*/  UMOV UR14, 0x80 ;  /* 0x00000080000e7882 */ /* 0x000fe20000000000 */
[----:B------:R1:W-:Y:S02]  /*14a90*/  UTMALDG.4D [UR8], [UR4], desc[UR6] ;  /* 0x00000608040075b4 */ /* 0x0003e40008019000 */
[----:B-1----:R-:W-:Y:S01]  /*14aa0*/  UMOV UR8, UR15 ;  /* 0x0000000f00087c82 */ /* 0x002fe20008000000 */
[----:B------:R-:W-:Y:S02]  /*14ab0*/  UMOV UR10, UR16 ;  /* 0x00000010000a7c82 */ /* 0x000fe40008000000 */
[----:B------:R1:W-:Y:S02]  /*14ac0*/  UTMALDG.4D [UR8], [UR4], desc[UR6] ;  /* 0x00000608040075b4 */ /* 0x0003e40008019000 */
[----:B-1----:R-:W-:Y:S01]  /*14ad0*/  UMOV UR8, UR17 ;  /* 0x0000001100087c82 */ /* 0x002fe20008000000 */
[----:B------:R-:W-:-:S02]  /*14ae0*/  UMOV UR10, UR14 ;  /* 0x0000000e000a7c82 */ /* 0x000fc40008000000 */
[----:B------:R3:W-:Y:S02]  /*14af0*/  UTMALDG.4D [UR8], [UR4], desc[UR6] ;  /* 0x00000608040075b4 */ /* 0x0007e40008019000 */
[----:B---3--:R-:W-:Y:S01]  /*14b00*/  NOP ;  /* 0x0000000000007918 */ /* 0x008fe20000000000 */
.L_x_1281:
[----:B------:R-:W3:Y:S01]  /*14b10*/  LDL.LU R3, [R1+0x30] ;  /* 0x0000300001037983 */ /* 0x000ee20000300800 */
[----:B------:R-:W-:Y:S05]  /*14b20*/  WARPSYNC.ALL ;  /* 0x0000000000007948 */ /* 0x000fea0003800000 */
[----:B------:R-:W-:Y:S01]  /*14b30*/  ULDC.64 UR4, c[0x0][0x298] ;  /* 0x0000a60000047ab9 */ /* 0x000fe20000000a00 */
[----:B------:R-:W-:Y:S01]  /*14b40*/  BSSY B6, `(.L_x_1286) ;  /* 0x000001c000067945 */ /* 0x000fe20003800000 */
[----:B------:R-:W-:Y:S01]  /*14b50*/  BAR.SYNC.DEFER_BLOCKING 0x8, 0x180 ;  /* 0x0206000000007b1d */ /* 0x000fe20000010000 */
[----:B---3--:R-:W-:Y:S01]  /*14b60*/  SHF.R.S32.HI R0, RZ, 0x1f, R3 ;  /* 0x0000001fff007819 */ /* 0x008fe20000011403 */
[----:B-1----:R-:W-:-:S04]  /*14b70*/  IMAD.WIDE.U32 R4, R3, UR4, RZ ;  /* 0x0000000403047c25 */ /* 0x002fc8000f8e00ff */
[----:B------:R-:W-:Y:S01]  /*14b80*/  IMAD R2, R0, UR4, RZ ;  /* 0x0000000400027c24 */ /* 0x000fe2000f8e02ff */
[----:B------:R1:W-:Y:S01]  /*14b90*/  STL.64 [R1+0x48], R4 ;  /* 0x0000480401007387 */ /* 0x0003e20000100a00 */
[----:B------:R-:W-:Y:S02]  /*14ba0*/  VIADD R0, R19, 0x12400 ;  /* 0x0001240013007836 */ /* 0x000fe40000000000 */
[----:B------:R-:W-:-:S03]  /*14bb0*/  IMAD R2, R3, UR5, R2 ;  /* 0x0000000503027c24 */ /* 0x000fc6000f8e0202 */
[----:B------:R-:W-:Y:S01]  /*14bc0*/  LOP3.LUT P0, RZ, R0, 0x3ff, RZ, 0xc0, !PT ;  /* 0x000003ff00ff7812 */ /* 0x000fe2000780c0ff */
[----:B------:R-:W-:-:S05]  /*14bd0*/  IMAD.IADD R0, R5, 0x1, R2 ;  /* 0x0000000105007824 */ /* 0x000fca00078e0202 */
[----:B------:R1:W-:Y:S07]  /*14be0*/  STL [R1+0x30], R0 ;  /* 0x0000300001007387 */ /* 0x0003ee0000100800 */
[----:B------:R-:W-:Y:S05]  /*14bf0*/  @!P0 BRA `(.L_x_1287) ;  /* 0x0000000000408947 */ /* 0x000fea0003800000 */
[----:B------:R-:W-:Y:S01]  /*14c00*/  MOV R2, 0x0 ;  /* 0x0000000000027802 */ /* 0x000fe20000000f00 */
[----:B------:R-:W-:Y:S01]  /*14c10*/  ULDC.64 UR6, c[0x4][0xa8] ;  /* 0x01002a0000067ab9 */ /* 0x000fe20000000a00 */
[----:B------:R-:W-:Y:S01]  /*14c20*/  ULDC.64 UR8, c[0x4][0xb0] ;  /* 0x01002c0000087ab9 */ /* 0x000fe20000000a00 */
[----:B------:R-:W-:Y:S01]  /*14c30*/  ULDC.64 UR4, c[0x4][0x20] ;  /* 0x0100080000047ab9 */ /* 0x000fe20000000a00 */
[----:B-1----:R-:W-:Y:S02]  /*14c40*/  IMAD.U32 R4, RZ, RZ, UR6 ;  /* 0x00000006ff047e24 */ /* 0x002fe4000f8e00ff */
[----:B------:R-:W1:Y:S01]  /*14c50*/  LDC.64 R2, c[0x4][R2] ;  /* 0x0100000002027b82 */ /* 0x000e620000000a00 */
[----:B------:R-:W-:Y:S02]  /*14c60*/  IMAD.U32 R5, RZ, RZ, UR7 ;  /* 0x00000007ff057e24 */ /* 0x000fe4000f8e00ff */
[----:B------:R-:W-:Y:S02]  /*14c70*/  IMAD.U32 R6, RZ, RZ, UR8 ;  /* 0x00000008ff067e24 */ /* 0x000fe4000f8e00ff */
[----:B0-----:R-:W-:-:S02]  /*14c80*/  IMAD.U32 R7, RZ, RZ, UR9 ;  /* 0x00000009ff077e24 */ /* 0x001fc4000f8e00ff */
[----:B--2---:R-:W-:Y:S02]  /*14c90*/  IMAD.U32 R10, RZ, RZ, UR4 ;  /* 0x00000004ff0a7e24 */ /* 0x004fe4000f8e00ff */
[----:B------:R-:W-:Y:S02]  /*14ca0*/  IMAD.U32 R11, RZ, RZ, UR5 ;  /* 0x00000005ff0b7e24 */ /* 0x000fe4000f8e00ff */
[----:B------:R-:W-:Y:S02]  /*14cb0*/  IMAD.MOV.U32 R8, RZ, RZ, 0x70 ;  /* 0x00000070ff087424 */ /* 0x000fe400078e00ff */
[----:B------:R-:W-:Y:S02]  /*14cc0*/  IMAD.MOV.U32 R12, RZ, RZ, 0x1 ;  /* 0x00000001ff0c7424 */ /* 0x000fe400078e00ff */
[----:B------:R-:W-:-:S07]  /*14cd0*/  IMAD.MOV.U32 R13, RZ, RZ, RZ ;  /* 0x000000ffff0d7224 */ /* 0x000fce00078e00ff */
[----:B------:R-:W-:-:S07]  /*14ce0*/  LEPC R20, `(.L_x_1287) ;  /* 0x000000001014794e */ /* 0x000fce0000000000 */
[----:B-1----:R-:W-:Y:S05]  /*14cf0*/  CALL.ABS.NOINC R2 ;  /* 0x0000000002007343 */ /* 0x002fea0003c00000 */
.L_x_1287:
[----:B------:R-:W-:Y:S05]  /*14d00*/  BSYNC B6 ;  /* 0x0000000000067941 */ /* 0x000fea0003800000 */
.L_x_1286:
[----:B-1----:R-:W3:Y:S01]  /*14d10*/  LDL.LU R0, [R1+0x30] ;  /* 0x0000300001007983 */ /* 0x002ee20000300800 */
[----:B------:R-:W-:Y:S01]  /*14d20*/  ULDC.64 UR6, c[0x0][0xa00] ;  /* 0x0002800000067ab9 */ /* 0x000fe20000000a00 */
[----:B0-----:R-:W0:Y:S01]  /*14d30*/  LDC R7, c[0x0][0x448] ;  /* 0x00011200ff077b82 */ /* 0x001e220000000800 */
[----:B------:R-:W-:Y:S01]  /*14d40*/  ULDC.64 UR4, c[0x0][0x2d8] ;  /* 0x0000b60000047ab9 */ /* 0x000fe20000000a00 */
[----:B------:R-:W3:Y:S04]  /*14d50*/  LDL.LU.64 R2, [R1+0x48] ;  /* 0x0000480001027983 */ /* 0x000ee80000300a00 */
[----:B------:R-:W4:Y:S04]  /*14d60*/  LDL R5, [R1+0xc] ;  /* 0x00000c0001057983 */ /* 0x000f280000100800 */
[----:B------:R-:W4:Y:S01]  /*14d70*/  LDL R9, [R1+0x28] ;  /* 0x0000280001097983 */ /* 0x000f220000100800 */
[----:B------:R-:W-:-:S04]  /*14d80*/  ISETP.NE.U32.AND P0, PT, RZ, UR6, PT ;  /* 0x00000006ff007c0c */ /* 0x000fc8000bf05070 */
[----:B------:R-:W-:Y:S01]  /*14d90*/  ISETP.NE.AND.EX P0, PT, RZ, UR7, PT, P0 ;  /* 0x00000007ff007c0c */ /* 0x000fe2000bf05300 */
[----:B------:R-:W1:Y:S01]  /*14da0*/  S2R R8, SR_TID.X ;  /* 0x0000000000087919 */ /* 0x000e620000002100 */
[----:B------:R-:W-:Y:S01]  /*14db0*/  ULDC.64 UR6, c[0x0][0x280] ;  /* 0x0000a00000067ab9 */ /* 0x000fe20000000a00 */
[----:B--2---:R-:W2:Y:S01]  /*14dc0*/  S2R R10, SR_TID.X ;  /* 0x00000000000a7919 */ /* 0x004ea20000002100 */
[----:B-1----:R-:W-:Y:S02]  /*14dd0*/  IMAD.SHL.U32 R8, R8, 0x10, RZ ;  /* 0x0000001008087824 */ /* 0x002fe400078e00ff */
[----:B--2---:R-:W-:-:S05]  /*14de0*/  IMAD.SHL.U32 R10, R10, 0x8, RZ ;  /* 0x000000080a0a7824 */ /* 0x004fca00078e00ff */
[----:B------:R-:W-:-:S04]  /*14df0*/  LOP3.LUT R10, R10, 0x38, RZ, 0xc0, !PT ;  /* 0x000000380a0a7812 */ /* 0x000fc800078ec0ff */
[C---:B------:R-:W-:Y:S02]  /*14e00*/  LOP3.LUT R11, R10.reuse, 0x40, RZ, 0xfc, !PT ;  /* 0x000000400a0b7812 */ /* 0x040fe400078efcff */
[----:B------:R-:W-:Y:S01]  /*14e10*/  LOP3.LUT R10, R10, 0x80, RZ, 0xfc, !PT ;  /* 0x000000800a0a7812 */ /* 0x000fe200078efcff */
[----:B---3--:R-:W-:Y:S01]  /*14e20*/  IMAD.MOV.U32 R3, RZ, RZ, R0 ;  /* 0x000000ffff037224 */ /* 0x008fe200078e0000 */
[----:B----4-:R-:W-:-:S04]  /*14e30*/  SHF.R.S32.HI R0, RZ, 0x1f, R5 ;  /* 0x0000001fff007819 */ /* 0x010fc80000011405 */
[----:B------:R-:W-:Y:S02]  /*14e40*/  SEL R4, R0, RZ, !P0 ;  /* 0x000000ff00047207 */ /* 0x000fe40004000000 */
[----:B------:R-:W-:Y:S02]  /*14e50*/  SEL R0, R5, RZ, !P0 ;  /* 0x000000ff05007207 */ /* 0x000fe40004000000 */
[----:B------:R-:W1:Y:S01]  /*14e60*/  S2R R5, SR_TID.X ;  /* 0x0000000000057919 */ /* 0x000e620000002100 */
[----:B0-----:R-:W-:Y:S01]  /*14e70*/  ISETP.NE.AND P0, PT, R7, 0x1, PT ;  /* 0x000000010700780c */ /* 0x001fe20003f05270 */
[----:B------:R-:W-:-:S04]  /*14e80*/  IMAD.WIDE.U32 R2, R16, UR4, R2 ;  /* 0x0000000410027c25 */ /* 0x000fc8000f8e0002 */
[----:B------:R-:W-:Y:S01]  /*14e90*/  IMAD R3, R16, UR5, R3 ;  /* 0x0000000510037c24 */ /* 0x000fe2000f8e0203 */
[----:B------:R-:W-:-:S07]  /*14ea0*/  ULDC.64 UR4, c[0x0][0x2e0] ;  /* 0x0000b80000047ab9 */ /* 0x000fce0000000a00 */
[----:B------:R-:W0:Y:S01]  /*14eb0*/  @P0 LDC R6, c[0x0][0x450] ;  /* 0x00011400ff060b82 */ /* 0x000e220000000800 */
[----:B-1----:R-:W-:-:S04]  /*14ec0*/  LOP3.LUT R5, R5, 0x7f, RZ, 0xc0, !PT ;  /* 0x0000007f05057812 */ /* 0x002fc800078ec0ff */
[----:B------:R-:W-:-:S04]  /*14ed0*/  SHF.R.U32.HI R5, RZ, 0x3, R5 ;  /* 0x00000003ff057819 */ /* 0x000fc80000011605 */
[----:B------:R-:W-:Y:S02]  /*14ee0*/  LOP3.LUT R8, R5, 0x70, R8, 0xf8, !PT ;  /* 0x0000007005087812 */ /* 0x000fe400078ef808 */
[----:B------:R-:W1:Y:S01]  /*14ef0*/  @P0 LDC R5, c[0x0][0x44c] ;  /* 0x00011300ff050b82 */ /* 0x000e620000000800 */
[----:B------:R-:W-:Y:S02]  /*14f00*/  IMAD R4, R4, UR4, RZ ;  /* 0x0000000404047c24 */ /* 0x000fe4000f8e02ff */
[----:B------:R-:W-:-:S04]  /*14f10*/  IMAD.WIDE.U32 R2, R0, UR4, R2 ;  /* 0x0000000400027c25 */ /* 0x000fc8000f8e0002 */
[----:B------:R-:W-:Y:S01]  /*14f20*/  IMAD R0, R0, UR5, R4 ;  /* 0x0000000500007c24 */ /* 0x000fe2000f8e0204 */
[----:B------:R-:W-:Y:S01]  /*14f30*/  ULDC.64 UR4, c[0x0][0x2d0] ;  /* 0x0000b40000047ab9 */ /* 0x000fe20000000a00 */
[----:B------:R-:W-:Y:S02]  /*14f40*/  IMAD.IADD R4, R8, 0x1, R9 ;  /* 0x0000000108047824 */ /* 0x000fe400078e0209 */
[----:B------:R-:W-:Y:S02]  /*14f50*/  IMAD.IADD R3, R3, 0x1, R0 ;  /* 0x0000000103037824 */ /* 0x000fe400078e0200 */
        /* <DEDUP_REMOVED lines=17> */
[----:B------:R-:W1:Y:S01]  /*15070*/  S2R R8, SR_TID.X ;  /* 0x0000000000087919 */ /* 0x000e620000002100 */
[----:B------:R-:W-:Y:S01]  /*15080*/  IMAD R0, R4, UR5, R0 ;  /* 0x0000000504007c24 */ /* 0x000fe2000f8e0200 */
[----:B------:R-:W-:-:S03]  /*15090*/  LEA R4, P3, R2, UR6, 0x1 ;  /* 0x0000000602047c11 */ /* 0x000fc6000f8608ff */
[----:B------:R-:W-:Y:S01]  /*150a0*/  IMAD.IADD R0, R3, 0x1, R0 ;  /* 0x0000000103007824 */ /* 0x000fe200078e0200 */
[----:B------:R-:W-:-:S04]  /*150b0*/  ISETP.GE.AND P1, PT, R11, UR4, PT ;  /* 0x000000040b007c0c */ /* 0x000fc8000bf26270 */
[----:B------:R-:W-:Y:S01]  /*150c0*/  LEA.HI.X R3, R2, UR7, R0, 0x1, P3 ;  /* 0x0000000702037c11 */ /* 0x000fe200098f0c00 */
[----:B-1----:R-:W-:-:S05]  /*150d0*/  IMAD.SHL.U32 R8, R8, 0x8, RZ ;  /* 0x0000000808087824 */ /* 0x002fca00078e00ff */
[----:B------:R-:W-:-:S04]  /*150e0*/  LOP3.LUT R8, R8, 0x38, RZ, 0xc0, !PT ;  /* 0x0000003808087812 */ /* 0x000fc800078ec0ff */
[----:B------:R-:W-:Y:S01]  /*150f0*/  ISETP.GE.AND P2, PT, R8, UR4, PT ;  /* 0x0000000408007c0c */ /* 0x000fe2000bf46270 */
[----:B------:R-:W-:-:S03]  /*15100*/  UMOV UR4, 0xffffffff ;  /* 0xffffffff00047882 */ /* 0x000fc60000000000 */
[----:B0-----:R-:W-:Y:S09]  /*15110*/  BRA.DIV UR4, `(.L_x_1288) ;  /* 0x0000004e04b87947 */ /* 0x001ff2000b800000 */
[----:B------:R-:W0:Y:S01]  /*15120*/  S2R R6, SR_TID.X ;  /* 0x0000000000067919 */ /* 0x000e220000002100 */
[----:B------:R-:W2:Y:S01]  /*15130*/  LDL.LU R9, [R1+0x28] ;  /* 0x0000280001097983 */ /* 0x000ea20000300800 */
[----:B0-----:R-:W-:-:S04]  /*15140*/  LOP3.LUT R6, R6, 0x7f, RZ, 0xc0, !PT ;  /* 0x0000007f06067812 */ /* 0x001fc800078ec0ff */
[----:B------:R-:W-:Y:S02]  /*15150*/  SHF.R.U32.HI R8, RZ, 0x3, R6 ;  /* 0x00000003ff087819 */ /* 0x000fe40000011606 */
[----:B------:R-:W3:Y:S01]  /*15160*/  LDL.LU R6, [R1+0x2c] ;  /* 0x00002c0001067983 */ /* 0x000ee20000300800 */
[----:B------:R-:W0:Y:S01]  /*15170*/  S2R R11, SR_TID.X ;  /* 0x00000000000b7919 */ /* 0x000e220000002100 */
[----:B------:R-:W-:Y:S01]  /*15180*/  ULDC.64 UR4, c[0x0][0x208] ;  /* 0x0000820000047ab9 */ /* 0x000fe20000000a00 */
[----:B0-----:R-:W-:-:S05]  /*15190*/  IMAD.SHL.U32 R11, R11, 0x8, RZ ;  /* 0x000000080b0b7824 */ /* 0x001fca00078e00ff */
[----:B------:R-:W-:Y:S01]  /*151a0*/  LOP3.LUT R11, R11, 0x38, RZ, 0xc0, !PT ;  /* 0x000000380b0b7812 */ /* 0x000fe200078ec0ff */
[----:B--2---:R-:W-:-:S04]  /*151b0*/  IMAD.IADD R0, R8, 0x1, R9 ;  /* 0x0000000108007824 */ /* 0x004fc800078e0209 */
[----:B------:R-:W-:Y:S01]  /*151c0*/  VIADD R5, R0, 0x10 ;  /* 0x0000001000057836 */ /* 0x000fe20000000000 */
[----:B------:R-:W-:Y:S01]  /*151d0*/  SHFL.IDX PT, R9, R3, 0x1, 0x181f ;  /* 0x00381f0003097f89 */ /* 0x000fe200000e0000 */
[----:B---3--:R-:W-:-:S03]  /*151e0*/  IMAD R2, R6, R7, RZ ;  /* 0x0000000706027224 */ /* 0x008fc600078e02ff */
[----:B------:R-:W0:Y:S04]  /*151f0*/  SHFL.IDX PT, R7, R4, RZ, 0x181f ;  /* 0x00181fff04077589 */ /* 0x000e2800000e0000 */
[----:B------:R-:W1:Y:S01]  /*15200*/  SHFL.IDX PT, R6, R3, RZ, 0x181f ;  /* 0x00181fff03067589 */ /* 0x000e6200000e0000 */
[-C--:B------:R-:W-:Y:S02]  /*15210*/  ISETP.GE.AND P4, PT, R0, R2.reuse, PT ;  /* 0x000000020000720c */ /* 0x080fe40003f86270 */
[----:B------:R-:W-:Y:S02]  /*15220*/  ISETP.GE.AND P3, PT, R5, R2, PT ;  /* 0x000000020500720c */ /* 0x000fe40003f66270 */
[----:B------:R-:W2:Y:S09]  /*15230*/  SHFL.IDX PT, R5, R4, 0x1, 0x181f ;  /* 0x00381f0004057f89 */ /* 0x000eb200000e0000 */
[----:B0-----:R-:W-:-:S05]  /*15240*/  @!P4 LEA R7, P5, R11, R7, 0x1 ;  /* 0x000000070b07c211 */ /* 0x001fca00078a08ff */
[----:B-1----:R-:W-:-:S05]  /*15250*/  @!P4 IMAD.X R6, RZ, RZ, R6, P5 ;  /* 0x000000ffff06c224 */ /* 0x002fca00028e0606 */
[----:B------:R-:W-:-:S04]  /*15260*/  @!P4 LOP3.LUT R7, R7, R6, RZ, 0x3c, !PT ;  /* 0x000000060707c212 */ /* 0x000fc800078e3cff */
[----:B------:R-:W-:Y:S02]  /*15270*/  @!P4 LOP3.LUT R6, R7, R6, RZ, 0x3c, !PT ;  /* 0x000000060706c212 */ /* 0x000fe400078e3cff */
[----:B--2---:R-:W-:Y:S02]  /*15280*/  @!P3 LEA R8, P5, R11, R5, 0x1 ;  /* 0x000000050b08b211 */ /* 0x004fe400078a08ff */
        /* <DEDUP_REMOVED lines=67> */
.L_x_1411:
        /* <DEDUP_REMOVED lines=16> */
.L_x_1290:
[----:B------:R-:W-:Y:S05]  /*157c0*/  BSYNC B0 ;  /* 0x0000000000007941 */ /* 0x000fea0003800000 */
.L_x_1289:
[----:B------:R-:W-:Y:S01]  /*157d0*/  NOP ;  /* 0x0000000000007918 */ /* 0x000fe20000000000 */
[----:B------:R-:W-:Y:S01]  /*157e0*/  PLOP3.LUT P0, PT, PT, PT, PT, 0x80, 0x0 ;  /* 0x000000000000781c */ /* 0x000fe20003f0f070 */
[----:B------:R-:W-:-:S12]  /*157f0*/  VIADD R11, R19, 0x30800 ;  /* 0x00030800130b7836 */ /* 0x000fd80000000000 */
.L_x_1291:
        /* <DEDUP_REMOVED lines=16> */
[----:B------:R-:W4:Y:S03]  /*15900*/  SYNCS.PHASECHK.TRANS64.TRYWAIT P0, [R19+URZ+0x30820], R0 ;  /* 0x03082000130075a7 */ /* 0x000f26000800017f */
[----:B---34-:R-:W-:Y:S05]  /*15910*/  @!P0 BRA `(.L_x_1293) ;  /* 0x0000005000b48947 */ /* 0x018fea0003800000 */
.L_x_1412:
[----:B------:R-:W-:Y:S05]  /*15920*/  BSYNC B0 ;  /* 0x0000000000007941 */ /* 0x000fea0003800000 */
.L_x_1292:
[----:B------:R-:W3:Y:S04]  /*15930*/  LDL R2, [R1+0x3c] ;  /* 0x00003c0001027983 */ /* 0x000ee80000100800 */
[----:B0-----:R-:W4:Y:S01]  /*15940*/  LDL R4, [R1+0x24] ;  /* 0x0000240001047983 */ /* 0x001f220000100800 */
[----:B------:R-:W-:Y:S01]  /*15950*/  BSSY B0, `(.L_x_1294) ;  /* 0x0000251000007945 */ /* 0x000fe20003800000 */
[----:B---3--:R-:W-:-:S05]  /*15960*/  VIADD R0, R2, 0xfffffffe ;  /* 0xfffffffe02007836 */ /* 0x008fca0000000000 */
[----:B----4-:R-:W-:-:S13]  /*15970*/  ISETP.GE.AND P0, PT, R0, R4, PT ;  /* 0x000000040000720c */ /* 0x010fda0003f06270 */
[----:B------:R-:W-:Y:S05]  /*15980*/  @!P0 BRA `(.L_x_1295) ;  /* 0x0000002400348947 */ /* 0x000fea0003800000 */
[----:B------:R-:W3:Y:S04]  /*15990*/  LDL.LU R2, [R1+0x40] ;  /* 0x0000400001027983 */ /* 0x000ee80000300800 */
[----:B------:R-:W4:Y:S04]  /*159a0*/  LDL.LU R7, [R1+0x38] ;  /* 0x0000380001077983 */ /* 0x000f280000300800 */
[----:B--2---:R-:W2:Y:S04]  /*159b0*/  LDL.LU R3, [R1+0x54] ;  /* 0x0000540001037983 */ /* 0x004ea80000300800 */
[----:B------:R-:W5:Y:S04]  /*159c0*/  LDL.LU R6, [R1+0x34] ;  /* 0x0000340001067983 */ /* 0x000f680000300800 */
[----:B-1----:R-:W5:Y:S01]  /*159d0*/  LDL.LU R5, [R1+0x58] ;  /* 0x0000580001057983 */ /* 0x002f620000300800 */
[----:B------:R-:W-:Y:S01]  /*159e0*/  LOP3.LUT R10, RZ, R4, RZ, 0x33, !PT ;  /* 0x00000004ff0a7212 */ /* 0x000fe200078e33ff */
[----:B------:R-:W-:Y:S01]  /*159f0*/  BSSY B2, `(.L_x_1296) ;  /* 0x00000cd000027945 */ /* 0x000fe20003800000 */
[----:B---3--:R-:W-:-:S04]  /*15a00*/  VIADD R2, R2, 0x1 ;  /* 0x0000000102027836 */ /* 0x008fc80000000000 */
[----:B----4-:R-:W-:Y:S01]  /*15a10*/  IMAD R2, R2, R7, RZ ;  /* 0x0000000702027224 */ /* 0x010fe200078e02ff */
[----:B--2---:R-:W-:-:S04]  /*15a20*/  LOP3.LUT R3, RZ, R3, RZ, 0x33, !PT ;  /* 0x00000003ff037212 */ /* 0x004fc800078e33ff */
[----:B------:R-:W-:-:S04]  /*15a30*/  LOP3.LUT R2, RZ, R2, RZ, 0x33, !PT ;  /* 0x00000002ff027212 */ /* 0x000fc800078e33ff */
[----:B-----5:R-:W-:Y:S02]  /*15a40*/  VIADDMNMX R2, R2, -R6, R3, !PT ;  /* 0x8000000602027246 */ /* 0x020fe40007800103 */
[----:B------:R-:W-:-:S04]  /*15a50*/  LOP3.LUT R7, RZ, R5, RZ, 0x33, !PT ;  /* 0x00000005ff077212 */ /* 0x000fc800078e33ff */
[----:B------:R-:W-:-:S04]  /*15a60*/  VIMNMX R7, R2, R7, !PT ;  /* 0x0000000702077248 */ /* 0x000fc80007fe0100 */
[----:B------:R-:W-:Y:S02]  /*15a70*/  VIADDMNMX R10, R7, 0x2, R10, !PT ;  /* 0x00000002070a7846 */ /* 0x000fe4000780010a */
[----:B------:R-:W-:-:S05]  /*15a80*/  LOP3.LUT R2, RZ, R7, RZ, 0x33, !PT ;  /* 0x00000007ff027212 */ /* 0x000fca00078e33ff */
[----:B------:R-:W-:-:S05]  /*15a90*/  IMAD.IADD R2, R10, 0x1, R2 ;  /* 0x000000010a027824 */ /* 0x000fca00078e0202 */
[----:B------:R-:W-:-:S04]  /*15aa0*/  LOP3.LUT R2, R2, 0x1, RZ, 0xc0, !PT ;  /* 0x0000000102027812 */ /* 0x000fc800078ec0ff */
[----:B------:R-:W-:-:S13]  /*15ab0*/  ISETP.NE.U32.AND P0, PT, R2, 0x1, PT ;  /* 0x000000010200780c */ /* 0x000fda0003f05070 */
[----:B------:R-:W-:Y:S05]  /*15ac0*/  @P0 BRA `(.L_x_1297) ;  /* 0x0000000800fc0947 */ /* 0x000fea0003800000 */
[----:B------:R-:W2:Y:S04]  /*15ad0*/  LDL R5, [R1+0x10] ;  /* 0x0000100001057983 */ /* 0x000ea80000100800 */
[----:B------:R-:W3:Y:S01]  /*15ae0*/  LDL R4, [R1+0x14] ;  /* 0x0000140001047983 */ /* 0x000ee20000100800 */
[----:B------:R-:W-:Y:S01]  /*15af0*/  LOP3.LUT P1, RZ, R18, 0x1, RZ, 0xc0, !PT ;  /* 0x0000000112ff7812 */ /* 0x000fe2000782c0ff */
[----:B------:R-:W-:Y:S01]  /*15b00*/  BSSY B1, `(.L_x_1298) ;  /* 0x00000b7000017945 */ /* 0x000fe20003800000 */
[----:B--2---:R-:W-:-:S05]  /*15b10*/  VIADD R8, R5, 0x1 ;  /* 0x0000000105087836 */ /* 0x004fca0000000000 */
[----:B------:R-:W-:-:S04]  /*15b20*/  ISETP.NE.AND P0, PT, R8, 0x2, PT ;  /* 0x000000020800780c */ /* 0x000fc80003f05270 */
[----:B------:R-:W-:Y:S02]  /*15b30*/  SEL R9, RZ, 0x1, P0 ;  /* 0x00000001ff097807 */ /* 0x000fe40000000000 */
[----:B------:R-:W-:Y:S02]  /*15b40*/  SEL R8, R8, RZ, P0 ;  /* 0x000000ff08087207 */ /* 0x000fe40000000000 */
[----:B---3--:R-:W-:Y:S01]  /*15b50*/  LOP3.LUT R9, R4, R9, RZ, 0x3c, !PT ;  /* 0x0000000904097212 */ /* 0x008fe200078e3cff */
[----:B------:R-:W-:Y:S06]  /*15b60*/  @!P1 BRA `(.L_x_1299) ;  /* 0x0000000800c09947 */ /* 0x000fec0003800000 */
        /* <DEDUP_REMOVED lines=23> */
[----:B------:R-:W-:-:S06]  /*15ce0*/  LEA.HI.X R5, R2, UR5, R3, 0x2, P0 ;  /* 0x0000000502057c11 */ /* 0x000fcc00080f1403 */
[----:B------:R0:W5:Y:S03]  /*15cf0*/  LDG.E R5, desc[UR8][R4.64] ;  /* 0x0000000804057981 */ /* 0x000166000c1e1900 */
.L_x_1300:
[----:B------:R-:W-:Y:S01]  /*15d00*/  IMAD R3, R8, 0x8, R19 ;  /* 0x0000000808037824 */ /* 0x000fe200078e0213 */
[----:B------:R-:W-:Y:S01]  /*15d10*/  SHF.L.U32 R2, R9, 0x1f, RZ ;  /* 0x0000001f09027819 */ /* 0x000fe200000006ff */
[----:B------:R-:W-:Y:S03]  /*15d20*/  BSSY B3, `(.L_x_1301) ;  /* 0x0000003000037945 */ /* 0x000fe60003800000 */
[----:B------:R-:W1:Y:S02]  /*15d30*/  SYNCS.PHASECHK.TRANS64.TRYWAIT P0, [R3+URZ+0x30840], R2 ;  /* 0x03084002030075a7 */ /* 0x000e64000800017f */
[----:B-1----:R-:W-:Y:S05]  /*15d40*/  @!P0 BRA `(.L_x_1302) ;  /* 0x0000004c00bc8947 */ /* 0x002fea0003800000 */
.L_x_1413:
[----:B------:R-:W-:Y:S05]  /*15d50*/  BSYNC B3 ;  /* 0x0000000000037941 */ /* 0x000fea0003800000 */
.L_x_1301:
        /* <DEDUP_REMOVED lines=12> */
.L_x_1304:
[----:B------:R-:W-:Y:S05]  /*15e20*/  BSYNC B3 ;  /* 0x0000000000037941 */ /* 0x000fea0003800000 */
.L_x_1303:
        /* <DEDUP_REMOVED lines=12> */
.L_x_1305:
        /* <DEDUP_REMOVED lines=16> */
.L_x_1306:
        /* <DEDUP_REMOVED lines=16> */
.L_x_1307:
        /* <DEDUP_REMOVED lines=10> */
[----:B------:R-:W2:Y:S04]  /*16190*/  LDL.LU R12, [R1+0x14] ;  /* 0x00001400010c7983 */ /* 0x000ea80000300800 */
[----:B------:R-:W3:Y:S01]  /*161a0*/  LDL R6, [R1+0x10] ;  /* 0x0000100001067983 */ /* 0x000ee20000100800 */
[----:B------:R-:W-:Y:S01]  /*161b0*/  BSSY B3, `(.L_x_1308) ;  /* 0x0000005000037945 */ /* 0x000fe20003800000 */
[----:B--2---:R-:W-:Y:S01]  /*161c0*/  SHF.L.U32 R2, R12, 0x1f, RZ ;  /* 0x0000001f0c027819 */ /* 0x004fe200000006ff */
[----:B---3--:R-:W-:-:S04]  /*161d0*/  IMAD R3, R6, 0x8, R11 ;  /* 0x0000000806037824 */ /* 0x008fc800078e020b */
[----:B------:R-:W0:Y:S02]  /*161e0*/  SYNCS.PHASECHK.TRANS64.TRYWAIT P0, [R3+URZ+0x60], R2 ;  /* 0x00006002030075a7 */ /* 0x000e24000800017f */
[----:B0-----:R-:W-:Y:S05]  /*161f0*/  @!P0 BRA `(.L_x_1309) ;  /* 0x0000004800a48947 */ /* 0x001fea0003800000 */
.L_x_1414:
[----:B------:R-:W-:Y:S05]  /*16200*/  BSYNC B3 ;  /* 0x0000000000037941 */ /* 0x000fea0003800000 */
.L_x_1308:
[----:B------:R-:W-:Y:S01]  /*16210*/  BSSY B3, `(.L_x_1310) ;  /* 0x000000d000037945 */ /* 0x000fe20003800000 */
[----:B------:R-:W-:Y:S02]  /*16220*/  IMAD.MOV.U32 R12, RZ, RZ, 0x0 ;  /* 0x00000000ff0c7424 */ /* 0x000fe400078e00ff */
[----:B------:R-:W-:Y:S01]  /*16230*/  IMAD.MOV.U32 R13, RZ, RZ, 0x14f00000 ;  /* 0x14f00000ff0d7424 */ /* 0x000fe200078e00ff */
[----:B------:R-:W-:Y:S06]  /*16240*/  @P1 BRA `(.L_x_1311) ;  /* 0x0000000000241947 */ /* 0x000fec0003800000 */
[----:B------:R-:W2:Y:S01]  /*16250*/  LDL R6, [R1+0x10] ;  /* 0x0000100001067983 */ /* 0x000ea20000100800 */
[----:B0-----:R-:W-:Y:S01]  /*16260*/  IMAD.MOV.U32 R3, RZ, RZ, 0x9000 ;  /* 0x00009000ff037424 */ /* 0x001fe200078e00ff */
[----:B------:R-:W0:Y:S02]  /*16270*/  S2R R4, SR_TID.X ;  /* 0x0000000000047919 */ /* 0x000e240000002100 */
[----:B0-----:R-:W-:-:S04]  /*16280*/  LOP3.LUT R4, R4, 0x1f, RZ, 0xc0, !PT ;  /* 0x0000001f04047812 */ /* 0x001fc800078ec0ff */
[----:B------:R-:W-:Y:S01]  /*16290*/  ISETP.NE.AND P0, PT, R4, RZ, PT ;  /* 0x000000ff0400720c */ /* 0x000fe20003f05270 */
[----:B--2---:R-:W-:-:S04]  /*162a0*/  IMAD R2, R6, 0x8, R19 ;  /* 0x0000000806027824 */ /* 0x004fc800078e0213 */
[----:B------:R1:W-:Y:S08]  /*162b0*/  SYNCS.ARRIVE.TRANS64 RZ, [R2+URZ+0x30850], R3 ;  /* 0x0308500302ff79a7 */ /* 0x0003f0000800003f */
[----:B------:R-:W-:Y:S05]  /*162c0*/  @!P0 BRA `(.L_x_1311) ;  /* 0x0000000000048947 */ /* 0x000fea0003800000 */
[----:B------:R-:W-:Y:S01]  /*162d0*/  BPT.TRAP 0x1 ;  /* 0x000000040000795c */ /* 0x000fe20000300000 */
.L_x_1311:
[----:B------:R-:W-:Y:S05]  /*162e0*/  BSYNC B3 ;  /* 0x0000000000037941 */ /* 0x000fea0003800000 */
.L_x_1310:
[----:B01----:R-:W2:Y:S04]  /*162f0*/  LDL.LU R2, [R1+0x10] ;  /* 0x0000100001027983 */ /* 0x003ea80000300800 */
[----:B------:R-:W3:Y:S04]  /*16300*/  LDL R6, [R1+0x18] ;  /* 0x0000180001067983 */ /* 0x000ee80000100800 */
[----:B------:R-:W3:Y:S01]  /*16310*/  LDL.LU R4, [R1+0x4] ;  /* 0x0000040001047983 */ /* 0x000ee20000300800 */
[----:B------:R-:W-:Y:S01]  /*16320*/  R2UR UR10, R14 ;  /* 0x000000000e0a72ca */ /* 0x000fe200000e0000 */
[----:B------:R-:W-:Y:S01]  /*16330*/  UIADD3 UR4, UP0, UR36, 0x470, URZ ;  /* 0x0000047024047890 */ /* 0x000fe2000ff1e03f */
[----:B------:R-:W-:-:S02]  /*16340*/  R2UR UR6, R12 ;  /* 0x000000000c0672ca */ /* 0x000fc400000e0000 */
[----:B------:R-:W-:Y:S01]  /*16350*/  R2UR UR7, R13 ;  /* 0x000000000d0772ca */ /* 0x000fe200000e0000 */
[----:B------:R-:W-:Y:S01]  /*16360*/  UIADD3.X UR5, URZ, UR37, URZ, UP0, !UPT ;  /* 0x000000253f057290 */ /* 0x000fe200087fe43f */
[----:B------:R-:W-:Y:S01]  /*16370*/  PLOP3.LUT P0, PT, PT, PT, PT, 0x80, 0x0 ;  /* 0x000000000000781c */ /* 0x000fe20003f0f070 */
[C-C-:B--2---:R-:W-:Y:S02]  /*16380*/  IMAD R3, R2.reuse, 0x8, R19.reuse ;  /* 0x0000000802037824 */ /* 0x144fe400078e0213 */
[----:B------:R-:W-:Y:S02]  /*16390*/  IMAD R2, R2, 0x9000, R19 ;  /* 0x0000900002027824 */ /* 0x000fe400078e0213 */
[----:B------:R-:W-:Y:S02]  /*163a0*/  VIADD R3, R3, 0x30850 ;  /* 0x0003085003037836 */ /* 0x000fe40000000000 */
[----:B---3--:R-:W-:Y:S02]  /*163b0*/  IMAD R4, R4, 0x60, R6 ;  /* 0x0000006004047824 */ /* 0x008fe400078e0206 */
[----:B------:R-:W-:-:S07]  /*163c0*/  VIADD R6, R2, 0x400 ;  /* 0x0000040002067836 */ /* 0x000fce0000000000 */
.L_x_1312:
        /* <DEDUP_REMOVED lines=15> */
.L_x_1313:
        /* <DEDUP_REMOVED lines=15> */
.L_x_1314:
        /* <DEDUP_REMOVED lines=12> */
.L_x_1299:
[----:B------:R-:W-:Y:S05]  /*16670*/  BSYNC B1 ;  /* 0x0000000000017941 */ /* 0x000fea0003800000 */
.L_x_1298:
[----:B0-----:R-:W2:Y:S04]  /*16680*/  LDL.LU R0, [R1+0x3c] ;  /* 0x00003c0001007983 */ /* 0x001ea80000300800 */
[----:B------:R0:W-:Y:S04]  /*16690*/  STL [R1+0x10], R8 ;  /* 0x0000100801007387 */ /* 0x0001e80000100800 */
[----:B------:R0:W-:Y:S02]  /*166a0*/  STL [R1+0x14], R9 ;  /* 0x0000140901007387 */ /* 0x0001e40000100800 */
[----:B0-2---:R-:W-:-:S07]  /*166b0*/  VIADD R0, R0, 0xfffffffd ;  /* 0xfffffffd00007836 */ /* 0x005fce0000000000 */
.L_x_1297:
[----:B------:R-:W-:Y:S05]  /*166c0*/  BSYNC B2 ;  /* 0x0000000000027941 */ /* 0x000fea0003800000 */
.L_x_1296:
[----:B------:R-:W-:-:S05]  /*166d0*/  VIADD R10, R10, 0xfffffffe ;  /* 0xfffffffe0a0a7836 */ /* 0x000fca0000000000 */
[----:B------:R-:W-:-:S13]  /*166e0*/  ISETP.NE.AND P0, PT, R10, R7, PT ;  /* 0x000000070a00720c */ /* 0x000fda0003f05270 */
[----:B------:R-:W-:Y:S05]  /*166f0*/  @!P0 BRA `(.L_x_1295) ;  /* 0x0000001400d88947 */ /* 0x000fea0003800000 */
[----:B------:R-:W-:-:S07]  /*16700*/  IMAD.MOV.U32 R9, RZ, RZ, R17 ;  /* 0x000000ffff097224 */ /* 0x000fce00078e0011 */
.L_x_1349:
[----:B--2---:R-:W2:Y:S04]  /*16710*/  LDL R3, [R1+0x10] ;  /* 0x0000100001037983 */ /* 0x004ea80000100800 */
[----:B------:R-:W3:Y:S01]  /*16720*/  LDL R2, [R1+0x14] ;  /* 0x0000140001027983 */ /* 0x000ee20000100800 */
[----:B------:R-:W-:Y:S01]  /*16730*/  LOP3.LUT P1, RZ, R18, 0x1, RZ, 0xc0, !PT ;  /* 0x0000000112ff7812 */ /* 0x000fe2000782c0ff */
[----:B------:R-:W-:Y:S05]  /*16740*/  YIELD ;  /* 0x0000000000007946 */ /* 0x000fea0003800000 */
[----:B------:R-:W-:Y:S01]  /*16750*/  BSSY B1, `(.L_x_1315) ;  /* 0x00000b4000017945 */ /* 0x000fe20003800000 */
[----:B--2---:R-:W-:-:S05]  /*16760*/  VIADD R4, R3, 0x1 ;  /* 0x0000000103047836 */ /* 0x004fca0000000000 */
[----:B------:R-:W-:-:S04]  /*16770*/  ISETP.NE.AND P0, PT, R4, 0x2, PT ;  /* 0x000000020400780c */ /* 0x000fc80003f05270 */
[----:B------:R-:W-:Y:S02]  /*16780*/  SEL R5, RZ, 0x1, P0 ;  /* 0x00000001ff057807 */ /* 0x000fe40000000000 */
[----:B------:R-:W-:Y:S02]  /*16790*/  SEL R4, R4, RZ, P0 ;  /* 0x000000ff04047207 */ /* 0x000fe40000000000 */
[----:B---3--:R-:W-:Y:S01]  /*167a0*/  LOP3.LUT R5, R2, R5, RZ, 0x3c, !PT ;  /* 0x0000000502057212 */ /* 0x008fe200078e3cff */
[----:B01----:R-:W-:Y:S06]  /*167b0*/  @!P1 BRA `(.L_x_1316) ;  /* 0x0000000800b49947 */ /* 0x003fec0003800000 */
        /* <DEDUP_REMOVED lines=25> */
.L_x_1317:
[----:B------:R-:W-:Y:S01]  /*16950*/  IMAD R3, R4, 0x8, R19 ;  /* 0x0000000804037824 */ /* 0x000fe200078e0213 */
[----:B------:R-:W-:Y:S01]  /*16960*/  SHF.L.U32 R2, R5, 0x1f, RZ ;  /* 0x0000001f05027819 */ /* 0x000fe200000006ff */
[----:B------:R-:W-:Y:S03]  /*16970*/  BSSY B2, `(.L_x_1318) ;  /* 0x0000003000027945 */ /* 0x000fe60003800000 */
[----:B------:R-:W1:Y:S02]  /*16980*/  SYNCS.PHASECHK.TRANS64.TRYWAIT P0, [R3+URZ+0x30840], R2 ;  /* 0x03084002030075a7 */ /* 0x000e64000800017f */
[----:B-1----:R-:W-:Y:S05]  /*16990*/  @!P0 BRA `(.L_x_1319) ;  /* 0x0000004000d08947 */ /* 0x002fea0003800000 */
.L_x_1415:
[----:B------:R-:W-:Y:S05]  /*169a0*/  BSYNC B2 ;  /* 0x0000000000027941 */ /* 0x000fea0003800000 */
.L_x_1318:
        /* <DEDUP_REMOVED lines=12> */
.L_x_1321:
[----:B------:R-:W-:Y:S05]  /*16a70*/  BSYNC B2 ;  /* 0x0000000000027941 */ /* 0x000fea0003800000 */
.L_x_1320:
        /* <DEDUP_REMOVED lines=12> */
.L_x_1322:
        /* <DEDUP_REMOVED lines=16> */
.L_x_1323:
        /* <DEDUP_REMOVED lines=16> */
.L_x_1324:
        /* <DEDUP_REMOVED lines=17> */
.L_x_1416:
[----:B------:R-:W-:Y:S05]  /*16e50*/  BSYNC B2 ;  /* 0x0000000000027941 */ /* 0x000fea0003800000 */
.L_x_1325:
        /* <DEDUP_REMOVED lines=11> */
.L_x_1328:
[----:B------:R-:W-:Y:S05]  /*16f10*/  BSYNC B2 ;  /* 0x0000000000027941 */ /* 0x000fea0003800000 */
.L_x_1327:
[----:B0-----:R-:W2:Y:S04]  /*16f20*/  LDL.LU R3, [R1+0x10] ;  /* 0x0000100001037983 */ /* 0x001ea80000300800 */
[----:B------:R-:W3:Y:S04]  /*16f30*/  LDL R7, [R1+0x18] ;  /* 0x0000180001077983 */ /* 0x000ee80000100800 */
[----:B------:R-:W3:Y:S01]  /*16f40*/  LDL.LU R6, [R1+0x4] ;  /* 0x0000040001067983 */ /* 0x000ee20000300800 */
[----:B------:R-:W-:Y:S01]  /*16f50*/  R2UR UR10, R10 ;  /* 0x000000000a0a72ca */ /* 0x000fe200000e0000 */
[----:B------:R-:W-:Y:S01]  /*16f60*/  UIADD3 UR4, UP0, UR36, 0x470, URZ ;  /* 0x0000047024047890 */ /* 0x000fe2000ff1e03f */
[----:B------:R-:W-:Y:S01]  /*16f70*/  R2UR UR6, R12 ;  /* 0x000000000c0672ca */ /* 0x000fe200000e0000 */
[----:B------:R-:W-:Y:S01]  /*16f80*/  VIADD R2, R2, 0x50 ;  /* 0x0000005002027836 */ /* 0x000fe20000000000 */
[----:B------:R-:W-:Y:S01]  /*16f90*/  R2UR UR7, R13 ;  /* 0x000000000d0772ca */ /* 0x000fe200000e0000 */
[----:B------:R-:W-:Y:S01]  /*16fa0*/  UIADD3.X UR5, URZ, UR37, URZ, UP0, !UPT ;  /* 0x000000253f057290 */ /* 0x000fe200087fe43f */
[----:B------:R-:W-:Y:S01]  /*16fb0*/  PLOP3.LUT P0, PT, PT, PT, PT, 0x80, 0x0 ;  /* 0x000000000000781c */ /* 0x000fe20003f0f070 */
[----:B--2---:R-:W-:-:S02]  /*16fc0*/  IMAD R3, R3, 0x9000, R19 ;  /* 0x0000900003037824 */ /* 0x004fc400078e0213 */
[----:B---3--:R-:W-:Y:S02]  /*16fd0*/  IMAD R6, R6, 0x60, R7 ;  /* 0x0000006006067824 */ /* 0x008fe400078e0207 */
[----:B------:R-:W-:-:S08]  /*16fe0*/  VIADD R7, R3, 0x400 ;  /* 0x0000040003077836 */ /* 0x000fd00000000000 */
.L_x_1329:
        /* <DEDUP_REMOVED lines=15> */
.L_x_1330:
        /* <DEDUP_REMOVED lines=15> */
.L_x_1331:
        /* <DEDUP_REMOVED lines=12> */
.L_x_1316:
[----:B------:R-:W-:Y:S05]  /*17290*/  BSYNC B1 ;  /* 0x0000000000017941 */ /* 0x000fea0003800000 */
.L_x_1315:
[----:B------:R-:W-:Y:S01]  /*172a0*/  VIADD R3, R4, 0x1 ;  /* 0x0000000104037836 */ /* 0x000fe20000000000 */
[----:B------:R-:W-:Y:S01]  /*172b0*/  LOP3.LUT P1, RZ, R18, 0x1, RZ, 0xc0, !PT ;  /* 0x0000000112ff7812 */ /* 0x000fe2000782c0ff */
[----:B------:R-:W-:Y:S01]  /*172c0*/  BSSY B1, `(.L_x_1332) ;  /* 0x00000b5000017945 */ /* 0x000fe20003800000 */
[----:B------:R-:W-:Y:S02]  /*172d0*/  VIADD R6, R0, 0xffffffff ;  /* 0xffffffff00067836 */ /* 0x000fe40000000000 */
[----:B------:R-:W-:-:S04]  /*172e0*/  ISETP.NE.AND P0, PT, R3, 0x2, PT ;  /* 0x000000020300780c */ /* 0x000fc80003f05270 */
[----:B------:R-:W-:Y:S02]  /*172f0*/  SEL R2, RZ, 0x1, P0 ;  /* 0x00000001ff027807 */ /* 0x000fe40000000000 */
[----:B------:R-:W-:Y:S02]  /*17300*/  SEL R12, R3, RZ, P0 ;  /* 0x000000ff030c7207 */ /* 0x000fe40000000000 */
[----:B------:R-:W-:-:S05]  /*17310*/  LOP3.LUT R10, R5, R2, RZ, 0x3c, !PT ;  /* 0x00000002050a7212 */ /* 0x000fca00078e3cff */
[----:B------:R1:W-:Y:S04]  /*17320*/  STL [R1+0x14], R10 ;  /* 0x0000140a01007387 */ /* 0x0003e80000100800 */
[----:B------:R1:W-:Y:S01]  /*17330*/  STL [R1+0x10], R12 ;  /* 0x0000100c01007387 */ /* 0x0003e20000100800 */
[----:B------:R-:W-:Y:S05]  /*17340*/  @!P1 BRA `(.L_x_1333) ;  /* 0x0000000800b09947 */ /* 0x000fea0003800000 */
[----:B------:R-:W-:Y:S01]  /*17350*/  ULDC.64 UR4, c[0x0][0x418] ;  /* 0x0001060000047ab9 */ /* 0x000fe20000000a00 */
[----:B------:R-:W-:Y:S01]  /*17360*/  IMAD.MOV.U32 R7, RZ, RZ, R6 ;  /* 0x000000ffff077224 */ /* 0x000fe200078e0006 */
[----:B------:R-:W-:-:S04]  /*17370*/  ISETP.NE.U32.AND P0, PT, RZ, UR4, PT ;  /* 0x00000004ff007c0c */ /* 0x000fc8000bf05070 */
[----:B------:R-:W-:-:S13]  /*17380*/  ISETP.NE.AND.EX P0, PT, RZ, UR5, PT, P0 ;  /* 0x00000005ff007c0c */ /* 0x000fda000bf05300 */
[----:B------:R-:W-:Y:S05]  /*17390*/  @!P0 BRA `(.L_x_1334) ;  /* 0x0000000000508947 */ /* 0x000fea0003800000 */
[----:B------:R-:W2:Y:S01]  /*173a0*/  LDL R14, [R1+0x1c] ;  /* 0x00001c00010e7983 */ /* 0x000ea20000100800 */
[----:B0-----:R-:W0:Y:S01]  /*173b0*/  LDC R8, c[0x0][0x43c] ;  /* 0x00010f00ff087b82 */ /* 0x001e220000000800 */
        /* <DEDUP_REMOVED lines=18> */
.L_x_1334:
[----:B------:R-:W-:Y:S01]  /*174e0*/  IMAD R2, R12, 0x8, R19 ;  /* 0x000000080c027824 */ /* 0x000fe200078e0213 */
[----:B------:R-:W-:Y:S01]  /*174f0*/  SHF.L.U32 R3, R10, 0x1f, RZ ;  /* 0x0000001f0a037819 */ /* 0x000fe200000006ff */
[----:B------:R-:W-:Y:S03]  /*17500*/  BSSY B2, `(.L_x_1335) ;  /* 0x0000003000027945 */ /* 0x000fe60003800000 */
[----:B------:R-:W3:Y:S02]  /*17510*/  SYNCS.PHASECHK.TRANS64.TRYWAIT P0, [R2+URZ+0x30840], R3 ;  /* 0x03084003020075a7 */ /* 0x000ee4000800017f */
[----:B---3--:R-:W-:Y:S05]  /*17520*/  @!P0 BRA `(.L_x_1336) ;  /* 0x0000003800148947 */ /* 0x008fea0003800000 */
.L_x_1417:
[----:B------:R-:W-:Y:S05]  /*17530*/  BSYNC B2 ;  /* 0x0000000000027941 */ /* 0x000fea0003800000 */
.L_x_1335:
[----:B0-2---:R-:W0:Y:S01]  /*17540*/  S2R R8, SR_TID.X ;  /* 0x0000000000087919 */ /* 0x005e220000002100 */
[----:B------:R-:W-:Y:S01]  /*17550*/  BSSY B2, `(.L_x_1337) ;  /* 0x000000b000027945 */ /* 0x000fe20003800000 */
[----:B0-----:R-:W-:-:S04]  /*17560*/  LOP3.LUT R8, R8, 0x7f, RZ, 0xc0, !PT ;  /* 0x0000007f08087812 */ /* 0x001fc800078ec0ff */
[----:B------:R-:W-:-:S13]  /*17570*/  ISETP.NE.AND P1, PT, R8, RZ, PT ;  /* 0x000000ff0800720c */ /* 0x000fda0003f25270 */
[----:B------:R-:W-:Y:S05]  /*17580*/  @P1 BRA `(.L_x_1338) ;  /* 0x00000000001c1947 */ /* 0x000fea0003800000 */
[----:B------:R-:W0:Y:S01]  /*17590*/  S2R R8, SR_TID.X ;  /* 0x0000000000087919 */ /* 0x000e220000002100 */
[----:B---3--:R-:W-:-:S04]  /*175a0*/  IMAD.MOV.U32 R3, RZ, RZ, 0x9000 ;  /* 0x00009000ff037424 */ /* 0x008fc800078e00ff */
[----:B------:R2:W-:Y:S01]  /*175b0*/  SYNCS.ARRIVE.TRANS64 RZ, [R2+URZ+0x30830], R3 ;  /* 0x0308300302ff79a7 */ /* 0x0005e2000800003f */
[----:B0-----:R-:W-:-:S04]  /*175c0*/  LOP3.LUT R8, R8, 0x1f, RZ, 0xc0, !PT ;  /* 0x0000001f08087812 */ /* 0x001fc800078ec0ff */
[----:B------:R-:W-:-:S13]  /*175d0*/  ISETP.NE.AND P0, PT, R8, RZ, PT ;  /* 0x000000ff0800720c */ /* 0x000fda0003f05270 */
[----:B--2---:R-:W-:Y:S05]  /*175e0*/  @!P0 BRA `(.L_x_1338) ;  /* 0x0000000000048947 */ /* 0x004fea0003800000 */
[----:B------:R-:W-:Y:S01]  /*175f0*/  BPT.TRAP 0x1 ;  /* 0x000000040000795c */ /* 0x000fe20000300000 */
.L_x_1338:
[----:B------:R-:W-:Y:S05]  /*17600*/  BSYNC B2 ;  /* 0x0000000000027941 */ /* 0x000fea0003800000 */
.L_x_1337:
[----:B------:R-:W2:Y:S04]  /*17610*/  LDL R8, [R1+0x10] ;  /* 0x0000100001087983 */ /* 0x000ea80000100800 */
[----:B---3--:R-:W3:Y:S01]  /*17620*/  LDL R2, [R1+0x18] ;  /* 0x0000180001027983 */ /* 0x008ee20000100800 */
[----:B------:R-:W-:Y:S01]  /*17630*/  IMAD.MOV.U32 R14, RZ, RZ, RZ ;  /* 0x000000ffff0e7224 */ /* 0x000fe200078e00ff */
[----:B------:R-:W-:Y:S01]  /*17640*/  UIADD3 UR4, UP0, UR36, 0x370, URZ ;  /* 0x0000037024047890 */ /* 0x000fe2000ff1e03f */
[----:B------:R-:W-:Y:S01]  /*17650*/  PLOP3.LUT P0, PT, PT, PT, PT, 0x80, 0x0 ;  /* 0x000000000000781c */ /* 0x000fe20003f0f070 */
[----:B------:R-:W-:Y:S01]  /*17660*/  UMOV UR6, 0x0 ;  /* 0x0000000000067882 */ /* 0x000fe20000000000 */
[----:B------:R-:W-:Y:S01]  /*17670*/  UMOV UR7, 0x14f00000 ;  /* 0x14f0000000077882 */ /* 0x000fe20000000000 */
[----:B------:R-:W-:Y:S01]  /*17680*/  R2UR UR10, R14 ;  /* 0x000000000e0a72ca */ /* 0x000fe200000e0000 */
[----:B------:R-:W-:Y:S01]  /*17690*/  UIADD3.X UR5, URZ, UR37, URZ, UP0, !UPT ;  /* 0x000000253f057290 */ /* 0x000fe200087fe43f */
[----:B--2---:R-:W-:-:S02]  /*176a0*/  IMAD R3, R8, 0x8, R11 ;  /* 0x0000000808037824 */ /* 0x004fc400078e020b */
[----:B------:R-:W-:Y:S02]  /*176b0*/  IMAD R8, R8, 0x9000, R19 ;  /* 0x0000900008087824 */ /* 0x000fe400078e0213 */
[----:B------:R-:W-:Y:S02]  /*176c0*/  VIADD R3, R3, 0x30 ;  /* 0x0000003003037836 */ /* 0x000fe40000000000 */
[----:B---3--:R-:W-:Y:S02]  /*176d0*/  IMAD R2, R7, 0x60, R2 ;  /* 0x0000006007027824 */ /* 0x008fe400078e0202 */
[----:B-1----:R-:W-:-:S07]  /*176e0*/  VIADD R10, R8, 0x1e400 ;  /* 0x0001e400080a7836 */ /* 0x002fce0000000000 */
.L_x_1339:
        /* <DEDUP_REMOVED lines=16> */
.L_x_1340:
        /* <DEDUP_REMOVED lines=16> */
.L_x_1341:
        /* <DEDUP_REMOVED lines=15> */
.L_x_1418:
[----:B------:R-:W-:Y:S05]  /*179e0*/  BSYNC B2 ;  /* 0x0000000000027941 */ /* 0x000fea0003800000 */
.L_x_1342:
        /* <DEDUP_REMOVED lines=11> */
.L_x_1345:
[----:B------:R-:W-:Y:S05]  /*17aa0*/  BSYNC B2 ;  /* 0x0000000000027941 */ /* 0x000fea0003800000 */
.L_x_1344:
        /* <DEDUP_REMOVED lines=12> */
.L_x_1346:
        /* <DEDUP_REMOVED lines=15> */
.L_x_1347:
        /* <DEDUP_REMOVED lines=15> */
.L_x_1348:
        /* <DEDUP_REMOVED lines=12> */
.L_x_1333:
[----:B------:R-:W-:Y:S05]  /*17e10*/  BSYNC B1 ;  /* 0x0000000000017941 */ /* 0x000fea0003800000 */
.L_x_1332:
[----:B------:R-:W3:Y:S01]  /*17e20*/  LDL R2, [R1+0x24] ;  /* 0x0000240001027983 */ /* 0x000ee20000100800 */
[----:B------:R-:W-:Y:S01]  /*17e30*/  VIADD R0, R0, 0xfffffffe ;  /* 0xfffffffe00007836 */ /* 0x000fe20000000000 */
[----:B---3--:R-:W-:-:S13]  /*17e40*/  ISETP.GT.AND P0, PT, R6, R2, PT ;  /* 0x000000020600720c */ /* 0x008fda0003f04270 */
[----:B------:R-:W-:Y:S05]  /*17e50*/  @P0 BRA `(.L_x_1349) ;  /* 0xffffffe8002c0947 */ /* 0x000fea000383ffff */
.L_x_1295:
[----:B------:R-:W-:Y:S05]  /*17e60*/  BSYNC B0 ;  /* 0x0000000000007941 */ /* 0x000fea0003800000 */
.L_x_1294:
[----:B--2---:R-:W2:Y:S01]  /*17e70*/  S2R R3, SR_TID.X ;  /* 0x0000000000037919 */ /* 0x004ea20000002100 */
        /* <DEDUP_REMOVED lines=18> */
.L_x_1351:
[----:B------:R-:W-:Y:S05]  /*17fa0*/  BSYNC B0 ;  /* 0x0000000000007941 */ /* 0x000fea0003800000 */
.L_x_1350:
[----:B------:R-:W-:Y:S01]  /*17fb0*/  LOP3.LUT P0, RZ, R18, 0x1, RZ, 0xc0, !PT ;  /* 0x0000000112ff7812 */ /* 0x000fe2000780c0ff */
[----:B------:R-:W-:-:S12]  /*17fc0*/  BSSY B0, `(.L_x_1352) ;  /* 0x000004a000007945 */ /* 0x000fd80003800000 */
[----:B------:R-:W-:Y:S05]  /*17fd0*/  @!P0 BRA `(.L_x_1353) ;  /* 0x0000000400208947 */ /* 0x000fea0003800000 */
[----:B--2---:R-:W2:Y:S04]  /*17fe0*/  LDL R0, [R1+0x10] ;  /* 0x0000100001007983 */ /* 0x004ea80000100800 */
[----:B------:R-:W3:Y:S01]  /*17ff0*/  LDL R2, [R1+0x14] ;  /* 0x0000140001027983 */ /* 0x000ee20000100800 */
[----:B------:R-:W-:Y:S01]  /*18000*/  BSSY B1, `(.L_x_1354) ;  /* 0x0000006000017945 */ /* 0x000fe20003800000 */
[----:B------:R-:W-:Y:S01]  /*18010*/  ISETP.NE.AND P1, PT, R3, RZ, PT ;  /* 0x000000ff0300720c */ /* 0x000fe20003f25270 */
[----:B--2---:R-:W-:Y:S01]  /*18020*/  IMAD R0, R0, 0x8, R19 ;  /* 0x0000000800007824 */ /* 0x004fe200078e0213 */
[----:B---3--:R-:W-:-:S04]  /*18030*/  SHF.L.U32 R2, R2, 0x1f, RZ ;  /* 0x0000001f02027819 */ /* 0x008fc800000006ff */
[----:B------:R-:W2:Y:S02]  /*18040*/  SYNCS.PHASECHK.TRANS64.TRYWAIT P0, [R0+URZ+0x30860], R2 ;  /* 0x03086002000075a7 */ /* 0x000ea4000800017f */
[----:B--2---:R-:W-:Y:S05]  /*18050*/  @!P0 BRA `(.L_x_1355) ;  /* 0x0000002c00708947 */ /* 0x004fea0003800000 */
.L_x_1419:
[----:B------:R-:W-:Y:S05]  /*18060*/  BSYNC B1 ;  /* 0x0000000000017941 */ /* 0x000fea0003800000 */
.L_x_1354:
        /* <DEDUP_REMOVED lines=9> */
.L_x_1357:
[----:B------:R-:W-:Y:S05]  /*18100*/  BSYNC B1 ;  /* 0x0000000000017941 */ /* 0x000fea0003800000 */
.L_x_1356:
[----:B------:R-:W3:Y:S04]  /*18110*/  LDL.LU R4, [R1+0x18] ;  /* 0x0000180001047983 */ /* 0x000ee80000300800 */
[----:B------:R-:W3:Y:S04]  /*18120*/  LDL.LU R3, [R1+0x4] ;  /* 0x0000040001037983 */ /* 0x000ee80000300800 */
[----:B--2---:R-:W2:Y:S01]  /*18130*/  LDL R2, [R1+0x10] ;  /* 0x0000100001027983 */ /* 0x004ea20000100800 */
        /* <DEDUP_REMOVED lines=8> */
[----:B--2---:R-:W-:-:S04]  /*181c0*/  IMAD R2, R2, 0x9000, R19 ;  /* 0x0000900002027824 */ /* 0x004fc800078e0213 */
[----:B------:R-:W-:-:S07]  /*181d0*/  VIADD R4, R2, 0x400 ;  /* 0x0000040002047836 */ /* 0x000fce0000000000 */
.L_x_1358:
        /* <DEDUP_REMOVED lines=15> */
.L_x_1359:
        /* <DEDUP_REMOVED lines=15> */
.L_x_1360:
        /* <DEDUP_REMOVED lines=10> */
.L_x_1353:
[----:B------:R-:W-:Y:S05]  /*18460*/  BSYNC B0 ;  /* 0x0000000000007941 */ /* 0x000fea0003800000 */
.L_x_1352:
[----:B-1----:R-:W2:Y:S04]  /*18470*/  LDL.LU R5, [R1+0x10] ;  /* 0x0000100001057983 */ /* 0x002ea80000300800 */
[----:B------:R-:W3:Y:S01]  /*18480*/  LDL.LU R4, [R1+0x14] ;  /* 0x0000140001047983 */ /* 0x000ee20000300800 */
[----:B--2---:R-:W-:-:S05]  /*18490*/  VIADD R0, R5, 0x1 ;  /* 0x0000000105007836 */ /* 0x004fca0000000000 */
[----:B------:R-:W-:-:S04]  /*184a0*/  ISETP.NE.AND P0, PT, R0, 0x2, PT ;  /* 0x000000020000780c */ /* 0x000fc80003f05270 */
[----:B------:R-:W-:Y:S02]  /*184b0*/  SEL R2, RZ, 0x1, P0 ;  /* 0x00000001ff027807 */ /* 0x000fe40000000000 */
[----:B------:R-:W-:Y:S02]  /*184c0*/  SEL R0, R0, RZ, P0 ;  /* 0x000000ff00007207 */ /* 0x000fe40000000000 */
[----:B---3--:R-:W-:-:S03]  /*184d0*/  LOP3.LUT R4, R4, R2, RZ, 0x3c, !PT ;  /* 0x0000000204047212 */ /* 0x008fc600078e3cff */
[----:B------:R1:W-:Y:S04]  /*184e0*/  STL [R1+0x10], R0 ;  /* 0x0000100001007387 */ /* 0x0003e80000100800 */
[----:B------:R1:W-:Y:S02]  /*184f0*/  STL [R1+0x14], R4 ;  /* 0x0000140401007387 */ /* 0x0003e40000100800 */
.L_x_1274:
[----:B------:R-:W-:Y:S05]  /*18500*/  BSYNC B7 ;  /* 0x0000000000077941 */ /* 0x000fea0003800000 */
.L_x_1272:
[----:B------:R-:W-:-:S13]  /*18510*/  LOP3.LUT P0, RZ, R18, 0x2, RZ, 0xc0, !PT ;  /* 0x0000000212ff7812 */ /* 0x000fda000780c0ff */
[----:B------:R-:W-:Y:S05]  /*18520*/  @!P0 BRA `(.L_x_1361) ;  /* 0x00000000002c8947 */ /* 0x000fea0003800000 */
[----:B------:R-:W-:Y:S05]  /*18530*/  WARPSYNC.ALL ;  /* 0x0000000000007948 */ /* 0x000fea0003800000 */
[----:B------:R-:W4:Y:S08]  /*18540*/  S2UR UR5, SR_CgaCtaId ;  /* 0x00000000000579c3 */ /* 0x000f300000008800 */
[----:B------:R-:W-:Y:S06]  /*18550*/  BAR.SYNC.DEFER_BLOCKING 0x5, 0x180 ;  /* 0x0146000000007b1d */ /* 0x000fec0000010000 */
[----:B------:R-:W-:-:S02]  /*18560*/  UMOV UR4, 0x400 ;  /* 0x0000040000047882 */ /* 0x000fc40000000000 */
[----:B----4-:R-:W-:-:S06]  /*18570*/  ULEA UR4, UR5, UR4, 0x18 ;  /* 0x0000000405047291 */ /* 0x010fcc000f8ec03f */
[----:B------:R-:W-:-:S05]  /*18580*/  IMAD.U32 R19, RZ, RZ, UR4 ;  /* 0x00000004ff137e24 */ /* 0x000fca000f8e00ff */
[----:B01----:R-:W0:Y:S04]  /*18590*/  LDS.128 R4, [R19+0x308d0] ;  /* 0x0308d00013047984 */ /* 0x003e280000000c00 */
[----:B0-----:R0:W-:Y:S04]  /*185a0*/  STL.64 [R1], R4 ;  /* 0x0000000401007387 */ /* 0x0011e80000100a00 */
[----:B------:R0:W-:Y:S01]  /*185b0*/  STL.64 [R1+0x8], R6 ;  /* 0x0000080601007387 */ /* 0x0001e20000100a00 */
[----:B------:R-:W-:Y:S06]  /*185c0*/  BAR.ARV 0x4, 0x180 ;  /* 0x0106000000007b1d */ /* 0x000fec0000002000 */
[----:B------:R-:W-:Y:S05]  /*185d0*/  BRA `(.L_x_1362) ;  /* 0x00000010003c7947 */ /* 0x000fea0003800000 */
.L_x_1361:
[----:B------:R-:W4:Y:S01]  /*185e0*/  S2R R16, SR_TID.X ;  /* 0x0000000000107919 */ /* 0x000f220000002100 */
[----:B------:R-:W-:Y:S01]  /*185f0*/  UMOV UR4, 0xffffffff ;  /* 0xffffffff00047882 */ /* 0x000fe20000000000 */
[----:B----4-:R-:W-:-:S04]  /*18600*/  LOP3.LUT R16, R16, 0x1f, RZ, 0xc0, !PT ;  /* 0x0000001f10107812 */ /* 0x010fc800078ec0ff */
[----:B------:R-:W-:Y:S01]  /*18610*/  ISETP.NE.AND P0, PT, R16, 0x1f, PT ;  /* 0x0000001f1000780c */ /* 0x000fe20003f05270 */
[----:B------:R-:W-:-:S12]  /*18620*/  BRA.DIV UR4, `(.L_x_1363) ;  /* 0x0000002a04107947 */ /* 0x000fd8000b800000 */
[----:B------:R-:W0:Y:S01]  /*18630*/  LDL.LU R3, [R1] ;  /* 0x0000000001037983 */ /* 0x000e220000300800 */
[----:B------:R-:W-:-:S03]  /*18640*/  ULDC UR4, c[0x0][0xc3c] ;  /* 0x00030f0000047ab9 */ /* 0x000fc60000000800 */
[----:B-1----:R-:W3:Y:S01]  /*18650*/  LDL R4, [R1+0xc] ;  /* 0x00000c0001047983 */ /* 0x002ee20000100800 */
[----:B------:R-:W-:Y:S01]  /*18660*/  ULDC.64 UR6, c[0x0][0x208] ;  /* 0x0000820000067ab9 */ /* 0x000fe20000000a00 */
[----:B0-----:R-:W-:Y:S02]  /*18670*/  IMAD.MOV.U32 R8, RZ, RZ, R3 ;  /* 0x000000ffff087224 */ /* 0x001fe400078e0003 */
[----:B---3--:R-:W-:-:S05]  /*18680*/  IMAD.IADD R0, R4, 0x1, R16 ;  /* 0x0000000104007824 */ /* 0x008fca00078e0210 */
[----:B------:R-:W-:-:S13]  /*18690*/  ISETP.GE.OR P1, PT, R0, UR4, !P0 ;  /* 0x0000000400007c0c */ /* 0x000fda000c726670 */
[----:B------:R-:W0:Y:S08]  /*186a0*/  @!P1 LDC.64 R2, c[0x0][0xc80] ;  /* 0x00032000ff029b82 */ /* 0x000e300000000a00 */
[----:B------:R-:W1:Y:S01]  /*186b0*/  @!P1 LDC.64 R4, c[0x0][0xc78] ;  /* 0x00031e00ff049b82 */ /* 0x000e620000000a00 */
[----:B0-----:R-:W-:-:S05]  /*186c0*/  @!P1 IMAD.WIDE R2, R0, 0x4, R2 ;  /* 0x0000000400029825 */ /* 0x001fca00078e0202 */
[----:B------:R1:W3:Y:S02]  /*186d0*/  @!P1 LDG.E R6, desc[UR6][R2.64] ;  /* 0x0000000602069981 */ /* 0x0002e4000c1e1900 */
[----:B-1----:R-:W-:-:S06]  /*186e0*/  @!P1 IMAD.WIDE R2, R0, 0x4, R4 ;  /* 0x0000000400029825 */ /* 0x002fcc00078e0204 */
[----:B------:R-:W4:Y:S01]  /*186f0*/  @!P1 LDG.E R2, desc[UR6][R2.64] ;  /* 0x0000000602029981 */ /* 0x000f22000c1e1900 */
[----:B------:R-:W-:Y:S01]  /*18700*/  IMAD.MOV.U32 R5, RZ, RZ, RZ ;  /* 0x000000ffff057224 */ /* 0x000fe200078e00ff */
[C---:B------:R-:W-:Y:S02]  /*18710*/  ISETP.GE.U32.AND P2, PT, R16.reuse, 0x2, PT ;  /* 0x000000021000780c */ /* 0x040fe40003f46070 */
[C---:B------:R-:W-:Y:S01]  /*18720*/  ISETP.GE.U32.AND P3, PT, R16.reuse, 0x4, PT ;  /* 0x000000041000780c */ /* 0x040fe20003f66070 */
[----:B------:R-:W-:Y:S01]  /*18730*/  SHFL.IDX PT, R0, R8, RZ, 0x1f ;  /* 0x00001fff08007589 */ /* 0x000fe200000e0000 */
[C---:B------:R-:W-:Y:S02]  /*18740*/  ISETP.GE.U32.AND P4, PT, R16.reuse, 0x8, PT ;  /* 0x000000081000780c */ /* 0x040fe40003f86070 */
[----:B------:R-:W-:Y:S01]  /*18750*/  ISETP.GE.U32.AND P5, PT, R16, 0x10, PT ;  /* 0x000000101000780c */ /* 0x000fe20003fa6070 */
[----:B---3--:R-:W-:Y:S01]  /*18760*/  @!P1 IMAD.MOV.U32 R5, RZ, RZ, R6 ;  /* 0x000000ffff059224 */ /* 0x008fe200078e0006 */
[----:B------:R-:W-:-:S02]  /*18770*/  CS2R R6, SRZ ;  /* 0x0000000000067805 */ /* 0x000fc4000001ff00 */
[----:B----4-:R-:W-:Y:S01]  /*18780*/  @!P1 IMAD.MOV.U32 R7, RZ, RZ, R2 ;  /* 0x000000ffff079224 */ /* 0x010fe200078e0002 */
[----:B------:R-:W-:-:S03]  /*18790*/  ISETP.NE.AND P1, PT, R16, RZ, PT ;  /* 0x000000ff1000720c */ /* 0x000fc60003f25270 */
[----:B------:R-:W-:-:S05]  /*187a0*/  IMAD R2, R7, R5, RZ ;  /* 0x0000000507027224 */ /* 0x000fca00078e02ff */
[----:B------:R-:W0:Y:S02]  /*187b0*/  SHFL.UP PT, R3, R2, 0x1, RZ ;  /* 0x0420000002037989 */ /* 0x000e2400000e00ff */
[----:B0-----:R-:W-:-:S05]  /*187c0*/  SEL R9, R3, RZ, P1 ;  /* 0x000000ff03097207 */ /* 0x001fca0000800000 */
[----:B------:R-:W-:Y:S02]  /*187d0*/  IMAD.IADD R2, R2, 0x1, R9 ;  /* 0x0000000102027824 */ /* 0x000fe400078e0209 */
[----:B------:R-:W-:Y:S04]  /*187e0*/  SHFL.IDX PT, R9, R8, 0x1, 0x1f ;  /* 0x00201f0008097f89 */ /* 0x000fe800000e0000 */
        /* <DEDUP_REMOVED lines=12> */
[----:B--2---:R0:W1:Y:S02]  /*188b0*/  SHFL.IDX PT, R10, R2, 0x1f, 0x1f ;  /* 0x03e01f00020a7f89 */ /* 0x00406400000e0000 */
.L_x_1429:
[----:B------:R-:W-:Y:S02]  /*188c0*/  ULDC UR4, c[0x0][0xc38] ;  /* 0x00030e0000047ab9 */ /* 0x000fe40000000800 */
[----:B------:R-:W-:-:S04]  /*188d0*/  IMAD.U32 R8, RZ, RZ, UR4 ;  /* 0x00000004ff087e24 */ /* 0x000fc8000f8e00ff */
[----:B-1----:R-:W-:-:S04]  /*188e0*/  IMAD R10, R10, R8, RZ ;  /* 0x000000080a0a7224 */ /* 0x002fc800078e02ff */
[----:B------:R-:W-:-:S05]  /*188f0*/  IMAD.IADD R4, R9, 0x1, R10 ;  /* 0x0000000109047824 */ /* 0x000fca00078e020a */
[----:B------:R-:W-:-:S13]  /*18900*/  ISETP.GT.AND P6, PT, R4, R0, PT ;  /* 0x000000000400720c */ /* 0x000fda0003fc4270 */
[----:B------:R-:W-:Y:S05]  /*18910*/  @P6 BRA `(.L_x_1364) ;  /* 0x0000000000b06947 */ /* 0x000fea0003800000 */
.L_x_1367:
        /* <DEDUP_REMOVED lines=38> */
.L_x_1437:
[----:B------:R-:W-:Y:S02]  /*18b80*/  ULDC UR4, c[0x0][0xc38] ;  /* 0x00030e0000047ab9 */ /* 0x000fe40000000800 */
[----:B------:R-:W-:-:S04]  /*18b90*/  IMAD.U32 R8, RZ, RZ, UR4 ;  /* 0x00000004ff087e24 */ /* 0x000fc8000f8e00ff */
[----:B-1----:R-:W-:-:S04]  /*18ba0*/  IMAD R10, R10, R8, RZ ;  /* 0x000000080a0a7224 */ /* 0x002fc800078e02ff */
[----:B------:R-:W-:-:S05]  /*18bb0*/  IMAD.IADD R4, R10, 0x1, R4 ;  /* 0x000000010a047824 */ /* 0x000fca00078e0204 */
[----:B------:R-:W-:-:S13]  /*18bc0*/  ISETP.GT.AND P6, PT, R4, R0, PT ;  /* 0x000000000400720c */ /* 0x000fda0003fc4270 */
[----:B------:R-:W-:Y:S05]  /*18bd0*/  @!P6 BRA `(.L_x_1367) ;  /* 0xfffffffc0050e947 */ /* 0x000fea000383ffff */
.L_x_1364:
[----:B------:R-:W-:Y:S01]  /*18be0*/  IMAD.IADD R10, R4, 0x1, -R10 ;  /* 0x00000001040a7824 */ /* 0x000fe200078e0a0a */
[----:B------:R-:W-:-:S03]  /*18bf0*/  UMOV UR4, 0xffffffff ;  /* 0xffffffff00047882 */ /* 0x000fc60000000000 */
[----:B------:R-:W-:-:S05]  /*18c00*/  IMAD R3, R2, R8, R10 ;  /* 0x0000000802037224 */ /* 0x000fca00078e020a */
[----:B------:R-:W-:Y:S01]  /*18c10*/  ISETP.GT.AND P6, PT, R3, R0, PT ;  /* 0x000000000300720c */ /* 0x000fe20003fc4270 */
[----:B------:R-:W-:-:S12]  /*18c20*/  BRA.DIV UR4, `(.L_x_1368) ;  /* 0x0000002a04c87947 */ /* 0x000fd8000b800000 */
[----:B------:R-:W2:Y:S01]  /*18c30*/  LDL.LU R11, [R1+0xc] ;  /* 0x00000c00010b7983 */ /* 0x000ea20000300800 */
[----:B------:R-:W-:-:S04]  /*18c40*/  VOTE.ANY R3, PT, !P6 ;  /* 0x0000000000037806 */ /* 0x000fc800070e0100 */
[----:B------:R-:W1:Y:S02]  /*18c50*/  POPC R9, R3 ;  /* 0x0000000300097309 */ /* 0x000e640000000000 */
[----:B-1----:R2:W1:Y:S04]  /*18c60*/  SHFL.IDX PT, R4, R5, R9, 0x1f ;  /* 0x00001f0905047589 */ /* 0x00246800000e0000 */
[----:B------:R3:W4:Y:S01]  /*18c70*/  SHFL.IDX PT, R7, R7, R9, 0x1f ;  /* 0x00001f0907077589 */ /* 0x00072200000e0000 */
[----:B--2---:R-:W-:-:S05]  /*18c80*/  IMAD.IADD R5, R9, 0x1, R11 ;  /* 0x0000000109057824 */ /* 0x004fca00078e020b */
[----:B-1--4-:R3:W-:Y:S02]  /*18c90*/  STL [R1+0xc], R5 ;  /* 0x00000c0501007387 */ /* 0x0127e40000100800 */
.L_x_1442:
[----:B------:R-:W-:-:S13]  /*18ca0*/  ISETP.NE.AND P0, PT, R3, RZ, PT ;  /* 0x000000ff0300720c */ /* 0x000fda0003f05270 */
[----:B------:R-:W-:Y:S05]  /*18cb0*/  @!P0 BRA `(.L_x_1369) ;  /* 0x0000000000148947 */ /* 0x000fea0003800000 */
[----:B------:R-:W-:Y:S01]  /*18cc0*/  UMOV UR4, 0xffffffff ;  /* 0xffffffff00047882 */ /* 0x000fe20000000000 */
[----:B---3--:R-:W-:Y:S02]  /*18cd0*/  VIADD R9, R9, 0xffffffff ;  /* 0xffffffff09097836 */ /* 0x008fe40000000000 */
[----:B------:R-:W-:Y:S05]  /*18ce0*/  BRA.DIV UR4, `(.L_x_1370) ;  /* 0x0000002e04007947 */ /* 0x000fea000b800000 */
[----:B0-----:R0:W1:Y:S02]  /*18cf0*/  SHFL.IDX PT, R2, R2, R9, 0x1f ;  /* 0x00001f0902027589 */ /* 0x00106400000e0000 */
.L_x_1445:
[----:B-1----:R-:W-:-:S07]  /*18d00*/  IMAD.MOV.U32 R6, RZ, RZ, R2 ;  /* 0x000000ffff067224 */ /* 0x002fce00078e0002 */
.L_x_1369:
[----:B0-----:R-:W-:Y:S01]  /*18d10*/  IMAD R2, R6, R8, R10 ;  /* 0x0000000806027224 */ /* 0x001fe200078e020a */
[----:B------:R-:W-:-:S03]  /*18d20*/  ISETP.NE.AND P0, PT, R7, 0x1, PT ;  /* 0x000000010700780c */ /* 0x000fc60003f05270 */
[----:B------:R-:W-:Y:S01]  /*18d30*/  IMAD.IADD R0, R0, 0x1, -R2 ;  /* 0x0000000100007824 */ /* 0x000fe200078e0a02 */
[----:B------:R0:W-:Y:S09]  /*18d40*/  STL [R1], R2 ;  /* 0x0000000201007387 */ /* 0x0001f20000100800 */
[----:B------:R-:W-:Y:S05]  /*18d50*/  @!P0 BRA `(.L_x_1371) ;  /* 0x0000000000e48947 */ /* 0x000fea0003800000 */
[----:B---3--:R-:W-:-:S04]  /*18d60*/  IABS R5, R4 ;  /* 0x0000000400057213 */ /* 0x008fc80000000000 */
[----:B0-----:R-:W0:Y:S08]  /*18d70*/  I2F.RP R2, R5 ;  /* 0x0000000500027306 */ /* 0x001e300000209400 */
[----:B0-----:R-:W0:Y:S02]  /*18d80*/  MUFU.RCP R2, R2 ;  /* 0x0000000200027308 */ /* 0x001e240000001000 */
[----:B0-----:R-:W-:-:S06]  /*18d90*/  VIADD R2, R2, 0xffffffe ;  /* 0x0ffffffe02027836 */ /* 0x001fcc0000000000 */
[----:B------:R-:W0:Y:S02]  /*18da0*/  F2I.FTZ.U32.TRUNC.NTZ R3, R2 ;  /* 0x0000000200037305 */ /* 0x000e24000021f000 */
[----:B0-----:R-:W-:-:S04]  /*18db0*/  IMAD.MOV R2, RZ, RZ, -R3 ;  /* 0x000000ffff027224 */ /* 0x001fc800078e0a03 */
[----:B------:R-:W-:Y:S02]  /*18dc0*/  IMAD R8, R2, R5, RZ ;  /* 0x0000000502087224 */ /* 0x000fe400078e02ff */
[----:B------:R-:W-:-:S04]  /*18dd0*/  IMAD.MOV.U32 R2, RZ, RZ, RZ ;  /* 0x000000ffff027224 */ /* 0x000fc800078e00ff */
[----:B------:R-:W-:Y:S01]  /*18de0*/  IMAD.HI.U32 R8, R3, R8, R2 ;  /* 0x0000000803087227 */ /* 0x000fe200078e0002 */
[----:B------:R-:W-:Y:S02]  /*18df0*/  IABS R2, R0 ;  /* 0x0000000000027213 */ /* 0x000fe40000000000 */
[----:B------:R-:W-:-:S03]  /*18e00*/  IABS R3, R4 ;  /* 0x0000000400037213 */ /* 0x000fc60000000000 */
[----:B------:R-:W-:-:S04]  /*18e10*/  IMAD.HI.U32 R8, R8, R2, RZ ;  /* 0x0000000208087227 */ /* 0x000fc800078e00ff */
[----:B------:R-:W-:-:S04]  /*18e20*/  IMAD.MOV R3, RZ, RZ, -R3 ;  /* 0x000000ffff037224 */ /* 0x000fc800078e0a03 */
[----:B------:R-:W-:-:S05]  /*18e30*/  IMAD R2, R8, R3, R2 ;  /* 0x0000000308027224 */ /* 0x000fca00078e0202 */
[----:B------:R-:W-:-:S13]  /*18e40*/  ISETP.GT.U32.AND P1, PT, R5, R2, PT ;  /* 0x000000020500720c */ /* 0x000fda0003f24070 */
[----:B------:R-:W-:Y:S02]  /*18e50*/  @!P1 IMAD.IADD R2, R2, 0x1, -R5 ;  /* 0x0000000102029824 */ /* 0x000fe400078e0a05 */
[----:B------:R-:W-:Y:S01]  /*18e60*/  @!P1 VIADD R8, R8, 0x1 ;  /* 0x0000000108089836 */ /* 0x000fe20000000000 */
[----:B------:R-:W-:Y:S02]  /*18e70*/  ISETP.NE.AND P1, PT, R4, RZ, PT ;  /* 0x000000ff0400720c */ /* 0x000fe40003f25270 */
[----:B------:R-:W-:Y:S02]  /*18e80*/  ISETP.GE.U32.AND P0, PT, R2, R5, PT ;  /* 0x000000050200720c */ /* 0x000fe40003f06070 */
[----:B------:R-:W-:-:S04]  /*18e90*/  IABS R5, R7 ;  /* 0x0000000700057213 */ /* 0x000fc80000000000 */
        /* <DEDUP_REMOVED lines=9> */
[----:B------:R-:W-:-:S03]  /*18f30*/  LOP3.LUT R2, R0, R4, RZ, 0x3c, !PT ;  /* 0x0000000400027212 */ /* 0x000fc600078e3cff */
[----:B------:R-:W-:Y:S01]  /*18f40*/  IMAD.MOV.U32 R3, RZ, RZ, R8 ;  /* 0x000000ffff037224 */ /* 0x000fe200078e0008 */
[----:B------:R-:W-:Y:S02]  /*18f50*/  ISETP.GE.AND P2, PT, R2, RZ, PT ;  /* 0x000000ff0200720c */ /* 0x000fe40003f46270 */
[----:B------:R-:W-:-:S05]  /*18f60*/  IABS R8, R7 ;  /* 0x0000000700087213 */ /* 0x000fca0000000000 */
[----:B------:R-:W-:-:S06]  /*18f70*/  IMAD.MOV R8, RZ, RZ, -R8 ;  /* 0x000000ffff087224 */ /* 0x000fcc00078e0a08 */
        /* <DEDUP_REMOVED lines=9> */
[----:B------:R-:W-:Y:S01]  /*19010*/  ISETP.GE.U32.AND P0, PT, R2, R5, PT ;  /* 0x000000050200720c */ /* 0x000fe20003f06070 */
[----:B------:R-:W-:-:S04]  /*19020*/  IMAD.MOV R2, RZ, RZ, -R3 ;  /* 0x000000ffff027224 */ /* 0x000fc800078e0a03 */
[----:B------:R-:W-:Y:S01]  /*19030*/  IMAD R0, R4, R2, R0 ;  /* 0x0000000204007224 */ /* 0x000fe200078e0200 */
[----:B------:R-:W-:-:S04]  /*19040*/  LOP3.LUT R2, R3, R7, RZ, 0x3c, !PT ;  /* 0x0000000703027212 */ /* 0x000fc800078e3cff */
[----:B------:R-:W-:-:S03]  /*19050*/  ISETP.GE.AND P2, PT, R2, RZ, PT ;  /* 0x000000ff0200720c */ /* 0x000fc60003f46270 */
[----:B------:R-:W-:-:S10]  /*19060*/  @P0 VIADD R6, R6, 0x1 ;  /* 0x0000000106060836 */ /* 0x000fd40000000000 */
[----:B------:R-:W-:Y:S01]  /*19070*/  @!P2 IMAD.MOV R6, RZ, RZ, -R6 ;  /* 0x000000ffff06a224 */ /* 0x000fe200078e0a06 */
[----:B------:R-:W-:-:S05]  /*19080*/  @!P1 LOP3.LUT R6, RZ, R7, RZ, 0x33, !PT ;  /* 0x00000007ff069212 */ /* 0x000fca00078e33ff */
[----:B------:R-:W-:-:S04]  /*19090*/  IMAD.MOV R2, RZ, RZ, -R6 ;  /* 0x000000ffff027224 */ /* 0x000fc800078e0a06 */
[C---:B------:R-:W-:Y:S02]  /*190a0*/  IMAD R2, R7.reuse, R2, R3 ;  /* 0x0000000207027224 */ /* 0x040fe400078e0203 */
[----:B------:R-:W-:-:S04]  /*190b0*/  IMAD R7, R7, 0x1000000, R6 ;  /* 0x0100000007077824 */ /* 0x000fc800078e0206 */
[----:B------:R-:W-:-:S05]  /*190c0*/  IMAD R2, R2, 0x10000, R7 ;  /* 0x0001000002027824 */ /* 0x000fca00078e0207 */
[----:B------:R0:W-:Y:S01]  /*190d0*/  STL [R1+0x8], R2 ;  /* 0x0000080201007387 */ /* 0x0001e20000100800 */
[----:B------:R-:W-:Y:S05]  /*190e0*/  BRA `(.L_x_1372) ;  /* 0x0000000400007947 */ /* 0x000fea0003800000 */
.L_x_1371:
[----:B---3--:R-:W2:Y:S01]  /*190f0*/  LDL R5, [R1+0xc] ;  /* 0x00000c0001057983 */ /* 0x008ea20000100800 */
[----:B0-----:R-:W2:Y:S01]  /*19100*/  LDC.64 R2, c[0x0][0xc90] ;  /* 0x00032400ff027b82 */ /* 0x001ea20000000a00 */
[----:B------:R-:W-:Y:S01]  /*19110*/  ULDC.64 UR4, c[0x0][0x208] ;  /* 0x0000820000047ab9 */ /* 0x000fe20000000a00 */
[----:B--2---:R-:W-:-:S05]  /*19120*/  IMAD.WIDE R2, R5, 0x4, R2 ;  /* 0x0000000405027825 */ /* 0x004fca00078e0202 */
[----:B------:R-:W2:Y:S02]  /*19130*/  LDG.E R6, desc[UR4][R2.64] ;  /* 0x0000000402067981 */ /* 0x000ea4000c1e1900 */
[----:B--2---:R-:W-:-:S05]  /*19140*/  IMAD R5, R4, R6, RZ ;  /* 0x0000000604057224 */ /* 0x004fca00078e02ff */
[----:B------:R-:W-:-:S04]  /*19150*/  IABS R7, R5 ;  /* 0x0000000500077213 */ /* 0x000fc80000000000 */
[----:B------:R-:W0:Y:S08]  /*19160*/  I2F.RP R2, R7 ;  /* 0x0000000700027306 */ /* 0x000e300000209400 */
        /* <DEDUP_REMOVED lines=22> */
[----:B------:R-:W-:Y:S02]  /*192d0*/  IMAD R7, R6, R2, RZ ;  /* 0x0000000206077224 */ /* 0x000fe400078e02ff */
[----:B------:R-:W-:Y:S02]  /*192e0*/  IMAD.MOV R2, RZ, RZ, -R2 ;  /* 0x000000ffff027224 */ /* 0x000fe400078e0a02 */
[----:B------:R-:W-:Y:S02]  /*192f0*/  IMAD.MOV R3, RZ, RZ, -R7 ;  /* 0x000000ffff037224 */ /* 0x000fe400078e0a07 */
[----:B------:R-:W-:-:S03]  /*19300*/  IMAD R0, R5, R2, R0 ;  /* 0x0000000205007224 */ /* 0x000fc600078e0200 */
[----:B------:R-:W-:Y:S02]  /*19310*/  VIADDMNMX R6, R3, R8, R6, PT ;  /* 0x0000000803067246 */ /* 0x000fe40003800106 */
[----:B------:R-:W-:Y:S02]  /*19320*/  IADD3 R7, R7, 0x1000000, R0 ;  /* 0x0100000007077810 */ /* 0x000fe40007ffe000 */
        /* <DEDUP_REMOVED lines=25> */
[----:B------:R-:W-:Y:S02]  /*194c0*/  IMAD R3, R2, R6, R7 ;  /* 0x0000000602037224 */ /* 0x000fe400078e0207 */
[----:B------:R-:W-:-:S03]  /*194d0*/  IMAD.MOV.U32 R0, RZ, RZ, R2 ;  /* 0x000000ffff007224 */ /* 0x000fc600078e0002 */
[----:B------:R1:W-:Y:S04]  /*194e0*/  STL [R1+0x8], R3 ;  /* 0x0000080301007387 */ /* 0x0003e80000100800 */
.L_x_1372:
[----:B-1----:R-:W-:-:S05]  /*194f0*/  LOP3.LUT R3, RZ, R0, RZ, 0x33, !PT ;  /* 0x00000000ff037212 */ /* 0x002fca00078e33ff */
[----:B------:R-:W-:-:S05]  /*19500*/  IMAD.IADD R0, R4, 0x1, R3 ;  /* 0x0000000104007824 */ /* 0x000fca00078e0203 */
[----:B------:R2:W-:Y:S01]  /*19510*/  STL [R1+0x4], R0 ;  /* 0x0000040001007387 */ /* 0x0005e20000100800 */
[----:B------:R-:W-:Y:S05]  /*19520*/  BRA `(.L_x_1373) ;  /* 0x0000000000287947 */ /* 0x000fea0003800000 */
.L_x_1365:
        /* <DEDUP_REMOVED lines=10> */
.L_x_1373:
[----:B-1----:R-:W3:Y:S04]  /*195d0*/  LDL R3, [R1+0x8] ;  /* 0x0000080001037983 */ /* 0x002ee80000100800 */
[----:B0-----:R-:W4:Y:S04]  /*195e0*/  LDL R2, [R1+0xc] ;  /* 0x00000c0001027983 */ /* 0x001f280000100800 */
[----:B------:R-:W5:Y:S04]  /*195f0*/  LDL R5, [R1+0x4] ;  /* 0x0000040001057983 */ /* 0x000f680000100800 */
[----:B------:R-:W5:Y:S01]  /*19600*/  LDL R4, [R1] ;  /* 0x0000000001047983 */ /* 0x000f620000100800 */
[----:B--2---:R-:W0:Y:S01]  /*19610*/  S2R R0, SR_TID.X ;  /* 0x0000000000007919 */ /* 0x004e220000002100 */
[----:B------:R-:W-:Y:S05]  /*19620*/  WARPSYNC.ALL ;  /* 0x0000000000007948 */ /* 0x000fea0003800000 */
[----:B0-----:R-:W-:Y:S01]  /*19630*/  LOP3.LUT R0, R0, 0x1f, RZ, 0xc0, !PT ;  /* 0x0000001f00007812 */ /* 0x001fe200078ec0ff */
[----:B------:R-:W-:Y:S03]  /*19640*/  BAR.SYNC.DEFER_BLOCKING 0x4, 0x180 ;  /* 0x0106000000007b1d */ /* 0x000fe60000010000 */
[----:B------:R-:W-:-:S13]  /*19650*/  ISETP.NE.AND P0, PT, R0, RZ, PT ;  /* 0x000000ff0000720c */ /* 0x000fda0003f05270 */
[----:B------:R-:W-:Y:S01]  /*19660*/  @!P0 MOV R0, 0x400 ;  /* 0x0000040000008802 */ /* 0x000fe20000000f00 */
[----:B---3--:R-:W-:Y:S02]  /*19670*/  IMAD.MOV.U32 R6, RZ, RZ, R3 ;  /* 0x000000ffff067224 */ /* 0x008fe400078e0003 */
[----:B------:R-:W0:Y:S01]  /*19680*/  @!P0 S2R R3, SR_CgaCtaId ;  /* 0x0000000000038919 */ /* 0x000e220000008800 */
[----:B----4-:R-:W-:Y:S01]  /*19690*/  IMAD.MOV.U32 R7, RZ, RZ, R2 ;  /* 0x000000ffff077224 */ /* 0x010fe200078e0002 */
[----:B0-----:R-:W-:-:S05]  /*196a0*/  @!P0 LEA R19, R3, R0, 0x18 ;  /* 0x0000000003138211 */ /* 0x001fca00078ec0ff */
[----:B-----5:R1:W-:Y:S01]  /*196b0*/  @!P0 STS.128 [R19+0x308d0], R4 ;  /* 0x0308d00413008388 */ /* 0x0203e20000000c00 */
[----:B------:R-:W-:Y:S06]  /*196c0*/  BAR.ARV 0x5, 0x180 ;  /* 0x0146000000007b1d */ /* 0x000fec0000002000 */
.L_x_1362:
[----:B---3--:R-:W3:Y:S01]  /*196d0*/  LDL R0, [R1+0xc] ;  /* 0x00000c0001007983 */ /* 0x008ee20000100800 */
[----:B------:R-:W-:Y:S02]  /*196e0*/  ULDC UR4, c[0x0][0xc3c] ;  /* 0x00030f0000047ab9 */ /* 0x000fe40000000800 */
[----:B---3--:R-:W-:-:S13]  /*196f0*/  ISETP.GE.AND P0, PT, R0, UR4, PT ;  /* 0x0000000400007c0c */ /* 0x008fda000bf06270 */
[----:B------:R-:W-:Y:S05]  /*19700*/  @!P0 BRA `(.L_x_1374) ;  /* 0xffffff9c00048947 */ /* 0x000fea000383ffff */
[----:B------:R-:W-:Y:S05]  /*19710*/  BSYNC B8 ;  /* 0x0000000000087941 */ /* 0x000fea0003800000 */
.L_x_1258:
[----:B----4-:R-:W4:Y:S01]  /*19720*/  LDL.LU R0, [R1+0x50] ;  /* 0x0000500001007983 */ /* 0x010f220000300800 */
[----:B------:R-:W-:Y:S01]  /*19730*/  BSSY B0, `(.L_x_1375) ;  /* 0x000000b000007945 */ /* 0x000fe20003800000 */
[----:B01----:R-:W0:Y:S01]  /*19740*/  S2R R5, SR_CgaCtaId ;  /* 0x0000000000057919 */ /* 0x003e220000008800 */
[----:B----4-:R-:W-:-:S05]  /*19750*/  VIADD R0, R0, 0x1 ;  /* 0x0000000100007836 */ /* 0x010fca0000000000 */
        /* <DEDUP_REMOVED lines=8> */
.L_x_1446:
[----:B------:R-:W-:Y:S05]  /*197e0*/  BSYNC B0 ;  /* 0x0000000000007941 */ /* 0x000fea0003800000 */
.L_x_1375:
[----:B------:R-:W-:-:S03]  /*197f0*/  UMOV UR4, 0xffffffff ;  /* 0xffffffff00047882 */ /* 0x000fc60000000000 */
[----:B------:R-:W-:Y:S05]  /*19800*/  BRA.DIV UR4, `(.L_x_1377) ;  /* 0x0000002204787947 */ /* 0x000fea000b800000 */
[----:B------:R-:W1:Y:S02]  /*19810*/  S2R R2, SR_TID.X ;  /* 0x0000000000027919 */ /* 0x000e640000002100 */
[----:B-1----:R-:W-:-:S04]  /*19820*/  SHF.R.U32.HI R2, RZ, 0x5, R2 ;  /* 0x00000005ff027819 */ /* 0x002fc80000011602 */
[----:B------:R-:W-:-:S05]  /*19830*/  LOP3.LUT R2, R2, 0x3, RZ, 0xc0, !PT ;  /* 0x0000000302027812 */ /* 0x000fca00078ec0ff */
[----:B------:R1:W4:Y:S02]  /*19840*/  SHFL.IDX PT, R14, R2, RZ, 0x1f ;  /* 0x00001fff020e7589 */ /* 0x00032400000e0000 */
.L_x_1449:
[----:B----4-:R-:W-:Y:S01]  /*19850*/  ISETP.NE.AND P0, PT, R14, RZ, PT ;  /* 0x000000ff0e00720c */ /* 0x010fe20003f05270 */
[----:B------:R-:W-:-:S12]  /*19860*/  BSSY B0, `(.L_x_1378) ;  /* 0x0000029000007945 */ /* 0x000fd80003800000 */
[----:B------:R-:W-:Y:S05]  /*19870*/  @P0 BRA `(.L_x_1379) ;  /* 0x00000000009c0947 */ /* 0x000fea0003800000 */
[----:B------:R-:W-:-:S03]  /*19880*/  UMOV UR4, 0xffffffff ;  /* 0xffffffff00047882 */ /* 0x000fc60000000000 */
[----:B------:R-:W-:Y:S05]  /*19890*/  BRA.DIV UR4, `(.L_x_1380) ;  /* 0x0000002204887947 */ /* 0x000fea000b800000 */
[----:B------:R-:W-:-:S13]  /*198a0*/  ELECT P6, URZ, PT ;  /* 0x00000000003f782f */ /* 0x000fda00038c0000 */
.L_x_1452:
[----:B------:R-:W-:Y:S05]  /*198b0*/  @!P6 BRA `(.L_x_1379) ;  /* 0x00000000008ce947 */ /* 0x000fea0003800000 */
[----:B-1----:R-:W4:Y:S02]  /*198c0*/  LDL R2, [R1+0x5c] ;  /* 0x00005c0001027983 */ /* 0x002f240000100800 */
[----:B----4-:R-:W-:-:S13]  /*198d0*/  R2UR UR4, R2 ;  /* 0x00000000020472ca */ /* 0x010fda00000e0000 */
[----:B------:R-:W-:-:S06]  /*198e0*/  ULOP3.LUT UR4, UR4, 0x2, URZ, 0xfc, !UPT ;  /* 0x0000000204047892 */ /* 0x000fcc000f8efc3f */
[----:B------:R-:W-:-:S05]  /*198f0*/  IMAD.U32 R2, RZ, RZ, UR4 ;  /* 0x00000004ff027e24 */ /* 0x000fca000f8e00ff */
[----:B------:R-:W-:-:S13]  /*19900*/  ISETP.NE.AND P2, PT, R2, 0x3, PT ;  /* 0x000000030200780c */ /* 0x000fda0003f45270 */
[----:B------:R-:W-:Y:S05]  /*19910*/  @!P2 BRA `(.L_x_1381) ;  /* 0x000000000004a947 */ /* 0x000fea0003800000 */
[----:B------:R-:W-:Y:S01]  /*19920*/  BPT.TRAP 0x1 ;  /* 0x000000040000795c */ /* 0x000fe20000300000 */
.L_x_1381:
[----:B0-----:R-:W4:Y:S04]  /*19930*/  LDL R3, [R1+0x10] ;  /* 0x0000100001037983 */ /* 0x001f280000100800 */
[----:B------:R-:W5:Y:S01]  /*19940*/  LDL.LU R7, [R1+0x14] ;  /* 0x0000140001077983 */ /* 0x000f620000300800 */
[----:B------:R-:W-:-:S04]  /*19950*/  VIADD R2, R0, 0x30840 ;  /* 0x0003084000027836 */ /* 0x000fc80000000000 */
[C---:B----4-:R-:W-:Y:S02]  /*19960*/  IMAD R6, R3.reuse, 0x8, R2 ;  /* 0x0000000803067824 */ /* 0x050fe400078e0202 */
[----:B------:R-:W-:Y:S01]  /*19970*/  VIADD R3, R3, 0x1 ;  /* 0x0000000103037836 */ /* 0x000fe20000000000 */
[----:B-----5:R-:W-:-:S04]  /*19980*/  SHF.L.U32 R5, R7, 0x1f, RZ ;  /* 0x0000001f07057819 */ /* 0x020fc800000006ff */
        /* <DEDUP_REMOVED lines=8> */
.L_x_1453:
[----:B------:R-:W1:Y:S02]  /*19a10*/  SYNCS.PHASECHK.TRANS64.TRYWAIT P0, [R7+URZ], R2 ;  /* 0x00000002070075a7 */ /* 0x000e64000800017f */
[----:B-1----:R-:W-:Y:S05]  /*19a20*/  @!P0 BRA `(.L_x_1383) ;  /* 0x0000002000588947 */ /* 0x002fea0003800000 */
.L_x_1454:
[----:B------:R-:W-:Y:S05]  /*19a30*/  @!P2 BRA `(.L_x_1384) ;  /* 0x000000000004a947 */ /* 0x000fea0003800000 */
[----:B------:R-:W-:Y:S01]  /*19a40*/  BPT.TRAP 0x1 ;  /* 0x000000040000795c */ /* 0x000fe20000300000 */
.L_x_1384:
[----:B------:R-:W4:Y:S01]  /*19a50*/  LDL.LU R4, [R1+0x10] ;  /* 0x0000100001047983 */ /* 0x000f220000300800 */
[----:B------:R-:W-:-:S04]  /*19a60*/  VIADD R0, R0, 0x30860 ;  /* 0x0003086000007836 */ /* 0x000fc80000000000 */
[----:B----4-:R-:W-:-:S04]  /*19a70*/  IMAD R4, R4, 0x8, R0 ;  /* 0x0000000804047824 */ /* 0x010fc800078e0200 */
[----:B------:R-:W4:Y:S02]  /*19a80*/  SYNCS.PHASECHK.TRANS64.TRYWAIT P0, [R4+URZ], R5 ;  /* 0x00000005040075a7 */ /* 0x000f24000800017f */
[----:B----4-:R-:W-:Y:S05]  /*19a90*/  @!P0 BRA `(.L_x_1385) ;  /* 0x0000002000508947 */ /* 0x010fea0003800000 */
.L_x_1455:
[----:B------:R-:W-:-:S07]  /*19aa0*/  IMAD R3, R3, 0x8, R0 ;  /* 0x0000000803037824 */ /* 0x000fce00078e0200 */
.L_x_1386:
[----:B------:R0:W0:Y:S02]  /*19ab0*/  SYNCS.PHASECHK.TRANS64.TRYWAIT P0, [R3+URZ], R2 ;  /* 0x00000002030075a7 */ /* 0x000024000800017f */
[----:B0-----:R-:W-:Y:S05]  /*19ac0*/  @!P0 NANOSLEEP.SYNCS 0x989680 ;  /* 0x009896800000895d */ /* 0x001fea0003900000 */
[----:B------:R-:W0:Y:S02]  /*19ad0*/  @!P0 SYNCS.PHASECHK.TRANS64 P0, [R3+URZ], R2 ;  /* 0x00000002030085a7 */ /* 0x000e24000800007f */
[----:B0-----:R-:W-:Y:S05]  /*19ae0*/  @!P0 BRA `(.L_x_1386) ;  /* 0xfffffffc00f08947 */ /* 0x001fea000383ffff */
.L_x_1379:
[----:B------:R-:W-:Y:S05]  /*19af0*/  BSYNC B0 ;  /* 0x0000000000007941 */ /* 0x000fea0003800000 */
.L_x_1378:
[----:B------:R-:W-:Y:S05]  /*19b00*/  EXIT ;  /* 0x000000000000794d */ /* 0x000fea0003800000 */
.L_x_1157:
[----:B0-----:R-:W-:-:S04]  /*19b10*/  IMAD.U32 R3, RZ, RZ, UR37 ;  /* 0x00000025ff037e24 */ /* 0x001fc8000f8e00ff */
[----:B------:R0:W1:Y:S03]  /*19b20*/  SYNCS.PHASECHK.TRANS64.TRYWAIT P1, [R3+URZ+0x30800], R0 ;  /* 0x03080000030075a7 */ /* 0x000066000802017f */
[----:B-1----:R-:W-:Y:S05]  /*19b30*/  @!P1 NANOSLEEP.SYNCS 0x989680 ;  /* 0x009896800000995d */ /* 0x002fea0003900000 */
[----:B------:R-:W1:Y:S02]  /*19b40*/  @!P1 SYNCS.PHASECHK.TRANS64 P1, [R3+URZ+0x30800], R0 ;  /* 0x03080000030095a7 */ /* 0x000e64000802007f */
[----:B-1----:R-:W-:Y:S05]  /*19b50*/  @!P1 BRA `(.L_x_1157) ;  /* 0xfffffffc00ec9947 */ /* 0x002fea000383ffff */
[----:B------:R-:W-:Y:S05]  /*19b60*/  BRA `(.L_x_1387) ;  /* 0xfffffe8800147947 */ /* 0x000fea000383ffff */
.L_x_1161:
[----:B-1----:R1:W2:Y:S02]  /*19b70*/  SYNCS.PHASECHK.TRANS64.TRYWAIT P2, [R3+URZ+0x30830], R0 ;  /* 0x03083000030075a7 */ /* 0x0022a4000804017f */
[----:B--2---:R-:W-:Y:S05]  /*19b80*/  @!P2 NANOSLEEP.SYNCS 0x989680 ;  /* 0x009896800000a95d */ /* 0x004fea0003900000 */
[----:B------:R-:W2:Y:S02]  /*19b90*/  @!P2 SYNCS.PHASECHK.TRANS64 P2, [R3+URZ+0x30830], R0 ;  /* 0x030830000300a5a7 */ /* 0x000ea4000804007f */
[----:B--2---:R-:W-:Y:S05]  /*19ba0*/  @!P2 BRA `(.L_x_1161) ;  /* 0xfffffffc00f0a947 */ /* 0x004fea000383ffff */
[----:B------:R-:W-:Y:S05]  /*19bb0*/  BRA `(.L_x_1160) ;  /* 0xfffffe88003c7947 */ /* 0x000fea000383ffff */
.L_x_1177:
[----:B-1----:R-:W-:-:S04]  /*19bc0*/  IMAD.U32 R12, RZ, RZ, UR6 ;  /* 0x00000006ff0c7e24 */ /* 0x002fc8000f8e00ff */
[----:B------:R1:W2:Y:S03]  /*19bd0*/  SYNCS.PHASECHK.TRANS64.TRYWAIT P2, [R12+URZ+0x30830], R9 ;  /* 0x030830090c0075a7 */ /* 0x0002a6000804017f */
[----:B--2---:R-:W-:Y:S05]  /*19be0*/  @!P2 NANOSLEEP.SYNCS 0x989680 ;  /* 0x009896800000a95d */ /* 0x004fea0003900000 */
[----:B------:R-:W2:Y:S02]  /*19bf0*/  @!P2 SYNCS.PHASECHK.TRANS64 P2, [R12+URZ+0x30830], R9 ;  /* 0x030830090c00a5a7 */ /* 0x000ea4000804007f */
[----:B--2---:R-:W-:Y:S05]  /*19c00*/  @!P2 BRA `(.L_x_1177) ;  /* 0xfffffffc00eca947 */ /* 0x004fea000383ffff */
[----:B------:R-:W-:Y:S05]  /*19c10*/  BRA `(.L_x_1176) ;  /* 0xfffffeb400507947 */ /* 0x000fea000383ffff */
.L_x_1181:
[----:B01----:R-:W-:-:S04]  /*19c20*/  IMAD.U32 R9, RZ, RZ, UR5 ;  /* 0x00000005ff097e24 */ /* 0x003fc8000f8e00ff */
[----:B------:R0:W1:Y:S03]  /*19c30*/  SYNCS.PHASECHK.TRANS64.TRYWAIT P2, [R9+URZ+0x30850], R0 ;  /* 0x03085000090075a7 */ /* 0x000066000804017f */
[----:B-1----:R-:W-:Y:S05]  /*19c40*/  @!P2 NANOSLEEP.SYNCS 0x989680 ;  /* 0x009896800000a95d */ /* 0x002fea0003900000 */
[----:B------:R-:W1:Y:S02]  /*19c50*/  @!P2 SYNCS.PHASECHK.TRANS64 P2, [R9+URZ+0x30850], R0 ;  /* 0x030850000900a5a7 */ /* 0x000e64000804007f */
[----:B-1----:R-:W-:Y:S05]  /*19c60*/  @!P2 BRA `(.L_x_1181) ;  /* 0xfffffffc00eca947 */ /* 0x002fea000383ffff */
[----:B------:R-:W-:Y:S05]  /*19c70*/  BRA `(.L_x_1180) ;  /* 0xfffffebc00e07947 */ /* 0x000fea000383ffff */
.L_x_1198:
[----:B-1----:R-:W-:-:S04]  /*19c80*/  IMAD.U32 R3, RZ, RZ, UR5 ;  /* 0x00000005ff037e24 */ /* 0x002fc8000f8e00ff */
[----:B------:R1:W2:Y:S03]  /*19c90*/  SYNCS.PHASECHK.TRANS64.TRYWAIT P2, [R3+URZ+0x30830], R2 ;  /* 0x03083002030075a7 */ /* 0x0002a6000804017f */
[----:B--2---:R-:W-:Y:S05]  /*19ca0*/  @!P2 NANOSLEEP.SYNCS 0x989680 ;  /* 0x009896800000a95d */ /* 0x004fea0003900000 */
[----:B------:R-:W2:Y:S02]  /*19cb0*/  @!P2 SYNCS.PHASECHK.TRANS64 P2, [R3+URZ+0x30830], R2 ;  /* 0x030830020300a5a7 */ /* 0x000ea4000804007f */
[----:B--2---:R-:W-:Y:S05]  /*19cc0*/  @!P2 BRA `(.L_x_1198) ;  /* 0xfffffffc00eca947 */ /* 0x004fea000383ffff */
[----:B------:R-:W-:Y:S05]  /*19cd0*/  BRA `(.L_x_1197) ;  /* 0xfffffee800047947 */ /* 0x000fea000383ffff */
.L_x_1202:
[----:B01----:R-:W-:-:S04]  /*19ce0*/  IMAD.U32 R2, RZ, RZ, UR5 ;  /* 0x00000005ff027e24 */ /* 0x003fc8000f8e00ff */
[----:B------:R0:W1:Y:S03]  /*19cf0*/  SYNCS.PHASECHK.TRANS64.TRYWAIT P2, [R2+URZ+0x30850], R0 ;  /* 0x03085000020075a7 */ /* 0x000066000804017f */
[----:B-1----:R-:W-:Y:S05]  /*19d00*/  @!P2 NANOSLEEP.SYNCS 0x989680 ;  /* 0x009896800000a95d */ /* 0x002fea0003900000 */
[----:B------:R-:W1:Y:S02]  /*19d10*/  @!P2 SYNCS.PHASECHK.TRANS64 P2, [R2+URZ+0x30850], R0 ;  /* 0x030850000200a5a7 */ /* 0x000e64000804007f */
[----:B-1----:R-:W-:Y:S05]  /*19d20*/  @!P2 BRA `(.L_x_1202) ;  /* 0xfffffffc00eca947 */ /* 0x002fea000383ffff */
[----:B------:R-:W-:Y:S05]  /*19d30*/  BRA `(.L_x_1201) ;  /* 0xfffffef000947947 */ /* 0x000fea000383ffff */
.L_x_1208:
[----:B-1----:R-:W-:-:S04]  /*19d40*/  IMAD.U32 R3, RZ, RZ, UR5 ;  /* 0x00000005ff037e24 */ /* 0x002fc8000f8e00ff */
[----:B------:R1:W2:Y:S03]  /*19d50*/  SYNCS.PHASECHK.TRANS64.TRYWAIT P2, [R3+URZ+0x30830], R2 ;  /* 0x03083002030075a7 */ /* 0x0002a6000804017f */
[----:B--2---:R-:W-:Y:S05]  /*19d60*/  @!P2 NANOSLEEP.SYNCS 0x989680 ;  /* 0x009896800000a95d */ /* 0x004fea0003900000 */
[----:B------:R-:W2:Y:S02]  /*19d70*/  @!P2 SYNCS.PHASECHK.TRANS64 P2, [R3+URZ+0x30830], R2 ;  /* 0x030830020300a5a7 */ /* 0x000ea4000804007f */
[----:B--2---:R-:W-:Y:S05]  /*19d80*/  @!P2 BRA `(.L_x_1208) ;  /* 0xfffffffc00eca947 */ /* 0x004fea000383ffff */
[----:B------:R-:W-:Y:S05]  /*19d90*/  BRA `(.L_x_1207) ;  /* 0xffffff0400587947 */ /* 0x000fea000383ffff */
.L_x_1212:
[----:B01----:R-:W-:-:S04]  /*19da0*/  IMAD.U32 R2, RZ, RZ, UR5 ;  /* 0x00000005ff027e24 */ /* 0x003fc8000f8e00ff */
[----:B------:R0:W1:Y:S03]  /*19db0*/  SYNCS.PHASECHK.TRANS64.TRYWAIT P2, [R2+URZ+0x30850], R0 ;  /* 0x03085000020075a7 */ /* 0x000066000804017f */
[----:B-1----:R-:W-:Y:S05]  /*19dc0*/  @!P2 NANOSLEEP.SYNCS 0x989680 ;  /* 0x009896800000a95d */ /* 0x002fea0003900000 */
[----:B------:R-:W1:Y:S02]  /*19dd0*/  @!P2 SYNCS.PHASECHK.TRANS64 P2, [R2+URZ+0x30850], R0 ;  /* 0x030850000200a5a7 */ /* 0x000e64000804007f */
[----:B-1----:R-:W-:Y:S05]  /*19de0*/  @!P2 BRA `(.L_x_1212) ;  /* 0xfffffffc00eca947 */ /* 0x002fea000383ffff */
[----:B------:R-:W-:Y:S05]  /*19df0*/  BRA `(.L_x_1211) ;  /* 0xffffff0c00e87947 */ /* 0x000fea000383ffff */
.L_x_1225:
[----:B-1----:R-:W-:-:S04]  /*19e00*/  IMAD.U32 R5, RZ, RZ, UR5 ;  /* 0x00000005ff057e24 */ /* 0x002fc8000f8e00ff */
[----:B------:R1:W2:Y:S03]  /*19e10*/  SYNCS.PHASECHK.TRANS64.TRYWAIT P0, [R5+URZ+0x30850], R0 ;  /* 0x03085000050075a7 */ /* 0x0002a6000800017f */
[----:B--2---:R-:W-:Y:S05]  /*19e20*/  @!P0 NANOSLEEP.SYNCS 0x989680 ;  /* 0x009896800000895d */ /* 0x004fea0003900000 */
[----:B------:R-:W2:Y:S02]  /*19e30*/  @!P0 SYNCS.PHASECHK.TRANS64 P0, [R5+URZ+0x30850], R0 ;  /* 0x03085000050085a7 */ /* 0x000ea4000800007f */
[----:B--2---:R-:W-:Y:S05]  /*19e40*/  @!P0 BRA `(.L_x_1225) ;  /* 0xfffffffc00ec8947 */ /* 0x004fea000383ffff */
[----:B------:R-:W-:Y:S05]  /*19e50*/  BRA `(.L_x_1224) ;  /* 0xffffff3800a87947 */ /* 0x000fea000383ffff */
.L_x_1280:
[----:B-1----:R-:W1:Y:S01]  /*19e60*/  S2R R4, SR_TID.X ;  /* 0x0000000000047919 */ /* 0x002e620000002100 */
[----:B------:R-:W-:Y:S01]  /*19e70*/  BSSY B0, `(.L_x_1388) ;  /* 0x000000a000007945 */ /* 0x000fe20003800000 */
[----:B------:R-:W-:Y:S02]  /*19e80*/  IMAD.MOV.U32 R12, RZ, RZ, RZ ;  /* 0x000000ffff0c7224 */ /* 0x000fe400078e00ff */
[----:B------:R-:W-:Y:S02]  /*19e90*/  IMAD.MOV.U32 R11, RZ, RZ, 0x1f ;  /* 0x0000001fff0b7424 */ /* 0x000fe400078e00ff */
[----:B------:R-:W-:Y:S01]  /*19ea0*/  IMAD.MOV.U32 R15, RZ, RZ, -0x1 ;  /* 0xffffffffff0f7424 */ /* 0x000fe200078e00ff */
[----:B-1----:R-:W-:-:S04]  /*19eb0*/  SHF.R.U32.HI R4, RZ, 0x5, R4 ;  /* 0x00000005ff047819 */ /* 0x002fc80000011604 */
[----:B------:R-:W-:-:S05]  /*19ec0*/  LOP3.LUT R4, R4, 0x3, RZ, 0xc0, !PT ;  /* 0x0000000304047812 */ /* 0x000fca00078ec0ff */
[----:B------:R-:W-:-:S07]  /*19ed0*/  IMAD.MOV.U32 R13, RZ, RZ, R4 ;  /* 0x000000ffff0d7224 */ /* 0x000fce00078e0004 */
[----:B0-2---:R-:W-:Y:S05]  /*19ee0*/  WARPSYNC.COLLECTIVE R15, `(.L_x_1389) ;  /* 0x000000000f087348 */ /* 0x005fea0003c00000 */
[----:B------:R1:W3:Y:S02]  /*19ef0*/  SHFL.IDX P6, R14, R13, R12, R11 ;  /* 0x0000000c0d0e7389 */ /* 0x0002e400000c000b */
[----:B0123--:R-:W-:Y:S01]  /*19f00*/  ENDCOLLECTIVE ;  /* 0x000000000000791b */ /* 0x00ffe20003800000 */
.L_x_1389:
[----:B------:R-:W-:Y:S05]  /*19f10*/  BSYNC B0 ;  /* 0x0000000000007941 */ /* 0x000fea0003800000 */
.L_x_1388:
[----:B------:R-:W-:Y:S05]  /*19f20*/  BRA `(.L_x_1390) ;  /* 0xffffffa400a47947 */ /* 0x000fea000383ffff */
.L_x_1282:
[----:B------:R-:W-:Y:S01]  /*19f30*/  BSSY B0, `(.L_x_1391) ;  /* 0x0000006000007945 */ /* 0x000fe20003800000 */
[----:B------:R-:W-:-:S07]  /*19f40*/  IMAD.MOV.U32 R15, RZ, RZ, -0x1 ;  /* 0xffffffffff0f7424 */ /* 0x000fce00078e00ff */
[----:B012---:R-:W-:Y:S05]  /*19f50*/  WARPSYNC.COLLECTIVE R15, `(.L_x_1392) ;  /* 0x000000000f0c7348 */ /* 0x007fea0003c00000 */
[----:B------:R-:W-:Y:S02]  /*19f60*/  ELECT P6, UR62, PT ;  /* 0x00000000003e782f */ /* 0x000fe400038c0000 */
[----:B------:R-:W-:Y:S01]  /*19f70*/  MOV R14, UR62 ;  /* 0x0000003e000e7c02 */ /* 0x000fe20008000f00 */
[----:B012---:R-:W-:Y:S10]  /*19f80*/  ENDCOLLECTIVE ;  /* 0x000000000000791b */ /* 0x007ff40003800000 */
.L_x_1392:
[----:B------:R-:W-:Y:S05]  /*19f90*/  BSYNC B0 ;  /* 0x0000000000007941 */ /* 0x000fea0003800000 */
.L_x_1391:
[----:B------:R-:W-:Y:S05]  /*19fa0*/  BRA `(.L_x_1393) ;  /* 0xffffffa400a87947 */ /* 0x000fea000383ffff */
.L_x_1284:
[----:B---3--:R3:W4:Y:S02]  /*19fb0*/  SYNCS.PHASECHK.TRANS64.TRYWAIT P0, [R0+URZ+0x30840], R2 ;  /* 0x03084002000075a7 */ /* 0x008724000800017f */
[----:B----4-:R-:W-:Y:S05]  /*19fc0*/  @!P0 NANOSLEEP.SYNCS 0x989680 ;  /* 0x009896800000895d */ /* 0x010fea0003900000 */
[----:B------:R-:W4:Y:S02]  /*19fd0*/  @!P0 SYNCS.PHASECHK.TRANS64 P0, [R0+URZ+0x30840], R2 ;  /* 0x03084002000085a7 */ /* 0x000f24000800007f */
[----:B----4-:R-:W-:Y:S05]  /*19fe0*/  @!P0 BRA `(.L_x_1284) ;  /* 0xfffffffc00f08947 */ /* 0x010fea000383ffff */
[----:B------:R-:W-:Y:S05]  /*19ff0*/  BRA `(.L_x_1394) ;  /* 0xffffffa800107947 */ /* 0x000fea000383ffff */
.L_x_1288:
[----:B------:R-:W2:Y:S01]  /*1a000*/  LDL.LU R11, [R1+0x2c] ;  /* 0x00002c00010b7983 */ /* 0x000ea20000300800 */
[----:B------:R-:W-:Y:S02]  /*1a010*/  IMAD.MOV.U32 R13, RZ, RZ, R3 ;  /* 0x000000ffff0d7224 */ /* 0x000fe400078e0003 */
[----:B------:R-:W-:Y:S01]  /*1a020*/  IMAD.MOV.U32 R12, RZ, RZ, RZ ;  /* 0x000000ffff0c7224 */ /* 0x000fe200078e00ff */
[----:B------:R-:W0:Y:S01]  /*1a030*/  S2R R5, SR_TID.X ;  /* 0x0000000000057919 */ /* 0x000e220000002100 */
[----:B------:R-:W-:Y:S01]  /*1a040*/  IMAD.MOV.U32 R15, RZ, RZ, -0x1 ;  /* 0xffffffffff0f7424 */ /* 0x000fe200078e00ff */
[----:B0-----:R-:W-:-:S04]  /*1a050*/  LOP3.LUT R5, R5, 0x7f, RZ, 0xc0, !PT ;  /* 0x0000007f05057812 */ /* 0x001fc800078ec0ff */
[----:B------:R-:W-:-:S05]  /*1a060*/  SHF.R.U32.HI R5, RZ, 0x3, R5 ;  /* 0x00000003ff057819 */ /* 0x000fca0000011605 */
[----:B------:R-:W-:-:S04]  /*1a070*/  IMAD.IADD R0, R5, 0x1, R9 ;  /* 0x0000000105007824 */ /* 0x000fc800078e0209 */
[----:B------:R-:W-:Y:S02]  /*1a080*/  VIADD R5, R0, 0x10 ;  /* 0x0000001000057836 */ /* 0x000fe40000000000 */
[----:B--2---:R-:W-:Y:S02]  /*1a090*/  IMAD R2, R11, R7, RZ ;  /* 0x000000070b027224 */ /* 0x004fe400078e02ff */
[----:B------:R-:W-:-:S03]  /*1a0a0*/  IMAD.MOV.U32 R11, RZ, RZ, 0x181f ;  /* 0x0000181fff0b7424 */ /* 0x000fc600078e00ff */
[----:B------:R-:W-:-:S13]  /*1a0b0*/  ISETP.GE.AND P3, PT, R0, R2, PT ;  /* 0x000000020000720c */ /* 0x000fda0003f66270 */
[----:B-----5:R-:W-:Y:S05]  /*1a0c0*/  WARPSYNC.COLLECTIVE R15, `(.L_x_1395) ;  /* 0x000000000f087348 */ /* 0x020fea0003c00000 */
[----:B------:R0:W1:Y:S02]  /*1a0d0*/  SHFL.IDX P6, R14, R13, R12, R11 ;  /* 0x0000000c0d0e7389 */ /* 0x00006400000c000b */
[----:B01---5:R-:W-:Y:S01]  /*1a0e0*/  ENDCOLLECTIVE ;  /* 0x000000000000791b */ /* 0x023fe20003800000 */
.L_x_1395:
[----:B------:R-:W-:Y:S02]  /*1a0f0*/  IMAD.MOV.U32 R13, RZ, RZ, R4 ;  /* 0x000000ffff0d7224 */ /* 0x000fe400078e0004 */
[----:B------:R-:W-:-:S07]  /*1a100*/  IMAD.MOV.U32 R6, RZ, RZ, R14 ;  /* 0x000000ffff067224 */ /* 0x000fce00078e000e */
[----:B------:R-:W-:Y:S05]  /*1a110*/  WARPSYNC.COLLECTIVE R15, `(.L_x_1396) ;  /* 0x000000000f087348 */ /* 0x000fea0003c00000 */
[----:B------:R0:W1:Y:S02]  /*1a120*/  SHFL.IDX P6, R14, R13, R12, R11 ;  /* 0x0000000c0d0e7389 */ /* 0x00006400000c000b */
[----:B01----:R-:W-:Y:S01]  /*1a130*/  ENDCOLLECTIVE ;  /* 0x000000000000791b */ /* 0x003fe20003800000 */
.L_x_1396:
[----:B------:R-:W-:Y:S01]  /*1a140*/  ULDC.64 UR4, c[0x0][0x208] ;  /* 0x0000820000047ab9 */ /* 0x000fe20000000a00 */
[----:B------:R-:W-:Y:S02]  /*1a150*/  IMAD.MOV.U32 R13, RZ, RZ, R3 ;  /* 0x000000ffff0d7224 */ /* 0x000fe400078e0003 */
[----:B------:R-:W-:Y:S02]  /*1a160*/  IMAD.MOV.U32 R12, RZ, RZ, 0x1 ;  /* 0x00000001ff0c7424 */ /* 0x000fe400078e00ff */
[----:B------:R-:W-:-:S05]  /*1a170*/  IMAD.MOV.U32 R7, RZ, RZ, R14 ;  /* 0x000000ffff077224 */ /* 0x000fca00078e000e */
        /* <DEDUP_REMOVED lines=15> */
.L_x_1397:
[----:B------:R-:W-:Y:S02]  /*1a270*/  IMAD.MOV.U32 R13, RZ, RZ, R4 ;  /* 0x000000ffff0d7224 */ /* 0x000fe400078e0004 */
[----:B------:R-:W-:-:S07]  /*1a280*/  IMAD.MOV.U32 R9, RZ, RZ, R14 ;  /* 0x000000ffff097224 */ /* 0x000fce00078e000e */
[----:B------:R-:W-:Y:S05]  /*1a290*/  WARPSYNC.COLLECTIVE R15, `(.L_x_1398) ;  /* 0x000000000f087348 */ /* 0x000fea0003c00000 */
[----:B------:R0:W1:Y:S02]  /*1a2a0*/  SHFL.IDX P6, R14, R13, R12, R11 ;  /* 0x0000000c0d0e7389 */ /* 0x00006400000c000b */
[----:B01----:R-:W-:Y:S01]  /*1a2b0*/  ENDCOLLECTIVE ;  /* 0x000000000000791b */ /* 0x003fe20003800000 */
.L_x_1398:
        /* <DEDUP_REMOVED lines=20> */
.L_x_1399:
[----:B------:R-:W-:Y:S02]  /*1a400*/  IMAD.MOV.U32 R13, RZ, RZ, R4 ;  /* 0x000000ffff0d7224 */ /* 0x000fe400078e0004 */
[----:B------:R-:W-:-:S05]  /*1a410*/  IMAD.SHL.U32 R9, R9, 0x8, RZ ;  /* 0x0000000809097824 */ /* 0x000fca00078e00ff */
[----:B------:R-:W-:Y:S01]  /*1a420*/  LOP3.LUT R9, R9, 0x38, RZ, 0xc0, !PT ;  /* 0x0000003809097812 */ /* 0x000fe200078ec0ff */
[----:B------:R-:W-:-:S07]  /*1a430*/  IMAD.MOV.U32 R8, RZ, RZ, R14 ;  /* 0x000000ffff087224 */ /* 0x000fce00078e000e */
[----:B------:R-:W-:Y:S05]  /*1a440*/  WARPSYNC.COLLECTIVE R15, `(.L_x_1400) ;  /* 0x000000000f087348 */ /* 0x000fea0003c00000 */
[----:B------:R0:W1:Y:S02]  /*1a450*/  SHFL.IDX P6, R14, R13, R12, R11 ;  /* 0x0000000c0d0e7389 */ /* 0x00006400000c000b */
[----:B01----:R-:W-:Y:S01]  /*1a460*/  ENDCOLLECTIVE ;  /* 0x000000000000791b */ /* 0x003fe20003800000 */
.L_x_1400:
        /* <DEDUP_REMOVED lines=19> */
.L_x_1401:
[----:B------:R-:W-:Y:S02]  /*1a5a0*/  IMAD.MOV.U32 R13, RZ, RZ, R4 ;  /* 0x000000ffff0d7224 */ /* 0x000fe400078e0004 */
[----:B------:R-:W-:-:S07]  /*1a5b0*/  IMAD.MOV.U32 R6, RZ, RZ, R14 ;  /* 0x000000ffff067224 */ /* 0x000fce00078e000e */
[----:B------:R-:W-:Y:S05]  /*1a5c0*/  WARPSYNC.COLLECTIVE R15, `(.L_x_1402) ;  /* 0x000000000f087348 */ /* 0x000fea0003c00000 */
[----:B------:R0:W1:Y:S02]  /*1a5d0*/  SHFL.IDX P6, R14, R13, R12, R11 ;  /* 0x0000000c0d0e7389 */ /* 0x00006400000c000b */
[----:B01----:R-:W-:Y:S01]  /*1a5e0*/  ENDCOLLECTIVE ;  /* 0x000000000000791b */ /* 0x003fe20003800000 */
.L_x_1402:
        /* <DEDUP_REMOVED lines=19> */
.L_x_1403:
[----:B------:R-:W-:Y:S02]  /*1a720*/  IMAD.MOV.U32 R13, RZ, RZ, R4 ;  /* 0x000000ffff0d7224 */ /* 0x000fe400078e0004 */
[----:B------:R-:W-:-:S07]  /*1a730*/  IMAD.MOV.U32 R6, RZ, RZ, R14 ;  /* 0x000000ffff067224 */ /* 0x000fce00078e000e */
[----:B------:R-:W-:Y:S05]  /*1a740*/  WARPSYNC.COLLECTIVE R15, `(.L_x_1404) ;  /* 0x000000000f087348 */ /* 0x000fea0003c00000 */
[----:B------:R0:W1:Y:S02]  /*1a750*/  SHFL.IDX P6, R14, R13, R12, R11 ;  /* 0x0000000c0d0e7389 */ /* 0x00006400000c000b */
[----:B01----:R-:W-:Y:S01]  /*1a760*/  ENDCOLLECTIVE ;  /* 0x000000000000791b */ /* 0x003fe20003800000 */
.L_x_1404:
        /* <DEDUP_REMOVED lines=19> */
.L_x_1405:
[----:B------:R-:W-:Y:S02]  /*1a8a0*/  IMAD.MOV.U32 R13, RZ, RZ, R4 ;  /* 0x000000ffff0d7224 */ /* 0x000fe400078e0004 */
[----:B------:R-:W-:-:S07]  /*1a8b0*/  IMAD.MOV.U32 R6, RZ, RZ, R14 ;  /* 0x000000ffff067224 */ /* 0x000fce00078e000e */
[----:B------:R-:W-:Y:S05]  /*1a8c0*/  WARPSYNC.COLLECTIVE R15, `(.L_x_1406) ;  /* 0x000000000f087348 */ /* 0x000fea0003c00000 */
[----:B------:R0:W1:Y:S02]  /*1a8d0*/  SHFL.IDX P6, R14, R13, R12, R11 ;  /* 0x0000000c0d0e7389 */ /* 0x00006400000c000b */
[----:B01----:R-:W-:Y:S01]  /*1a8e0*/  ENDCOLLECTIVE ;  /* 0x000000000000791b */ /* 0x003fe20003800000 */
.L_x_1406:
        /* <DEDUP_REMOVED lines=17> */
.L_x_1407:
[----:B------:R-:W-:-:S05]  /*1aa00*/  VIADD R7, R0, 0x60 ;  /* 0x0000006000077836 */ /* 0x000fca0000000000 */
[----:B------:R-:W-:Y:S01]  /*1aa10*/  ISETP.GE.AND P4, PT, R7, R2, PT ;  /* 0x000000020700720c */ /* 0x000fe20003f86270 */
[----:B------:R-:W-:Y:S02]  /*1aa20*/  IMAD.MOV.U32 R13, RZ, RZ, R4 ;  /* 0x000000ffff0d7224 */ /* 0x000fe400078e0004 */
[----:B------:R-:W-:-:S10]  /*1aa30*/  IMAD.MOV.U32 R6, RZ, RZ, R14 ;  /* 0x000000ffff067224 */ /* 0x000fd400078e000e */
[----:B------:R-:W-:Y:S05]  /*1aa40*/  WARPSYNC.COLLECTIVE R15, `(.L_x_1408) ;  /* 0x000000000f087348 */ /* 0x000fea0003c00000 */
[----:B------:R0:W1:Y:S02]  /*1aa50*/  SHFL.IDX P6, R14, R13, R12, R11 ;  /* 0x0000000c0d0e7389 */ /* 0x00006400000c000b */
[----:B01----:R-:W-:Y:S01]  /*1aa60*/  ENDCOLLECTIVE ;  /* 0x000000000000791b */ /* 0x003fe20003800000 */
.L_x_1408:
        /* <DEDUP_REMOVED lines=17> */
.L_x_1409:
[----:B------:R-:W-:Y:S02]  /*1ab80*/  IMAD.MOV.U32 R13, RZ, RZ, R4 ;  /* 0x000000ffff0d7224 */ /* 0x000fe400078e0004 */
[----:B------:R-:W-:-:S07]  /*1ab90*/  IMAD.MOV.U32 R5, RZ, RZ, R14 ;  /* 0x000000ffff057224 */ /* 0x000fce00078e000e */
[----:B------:R-:W-:Y:S05]  /*1aba0*/  WARPSYNC.COLLECTIVE R15, `(.L_x_1410) ;  /* 0x000000000f087348 */ /* 0x000fea0003c00000 */
[----:B------:R0:W1:Y:S02]  /*1abb0*/  SHFL.IDX P6, R14, R13, R12, R11 ;  /* 0x0000000c0d0e7389 */ /* 0x00006400000c000b */
[----:B01----:R-:W-:Y:S01]  /*1abc0*/  ENDCOLLECTIVE ;  /* 0x000000000000791b */ /* 0x003fe20003800000 */
.L_x_1410:
[----:B------:R-:W-:Y:S01]  /*1abd0*/  IMAD.MOV.U32 R3, RZ, RZ, R14 ;  /* 0x000000ffff037224 */ /* 0x000fe200078e000e */
[----:B------:R-:W-:Y:S06]  /*1abe0*/  BRA `(.L_x_1411) ;  /* 0xffffffa800b47947 */ /* 0x000fec000383ffff */
.L_x_1293:
[----:B---3--:R3:W4:Y:S02]  /*1abf0*/  SYNCS.PHASECHK.TRANS64.TRYWAIT P0, [R19+URZ+0x30820], R0 ;  /* 0x03082000130075a7 */ /* 0x008724000800017f */
[----:B----4-:R-:W-:Y:S05]  /*1ac00*/  @!P0 NANOSLEEP.SYNCS 0x989680 ;  /* 0x009896800000895d */ /* 0x010fea0003900000 */
[----:B------:R-:W4:Y:S02]  /*1ac10*/  @!P0 SYNCS.PHASECHK.TRANS64 P0, [R19+URZ+0x30820], R0 ;  /* 0x03082000130085a7 */ /* 0x000f24000800007f */
[----:B----4-:R-:W-:Y:S05]  /*1ac20*/  @!P0 BRA `(.L_x_1293) ;  /* 0xfffffffc00f08947 */ /* 0x010fea000383ffff */
[----:B------:R-:W-:Y:S05]  /*1ac30*/  BRA `(.L_x_1412) ;  /* 0xffffffac00387947 */ /* 0x000fea000383ffff */
.L_x_1302:
[----:B-1----:R1:W2:Y:S02]  /*1ac40*/  SYNCS.PHASECHK.TRANS64.TRYWAIT P0, [R3+URZ+0x30840], R2 ;  /* 0x03084002030075a7 */ /* 0x0022a4000800017f */
[----:B--2---:R-:W-:Y:S05]  /*1ac50*/  @!P0 NANOSLEEP.SYNCS 0x989680 ;  /* 0x009896800000895d */ /* 0x004fea0003900000 */
[----:B------:R-:W2:Y:S02]  /*1ac60*/  @!P0 SYNCS.PHASECHK.TRANS64 P0, [R3+URZ+0x30840], R2 ;  /* 0x03084002030085a7 */ /* 0x000ea4000800007f */
[----:B--2---:R-:W-:Y:S05]  /*1ac70*/  @!P0 BRA `(.L_x_1302) ;  /* 0xfffffffc00f08947 */ /* 0x004fea000383ffff */
[----:B------:R-:W-:Y:S05]  /*1ac80*/  BRA `(.L_x_1413) ;  /* 0xffffffb000307947 */ /* 0x000fea000383ffff */
.L_x_1309:
[----:B0-----:R0:W1:Y:S02]  /*1ac90*/  SYNCS.PHASECHK.TRANS64.TRYWAIT P0, [R3+URZ+0x60], R2 ;  /* 0x00006002030075a7 */ /* 0x001064000800017f */
[----:B-1----:R-:W-:Y:S05]  /*1aca0*/  @!P0 NANOSLEEP.SYNCS 0x989680 ;  /* 0x009896800000895d */ /* 0x002fea0003900000 */
[----:B------:R-:W1:Y:S02]  /*1acb0*/  @!P0 SYNCS.PHASECHK.TRANS64 P0, [R3+URZ+0x60], R2 ;  /* 0x00006002030085a7 */ /* 0x000e64000800007f */
[----:B-1----:R-:W-:Y:S05]  /*1acc0*/  @!P0 BRA `(.L_x_1309) ;  /* 0xfffffffc00f08947 */ /* 0x002fea000383ffff */
[----:B------:R-:W-:Y:S05]  /*1acd0*/  BRA `(.L_x_1414) ;  /* 0xffffffb400487947 */ /* 0x000fea000383ffff */
.L_x_1319:
[----:B-1----:R1:W2:Y:S02]  /*1ace0*/  SYNCS.PHASECHK.TRANS64.TRYWAIT P0, [R3+URZ+0x30840], R2 ;  /* 0x03084002030075a7 */ /* 0x0022a4000800017f */
[----:B--2---:R-:W-:Y:S05]  /*1acf0*/  @!P0 NANOSLEEP.SYNCS 0x989680 ;  /* 0x009896800000895d */ /* 0x004fea0003900000 */
[----:B------:R-:W2:Y:S02]  /*1ad00*/  @!P0 SYNCS.PHASECHK.TRANS64 P0, [R3+URZ+0x30840], R2 ;  /* 0x03084002030085a7 */ /* 0x000ea4000800007f */
[----:B--2---:R-:W-:Y:S05]  /*1ad10*/  @!P0 BRA `(.L_x_1319) ;  /* 0xfffffffc00f08947 */ /* 0x004fea000383ffff */
[----:B------:R-:W-:Y:S05]  /*1ad20*/  BRA `(.L_x_1415) ;  /* 0xffffffbc001c7947 */ /* 0x000fea000383ffff */
.L_x_1326:
[----:B0-----:R0:W1:Y:S02]  /*1ad30*/  SYNCS.PHASECHK.TRANS64.TRYWAIT P0, [R2+URZ+0x60], R3 ;  /* 0x00006003020075a7 */ /* 0x001064000800017f */
[----:B-1----:R-:W-:Y:S05]  /*1ad40*/  @!P0 NANOSLEEP.SYNCS 0x989680 ;  /* 0x009896800000895d */ /* 0x002fea0003900000 */
[----:B------:R-:W1:Y:S02]  /*1ad50*/  @!P0 SYNCS.PHASECHK.TRANS64 P0, [R2+URZ+0x60], R3 ;  /* 0x00006003020085a7 */ /* 0x000e64000800007f */
[----:B-1----:R-:W-:Y:S05]  /*1ad60*/  @!P0 BRA `(.L_x_1326) ;  /* 0xfffffffc00f08947 */ /* 0x002fea000383ffff */
[----:B------:R-:W-:Y:S05]  /*1ad70*/  BRA `(.L_x_1416) ;  /* 0xffffffc000347947 */ /* 0x000fea000383ffff */
.L_x_1336:
[----:B---3--:R3:W4:Y:S02]  /*1ad80*/  SYNCS.PHASECHK.TRANS64.TRYWAIT P0, [R2+URZ+0x30840], R3 ;  /* 0x03084003020075a7 */ /* 0x008724000800017f */
[----:B----4-:R-:W-:Y:S05]  /*1ad90*/  @!P0 NANOSLEEP.SYNCS 0x989680 ;  /* 0x009896800000895d */ /* 0x010fea0003900000 */
[----:B------:R-:W4:Y:S02]  /*1ada0*/  @!P0 SYNCS.PHASECHK.TRANS64 P0, [R2+URZ+0x30840], R3 ;  /* 0x03084003020085a7 */ /* 0x000f24000800007f */
[----:B----4-:R-:W-:Y:S05]  /*1adb0*/  @!P0 BRA `(.L_x_1336) ;  /* 0xfffffffc00f08947 */ /* 0x010fea000383ffff */
[----:B------:R-:W-:Y:S05]  /*1adc0*/  BRA `(.L_x_1417) ;  /* 0xffffffc400d87947 */ /* 0x000fea000383ffff */
.L_x_1343:
[----:B0-----:R0:W1:Y:S02]  /*1add0*/  SYNCS.PHASECHK.TRANS64.TRYWAIT P0, [R2+URZ+0x60], R5 ;  /* 0x00006005020075a7 */ /* 0x001064000800017f */
[----:B-1----:R-:W-:Y:S05]  /*1ade0*/  @!P0 NANOSLEEP.SYNCS 0x989680 ;  /* 0x009896800000895d */ /* 0x002fea0003900000 */
[----:B------:R-:W1:Y:S02]  /*1adf0*/  @!P0 SYNCS.PHASECHK.TRANS64 P0, [R2+URZ+0x60], R5 ;  /* 0x00006005020085a7 */ /* 0x000e64000800007f */
[----:B-1----:R-:W-:Y:S05]  /*1ae00*/  @!P0 BRA `(.L_x_1343) ;  /* 0xfffffffc00f08947 */ /* 0x002fea000383ffff */
[----:B------:R-:W-:Y:S05]  /*1ae10*/  BRA `(.L_x_1418) ;  /* 0xffffffc800f07947 */ /* 0x000fea000383ffff */
.L_x_1355:
[----:B--2---:R2:W3:Y:S02]  /*1ae20*/  SYNCS.PHASECHK.TRANS64.TRYWAIT P0, [R0+URZ+0x30860], R2 ;  /* 0x03086002000075a7 */ /* 0x0044e4000800017f */
[----:B---3--:R-:W-:Y:S05]  /*1ae30*/  @!P0 NANOSLEEP.SYNCS 0x989680 ;  /* 0x009896800000895d */ /* 0x008fea0003900000 */
[----:B------:R-:W3:Y:S02]  /*1ae40*/  @!P0 SYNCS.PHASECHK.TRANS64 P0, [R0+URZ+0x30860], R2 ;  /* 0x03086002000085a7 */ /* 0x000ee4000800007f */
[----:B---3--:R-:W-:Y:S05]  /*1ae50*/  @!P0 BRA `(.L_x_1355) ;  /* 0xfffffffc00f08947 */ /* 0x008fea000383ffff */
[----:B------:R-:W-:Y:S05]  /*1ae60*/  BRA `(.L_x_1419) ;  /* 0xffffffd0007c7947 */ /* 0x000fea000383ffff */
.L_x_1363:
[----:B------:R-:W4:Y:S01]  /*1ae70*/  LDL R3, [R1] ;  /* 0x0000000001037983 */ /* 0x000f220000100800 */
[----:B------:R-:W-:Y:S01]  /*1ae80*/  BSSY B0, `(.L_x_1420) ;  /* 0x0000008000007945 */ /* 0x000fe20003800000 */
[----:B------:R-:W-:Y:S02]  /*1ae90*/  IMAD.MOV.U32 R12, RZ, RZ, RZ ;  /* 0x000000ffff0c7224 */ /* 0x000fe400078e00ff */
[----:B------:R-:W-:Y:S02]  /*1aea0*/  IMAD.MOV.U32 R11, RZ, RZ, 0x1f ;  /* 0x0000001fff0b7424 */ /* 0x000fe400078e00ff */
[----:B------:R-:W-:Y:S02]  /*1aeb0*/  IMAD.MOV.U32 R15, RZ, RZ, -0x1 ;  /* 0xffffffffff0f7424 */ /* 0x000fe400078e00ff */
[----:B----4-:R-:W-:-:S07]  /*1aec0*/  IMAD.MOV.U32 R13, RZ, RZ, R3 ;  /* 0x000000ffff0d7224 */ /* 0x010fce00078e0003 */
[----:B0123--:R-:W-:Y:S05]  /*1aed0*/  WARPSYNC.COLLECTIVE R15, `(.L_x_1421) ;  /* 0x000000000f087348 */ /* 0x00ffea0003c00000 */
[----:B------:R4:W0:Y:S02]  /*1aee0*/  SHFL.IDX P6, R14, R13, R12, R11 ;  /* 0x0000000c0d0e7389 */ /* 0x00082400000c000b */
[----:B01234-:R-:W-:Y:S01]  /*1aef0*/  ENDCOLLECTIVE ;  /* 0x000000000000791b */ /* 0x01ffe20003800000 */
.L_x_1421:
[----:B------:R-:W-:Y:S05]  /*1af00*/  BSYNC B0 ;  /* 0x0000000000007941 */ /* 0x000fea0003800000 */
.L_x_1420:
        /* <DEDUP_REMOVED lines=9> */
.L_x_1422:
        /* <DEDUP_REMOVED lines=26> */
.L_x_1423:
        /* <DEDUP_REMOVED lines=8> */
.L_x_1424:
        /* <DEDUP_REMOVED lines=8> */
.L_x_1425:
        /* <DEDUP_REMOVED lines=8> */
.L_x_1426:
        /* <DEDUP_REMOVED lines=8> */
.L_x_1427:
        /* <DEDUP_REMOVED lines=9> */
.L_x_1428:
[----:B------:R-:W-:Y:S01]  /*1b3d0*/  IMAD.MOV.U32 R10, RZ, RZ, R14 ;  /* 0x000000ffff0a7224 */ /* 0x000fe200078e000e */
[----:B------:R-:W-:Y:S06]  /*1b3e0*/  BRA `(.L_x_1429) ;  /* 0xffffffd400347947 */ /* 0x000fec000383ffff */
.L_x_1366:
        /* <DEDUP_REMOVED lines=8> */
.L_x_1431:
[----:B------:R-:W-:Y:S05]  /*1b470*/  BSYNC B0 ;  /* 0x0000000000007941 */ /* 0x000fea0003800000 */
.L_x_1430:
        /* <DEDUP_REMOVED lines=10> */
.L_x_1432:
        /* <DEDUP_REMOVED lines=8> */
.L_x_1433:
        /* <DEDUP_REMOVED lines=8> */
.L_x_1434:
        /* <DEDUP_REMOVED lines=8> */
.L_x_1435:
        /* <DEDUP_REMOVED lines=9> */
.L_x_1436:
[----:B------:R-:W-:Y:S01]  /*1b730*/  IMAD.MOV.U32 R10, RZ, RZ, R14 ;  /* 0x000000ffff0a7224 */ /* 0x000fe200078e000e */
[----:B------:R-:W-:Y:S06]  /*1b740*/  BRA `(.L_x_1437) ;  /* 0xffffffd4000c7947 */ /* 0x000fec000383ffff */
.L_x_1368:
[----:B------:R-:W-:Y:S01]  /*1b750*/  BSSY B0, `(.L_x_1438) ;  /* 0x0000006000007945 */ /* 0x000fe20003800000 */
[----:B------:R-:W-:Y:S01]  /*1b760*/  PLOP3.LUT P6, PT, P6, PT, PT, 0x8, 0x0 ;  /* 0x000000000000781c */ /* 0x000fe200037ce170 */
[----:B------:R-:W-:-:S12]  /*1b770*/  IMAD.MOV.U32 R15, RZ, RZ, -0x1 ;  /* 0xffffffffff0f7424 */ /* 0x000fd800078e00ff */
[----:B0-----:R-:W-:Y:S05]  /*1b780*/  WARPSYNC.COLLECTIVE R15, `(.L_x_1439) ;  /* 0x000000000f087348 */ /* 0x001fea0003c00000 */
[----:B------:R-:W-:Y:S01]  /*1b790*/  VOTE.ANY R14, PT, P6 ;  /* 0x00000000000e7806 */ /* 0x000fe200030e0100 */
[----:B0-----:R-:W-:Y:S06]  /*1b7a0*/  ENDCOLLECTIVE ;  /* 0x000000000000791b */ /* 0x001fec0003800000 */
.L_x_1439:
[----:B------:R-:W-:Y:S05]  /*1b7b0*/  BSYNC B0 ;  /* 0x0000000000007941 */ /* 0x000fea0003800000 */
.L_x_1438:
[----:B------:R0:W5:Y:S01]  /*1b7c0*/  LDL.LU R16, [R1+0xc] ;  /* 0x00000c0001107983 */ /* 0x0001620000300800 */
[----:B------:R-:W-:Y:S02]  /*1b7d0*/  IMAD.MOV.U32 R3, RZ, RZ, R14 ;  /* 0x000000ffff037224 */ /* 0x000fe400078e000e */
[----:B------:R-:W-:Y:S02]  /*1b7e0*/  IMAD.MOV.U32 R13, RZ, RZ, R5 ;  /* 0x000000ffff0d7224 */ /* 0x000fe400078e0005 */
[----:B------:R-:W1:Y:S01]  /*1b7f0*/  POPC R9, R3 ;  /* 0x0000000300097309 */ /* 0x000e620000000000 */
[----:B------:R-:W-:Y:S02]  /*1b800*/  IMAD.MOV.U32 R11, RZ, RZ, 0x1f ;  /* 0x0000001fff0b7424 */ /* 0x000fe400078e00ff */
[----:B------:R-:W-:Y:S02]  /*1b810*/  IMAD.MOV.U32 R15, RZ, RZ, -0x1 ;  /* 0xffffffffff0f7424 */ /* 0x000fe400078e00ff */
[----:B01----:R-:W-:-:S07]  /*1b820*/  IMAD.MOV.U32 R12, RZ, RZ, R9 ;  /* 0x000000ffff0c7224 */ /* 0x003fce00078e0009 */
[----:B-----5:R-:W-:Y:S05]  /*1b830*/  WARPSYNC.COLLECTIVE R15, `(.L_x_1440) ;  /* 0x000000000f087348 */ /* 0x020fea0003c00000 */
[----:B------:R0:W1:Y:S02]  /*1b840*/  SHFL.IDX P6, R14, R13, R12, R11 ;  /* 0x0000000c0d0e7389 */ /* 0x00006400000c000b */
[----:B01---5:R-:W-:Y:S01]  /*1b850*/  ENDCOLLECTIVE ;  /* 0x000000000000791b */ /* 0x023fe20003800000 */
.L_x_1440:
[----:B------:R-:W-:Y:S02]  /*1b860*/  IMAD.MOV.U32 R13, RZ, RZ, R7 ;  /* 0x000000ffff0d7224 */ /* 0x000fe400078e0007 */
[----:B------:R-:W-:-:S07]  /*1b870*/  IMAD.MOV.U32 R4, RZ, RZ, R14 ;  /* 0x000000ffff047224 */ /* 0x000fce00078e000e */
[----:B------:R-:W-:Y:S05]  /*1b880*/  WARPSYNC.COLLECTIVE R15, `(.L_x_1441) ;  /* 0x000000000f087348 */ /* 0x000fea0003c00000 */
[----:B------:R0:W1:Y:S02]  /*1b890*/  SHFL.IDX P6, R14, R13, R12, R11 ;  /* 0x0000000c0d0e7389 */ /* 0x00006400000c000b */
[----:B01----:R-:W-:Y:S01]  /*1b8a0*/  ENDCOLLECTIVE ;  /* 0x000000000000791b */ /* 0x003fe20003800000 */
.L_x_1441:
[----:B------:R-:W-:Y:S02]  /*1b8b0*/  IMAD.MOV.U32 R7, RZ, RZ, R14 ;  /* 0x000000ffff077224 */ /* 0x000fe400078e000e */
[----:B------:R-:W-:-:S05]  /*1b8c0*/  IMAD.IADD R5, R9, 0x1, R16 ;  /* 0x0000000109057824 */ /* 0x000fca00078e0210 */
[----:B------:R0:W-:Y:S01]  /*1b8d0*/  STL [R1+0xc], R5 ;  /* 0x00000c0501007387 */ /* 0x0001e20000100800 */
[----:B------:R-:W-:Y:S05]  /*1b8e0*/  BRA `(.L_x_1442) ;  /* 0xffffffd000ec7947 */ /* 0x000fea000383ffff */
.L_x_1370:
[----:B------:R-:W-:Y:S01]  /*1b8f0*/  BSSY B0, `(.L_x_1443) ;  /* 0x0000008000007945 */ /* 0x000fe20003800000 */
[----:B------:R-:W-:Y:S02]  /*1b900*/  IMAD.MOV.U32 R13, RZ, RZ, R2 ;  /* 0x000000ffff0d7224 */ /* 0x000fe400078e0002 */
[----:B------:R-:W-:Y:S02]  /*1b910*/  IMAD.MOV.U32 R12, RZ, RZ, R9 ;  /* 0x000000ffff0c7224 */ /* 0x000fe400078e0009 */
[----:B------:R-:W-:Y:S02]  /*1b920*/  IMAD.MOV.U32 R11, RZ, RZ, 0x1f ;  /* 0x0000001fff0b7424 */ /* 0x000fe400078e00ff */
[----:B------:R-:W-:-:S07]  /*1b930*/  IMAD.MOV.U32 R15, RZ, RZ, -0x1 ;  /* 0xffffffffff0f7424 */ /* 0x000fce00078e00ff */
[----:B0-----:R-:W-:Y:S05]  /*1b940*/  WARPSYNC.COLLECTIVE R15, `(.L_x_1444) ;  /* 0x000000000f087348 */ /* 0x001fea0003c00000 */
[----:B------:R1:W2:Y:S02]  /*1b950*/  SHFL.IDX P6, R14, R13, R12, R11 ;  /* 0x0000000c0d0e7389 */ /* 0x0002a400000c000b */
[----:B012---:R-:W-:Y:S01]  /*1b960*/  ENDCOLLECTIVE ;  /* 0x000000000000791b */ /* 0x007fe20003800000 */
.L_x_1444:
[----:B------:R-:W-:Y:S05]  /*1b970*/  BSYNC B0 ;  /* 0x0000000000007941 */ /* 0x000fea0003800000 */
.L_x_1443:
[----:B------:R-:W-:Y:S01]  /*1b980*/  IMAD.MOV.U32 R2, RZ, RZ, R14 ;  /* 0x000000ffff027224 */ /* 0x000fe200078e000e */
[----:B------:R-:W-:Y:S06]  /*1b990*/  BRA `(.L_x_1445) ;  /* 0xffffffd000d87947 */ /* 0x000fec000383ffff */
.L_x_1376:
[----:B0-----:R0:W1:Y:S02]  /*1b9a0*/  SYNCS.PHASECHK.TRANS64.TRYWAIT P0, [R0+URZ+0x30820], R3 ;  /* 0x03082003000075a7 */ /* 0x001064000800017f */
[----:B-1----:R-:W-:Y:S05]  /*1b9b0*/  @!P0 NANOSLEEP.SYNCS 0x989680 ;  /* 0x009896800000895d */ /* 0x002fea0003900000 */
[----:B------:R-:W1:Y:S02]  /*1b9c0*/  @!P0 SYNCS.PHASECHK.TRANS64 P0, [R0+URZ+0x30820], R3 ;  /* 0x03082003000085a7 */ /* 0x000e64000800007f */
[----:B-1----:R-:W-:Y:S05]  /*1b9d0*/  @!P0 BRA `(.L_x_1376) ;  /* 0xfffffffc00f08947 */ /* 0x002fea000383ffff */
[----:B------:R-:W-:Y:S05]  /*1b9e0*/  BRA `(.L_x_1446) ;  /* 0xffffffdc007c7947 */ /* 0x000fea000383ffff */
.L_x_1377:
[----:B------:R-:W1:Y:S01]  /*1b9f0*/  S2R R2, SR_TID.X ;  /* 0x0000000000027919 */ /* 0x000e620000002100 */
[----:B------:R-:W-:Y:S01]  /*1ba00*/  BSSY B0, `(.L_x_1447) ;  /* 0x000000a000007945 */ /* 0x000fe20003800000 */
[----:B------:R-:W-:Y:S02]  /*1ba10*/  IMAD.MOV.U32 R12, RZ, RZ, RZ ;  /* 0x000000ffff0c7224 */ /* 0x000fe400078e00ff */
[----:B---3--:R-:W-:Y:S02]  /*1ba20*/  IMAD.MOV.U32 R11, RZ, RZ, 0x1f ;  /* 0x0000001fff0b7424 */ /* 0x008fe400078e00ff */
[----:B------:R-:W-:Y:S01]  /*1ba30*/  IMAD.MOV.U32 R15, RZ, RZ, -0x1 ;  /* 0xffffffffff0f7424 */ /* 0x000fe200078e00ff */
[----:B-1----:R-:W-:-:S04]  /*1ba40*/  SHF.R.U32.HI R2, RZ, 0x5, R2 ;  /* 0x00000005ff027819 */ /* 0x002fc80000011602 */
[----:B------:R-:W-:-:S05]  /*1ba50*/  LOP3.LUT R2, R2, 0x3, RZ, 0xc0, !PT ;  /* 0x0000000302027812 */ /* 0x000fca00078ec0ff */
[----:B------:R-:W-:-:S07]  /*1ba60*/  IMAD.MOV.U32 R13, RZ, RZ, R2 ;  /* 0x000000ffff0d7224 */ /* 0x000fce00078e0002 */
[----:B0-2---:R-:W-:Y:S05]  /*1ba70*/  WARPSYNC.COLLECTIVE R15, `(.L_x_1448) ;  /* 0x000000000f087348 */ /* 0x005fea0003c00000 */
[----:B------:R1:W3:Y:S02]  /*1ba80*/  SHFL.IDX P6, R14, R13, R12, R11 ;  /* 0x0000000c0d0e7389 */ /* 0x0002e400000c000b */
[----:B0123--:R-:W-:Y:S01]  /*1ba90*/  ENDCOLLECTIVE ;  /* 0x000000000000791b */ /* 0x00ffe20003800000 */
.L_x_1448:
[----:B------:R-:W-:Y:S05]  /*1baa0*/  BSYNC B0 ;  /* 0x0000000000007941 */ /* 0x000fea0003800000 */
.L_x_1447:
[----:B------:R-:W-:Y:S05]  /*1bab0*/  BRA `(.L_x_1449) ;  /* 0xffffffdc00647947 */ /* 0x000fea000383ffff */
.L_x_1380:
[----:B------:R-:W-:Y:S01]  /*1bac0*/  BSSY B1, `(.L_x_1450) ;  /* 0x0000006000017945 */ /* 0x000fe20003800000 */
[----:B------:R-:W-:-:S07]  /*1bad0*/  IMAD.MOV.U32 R15, RZ, RZ, -0x1 ;  /* 0xffffffffff0f7424 */ /* 0x000fce00078e00ff */
[----:B0123--:R-:W-:Y:S05]  /*1bae0*/  WARPSYNC.COLLECTIVE R15, `(.L_x_1451) ;  /* 0x000000000f0c7348 */ /* 0x00ffea0003c00000 */
[----:B------:R-:W-:Y:S02]  /*1baf0*/  ELECT P6, UR62, PT ;  /* 0x00000000003e782f */ /* 0x000fe400038c0000 */
[----:B------:R-:W-:Y:S01]  /*1bb00*/  MOV R14, UR62 ;  /* 0x0000003e000e7c02 */ /* 0x000fe20008000f00 */
[----:B0123--:R-:W-:Y:S10]  /*1bb10*/  ENDCOLLECTIVE ;  /* 0x000000000000791b */ /* 0x00fff40003800000 */
.L_x_1451:
[----:B------:R-:W-:Y:S05]  /*1bb20*/  BSYNC B1 ;  /* 0x0000000000017941 */ /* 0x000fea0003800000 */
.L_x_1450:
[----:B------:R-:W-:Y:S05]  /*1bb30*/  BRA `(.L_x_1452) ;  /* 0xffffffdc005c7947 */ /* 0x000fea000383ffff */
.L_x_1382:
[----:B0-----:R0:W1:Y:S02]  /*1bb40*/  SYNCS.PHASECHK.TRANS64.TRYWAIT P0, [R6+URZ], R5 ;  /* 0x00000005060075a7 */ /* 0x001064000800017f */
[----:B-1----:R-:W-:Y:S05]  /*1bb50*/  @!P0 NANOSLEEP.SYNCS 0x989680 ;  /* 0x009896800000895d */ /* 0x002fea0003900000 */
[----:B------:R-:W1:Y:S02]  /*1bb60*/  @!P0 SYNCS.PHASECHK.TRANS64 P0, [R6+URZ], R5 ;  /* 0x00000005060085a7 */ /* 0x000e64000800007f */
[----:B-1----:R-:W-:Y:S05]  /*1bb70*/  @!P0 BRA `(.L_x_1382) ;  /* 0xfffffffc00f08947 */ /* 0x002fea000383ffff */
[----:B------:R-:W-:Y:S05]  /*1bb80*/  BRA `(.L_x_1453) ;  /* 0xffffffdc00a07947 */ /* 0x000fea000383ffff */
.L_x_1383:
[----:B-1----:R1:W4:Y:S02]  /*1bb90*/  SYNCS.PHASECHK.TRANS64.TRYWAIT P0, [R7+URZ], R2 ;  /* 0x00000002070075a7 */ /* 0x002324000800017f */
[----:B----4-:R-:W-:Y:S05]  /*1bba0*/  @!P0 NANOSLEEP.SYNCS 0x989680 ;  /* 0x009896800000895d */ /* 0x010fea0003900000 */
[----:B------:R-:W4:Y:S02]  /*1bbb0*/  @!P0 SYNCS.PHASECHK.TRANS64 P0, [R7+URZ], R2 ;  /* 0x00000002070085a7 */ /* 0x000f24000800007f */
[----:B----4-:R-:W-:Y:S05]  /*1bbc0*/  @!P0 BRA `(.L_x_1383) ;  /* 0xfffffffc00f08947 */ /* 0x010fea000383ffff */
[----:B------:R-:W-:Y:S05]  /*1bbd0*/  BRA `(.L_x_1454) ;  /* 0xffffffdc00947947 */ /* 0x000fea000383ffff */
.L_x_1385:
[----:B----4-:R4:W0:Y:S02]  /*1bbe0*/  SYNCS.PHASECHK.TRANS64.TRYWAIT P0, [R4+URZ], R5 ;  /* 0x00000005040075a7 */ /* 0x010824000800017f */
[----:B0-----:R-:W-:Y:S05]  /*1bbf0*/  @!P0 NANOSLEEP.SYNCS 0x989680 ;  /* 0x009896800000895d */ /* 0x001fea0003900000 */
[----:B------:R-:W0:Y:S02]  /*1bc00*/  @!P0 SYNCS.PHASECHK.TRANS64 P0, [R4+URZ], R5 ;  /* 0x00000005040085a7 */ /* 0x000e24000800007f */
[----:B0-----:R-:W-:Y:S05]  /*1bc10*/  @!P0 BRA `(.L_x_1385) ;  /* 0xfffffffc00f08947 */ /* 0x001fea000383ffff */
[----:B------:R-:W-:Y:S05]  /*1bc20*/  BRA `(.L_x_1455) ;  /* 0xffffffdc009c7947 */ /* 0x000fea000383ffff */
.L_x_1456:
        /* <DEDUP_REMOVED lines=13> */
.L_x_3026:


//--------------------- .text._ZN7cutlass13device_kernelIN5flash11enable_sm90INS1_16FlashAttnFwdSm90INS1_25CollectiveMainloopFwdSm90ILi2EN4cute5tupleIJNS5_1CILi1EEES8_S8_EEENS6_IJNS7_ILi128EEENS7_ILi96EEENS7_ILi192EEEEEELi192ENS_10bfloat16_tEfNS_4arch4Sm90ELb0ELb1ELb0ELb1ELb0ELb1ELb0ELb1ELb1ELb1ELb1ELb0EEENS1_21CollectiveEpilogueFwdINS6_IJSA_SC_SB_EEES9_SE_SG_Li256ELb1ELb1ELb1ELb0EEENS1_36VarlenDynamicPersistentTileSchedulerILi128ELi96ELi256ELi128ELb1ELb1ELb1ELb1ELb0ELb1EEEEEEEEEvNT_6ParamsE --------------------------
	.section	.text._ZN7cutlass13device_kernelIN5flash11enable_sm90INS1_16FlashAttnFwdSm90INS1_25CollectiveMainloopFwdSm90ILi2EN4cute5tupleIJNS5_1CILi1EEES8_S8_EEENS6_IJNS7_ILi128EEENS7_ILi96EEENS7_ILi192EEEEEELi192ENS_10bfloat16_tEfNS_4arch4Sm90ELb0ELb1ELb0ELb1ELb0ELb1ELb0ELb1ELb1ELb1ELb1ELb0EEENS1_21CollectiveEpilogueFwdINS6_IJSA_SC_SB_EEES9_SE_SG_Li256ELb1ELb1ELb1ELb0EEENS1_36VarlenDynamicPersistentTileSchedulerILi128ELi96ELi256ELi128ELb1ELb1ELb1ELb1ELb0ELb1EEEEEEEEEvNT_6ParamsE,"ax",@progbits
	.align	128
.text._ZN7cutlass13device_kernelIN5flash11enable_sm90INS1_16FlashAttnFwdSm90INS1_25CollectiveMainloopFwdSm90ILi2EN4cute5tupleIJNS5_1CILi1EEES8_S8_EEENS6_IJNS7_ILi128EEENS7_ILi96EEENS7_ILi192EEEEEELi192ENS_10bfloat16_tEfNS_4arch4Sm90ELb0ELb1ELb0ELb1ELb0ELb1ELb0ELb1ELb1ELb1ELb1ELb0EEENS1_21CollectiveEpilogueFwdINS6_IJSA_SC_SB_EEES9_SE_SG_Li256ELb1ELb1ELb1ELb0EEENS1_36VarlenDynamicPersistentTileSchedulerILi128ELi96ELi256ELi128ELb1ELb1ELb1ELb1ELb0ELb1EEEEEEEEEvNT_6ParamsE:
        .type           _ZN7cutlass13device_kernelIN5flash11enable_sm90INS1_16FlashAttnFwdSm90INS1_25CollectiveMainloopFwdSm90ILi2EN4cute5tupleIJNS5_1CILi1EEES8_S8_EEENS6_IJNS7_ILi128EEENS7_ILi96EEENS7_ILi192EEEEEELi192ENS_10bfloat16_tEfNS_4arch4Sm90ELb0ELb1ELb0ELb1ELb0ELb1ELb0ELb1ELb1ELb1ELb1ELb0EEENS1_21CollectiveEpilogueFwdINS6_IJSA_SC_SB_EEES9_SE_SG_Li256ELb1ELb1ELb1ELb0EEENS1_36VarlenDynamicPersistentTileSchedulerILi128ELi96ELi256ELi128ELb1ELb1ELb1ELb1ELb0ELb1EEEEEEEEEvNT_6ParamsE,@function
        .size           _ZN7cutlass13device_kernelIN5flash11enable_sm90INS1_16FlashAttnFwdSm90INS1_25CollectiveMainloopFwdSm90ILi2EN4cute5tupleIJNS5_1CILi1EEES8_S8_EEENS6_IJNS7_ILi128EEENS7_ILi96EEENS7_ILi192EEEEEELi192ENS_10bfloat16_tEfNS_4arch4Sm90ELb0ELb1ELb0ELb1ELb0ELb1ELb0ELb1ELb1ELb1ELb1ELb0EEENS1_21CollectiveEpilogueFwdINS6_IJSA_SC_SB_EEES9_SE_SG_Li256ELb1ELb1ELb1ELb0EEENS1_36VarlenDynamicPersistentTileSchedulerILi128ELi96ELi256ELi128ELb1ELb1ELb1ELb1ELb0ELb1EEEEEEEEEvNT_6ParamsE,(.L_x_3027 - _ZN7cutlass13device_kernelIN5flash11enable_sm90INS1_16FlashAttnFwdSm90INS1_25CollectiveMainloopFwdSm90ILi2EN4cute5tupleIJNS5_1CILi1EEES8_S8_EEENS6_IJNS7_ILi128EEENS7_ILi96EEENS7_ILi192EEEEEELi192ENS_10bfloat16_tEfNS_4arch4Sm90ELb0ELb1ELb0ELb1ELb0ELb1ELb0ELb1ELb1ELb1ELb1ELb0EEENS1_21CollectiveEpilogueFwdINS6_IJSA_SC_SB_EEES9_SE_SG_Li256ELb1ELb1ELb1ELb0EEENS1_36VarlenDynamicPersistentTileSchedulerILi128ELi96ELi256ELi128ELb1ELb1ELb1ELb1ELb0ELb1EEEEEEEEEvNT_6ParamsE)
        .other          _ZN7cutlass13device_kernelIN5flash11enable_sm90INS1_16FlashAttnFwdSm90INS1_25CollectiveMainloopFwdSm90ILi2EN4cute5tupleIJNS5_1CILi1EEES8_S8_EEENS6_IJNS7_ILi128EEENS7_ILi96EEENS7_ILi192EEEEEELi192ENS_10bfloat16_tEfNS_4arch4Sm90ELb0ELb1ELb0ELb1ELb0ELb1ELb0ELb1ELb1ELb1ELb1ELb0EEENS1_21CollectiveEpilogueFwdINS6_IJSA_SC_SB_EEES9_SE_SG_Li256ELb1ELb1ELb1ELb0EEENS1_36VarlenDynamicPersistentTileSchedulerILi128ELi96ELi256ELi128ELb1ELb1ELb1ELb1ELb0ELb1EEEEEEEEEvNT_6ParamsE,@"STO_CUDA_ENTRY STV_DEFAULT"
_ZN7cutlass13device_kernelIN5flash11enable_sm90INS1_16FlashAttnFwdSm90INS1_25CollectiveMainloopFwdSm90ILi2EN4cute5tupleIJNS5_1CILi1EEES8_S8_EEENS6_IJNS7_ILi128EEENS7_ILi96EEENS7_ILi192EEEEEELi192ENS_10bfloat16_tEfNS_4arch4Sm90ELb0ELb1ELb0ELb1ELb0ELb1ELb0ELb1ELb1ELb1ELb1ELb0EEENS1_21CollectiveEpilogueFwdINS6_IJSA_SC_SB_EEES9_SE_SG_Li256ELb1ELb1ELb1ELb0EEENS1_36VarlenDynamicPersistentTileSchedulerILi128ELi96ELi256ELi128ELb1ELb1ELb1ELb1ELb0ELb1EEEEEEEEEvNT_6ParamsE:
        /* <DEDUP_REMOVED lines=23> */
.L_x_1458:
[----:B------:R-:W-:Y:S05]  /*0170*/  BSYNC B0 ;  /* 0x0000000000007941 */ /* 0x000fea0003800000 */
.L_x_1457:
        /* <DEDUP_REMOVED lines=40> */
.L_x_1459:
        /* <DEDUP_REMOVED lines=22> */
.L_x_1460:
        /* <DEDUP_REMOVED lines=18> */
.L_x_1461:
        /* <DEDUP_REMOVED lines=22> */
.L_x_1462:
        /* <DEDUP_REMOVED lines=22> */
.L_x_1463:
        /* <DEDUP_REMOVED lines=9> */
.L_x_1466:
        /* <DEDUP_REMOVED lines=50> */
[----:B------:R-:W-:Y:S02]  /*0cf0*/  SHF.R.S32.HI R195, RZ, 0x2, R0 ;  /* 0x00000002ffc37819 */ /* 0x000fe40000011400 */
[----:B------:R-:W-:Y:S01]  /*0d00*/  LOP3.LUT R3, R2, 0x3fffff0, RZ, 0xc0, !PT ;  /* 0x03fffff002037812 */ /* 0x000fe200078ec0ff */
[----:B------:R-:W-:Y:S01]  /*0d10*/  IMAD.IADD R8, R5, 0x1, -R8 ;  /* 0x0000000105087824 */ /* 0x000fe200078e0a08 */
[----:B------:R-:W-:Y:S01]  /*0d20*/  LOP3.LUT R5, R0, 0xfffffffc, RZ, 0xc0, !PT ;  /* 0xfffffffc00057812 */ /* 0x000fe200078ec0ff */
[----:B------:R-:W-:Y:S01]  /*0d30*/  VIADD R220, R195, 0x40 ;  /* 0x00000040c3dc7836 */ /* 0x000fe20000000000 */
[----:B------:R-:W-:Y:S01]  /*0d40*/  SHF.R.S32.HI R0, RZ, 0x1f, R0 ;  /* 0x0000001fff007819 */ /* 0x000fe20000011400 */
[----:B------:R-:W-:Y:S01]  /*0d50*/  IMAD.IADD R3, R6, 0x1, -R3 ;  /* 0x0000000106037824 */ /* 0x000fe200078e0a03 */
[----:B------:R-:W-:Y:S01]  /*0d60*/  LOP3.LUT R10, R10, 0x7ffffffc, RZ, 0xc0, !PT ;  /* 0x7ffffffc0a0a7812 */ /* 0x000fe200078ec0ff */
[----:B------:R-:W-:Y:S01]  /*0d70*/  IMAD.IADD R5, R6, 0x1, -R5 ;  /* 0x0000000106057824 */ /* 0x000fe200078e0a05 */
[----:B------:R-:W-:Y:S01]  /*0d80*/  LEA.HI R0, R0, R195, RZ, 0x3 ;  /* 0x000000c300007211 */ /* 0x000fe200078f18ff */
[----:B------:R-:W-:Y:S01]  /*0d90*/  IMAD R2, R4, 0x10, R3 ;  /* 0x0000001004027824 */ /* 0x000fe200078e0203 */
[----:B------:R-:W-:Y:S01]  /*0da0*/  SHF.R.S32.HI R3, RZ, 0x1f, R220 ;  /* 0x0000001fff037819 */ /* 0x000fe200000114dc */
[----:B------:R-:W-:Y:S01]  /*0db0*/  IMAD.SHL.U32 R207, R220, 0x40, RZ ;  /* 0x00000040dccf7824 */ /* 0x000fe200078e00ff */
[----:B------:R-:W-:Y:S01]  /*0dc0*/  LOP3.LUT R0, R0, 0xfffffff8, RZ, 0xc0, !PT ;  /* 0xfffffff800007812 */ /* 0x000fe200078ec0ff */
[----:B------:R-:W-:Y:S01]  /*0dd0*/  IMAD R7, R2, 0x8, R7 ;  /* 0x0000000802077824 */ /* 0x000fe200078e0207 */
[----:B------:R-:W-:Y:S01]  /*0de0*/  LEA.HI R2, R5, R5, RZ, 0x1 ;  /* 0x0000000505027211 */ /* 0x000fe200078f08ff */
[----:B------:R-:W-:Y:S01]  /*0df0*/  IMAD.IADD R10, R14, 0x1, -R10 ;  /* 0x000000010e0a7824 */ /* 0x000fe200078e0a0a */
[----:B------:R-:W-:Y:S01]  /*0e00*/  LEA.HI R3, R3, R220, RZ, 0x3 ;  /* 0x000000dc03037211 */ /* 0x000fe200078f18ff */
[----:B------:R-:W-:Y:S01]  /*0e10*/  IMAD.IADD R0, R195, 0x1, -R0 ;  /* 0x00000001c3007824 */ /* 0x000fe200078e0a00 */
[----:B------:R-:W-:Y:S01]  /*0e20*/  LOP3.LUT R2, R2, 0x1ffffffe, RZ, 0xc0, !PT ;  /* 0x1ffffffe02027812 */ /* 0x000fe200078ec0ff */
[----:B------:R-:W-:Y:S01]  /*0e30*/  IMAD R13, R8, 0x40, R9 ;  /* 0x00000040080d7824 */ /* 0x000fe200078e0209 */
[----:B------:R-:W-:Y:S01]  /*0e40*/  LOP3.LUT R207, R207, 0x1c0, RZ, 0xc0, !PT ;  /* 0x000001c0cfcf7812 */ /* 0x000fe200078ec0ff */
[----:B------:R-:W-:-:S02]  /*0e50*/  IMAD.SHL.U32 R0, R0, 0x40, RZ ;  /* 0x0000004000007824 */ /* 0x000fc400078e00ff */
[----:B------:R-:W-:Y:S01]  /*0e60*/  IMAD.SHL.U32 R201, R10, 0x2, RZ ;  /* 0x000000020ac97824 */ /* 0x000fe200078e00ff */
[----:B------:R-:W-:Y:S01]  /*0e70*/  STL [R1+0x68], R13 ;  /* 0x0000680d01007387 */ /* 0x000fe20000100800 */
[----:B------:R-:W-:Y:S01]  /*0e80*/  IMAD.SHL.U32 R22, R5, 0x8, RZ ;  /* 0x0000000805167824 */ /* 0x000fe200078e00ff */
[----:B------:R-:W-:Y:S01]  /*0e90*/  LOP3.LUT R209, R0, 0x1c0, RZ, 0xc0, !PT ;  /* 0x000001c000d17812 */ /* 0x000fe200078ec0ff */
[----:B------:R-:W-:Y:S01]  /*0ea0*/  IMAD.SHL.U32 R0, R7, 0x8, RZ ;  /* 0x0000000807007824 */ /* 0x000fe200078e00ff */
[----:B------:R-:W-:Y:S01]  /*0eb0*/  SHF.R.U32.HI R4, RZ, 0x3, R207 ;  /* 0x00000003ff047819 */ /* 0x000fe200000116cf */
[C---:B------:R-:W-:Y:S01]  /*0ec0*/  IMAD.IADD R2, R5.reuse, 0x1, -R2 ;  /* 0x0000000105027824 */ /* 0x040fe200078e0a02 */
[----:B------:R-:W-:Y:S01]  /*0ed0*/  SHF.R.U32.HI R210, RZ, 0x3, R209 ;  /* 0x00000003ffd27819 */ /* 0x000fe200000116d1 */
[----:B------:R-:W-:Y:S01]  /*0ee0*/  IMAD.SHL.U32 R192, R5, 0x4, RZ ;  /* 0x0000000405c07824 */ /* 0x000fe200078e00ff */
[----:B------:R0:W-:Y:S01]  /*0ef0*/  STL [R1+0x6c], R0 ;  /* 0x00006c0001007387 */ /* 0x0001e20000100800 */
[----:B------:R-:W-:-:S02]  /*0f00*/  IMAD.SHL.U32 R3, R3, 0x40, RZ ;  /* 0x0000004003037824 */ /* 0x000fc400078e00ff */
[C---:B------:R-:W-:Y:S02]  /*0f10*/  VIADD R5, R201.reuse, 0x10 ;  /* 0x00000010c9057836 */ /* 0x040fe40000000000 */
[----:B------:R-:W-:Y:S01]  /*0f20*/  VIADD R4, R201, 0x18 ;  /* 0x00000018c9047836 */ /* 0x000fe20000000000 */
[----:B------:R-:W-:Y:S01]  /*0f30*/  LOP3.LUT R212, R3, 0xfffffe00, RZ, 0xc0, !PT ;  /* 0xfffffe0003d47812 */ /* 0x000fe200078ec0ff */
[C---:B------:R-:W-:Y:S01]  /*0f40*/  VIADD R237, R201.reuse, 0x28 ;  /* 0x00000028c9ed7836 */ /* 0x040fe20000000000 */
[----:B------:R-:W-:Y:S01]  /*0f50*/  SHF.R.S32.HI R3, RZ, 0x1f, R5 ;  /* 0x0000001fff037819 */ /* 0x000fe20000011405 */
[C---:B------:R-:W-:Y:S01]  /*0f60*/  VIADD R236, R201.reuse, 0x30 ;  /* 0x00000030c9ec7836 */ /* 0x040fe20000000000 */
[----:B------:R-:W-:Y:S01]  /*0f70*/  SHF.R.S32.HI R5, RZ, 0x1f, R4 ;  /* 0x0000001fff057819 */ /* 0x000fe20000011404 */
[C---:B0-----:R-:W-:Y:S01]  /*0f80*/  VIADD R0, R201.reuse, 0x20 ;  /* 0x00000020c9007836 */ /* 0x041fe20000000000 */
[----:B------:R-:W-:Y:S01]  /*0f90*/  SHF.R.S32.HI R3, RZ, 0x1f, R237 ;  /* 0x0000001fff037819 */ /* 0x000fe200000114ed */
[----:B------:R-:W-:-:S02]  /*0fa0*/  VIADD R235, R201, 0x38 ;  /* 0x00000038c9eb7836 */ /* 0x000fc40000000000 */
        /* <DEDUP_REMOVED lines=32> */
[C---:B------:R-:W-:Y:S02]  /*11b0*/  IMAD.IADD R198, R192.reuse, 0x1, R204 ;  /* 0x00000001c0c67824 */ /* 0x040fe400078e02cc */
[----:B------:R-:W-:Y:S02]  /*11c0*/  IMAD.IADD R199, R192, 0x1, R203 ;  /* 0x00000001c0c77824 */ /* 0x000fe400078e02cb */
[----:B------:R-:W-:Y:S02]  /*11d0*/  VIADD R222, R201, 0x98 ;  /* 0x00000098c9de7836 */ /* 0x000fe40000000000 */
[----:B------:R-:W-:Y:S01]  /*11e0*/  IMAD R215, R2, 0x8, R13 ;  /* 0x0000000802d77824 */ /* 0x000fe200078e020d */
[----:B--2---:R-:W-:-:S07]  /*11f0*/  LOP3.LUT R200, R15, 0x1, RZ, 0xfc, !PT ;  /* 0x000000010fc87812 */ /* 0x004fce00078efcff */
.L_x_1760:
[----:B------:R-:W-:Y:S01]  /*1200*/  ULDC.64 UR4, c[0x0][0xa28] ;  /* 0x00028a0000047ab9 */ /* 0x000fe20000000a00 */
[----:B0-234-:R-:W0:Y:S01]  /*1210*/  LDC.64 R4, c[0x0][0xa08] ;  /* 0x00028200ff047b82 */ /* 0x01de220000000a00 */
[----:B------:R-:W-:Y:S01]  /*1220*/  ISETP.NE.U32.AND P0, PT, RZ, UR4, PT ;  /* 0x00000004ff007c0c */ /* 0x000fe2000bf05070 */
[----:B------:R-:W-:Y:S01]  /*1230*/  IMAD.MOV.U32 R122, RZ, RZ, RZ ;  /* 0x000000ffff7a7224 */ /* 0x000fe200078e00ff */
[----:B------:R-:W-:Y:S01]  /*1240*/  ULDC.64 UR6, c[0x0][0xa20] ;  /* 0x0002880000067ab9 */ /* 0x000fe20000000a00 */
[----:B------:R-:W-:Y:S01]  /*1250*/  IMAD.MOV.U32 R10, RZ, RZ, RZ ;  /* 0x000000ffff0a7224 */ /* 0x000fe200078e00ff */
[----:B------:R-:W-:Y:S01]  /*1260*/  ISETP.NE.AND.EX P0, PT, RZ, UR5, PT, P0 ;  /* 0x00000005ff007c0c */ /* 0x000fe2000bf05300 */
[----:B------:R-:W-:Y:S02]  /*1270*/  ULDC.64 UR4, c[0x0][0xa18] ;  /* 0x0002860000047ab9 */ /* 0x000fe40000000a00 */
[----:B------:R-:W-:-:S04]  /*1280*/  ISETP.NE.U32.AND P1, PT, RZ, UR4, PT ;  /* 0x00000004ff007c0c */ /* 0x000fc8000bf25070 */
[----:B------:R-:W-:Y:S01]  /*1290*/  ISETP.NE.AND.EX P1, PT, RZ, UR5, PT, P1 ;  /* 0x00000005ff007c0c */ /* 0x000fe2000bf25310 */
[----:B------:R-:W-:Y:S02]  /*12a0*/  ULDC.64 UR4, c[0x0][0xa08] ;  /* 0x0002820000047ab9 */ /* 0x000fe40000000a00 */
[----:B------:R-:W-:-:S03]  /*12b0*/  ISETP.NE.U32.AND P3, PT, RZ, UR4, PT ;  /* 0x00000004ff007c0c */ /* 0x000fc6000bf65070 */
[----:B------:R-:W1:Y:S01]  /*12c0*/  @P0 LDC.64 R2, c[0x0][0xa28] ;  /* 0x00028a00ff020b82 */ /* 0x000e620000000a00 */
[----:B------:R-:W-:Y:S01]  /*12d0*/  ISETP.NE.AND.EX P3, PT, RZ, UR5, PT, P3 ;  /* 0x00000005ff007c0c */ /* 0x000fe2000bf65330 */
[----:B0-----:R-:W-:-:S06]  /*12e0*/  IMAD.WIDE R8, R59, 0x4, R4 ;  /* 0x000000043b087825 */ /* 0x001fcc00078e0204 */
[----:B------:R-:W0:Y:S01]  /*12f0*/  @P1 LDC.64 R6, c[0x0][0xa18] ;  /* 0x00028600ff061b82 */ /* 0x000e220000000a00 */
[----:B------:R-:W-:Y:S02]  /*1300*/  ULDC UR4, c[0x0][0x288] ;  /* 0x0000a20000047ab9 */ /* 0x000fe40000000800 */
[----:B------:R-:W-:Y:S01]  /*1310*/  IMAD.U32 R196, RZ, RZ, UR4 ;  /* 0x00000004ffc47e24 */ /* 0x000fe2000f8e00ff */
[----:B------:R-:W-:Y:S02]  /*1320*/  ULDC.64 UR4, c[0x0][0x418] ;  /* 0x0001060000047ab9 */ /* 0x000fe40000000a00 */
[----:B------:R-:W5:Y:S01]  /*1330*/  @P3 LDG.E R122, desc[UR46][R8.64] ;  /* 0x0000002e087a3981 */ /* 0x000f62000c1e1900 */
[----:B------:R-:W-:Y:S01]  /*1340*/  ISETP.NE.U32.AND P2, PT, RZ, UR6, PT ;  /* 0x00000006ff007c0c */ /* 0x000fe2000bf45070 */
[----:B-1----:R-:W-:-:S04]  /*1350*/  @P0 IMAD.WIDE R2, R59, 0x4, R2 ;  /* 0x000000043b020825 */ /* 0x002fc800078e0202 */
[----:B0-----:R-:W-:Y:S01]  /*1360*/  @P1 IMAD.WIDE R4, R59, 0x4, R6 ;  /* 0x000000043b041825 */ /* 0x001fe200078e0206 */
[----:B------:R-:W-:Y:S01]  /*1370*/  UISETP.NE.U32.AND UP0, UPT, UR4, URZ, UPT ;  /* 0x0000003f0400728c */ /* 0x000fe2000bf05070 */
[----:B------:R0:W5:Y:S02]  /*1380*/  @P0 LDG.E R10, desc[UR46][R2.64] ;  /* 0x0000002e020a0981 */ /* 0x000164000c1e1900 */
[----:B------:R-:W-:Y:S02]  /*1390*/  ULDC UR4, c[0x0][0x424] ;  /* 0x0001090000047ab9 */ /* 0x000fe40000000800 */
[----:B------:R1:W5:Y:S01]  /*13a0*/  @P1 LDG.E R196, desc[UR46][R4.64] ;  /* 0x0000002e04c41981 */ /* 0x000362000c1e1900 */
[----:B------:R-:W-:Y:S01]  /*13b0*/  UISETP.NE.AND.EX UP0, UPT, UR5, URZ, UPT, UP0 ;  /* 0x0000003f0500728c */ /* 0x000fe2000bf05300 */
[C---:B------:R-:W-:Y:S02]  /*13c0*/  LOP3.LUT R0, R58.reuse, 0xff0000, RZ, 0xc0, !PT ;  /* 0x00ff00003a007812 */ /* 0x040fe400078ec0ff */
[----:B------:R-:W-:Y:S01]  /*13d0*/  ULDC UR5, c[0x0][0x2f0] ;  /* 0x0000bc0000057ab9 */ /* 0x000fe20000000800 */
[----:B------:R-:W-:Y:S01]  /*13e0*/  USEL UR4, UR4, 0x1, UP0 ;  /* 0x0000000104047887 */ /* 0x000fe20008000000 */
[----:B0-----:R-:W-:-:S02]  /*13f0*/  LOP3.LUT R2, R58, 0xff000000, RZ, 0xc0, !PT ;  /* 0xff0000003a027812 */ /* 0x001fc400078ec0ff */
[----:B------:R-:W-:Y:S01]  /*1400*/  ISETP.NE.AND.EX P2, PT, RZ, UR7, PT, P2 ;  /* 0x00000007ff007c0c */ /* 0x000fe2000bf45320 */
[----:B------:R-:W-:Y:S01]  /*1410*/  UIMAD UR4, UR4, UR5, URZ ;  /* 0x00000005040472a4 */ /* 0x000fe2000f8e023f */
[----:B------:R-:W-:Y:S02]  /*1420*/  SHF.R.U32.HI R3, RZ, 0x8, R2 ;  /* 0x00000008ff037819 */ /* 0x000fe40000011602 */
[----:B------:R-:W-:Y:S01]  /*1430*/  ULDC UR5, c[0x0][0x348] ;  /* 0x0000d20000057ab9 */ /* 0x000fe20000000800 */
[----:B------:R-:W-:Y:S01]  /*1440*/  LOP3.LUT R216, R58, 0xffff, RZ, 0xc0, !PT ;  /* 0x0000ffff3ad87812 */ /* 0x000fe200078ec0ff */
[----:B------:R-:W-:Y:S01]  /*1450*/  IMAD.MOV.U32 R218, RZ, RZ, R59 ;  /* 0x000000ffffda7224 */ /* 0x000fe200078e003b */
[----:B------:R-:W-:Y:S01]  /*1460*/  LEA.HI R217, R0, R3, RZ, 0x10 ;  /* 0x0000000300d97211 */ /* 0x000fe200078f80ff */
[----:B-1----:R-:W-:Y:S06]  /*1470*/  @P1 BRA `(.L_x_1468) ;  /* 0x0000000000241947 */ /* 0x002fec0003800000 */
        /* <DEDUP_REMOVED lines=9> */
.L_x_1468:
[----:B------:R-:W-:Y:S02]  /*1510*/  IMAD.U32 R2, RZ, RZ, UR5 ;  /* 0x00000005ff027e24 */ /* 0x000fe4000f8e00ff */
[----:B------:R-:W-:Y:S01]  /*1520*/  IMAD.U32 R25, RZ, RZ, UR4 ;  /* 0x00000004ff197e24 */ /* 0x000fe2000f8e00ff */
[----:B------:R-:W-:Y:S06]  /*1530*/  @!P2 BRA `(.L_x_1469) ;  /* 0x000000000010a947 */ /* 0x000fec0003800000 */
[----:B------:R-:W0:Y:S02]  /*1540*/  LDC.64 R4, c[0x0][0xa20] ;  /* 0x00028800ff047b82 */ /* 0x000e240000000a00 */
[----:B0-----:R-:W-:-:S05]  /*1550*/  IMAD.WIDE R4, R59, 0x4, R4 ;  /* 0x000000043b047825 */ /* 0x001fca00078e0204 */
[----:B------:R0:W5:Y:S01]  /*1560*/  LDG.E R25, desc[UR46][R4.64] ;  /* 0x0000002e04197981 */ /* 0x000162000c1e1900 */
[----:B------:R-:W-:Y:S05]  /*1570*/  BRA `(.L_x_1470) ;  /* 0x0000000000107947 */ /* 0x000fea0003800000 */
.L_x_1469:
[----:B------:R-:W-:Y:S05]  /*1580*/  @!P3 BRA `(.L_x_1470) ;  /* 0x00000000000cb947 */ /* 0x000fea0003800000 */
[----:B------:R-:W2:Y:S04]  /*1590*/  LDG.E R0, desc[UR46][R8.64] ;  /* 0x0000002e08007981 */ /* 0x000ea8000c1e1900 */
[----:B------:R-:W2:Y:S02]  /*15a0*/  LDG.E R25, desc[UR46][R8.64+0x4] ;  /* 0x0000042e08197981 */ /* 0x000ea4000c1e1900 */
[----:B--2---:R-:W-:-:S07]  /*15b0*/  IMAD.IADD R25, R25, 0x1, -R0 ;  /* 0x0000000119197824 */ /* 0x004fce00078e0a00 */
.L_x_1470:
[----:B------:R-:W-:Y:S01]  /*15c0*/  ULDC.64 UR4, c[0x0][0xa10] ;  /* 0x0002840000047ab9 */ /* 0x000fe20000000a00 */
[----:B0-----:R-:W0:Y:S01]  /*15d0*/  LDC R4, c[0x0][0x448] ;  /* 0x00011200ff047b82 */ /* 0x001e220000000800 */
[----:B------:R-:W-:-:S04]  /*15e0*/  ISETP.NE.U32.AND P0, PT, RZ, UR4, PT ;  /* 0x00000004ff007c0c */ /* 0x000fc8000bf05070 */
[----:B------:R-:W-:Y:S01]  /*15f0*/  ISETP.NE.AND.EX P0, PT, RZ, UR5, PT, P0 ;  /* 0x00000005ff007c0c */ /* 0x000fe2000bf05300 */
[----:B------:R-:W-:Y:S02]  /*1600*/  ULDC.64 UR4, c[0x0][0xa30] ;  /* 0x00028c0000047ab9 */ /* 0x000fe40000000a00 */
[----:B------:R-:W-:-:S04]  /*1610*/  ISETP.NE.U32.AND P1, PT, RZ, UR4, PT ;  /* 0x00000004ff007c0c */ /* 0x000fc8000bf25070 */
[----:B------:R-:W-:-:S06]  /*1620*/  ISETP.NE.AND.EX P1, PT, RZ, UR5, PT, P1 ;  /* 0x00000005ff007c0c */ /* 0x000fcc000bf25310 */
[----:B------:R-:W1:Y:S08]  /*1630*/  @P0 LDC.64 R6, c[0x0][0xa10] ;  /* 0x00028400ff060b82 */ /* 0x000e700000000a00 */
[----:B------:R-:W2:Y:S01]  /*1640*/  @P1 LDC.64 R8, c[0x0][0xa30] ;  /* 0x00028c00ff081b82 */ /* 0x000ea20000000a00 */
[----:B-1----:R-:W-:-:S05]  /*1650*/  @P0 IMAD.WIDE R6, R59, 0x4, R6 ;  /* 0x000000043b060825 */ /* 0x002fca00078e0206 */
[----:B------:R-:W3:Y:S04]  /*1660*/  @P0 LDG.E R0, desc[UR46][R6.64] ;  /* 0x0000002e06000981 */ /* 0x000ee8000c1e1900 */
[----:B------:R-:W3:Y:S01]  /*1670*/  @P0 LDG.E R3, desc[UR46][R6.64+0x4] ;  /* 0x0000042e06030981 */ /* 0x000ee2000c1e1900 */
[----:B-----5:R-:W-:Y:S02]  /*1680*/  IMAD.MOV.U32 R146, RZ, RZ, R25 ;  /* 0x000000ffff927224 */ /* 0x020fe400078e0019 */
[----:B--2---:R-:W-:-:S05]  /*1690*/  @P1 IMAD.WIDE R8, R59, 0x4, R8 ;  /* 0x000000043b081825 */ /* 0x004fca00078e0208 */
[----:B------:R1:W5:Y:S01]  /*16a0*/  @P1 LDG.E R146, desc[UR46][R8.64] ;  /* 0x0000002e08921981 */ /* 0x000362000c1e1900 */
[----:B0-----:R-:W-:Y:S01]  /*16b0*/  ISETP.NE.AND P1, PT, R4, 0x1, PT ;  /* 0x000000010400780c */ /* 0x001fe20003f25270 */
[----:B------:R-:W-:Y:S01]  /*16c0*/  IMAD.SHL.U32 R213, R57, 0x80, RZ ;  /* 0x0000008039d57824 */ /* 0x000fe200078e00ff */
[----:B------:R-:W0:Y:S01]  /*16d0*/  LDC.64 R4, c[0x0][0x9e0] ;  /* 0x00027800ff047b82 */ /* 0x000e220000000a00 */
[----:B------:R-:W-:-:S10]  /*16e0*/  IMAD.IADD R11, R25, 0x1, -R10 ;  /* 0x00000001190b7824 */ /* 0x000fd400078e0a0a */
[----:B------:R-:W2:Y:S08]  /*16f0*/  @P1 LDC R12, c[0x0][0x44c] ;  /* 0x00011300ff0c1b82 */ /* 0x000eb00000000800 */
[----:B------:R-:W4:Y:S01]  /*1700*/  @P1 LDC R14, c[0x0][0x450] ;  /* 0x00011400ff0e1b82 */ /* 0x000f220000000800 */
[----:B0-----:R-:W-:Y:S01]  /*1710*/  ISETP.GE.AND P2, PT, R5, 0x1, PT ;  /* 0x000000010500780c */ /* 0x001fe20003f46270 */
[----:B---3--:R-:W-:-:S02]  /*1720*/  @P0 IMAD.IADD R2, R3, 0x1, -R0 ;  /* 0x0000000103020824 */ /* 0x008fc400078e0a00 */
[----:B------:R-:W-:Y:S02]  /*1730*/  VIADD R3, R213, 0x7f ;  /* 0x0000007fd5037836 */ /* 0x000fe40000000000 */
[----:B------:R-:W-:Y:S02]  /*1740*/  IMAD.IADD R197, R11, 0x1, R2 ;  /* 0x000000010bc57824 */ /* 0x000fe400078e0202 */
[----:B--2---:R-:W-:-:S04]  /*1750*/  @P1 IMAD.HI.U32 R7, R3, R12, RZ ;  /* 0x0000000c03071227 */ /* 0x004fc800078e00ff */
[C---:B------:R-:W-:Y:S02]  /*1760*/  VIADD R0, R197.reuse, 0x5f ;  /* 0x0000005fc5007836 */ /* 0x040fe40000000000 */
[----:B------:R-:W-:Y:S01]  /*1770*/  IMAD.MOV.U32 R6, RZ, RZ, R3 ;  /* 0x000000ffff067224 */ /* 0x000fe200078e0003 */
[----:B----4-:R-:W-:Y:S01]  /*1780*/  @P1 SHF.R.U32.HI R6, RZ, R14, R7 ;  /* 0x0000000eff061219 */ /* 0x010fe20000011607 */
[----:B------:R-:W-:Y:S01]  /*1790*/  IMAD.HI R0, R0, 0x2aaaaaab, RZ ;  /* 0x2aaaaaab00007827 */ /* 0x000fe200078e02ff */
[----:B------:R-:W-:-:S04]  /*17a0*/  IADD3 R7, R197, 0x1, -R196 ;  /* 0x00000001c5077810 */ /* 0x000fc80007ffe8c4 */
[----:B------:R-:W-:Y:S01]  /*17b0*/  SHF.R.U32.HI R3, RZ, 0x1f, R0 ;  /* 0x0000001fff037819 */ /* 0x000fe20000011600 */
[----:B-1----:R-:W-:-:S03]  /*17c0*/  IMAD.IADD R9, R7, 0x1, R6 ;  /* 0x0000000107097824 */ /* 0x002fc600078e0206 */
[----:B------:R-:W-:Y:S01]  /*17d0*/  LEA.HI.SX32 R150, R0, R3, 0x1c ;  /* 0x0000000300967211 */ /* 0x000fe200078fe2ff */
[----:B------:R-:W-:Y:S01]  /*17e0*/  IMAD.IADD R4, R9, 0x1, R4 ;  /* 0x0000000109047824 */ /* 0x000fe200078e0204 */
[----:B------:R-:W-:Y:S06]  /*17f0*/  @!P2 BRA `(.L_x_1471) ;  /* 0x000000000048a947 */ /* 0x000fec0003800000 */
[C---:B------:R-:W-:Y:S01]  /*1800*/  ISETP.GT.AND P0, PT, R9.reuse, RZ, PT ;  /* 0x000000ff0900720c */ /* 0x040fe20003f04270 */
[----:B------:R-:W-:Y:S01]  /*1810*/  BSSY B0, `(.L_x_1472) ;  /* 0x000000e000007945 */ /* 0x000fe20003800000 */
[----:B------:R-:W-:-:S11]  /*1820*/  VIADD R0, R9, 0xffffffff ;  /* 0xffffffff09007836 */ /* 0x000fd60000000000 */
[----:B------:R-:W-:Y:S05]  /*1830*/  @P0 BRA `(.L_x_1473) ;  /* 0x00000000001c0947 */ /* 0x000fea0003800000 */
[----:B------:R-:W-:Y:S01]  /*1840*/  ISETP.NE.AND P0, PT, R5, 0x1, PT ;  /* 0x000000010500780c */ /* 0x000fe20003f05270 */
[----:B------:R-:W-:-:S12]  /*1850*/  IMAD.MOV R3, RZ, RZ, -R9 ;  /* 0x000000ffff037224 */ /* 0x000fd800078e0a09 */
[----:B------:R-:W0:Y:S02]  /*1860*/  @P0 LDC.64 R6, c[0x0][0x9e8] ;  /* 0x00027a00ff060b82 */ /* 0x000e240000000a00 */
[----:B0-----:R-:W-:-:S05]  /*1870*/  @P0 IMAD.HI.U32 R0, R3, R6, RZ ;  /* 0x0000000603000227 */ /* 0x001fca00078e00ff */
[----:B------:R-:W-:-:S04]  /*1880*/  @P0 SHF.R.U32.HI R3, RZ, R7, R0 ;  /* 0x00000007ff030219 */ /* 0x000fc80000011600 */
[----:B------:R-:W-:Y:S01]  /*1890*/  LOP3.LUT R0, RZ, R3, RZ, 0x33, !PT ;  /* 0x00000003ff007212 */ /* 0x000fe200078e33ff */
[----:B------:R-:W-:Y:S06]  /*18a0*/  BRA `(.L_x_1474) ;  /* 0x0000000000107947 */ /* 0x000fec0003800000 */
.L_x_1473:
[----:B------:R-:W-:-:S13]  /*18b0*/  ISETP.NE.AND P0, PT, R5, 0x1, PT ;  /* 0x000000010500780c */ /* 0x000fda0003f05270 */
[----:B------:R-:W0:Y:S02]  /*18c0*/  @P0 LDC.64 R6, c[0x0][0x9e8] ;  /* 0x00027a00ff060b82 */ /* 0x000e240000000a00 */
[----:B0-----:R-:W-:-:S05]  /*18d0*/  @P0 IMAD.HI.U32 R6, R0, R6, RZ ;  /* 0x0000000600060227 */ /* 0x001fca00078e00ff */
[----:B------:R-:W-:-:S07]  /*18e0*/  @P0 SHF.R.U32.HI R0, RZ, R7, R6 ;  /* 0x00000007ff000219 */ /* 0x000fce0000011606 */
.L_x_1474:
[----:B------:R-:W-:Y:S05]  /*18f0*/  BSYNC B0 ;  /* 0x0000000000007941 */ /* 0x000fea0003800000 */
.L_x_1472:
[----:B------:R-:W-:-:S05]  /*1900*/  IMAD R3, R0, R5, R5 ;  /* 0x0000000500037224 */ /* 0x000fca00078e0205 */
[----:B------:R-:W-:-:S07]  /*1910*/  VIMNMX R4, R4, R3, PT ;  /* 0x0000000304047248 */ /* 0x000fce0003fe0100 */
.L_x_1471:
[----:B------:R-:W0:Y:S01]  /*1920*/  @P1 LDC R6, c[0x0][0x44c] ;  /* 0x00011300ff061b82 */ /* 0x000e220000000800 */
[----:B------:R-:W-:Y:S01]  /*1930*/  VIADD R4, R4, 0x5f ;  /* 0x0000005f04047836 */ /* 0x000fe20000000000 */
[----:B------:R-:W-:Y:S01]  /*1940*/  ULDC UR4, c[0x0][0x9dc] ;  /* 0x0002770000047ab9 */ /* 0x000fe20000000800 */
[----:B------:R-:W-:Y:S02]  /*1950*/  IMAD.MOV.U32 R0, RZ, RZ, R213 ;  /* 0x000000ffff007224 */ /* 0x000fe400078e00d5 */
[----:B------:R-:W-:-:S03]  /*1960*/  IMAD.HI R4, R4, 0x2aaaaaab, RZ ;  /* 0x2aaaaaab04047827 */ /* 0x000fc600078e02ff */
[----:B------:R-:W1:Y:S01]  /*1970*/  @P1 LDC R7, c[0x0][0x450] ;  /* 0x00011400ff071b82 */ /* 0x000e620000000800 */
[----:B------:R-:W-:Y:S01]  /*1980*/  IMAD.IADD R151, R197, 0x1, -R196 ;  /* 0x00000001c5977824 */ /* 0x000fe200078e0ac4 */
[----:B------:R-:W-:-:S04]  /*1990*/  SHF.R.U32.HI R3, RZ, 0x1f, R4 ;  /* 0x0000001fff037819 */ /* 0x000fc80000011604 */
[----:B------:R-:W-:-:S04]  /*19a0*/  LEA.HI.SX32 R3, R4, R3, 0x1c ;  /* 0x0000000304037211 */ /* 0x000fc800078fe2ff */
[----:B------:R-:W-:Y:S01]  /*19b0*/  VIMNMX R8, R150, R3, PT ;  /* 0x0000000396087248 */ /* 0x000fe20003fe0100 */
[----:B0-----:R-:W-:-:S05]  /*19c0*/  @P1 IMAD.HI.U32 R6, R213, R6, RZ ;  /* 0x00000006d5061227 */ /* 0x001fca00078e00ff */
[----:B-1----:R-:W-:-:S05]  /*19d0*/  @P1 SHF.R.U32.HI R0, RZ, R7, R6 ;  /* 0x00000007ff001219 */ /* 0x002fca0000011606 */
[----:B------:R-:W-:-:S04]  /*19e0*/  IMAD.IADD R0, R151, 0x1, R0 ;  /* 0x0000000197007824 */ /* 0x000fc800078e0200 */
[----:B------:R-:W-:Y:S01]  /*19f0*/  VIADD R3, R0, -UR4 ;  /* 0x8000000400037c36 */ /* 0x000fe20008000000 */
[----:B------:R-:W-:Y:S06]  /*1a00*/  @!P2 BRA `(.L_x_1475) ;  /* 0x000000000044a947 */ /* 0x000fec0003800000 */
[----:B------:R-:W-:Y:S01]  /*1a10*/  ISETP.GT.AND P0, PT, R0, -0x1, PT ;  /* 0xffffffff0000780c */ /* 0x000fe20003f04270 */
[----:B------:R-:W-:-:S12]  /*1a20*/  BSSY B0, `(.L_x_1476) ;  /* 0x000000d000007945 */ /* 0x000fd80003800000 */
[----:B------:R-:W-:Y:S05]  /*1a30*/  @P0 BRA `(.L_x_1477) ;  /* 0x00000000001c0947 */ /* 0x000fea0003800000 */
[----:B------:R-:W-:Y:S02]  /*1a40*/  ISETP.NE.AND P0, PT, R5, 0x1, PT ;  /* 0x000000010500780c */ /* 0x000fe40003f05270 */
[----:B------:R-:W-:-:S11]  /*1a50*/  LOP3.LUT R7, RZ, R0, RZ, 0x33, !PT ;  /* 0x00000000ff077212 */ /* 0x000fd600078e33ff */
[----:B------:R-:W0:Y:S02]  /*1a60*/  @P0 LDC.64 R12, c[0x0][0x9e8] ;  /* 0x00027a00ff0c0b82 */ /* 0x000e240000000a00 */
[----:B0-----:R-:W-:-:S05]  /*1a70*/  @P0 IMAD.HI.U32 R0, R7, R12, RZ ;  /* 0x0000000c07000227 */ /* 0x001fca00078e00ff */
[----:B------:R-:W-:-:S04]  /*1a80*/  @P0 SHF.R.U32.HI R7, RZ, R13, R0 ;  /* 0x0000000dff070219 */ /* 0x000fc80000011600 */
[----:B------:R-:W-:Y:S01]  /*1a90*/  LOP3.LUT R0, RZ, R7, RZ, 0x33, !PT ;  /* 0x00000007ff007212 */ /* 0x000fe200078e33ff */
[----:B------:R-:W-:Y:S06]  /*1aa0*/  BRA `(.L_x_1478) ;  /* 0x0000000000107947 */ /* 0x000fec0003800000 */
.L_x_1477:
[----:B------:R-:W-:-:S13]  /*1ab0*/  ISETP.NE.AND P0, PT, R5, 0x1, PT ;  /* 0x000000010500780c */ /* 0x000fda0003f05270 */
[----:B------:R-:W0:Y:S02]  /*1ac0*/  @P0 LDC.64 R6, c[0x0][0x9e8] ;  /* 0x00027a00ff060b82 */ /* 0x000e240000000a00 */
[----:B0-----:R-:W-:-:S05]  /*1ad0*/  @P0 IMAD.HI.U32 R4, R0, R6, RZ ;  /* 0x0000000600040227 */ /* 0x001fca00078e00ff */
[----:B------:R-:W-:-:S07]  /*1ae0*/  @P0 SHF.R.U32.HI R0, RZ, R7, R4 ;  /* 0x00000007ff000219 */ /* 0x000fce0000011604 */
.L_x_1478:
[----:B------:R-:W-:Y:S05]  /*1af0*/  BSYNC B0 ;  /* 0x0000000000007941 */ /* 0x000fea0003800000 */
.L_x_1476:
[----:B------:R-:W-:-:S05]  /*1b00*/  IMAD R0, R0, R5, RZ ;  /* 0x0000000500007224 */ /* 0x000fca00078e02ff */
[----:B------:R-:W-:-:S07]  /*1b10*/  VIMNMX R3, R3, R0, !PT ;  /* 0x0000000003037248 */ /* 0x000fce0007fe0100 */
.L_x_1475:
[----:B------:R-:W-:Y:S01]  /*1b20*/  IMAD.HI R3, R3, 0x2aaaaaab, RZ ;  /* 0x2aaaaaab03037827 */ /* 0x000fe200078e02ff */
[----:B------:R-:W-:Y:S01]  /*1b30*/  BSSY B0, `(.L_x_1479) ;  /* 0x0000028000007945 */ /* 0x000fe20003800000 */
[----:B------:R-:W-:Y:S02]  /*1b40*/  LOP3.LUT R223, R217, 0xff, RZ, 0xc0, !PT ;  /* 0x000000ffd9df7812 */ /* 0x000fe400078ec0ff */
[----:B------:R-:W-:Y:S02]  /*1b50*/  SHF.R.U32.HI R217, RZ, 0x10, R217 ;  /* 0x00000010ffd97819 */ /* 0x000fe400000116d9 */
[----:B------:R-:W-:-:S04]  /*1b60*/  SHF.R.U32.HI R0, RZ, 0x1f, R3 ;  /* 0x0000001fff007819 */ /* 0x000fc80000011603 */
[----:B------:R-:W-:-:S04]  /*1b70*/  LEA.HI.SX32 R0, R3, R0, 0x1c ;  /* 0x0000000003007211 */ /* 0x000fc800078fe2ff */
[----:B------:R-:W-:Y:S01]  /*1b80*/  VIMNMX R9, RZ, R0, !PT ;  /* 0x00000000ff097248 */ /* 0x000fe20007fe0100 */
[----:B------:R-:W-:-:S03]  /*1b90*/  IMAD.MOV.U32 R0, RZ, RZ, RZ ;  /* 0x000000ffff007224 */ /* 0x000fc600078e00ff */
[----:B------:R-:W-:-:S13]  /*1ba0*/  ISETP.GT.AND P0, PT, R8, R9, PT ;  /* 0x000000090800720c */ /* 0x000fda0003f04270 */
[----:B------:R-:W-:Y:S05]  /*1bb0*/  @!P0 BRA `(.L_x_1480) ;  /* 0x00000000007c8947 */ /* 0x000fea0003800000 */
[----:B------:R-:W-:Y:S01]  /*1bc0*/  ISETP.NE.AND P0, PT, R217, RZ, PT ;  /* 0x000000ffd900720c */ /* 0x000fe20003f05270 */
[----:B------:R-:W-:-:S03]  /*1bd0*/  ULDC UR4, c[0x0][0x9f0] ;  /* 0x00027c0000047ab9 */ /* 0x000fc60000000800 */
[----:B------:R-:W-:-:S04]  /*1be0*/  SEL R13, R217, UR4, P0 ;  /* 0x00000004d90d7c07 */ /* 0x000fc80008000000 */
[-C--:B------:R-:W-:Y:S02]  /*1bf0*/  IABS R6, R13.reuse ;  /* 0x0000000d00067213 */ /* 0x080fe40000000000 */
[----:B------:R-:W-:Y:S02]  /*1c00*/  IADD3 R0, R13, -0x1, R8 ;  /* 0xffffffff0d007810 */ /* 0x000fe40007ffe008 */
[----:B------:R-:W0:Y:S01]  /*1c10*/  I2F.RP R3, R6 ;  /* 0x0000000600037306 */ /* 0x000e220000209400 */
[----:B------:R-:W-:Y:S02]  /*1c20*/  IABS R12, R13 ;  /* 0x0000000d000c7213 */ /* 0x000fe40000000000 */
[----:B------:R-:W-:-:S05]  /*1c30*/  IMAD.IADD R0, R0, 0x1, -R9 ;  /* 0x0000000100007824 */ /* 0x000fca00078e0a09 */
        /* <DEDUP_REMOVED lines=10> */
[----:B------:R-:W-:-:S04]  /*1ce0*/  IMAD.HI.U32 R5, R5, R7, R4 ;  /* 0x0000000705057227 */ /* 0x000fc800078e0004 */
[----:B------:R-:W-:-:S04]  /*1cf0*/  IMAD.MOV.U32 R4, RZ, RZ, R10 ;  /* 0x000000ffff047224 */ /* 0x000fc800078e000a */
        /* <DEDUP_REMOVED lines=11> */
.L_x_1480:
[----:B------:R-:W-:Y:S05]  /*1db0*/  BSYNC B0 ;  /* 0x0000000000007941 */ /* 0x000fea0003800000 */
.L_x_1479:
[----:B------:R-:W-:Y:S01]  /*1dc0*/  IMAD R3, R223, R0, R9 ;  /* 0x00000000df037224 */ /* 0x000fe200078e0209 */
[----:B------:R-:W-:-:S04]  /*1dd0*/  PLOP3.LUT P2, PT, PT, PT, PT, 0x80, 0x0 ;  /* 0x000000000000781c */ /* 0x000fc80003f4f070 */
[C---:B------:R-:W-:Y:S01]  /*1de0*/  VIADDMNMX R0, R3.reuse, R0, R8, PT ;  /* 0x0000000003007246 */ /* 0x040fe20003800108 */
[----:B------:R-:W-:-:S04]  /*1df0*/  IMAD R3, R3, 0x60, -R11 ;  /* 0x0000006003037824 */ /* 0x000fc800078e0a0b */
[----:B------:R-:W-:Y:S01]  /*1e00*/  IMAD R5, R0, 0x60, -R11 ;  /* 0x0000006000057824 */ /* 0x000fe200078e0a0b */
[----:B------:R-:W-:-:S04]  /*1e10*/  VIMNMX R3, RZ, R3, !PT ;  /* 0x00000003ff037248 */ /* 0x000fc80007fe0100 */
[----:B------:R-:W-:Y:S01]  /*1e20*/  VIMNMX R0, R5, R2, PT ;  /* 0x0000000205007248 */ /* 0x000fe20003fe0100 */
[----:B------:R-:W-:-:S03]  /*1e30*/  IMAD.WIDE.U32 R4, R3, -0x55555555, RZ ;  /* 0xaaaaaaab03047825 */ /* 0x000fc600078e00ff */
[----:B------:R-:W-:Y:S02]  /*1e40*/  ISETP.GT.AND P0, PT, R0, R3, PT ;  /* 0x000000030000720c */ /* 0x000fe40003f04270 */
[----:B------:R-:W-:-:S05]  /*1e50*/  SHF.R.U32.HI R131, RZ, 0x6, R5 ;  /* 0x00000006ff837819 */ /* 0x000fca0000011605 */
[----:B------:R-:W-:-:S06]  /*1e60*/  IMAD.MOV.U32 R24, RZ, RZ, R131 ;  /* 0x000000ffff187224 */ /* 0x000fcc00078e0083 */
[----:B------:R-:W-:-:S04]  /*1e70*/  @P0 VIADD R0, R0, 0x5f ;  /* 0x0000005f00000836 */ /* 0x000fc80000000000 */
[----:B------:R-:W-:-:S05]  /*1e80*/  @P0 IMAD.HI R0, R0, 0x2aaaaaab, RZ ;  /* 0x2aaaaaab00000827 */ /* 0x000fca00078e02ff */
        /* <DEDUP_REMOVED lines=23> */
[----:B-1---5:R-:W-:Y:S05]  /*2000*/  CALL.ABS.NOINC R14 ;  /* 0x000000000e007343 */ /* 0x022fea0003c00000 */
.L_x_1483:
[----:B------:R-:W-:Y:S05]  /*2010*/  BSYNC B6 ;  /* 0x0000000000067941 */ /* 0x000fea0003800000 */
.L_x_1482:
        /* <DEDUP_REMOVED lines=20> */
.L_x_1485:
[----:B------:R-:W-:Y:S05]  /*2160*/  BSYNC B6 ;  /* 0x0000000000067941 */ /* 0x000fea0003800000 */
.L_x_1484:
[----:B------:R-:W-:Y:S01]  /*2170*/  ULDC.64 UR4, c[0x0][0x9f8] ;  /* 0x00027e0000047ab9 */ /* 0x000fe20000000a00 */
[----:B------:R-:W0:Y:S01]  /*2180*/  S2R R3, SR_TID.X ;  /* 0x0000000000037919 */ /* 0x000e220000002100 */
[----:B------:R-:W-:Y:S01]  /*2190*/  ISETP.NE.U32.AND P0, PT, RZ, UR4, PT ;  /* 0x00000004ff007c0c */ /* 0x000fe2000bf05070 */
[----:B------:R-:W-:Y:S01]  /*21a0*/  ULDC UR6, c[0x0][0x2f4] ;  /* 0x0000bd0000067ab9 */ /* 0x000fe20000000800 */
[----:B------:R-:W1:Y:S01]  /*21b0*/  LDC.64 R100, c[0x0][0x300] ;  /* 0x0000c000ff647b82 */ /* 0x000e620000000a00 */
[----:B------:R-:W-:Y:S01]  /*21c0*/  VIADD R0, R22, 0x60 ;  /* 0x0000006016007836 */ /* 0x000fe20000000000 */
[----:B------:R-:W-:Y:S01]  /*21d0*/  ISETP.NE.AND.EX P0, PT, RZ, UR5, PT, P0 ;  /* 0x00000005ff007c0c */ /* 0x000fe2000bf05300 */
[----:B------:R-:W-:Y:S01]  /*21e0*/  IMAD.IADD R122, R122, 0x1, R25 ;  /* 0x000000017a7a7824 */ /* 0x000fe200078e0219 */
[----:B------:R-:W-:Y:S01]  /*21f0*/  ISETP.GE.AND P1, PT, R198, UR6, PT ;  /* 0x00000006c6007c0c */ /* 0x000fe2000bf26270 */
[----:B------:R-:W-:Y:S01]  /*2200*/  ULDC.64 UR4, c[0x0][0x330] ;  /* 0x0000cc0000047ab9 */ /* 0x000fe20000000a00 */
[----:B------:R-:W-:Y:S01]  /*2210*/  SHF.R.S32.HI R23, RZ, 0x1f, R22 ;  /* 0x0000001fff177819 */ /* 0x000fe20000011416 */
[----:B------:R-:W-:Y:S01]  /*2220*/  ULDC.64 UR8, c[0x0][0xa08] ;  /* 0x0002820000087ab9 */ /* 0x000fe20000000a00 */
[----:B------:R-:W2:Y:S08]  /*2230*/  LDC.64 R94, c[0x0][0x3f8] ;  /* 0x0000fe00ff5e7b82 */ /* 0x000eb00000000a00 */
[----:B------:R-:W3:Y:S01]  /*2240*/  @P0 LDC.64 R4, c[0x0][0x9f8] ;  /* 0x00027e00ff040b82 */ /* 0x000ee20000000a00 */
[----:B------:R-:W-:-:S07]  /*2250*/  SHF.R.S32.HI R147, RZ, 0x1f, R195 ;  /* 0x0000001fff937819 */ /* 0x000fce00000114c3 */
[----:B------:R-:W4:Y:S08]  /*2260*/  LDC R25, c[0x0][0x3f4] ;  /* 0x0000fd00ff197b82 */ /* 0x000f300000000800 */
[----:B------:R-:W1:Y:S01]  /*2270*/  LDC.64 R88, c[0x0][0x408] ;  /* 0x00010200ff587b82 */ /* 0x000e620000000a00 */
[----:B---3--:R-:W-:-:S05]  /*2280*/  @P0 IMAD.WIDE R4, R59, 0x4, R4 ;  /* 0x000000043b040825 */ /* 0x008fca00078e0204 */
[----:B------:R3:W4:Y:S01]  /*2290*/  @P0 LDG.E R59, desc[UR46][R4.64] ;  /* 0x0000002e043b0981 */ /* 0x000722000c1e1900 */
[----:B------:R-:W-:Y:S01]  /*22a0*/  SEL R6, RZ, 0xffffffff, P1 ;  /* 0xffffffffff067807 */ /* 0x000fe20000800000 */
[----:B0-----:R-:W-:Y:S01]  /*22b0*/  VIADD R7, R3, 0xffffff80 ;  /* 0xffffff8003077836 */ /* 0x001fe20000000000 */
[----:B------:R-:W-:Y:S01]  /*22c0*/  ISETP.GE.AND P0, PT, R22, UR6, PT ;  /* 0x0000000616007c0c */ /* 0x000fe2000bf06270 */
[----:B------:R-:W-:Y:S01]  /*22d0*/  IMAD.WIDE.U32 R102, R216, UR4, R22 ;  /* 0x00000004d8667c25 */ /* 0x000fe2000f8e0016 */
[----:B------:R-:W-:Y:S01]  /*22e0*/  ISETP.GE.AND P1, PT, R0, UR6, PT ;  /* 0x0000000600007c0c */ /* 0x000fe2000bf26270 */
[----:B------:R-:W0:Y:S01]  /*22f0*/  S2R R175, SR_TID.X ;  /* 0x0000000000af7919 */ /* 0x000e220000002100 */
[----:B------:R-:W-:Y:S01]  /*2300*/  SEL R3, RZ, 0x1, P0 ;  /* 0x00000001ff037807 */ /* 0x000fe20000000000 */
[----:B------:R-:W-:Y:S01]  /*2310*/  IMAD R103, R216, UR5, R103 ;  /* 0x00000005d8677c24 */ /* 0x000fe2000f8e0267 */
[----:B------:R-:W-:Y:S01]  /*2320*/  ISETP.GE.AND P0, PT, R199, UR6, PT ;  /* 0x00000006c7007c0c */ /* 0x000fe2000bf06270 */
[----:B---3--:R-:W-:Y:S01]  /*2330*/  IMAD.SHL.U32 R4, R6, 0x2, RZ ;  /* 0x0000000206047824 */ /* 0x008fe200078e00ff */
[----:B------:R-:W-:Y:S01]  /*2340*/  SEL R5, RZ, 0x8, P1 ;  /* 0x00000008ff057807 */ /* 0x000fe20000800000 */
[----:B------:R-:W-:Y:S01]  /*2350*/  ULDC.64 UR4, c[0x0][0x308] ;  /* 0x0000c20000047ab9 */ /* 0x000fe20000000a00 */
[----:B------:R-:W-:Y:S01]  /*2360*/  SHF.R.S32.HI R6, RZ, 0x1f, R7 ;  /* 0x0000001fff067819 */ /* 0x000fe20000011407 */
[----:B--2---:R-:W-:Y:S01]  /*2370*/  IMAD.WIDE.U32 R96, R195, R94, R22 ;  /* 0x0000005ec3607225 */ /* 0x004fe200078e0016 */
[----:B------:R-:W-:-:S02]  /*2380*/  LOP3.LUT R3, R4, 0x2, R3, 0xe2, !PT ;  /* 0x0000000204037812 */ /* 0x000fc400078ee203 */
[----:B------:R-:W-:Y:S01]  /*2390*/  SEL R4, RZ, 0x4, P0 ;  /* 0x00000004ff047807 */ /* 0x000fe20000000000 */
[----:B-1----:R-:W-:Y:S01]  /*23a0*/  IMAD.WIDE.U32 R90, R195, R88, R22 ;  /* 0x00000058c35a7225 */ /* 0x002fe200078e0016 */
[----:B------:R-:W-:Y:S02]  /*23b0*/  SHF.R.S32.HI R8, RZ, 0x1f, R122 ;  /* 0x0000001fff087819 */ /* 0x000fe4000001147a */
        /* <DEDUP_REMOVED lines=8> */
[----:B------:R-:W-:Y:S01]  /*2440*/  IMAD R7, R122, R101, R6 ;  /* 0x000000657a077224 */ /* 0x000fe200078e0206 */
[----:B------:R-:W-:Y:S01]  /*2450*/  SEL R6, RZ, 0x10, P0 ;  /* 0x00000010ff067807 */ /* 0x000fe20000000000 */
[----:B------:R-:W-:Y:S01]  /*2460*/  IMAD.WIDE.U32 R98, R195, R94, R192 ;  /* 0x0000005ec3627225 */ /* 0x000fe200078e00c0 */
[----:B------:R-:W-:Y:S02]  /*2470*/  ISETP.NE.U32.AND P0, PT, RZ, UR8, PT ;  /* 0x00000008ff007c0c */ /* 0x000fe4000bf05070 */
[----:B------:R-:W-:Y:S01]  /*2480*/  LEA.HI R10, R10, R195, RZ, 0x3 ;  /* 0x000000c30a0a7211 */ /* 0x000fe200078f18ff */
[----:B------:R-:W-:Y:S01]  /*2490*/  IMAD.IADD R5, R5, 0x1, R7 ;  /* 0x0000000105057824 */ /* 0x000fe200078e0207 */
[----:B------:R-:W-:Y:S01]  /*24a0*/  LOP3.LUT R13, R13, R6, RZ, 0xfc, !PT ;  /* 0x000000060d0d7212 */ /* 0x000fe200078efcff */
[----:B------:R-:W-:Y:S01]  /*24b0*/  IMAD.WIDE.U32 R92, R195, R88, R192 ;  /* 0x00000058c35c7225 */ /* 0x000fe200078e00c0 */
[----:B------:R-:W-:-:S02]  /*24c0*/  ISETP.NE.AND.EX P0, PT, RZ, UR9, PT, P0 ;  /* 0x00000009ff007c0c */ /* 0x000fc4000bf05300 */
[----:B------:R-:W-:Y:S01]  /*24d0*/  LOP3.LUT R10, R10, 0xfffffff8, RZ, 0xc0, !PT ;  /* 0xfffffff80a0a7812 */ /* 0x000fe200078ec0ff */
[----:B------:R-:W-:Y:S01]  /*24e0*/  IMAD.WIDE.U32 R4, R216, UR4, R4 ;  /* 0x00000004d8047c25 */ /* 0x000fe2000f8e0004 */
[----:B------:R-:W-:Y:S02]  /*24f0*/  LOP3.LUT R18, R18, 0xfffffffb, RZ, 0xc0, !PT ;  /* 0xfffffffb12127812 */ /* 0x000fe400078ec0ff */
[----:B----4-:R-:W-:Y:S01]  /*2500*/  ISETP.GE.AND P2, PT, R199, R25, PT ;  /* 0x00000019c700720c */ /* 0x010fe20003f46270 */
[----:B------:R-:W-:Y:S01]  /*2510*/  IMAD R5, R216, UR5, R5 ;  /* 0x00000005d8057c24 */ /* 0x000fe2000f8e0205 */
[----:B------:R-:W-:Y:S01]  /*2520*/  ULDC.64 UR4, c[0x0][0x310] ;  /* 0x0000c40000047ab9 */ /* 0x000fe20000000a00 */
[----:B------:R-:W-:Y:S01]  /*2530*/  IMAD.IADD R132, R195, 0x1, -R10 ;  /* 0x00000001c3847824 */ /* 0x000fe200078e0a0a */
[----:B------:R-:W-:Y:S01]  /*2540*/  SHF.R.U32.HI R29, RZ, 0x3, R207 ;  /* 0x00000003ff1d7819 */ /* 0x000fe200000116cf */
[C---:B------:R-:W-:Y:S01]  /*2550*/  IMAD.SHL.U32 R111, R94.reuse, 0x40, RZ ;  /* 0x000000405e6f7824 */ /* 0x040fe200078e00ff */
[----:B------:R-:W-:Y:S01]  /*2560*/  SHF.L.U64.HI R110, R94, 0x6, R95 ;  /* 0x000000065e6e7819 */ /* 0x000fe2000001025f */
[----:B------:R-:W-:Y:S01]  /*2570*/  IMAD.SHL.U32 R130, R25, 0x2, RZ ;  /* 0x0000000219827824 */ /* 0x000fe200078e00ff */
[----:B------:R-:W-:Y:S01]  /*2580*/  LOP3.LUT P1, RZ, R132, 0x4, RZ, 0xc0, !PT ;  /* 0x0000000484ff7812 */ /* 0x000fe2000782c0ff */
[----:B------:R-:W-:Y:S01]  /*2590*/  IMAD R133, R101, 0x60, RZ ;  /* 0x0000006065857824 */ /* 0x000fe200078e02ff */
[----:B------:R-:W-:Y:S01]  /*25a0*/  IADD3 R122, P3, R195, R122, RZ ;  /* 0x0000007ac37a7210 */ /* 0x000fe20007f7e0ff */
[C---:B------:R-:W-:Y:S01]  /*25b0*/  IMAD.SHL.U32 R137, R100.reuse, 0x40, RZ ;  /* 0x0000004064897824 */ /* 0x040fe200078e00ff */
[----:B------:R-:W-:Y:S01]  /*25c0*/  SHF.L.U64.HI R136, R100, 0x6, R101 ;  /* 0x0000000664887819 */ /* 0x000fe20000010265 */
[----:B------:R-:W-:Y:S01]  /*25d0*/  IMAD R135, R89, 0x60, RZ ;  /* 0x0000006059877824 */ /* 0x000fe200078e02ff */
[C---:B------:R-:W-:Y:S01]  /*25e0*/  SHF.L.U64.HI R108, R88.reuse, 0x6, R89 ;  /* 0x00000006586c7819 */ /* 0x040fe20000010259 */
[----:B------:R-:W-:Y:S01]  /*25f0*/  IMAD.SHL.U32 R109, R88, 0x40, RZ ;  /* 0x00000040586d7824 */ /* 0x000fe200078e00ff */
[----:B------:R-:W-:Y:S01]  /*2600*/  SHF.R.S32.HI R149, RZ, 0x1f, R220 ;  /* 0x0000001fff957819 */ /* 0x000fe200000114dc */
[----:B------:R-:W-:Y:S01]  /*2610*/  IMAD.X R123, R8, 0x1, R147, P3 ;  /* 0x00000001087b7824 */ /* 0x000fe200018e0693 */
[----:B0-----:R-:W-:-:S03]  /*2620*/  LEA.HI R175, R175, 0x8, RZ, 0x19 ;  /* 0x00000008afaf7811 */ /* 0x001fc600078fc8ff */
[----:B------:R-:W-:Y:S02]  /*2630*/  @P1 LOP3.LUT R18, R18, 0x4, RZ, 0xfc, !PT ;  /* 0x0000000412121812 */ /* 0x000fe400078efcff */
[----:B------:R-:W-:Y:S02]  /*2640*/  ISETP.GE.AND P1, PT, R198, R25, PT ;  /* 0x00000019c600720c */ /* 0x000fe40003f26270 */
[----:B------:R-:W-:-:S04]  /*2650*/  LOP3.LUT R18, R18, 0xfffffffe, RZ, 0xc0, !PT ;  /* 0xfffffffe12127812 */ /* 0x000fc800078ec0ff */
[----:B------:R-:W-:Y:S02]  /*2660*/  @P2 LOP3.LUT R18, R18, 0x1, RZ, 0xfc, !PT ;  /* 0x0000000112122812 */ /* 0x000fe400078efcff */
[----:B------:R-:W-:Y:S02]  /*2670*/  SHF.R.S32.HI R6, RZ, 0x1f, R59 ;  /* 0x0000001fff067819 */ /* 0x000fe4000001143b */
[----:B------:R-:W-:Y:S02]  /*2680*/  SEL R27, R59, RZ, !P0 ;  /* 0x000000ff3b1b7207 */ /* 0x000fe40004000000 */
[----:B------:R-:W-:Y:S01]  /*2690*/  SEL R9, R6, RZ, !P0 ;  /* 0x000000ff06097207 */ /* 0x000fe20004000000 */
[----:B------:R-:W-:Y:S02]  /*26a0*/  IMAD R6, R147, R94, RZ ;  /* 0x0000005e93067224 */ /* 0x000fe400078e02ff */
[----:B------:R-:W-:-:S04]  /*26b0*/  IMAD.WIDE.U32 R104, R27, UR4, R4 ;  /* 0x000000041b687c25 */ /* 0x000fc8000f8e0004 */
[----:B------:R-:W-:Y:S02]  /*26c0*/  IMAD R10, R9, UR4, RZ ;  /* 0x00000004090a7c24 */ /* 0x000fe4000f8e02ff */
[-C--:B------:R-:W-:Y:S02]  /*26d0*/  IMAD R4, R147, R100.reuse, RZ ;  /* 0x0000006493047224 */ /* 0x080fe400078e02ff */
[----:B------:R-:W-:Y:S02]  /*26e0*/  IMAD R11, R195, R95, R6 ;  /* 0x0000005fc30b7224 */ /* 0x000fe400078e0206 */
[----:B------:R-:W-:Y:S01]  /*26f0*/  IMAD R15, R27, UR5, R10 ;  /* 0x000000051b0f7c24 */ /* 0x000fe2000f8e020a */
[----:B------:R-:W-:Y:S01]  /*2700*/  ULDC.64 UR4, c[0x0][0x338] ;  /* 0x0000ce0000047ab9 */ /* 0x000fe20000000a00 */
[----:B------:R-:W-:-:S04]  /*2710*/  IMAD.WIDE.U32 R6, R195, R100, R22 ;  /* 0x00000064c3067225 */ /* 0x000fc800078e0016 */
[----:B------:R-:W-:Y:S01]  /*2720*/  IMAD R21, R195, R101, R4 ;  /* 0x00000065c3157224 */ /* 0x000fe200078e0204 */
[----:B------:R-:W-:Y:S01]  /*2730*/  IADD3 R5, P0, R104, R6, RZ ;  /* 0x0000000668057210 */ /* 0x000fe20007f1e0ff */
[----:B------:R-:W-:Y:S02]  /*2740*/  IMAD.IADD R4, R105, 0x1, R15 ;  /* 0x0000000169047824 */ /* 0x000fe400078e020f */
[----:B------:R-:W-:Y:S01]  /*2750*/  IMAD R10, R9, UR4, RZ ;  /* 0x00000004090a7c24 */ /* 0x000fe2000f8e02ff */
[----:B------:R-:W-:Y:S01]  /*2760*/  SEL R9, R25, RZ, P1 ;  /* 0x000000ff19097207 */ /* 0x000fe20000800000 */
[C---:B------:R-:W-:Y:S01]  /*2770*/  IMAD.WIDE.U32 R102, R27.reuse, UR4, R102 ;  /* 0x000000041b667c25 */ /* 0x040fe2000f8e0066 */
[----:B------:R-:W-:Y:S02]  /*2780*/  IADD3.X R6, R4, R7, R21, P0, !PT ;  /* 0x0000000704067210 */ /* 0x000fe400007fe415 */
[----:B------:R-:W-:Y:S01]  /*2790*/  ISETP.GE.AND P0, PT, R22, R25, PT ;  /* 0x000000191600720c */ /* 0x000fe20003f06270 */
[----:B------:R-:W-:-:S02]  /*27a0*/  IMAD R27, R27, UR5, R10 ;  /* 0x000000051b1b7c24 */ /* 0x000fc4000f8e020a */
[----:B------:R-:W-:Y:S01]  /*27b0*/  IMAD R10, R147, R88, RZ ;  /* 0x00000058930a7224 */ /* 0x000fe200078e02ff */
[----:B------:R-:W-:Y:S01]  /*27c0*/  SEL R7, R25, RZ, P0 ;  /* 0x000000ff19077207 */ /* 0x000fe20000000000 */
[----:B------:R-:W-:Y:S02]  /*27d0*/  IMAD.IADD R99, R99, 0x1, R11 ;  /* 0x0000000163637824 */ /* 0x000fe400078e020b */
[----:B------:R-:W-:Y:S02]  /*27e0*/  IMAD.IADD R97, R11, 0x1, R97 ;  /* 0x000000010b617824 */ /* 0x000fe400078e0261 */
[----:B------:R-:W-:Y:S01]  /*27f0*/  IMAD R11, R195, R89, R10 ;  /* 0x00000059c30b7224 */ /* 0x000fe200078e020a */
[----:B------:R-:W-:Y:S01]  /*2800*/  SEL R10, R25, RZ, P2 ;  /* 0x000000ff190a7207 */ /* 0x000fe20001000000 */
[----:B------:R-:W-:Y:S02]  /*2810*/  IMAD.IADD R7, R22, 0x1, R7 ;  /* 0x0000000116077824 */ /* 0x000fe400078e0207 */
[----:B------:R-:W-:-:S02]  /*2820*/  IMAD.IADD R9, R198, 0x1, R9 ;  /* 0x00000001c6097824 */ /* 0x000fc400078e0209 */
[----:B------:R-:W-:Y:S01]  /*2830*/  IMAD.IADD R15, R199, 0x1, R10 ;  /* 0x00000001c70f7824 */ /* 0x000fe200078e020a */
[----:B------:R-:W-:Y:S01]  /*2840*/  SHF.R.S32.HI R10, RZ, 0x1f, R7 ;  /* 0x0000001fff0a7819 */ /* 0x000fe20000011407 */
[----:B------:R-:W-:Y:S01]  /*2850*/  IMAD.IADD R93, R93, 0x1, R11 ;  /* 0x000000015d5d7824 */ /* 0x000fe200078e020b */
[----:B------:R-:W-:Y:S01]  /*2860*/  SHF.R.S32.HI R14, RZ, 0x1f, R9 ;  /* 0x0000001fff0e7819 */ /* 0x000fe20000011409 */
[----:B------:R-:W-:Y:S01]  /*2870*/  IMAD.IADD R91, R11, 0x1, R91 ;  /* 0x000000010b5b7824 */ /* 0x000fe200078e025b */
[-C--:B------:R-:W-:Y:S01]  /*2880*/  LEA.HI R12, R10, R7.reuse, RZ, 0x3 ;  /* 0x000000070a0c7211 */ /* 0x080fe200078f18ff */
[-C--:B-----5:R-:W-:Y:S01]  /*2890*/  IMAD.WIDE.U32 R98, R146, R94.reuse, R98 ;  /* 0x0000005e92627225 */ /* 0x0a0fe200078e0062 */
[----:B------:R-:W-:Y:S02]  /*28a0*/  LEA.HI R7, R10, R7, RZ, 0x6 ;  /* 0x000000070a077211 */ /* 0x000fe400078f30ff */
[-C--:B------:R-:W-:Y:S01]  /*28b0*/  LEA.HI R10, R14, R9.reuse, RZ, 0x6 ;  /* 0x000000090e0a7211 */ /* 0x080fe200078f30ff */
[----:B------:R-:W-:Y:S01]  /*28c0*/  IMAD.WIDE.U32 R96, R146, R94, R96 ;  /* 0x0000005e92607225 */ /* 0x000fe200078e0060 */
[----:B------:R-:W-:-:S02]  /*28d0*/  LEA.HI R20, R14, R9, RZ, 0x3 ;  /* 0x000000090e147211 */ /* 0x000fc400078f18ff */
[----:B------:R-:W-:Y:S01]  /*28e0*/  SHF.R.S32.HI R9, RZ, 0x6, R7 ;  /* 0x00000006ff097819 */ /* 0x000fe20000011407 */
[C---:B------:R-:W-:Y:S01]  /*28f0*/  IMAD.WIDE.U32 R92, R146.reuse, R88, R92 ;  /* 0x00000058925c7225 */ /* 0x040fe200078e005c */
[--C-:B------:R-:W-:Y:S02]  /*2900*/  LOP3.LUT R7, R209, 0x38, R12.reuse, 0xf8, !PT ;  /* 0x00000038d1077812 */ /* 0x100fe400078ef80c */
[----:B------:R-:W-:Y:S01]  /*2910*/  LOP3.LUT R14, R207, 0x38, R12, 0xf8, !PT ;  /* 0x00000038cf0e7812 */ /* 0x000fe200078ef80c */
[C---:B------:R-:W-:Y:S01]  /*2920*/  IMAD R144, R9.reuse, 0x1800, R211 ;  /* 0x0000180009907824 */ /* 0x040fe200078e02d3 */
[----:B------:R-:W-:Y:S01]  /*2930*/  SHF.R.S32.HI R26, RZ, 0x1f, R15 ;  /* 0x0000001fff1a7819 */ /* 0x000fe2000001140f */
[----:B------:R-:W-:Y:S01]  /*2940*/  IMAD R142, R9, 0x1800, R212 ;  /* 0x00001800098e7824 */ /* 0x000fe200078e02d4 */
[----:B------:R-:W-:Y:S01]  /*2950*/  LOP3.LUT R7, R7, R210, RZ, 0x3c, !PT ;  /* 0x000000d207077212 */ /* 0x000fe200078e3cff */
[----:B------:R-:W-:Y:S01]  /*2960*/  IMAD.WIDE.U32 R90, R146, R88, R90 ;  /* 0x00000058925a7225 */ /* 0x000fe200078e005a */
[----:B------:R-:W-:-:S02]  /*2970*/  LOP3.LUT R9, R14, R29, RZ, 0x3c, !PT ;  /* 0x0000001d0e097212 */ /* 0x000fc400078e3cff */
[-C--:B------:R-:W-:Y:S01]  /*2980*/  LEA.HI R28, R26, R15.reuse, RZ, 0x3 ;  /* 0x0000000f1a1c7211 */ /* 0x080fe200078f18ff */
[----:B------:R-:W-:Y:S01]  /*2990*/  IMAD.IADD R144, R144, 0x1, R7 ;  /* 0x0000000190907824 */ /* 0x000fe200078e0207 */
[----:B------:R-:W-:Y:S01]  /*29a0*/  SHF.R.S32.HI R10, RZ, 0x6, R10 ;  /* 0x00000006ff0a7819 */ /* 0x000fe2000001140a */
[----:B------:R-:W-:Y:S01]  /*29b0*/  IMAD.IADD R142, R142, 0x1, R9 ;  /* 0x000000018e8e7824 */ /* 0x000fe200078e0209 */
[----:B------:R-:W-:Y:S01]  /*29c0*/  LOP3.LUT R9, R207, 0x38, R20, 0xf8, !PT ;  /* 0x00000038cf097812 */ /* 0x000fe200078ef814 */
[----:B------:R-:W-:Y:S01]  /*29d0*/  IMAD.WIDE.U32 R100, R100, 0x60, RZ ;  /* 0x0000006064647825 */ /* 0x000fe200078e00ff */
[----:B------:R-:W-:Y:S02]  /*29e0*/  LOP3.LUT R7, R209, 0x38, R28, 0xf8, !PT ;  /* 0x00000038d1077812 */ /* 0x000fe400078ef81c */
[----:B------:R-:W-:Y:S01]  /*29f0*/  LEA.HI R15, R26, R15, RZ, 0x6 ;  /* 0x0000000f1a0f7211 */ /* 0x000fe200078f30ff */
[C---:B------:R-:W-:Y:S01]  /*2a00*/  IMAD R143, R10.reuse, 0x1800, R211 ;  /* 0x000018000a8f7824 */ /* 0x040fe200078e02d3 */
[----:B------:R-:W-:Y:S01]  /*2a10*/  LOP3.LUT R9, R9, R29, RZ, 0x3c, !PT ;  /* 0x0000001d09097212 */ /* 0x000fe200078e3cff */
[----:B------:R-:W-:Y:S01]  /*2a20*/  IMAD R140, R10, 0x1800, R212 ;  /* 0x000018000a8c7824 */ /* 0x000fe200078e02d4 */
[----:B------:R-:W-:Y:S01]  /*2a30*/  LOP3.LUT R10, R7, R210, RZ, 0x3c, !PT ;  /* 0x000000d2070a7212 */ /* 0x000fe200078e3cff */
[----:B------:R-:W-:Y:S01]  /*2a40*/  IMAD.IADD R133, R101, 0x1, R133 ;  /* 0x0000000165857824 */ /* 0x000fe200078e0285 */
[----:B------:R-:W-:Y:S01]  /*2a50*/  SHF.R.S32.HI R7, RZ, 0x1f, R146 ;  /* 0x0000001fff077819 */ /* 0x000fe20000011492 */
[----:B------:R-:W-:Y:S01]  /*2a60*/  IMAD.IADD R140, R140, 0x1, R9 ;  /* 0x000000018c8c7824 */ /* 0x000fe200078e0209 */
[----:B------:R-:W-:Y:S01]  /*2a70*/  SHF.R.S32.HI R15, RZ, 0x6, R15 ;  /* 0x00000006ff0f7819 */ /* 0x000fe2000001140f */
[----:B------:R-:W-:Y:S01]  /*2a80*/  IMAD.IADD R26, R103, 0x1, R27 ;  /* 0x00000001671a7824 */ /* 0x000fe200078e021b */
[----:B------:R-:W-:Y:S01]  /*2a90*/  LOP3.LUT R11, R209, 0x38, R20, 0xf8, !PT ;  /* 0x00000038d10b7812 */ /* 0x000fe200078ef814 */
[----:B------:R-:W-:Y:S01]  /*2aa0*/  IMAD R9, R7, R94, RZ ;  /* 0x0000005e07097224 */ /* 0x000fe200078e02ff */
[----:B------:R-:W-:Y:S01]  /*2ab0*/  SHF.R.S32.HI R119, RZ, 0x3, R12 ;  /* 0x00000003ff777819 */ /* 0x000fe2000001140c */
[----:B------:R-:W-:Y:S01]  /*2ac0*/  IMAD R141, R15, 0x1800, R211 ;  /* 0x000018000f8d7824 */ /* 0x000fe200078e02d3 */
[----:B------:R-:W-:Y:S01]  /*2ad0*/  LOP3.LUT R14, R11, R210, RZ, 0x3c, !PT ;  /* 0x000000d20b0e7212 */ /* 0x000fe200078e3cff */
[----:B------:R-:W-:Y:S01]  /*2ae0*/  IMAD R139, R15, 0x1800, R212 ;  /* 0x000018000f8b7824 */ /* 0x000fe200078e02d4 */
[----:B------:R-:W-:Y:S01]  /*2af0*/  LOP3.LUT R11, R207, 0x38, R28, 0xf8, !PT ;  /* 0x00000038cf0b7812 */ /* 0x000fe200078ef81c */
[----:B------:R-:W-:Y:S01]  /*2b00*/  IMAD R15, R146, R95, R9 ;  /* 0x0000005f920f7224 */ /* 0x000fe200078e0209 */
[----:B------:R-:W-:Y:S01]  /*2b10*/  SHF.R.S32.HI R118, RZ, 0x3, R20 ;  /* 0x00000003ff767819 */ /* 0x000fe20000011414 */
[----:B------:R-:W-:Y:S01]  /*2b20*/  IMAD R9, R7, R88, RZ ;  /* 0x0000005807097224 */ /* 0x000fe200078e02ff */
[----:B------:R-:W-:Y:S01]  /*2b30*/  SHF.R.S32.HI R117, RZ, 0x3, R28 ;  /* 0x00000003ff757819 */ /* 0x000fe2000001141c */
[----:B------:R-:W-:-:S02]  /*2b40*/  VIADD R7, R22, 0xa0 ;  /* 0x000000a016077836 */ /* 0x000fc40000000000 */
[----:B------:R-:W-:Y:S01]  /*2b50*/  IMAD.IADD R143, R143, 0x1, R14 ;  /* 0x000000018f8f7824 */ /* 0x000fe200078e020e */
[----:B------:R-:W-:Y:S01]  /*2b60*/  LOP3.LUT R14, R11, R29, RZ, 0x3c, !PT ;  /* 0x0000001d0b0e7212 */ /* 0x000fe200078e3cff */
[----:B------:R-:W-:Y:S01]  /*2b70*/  IMAD R11, R95, 0x60, RZ ;  /* 0x000000605f0b7824 */ /* 0x000fe200078e02ff */
[----:B------:R-:W-:Y:S01]  /*2b80*/  ISETP.GE.AND P2, PT, R7, UR6, PT ;  /* 0x0000000607007c0c */ /* 0x000fe2000bf46270 */
[----:B------:R-:W-:Y:S01]  /*2b90*/  IMAD R21, R146, R89, R9 ;  /* 0x0000005992157224 */ /* 0x000fe200078e0209 */
[----:B------:R-:W-:Y:S01]  /*2ba0*/  LOP3.LUT R9, R209, 0x18, R22, 0xf8, !PT ;  /* 0x00000018d1097812 */ /* 0x000fe200078ef816 */
[----:B------:R-:W-:Y:S01]  /*2bb0*/  IMAD.IADD R139, R139, 0x1, R14 ;  /* 0x000000018b8b7824 */ /* 0x000fe200078e020e */
[----:B------:R-:W-:Y:S01]  /*2bc0*/  SEL R14, RZ, 0x20, P2 ;  /* 0x00000020ff0e7807 */ /* 0x000fe20001000000 */
[----:B------:R-:W-:Y:S01]  /*2bd0*/  IMAD.WIDE.U32 R94, R94, 0x60, RZ ;  /* 0x000000605e5e7825 */ /* 0x000fe200078e00ff */
[----:B------:R-:W-:Y:S02]  /*2be0*/  LOP3.LUT R138, R9, R210, RZ, 0x3c, !PT ;  /* 0x000000d2098a7212 */ /* 0x000fe400078e3cff */
[----:B------:R-:W-:Y:S01]  /*2bf0*/  LOP3.LUT R25, R13, R14, RZ, 0xfc, !PT ;  /* 0x0000000e0d197212 */ /* 0x000fe200078efcff */
[----:B------:R-:W-:Y:S01]  /*2c00*/  IMAD.IADD R141, R141, 0x1, R10 ;  /* 0x000000018d8d7824 */ /* 0x000fe200078e020a */
[----:B------:R-:W-:Y:S01]  /*2c10*/  LOP3.LUT R10, R12, 0xfffffff8, RZ, 0xc0, !PT ;  /* 0xfffffff80c0a7812 */ /* 0x000fe200078ec0ff */
[----:B------:R-:W-:Y:S01]  /*2c20*/  IMAD.IADD R134, R95, 0x1, R11 ;  /* 0x000000015f867824 */ /* 0x000fe200078e020b */
[----:B------:R-:W-:Y:S01]  /*2c30*/  LOP3.LUT R11, R20, 0xfffffff8, RZ, 0xc0, !PT ;  /* 0xfffffff8140b7812 */ /* 0x000fe200078ec0ff */
[----:B------:R-:W-:Y:S01]  /*2c40*/  IMAD.WIDE.U32 R88, R88, 0x60, RZ ;  /* 0x0000006058587825 */ /* 0x000fe200078e00ff */
[----:B------:R-:W-:-:S02]  /*2c50*/  LOP3.LUT R12, R28, 0xfffffff8, RZ, 0xc0, !PT ;  /* 0xfffffff81c0c7812 */ /* 0x000fc400078ec0ff */
[----:B------:R-:W-:Y:S01]  /*2c60*/  LOP3.LUT R14, R25, 0x2, RZ, 0xc0, !PT ;  /* 0x00000002190e7812 */ /* 0x000fe200078ec0ff */
[----:B------:R-:W-:Y:S01]  /*2c70*/  IMAD.IADD R107, R99, 0x1, R15 ;  /* 0x00000001636b7824 */ /* 0x000fe200078e020f */
        /* <DEDUP_REMOVED lines=8> */
[----:B------:R-:W-:Y:S01]  /*2d00*/  SHF.R.S32.HI R116, RZ, 0x1f, R10 ;  /* 0x0000001fff747819 */ /* 0x000fe2000001140a */
[----:B------:R-:W-:Y:S01]  /*2d10*/  IMAD.IADD R135, R89, 0x1, R135 ;  /* 0x0000000159877824 */ /* 0x000fe200078e0287 */
[----:B------:R-:W-:-:S02]  /*2d20*/  SHF.R.S32.HI R115, RZ, 0x1f, R11 ;  /* 0x0000001fff737819 */ /* 0x000fc4000001140b */
[----:B------:R-:W-:Y:S02]  /*2d30*/  SHF.R.S32.HI R114, RZ, 0x1f, R12 ;  /* 0x0000001fff727819 */ /* 0x000fe4000001140c */
[----:B------:R-:W-:-:S07]  /*2d40*/  LOP3.LUT R25, R25, 0x20, RZ, 0xc0, !PT ;  /* 0x0000002019197812 */ /* 0x000fce00078ec0ff */
.L_x_1585:
[----:B0-----:R-:W0:Y:S01]  /*2d50*/  LDC.64 R112, c[0x0][0x2e8] ;  /* 0x0000ba00ff707b82 */ /* 0x001e220000000a00 */
[----:B------:R-:W-:Y:S01]  /*2d60*/  VIADD R37, R24, 0xffffffff ;  /* 0xffffffff18257836 */ /* 0x000fe20000000000 */
[----:B------:R-:W-:Y:S01]  /*2d70*/  LOP3.LUT P5, RZ, R132, 0x4, RZ, 0xc0, !PT ;  /* 0x0000000484ff7812 */ /* 0x000fe200078ac0ff */
[----:B------:R-:W-:Y:S05]  /*2d80*/  YIELD ;  /* 0x0000000000007946 */ /* 0x000fea0003800000 */
[----:B------:R-:W1:Y:S01]  /*2d90*/  LDC R121, c[0x0][0x3f4] ;  /* 0x0000fd00ff797b82 */ /* 0x000e620000000800 */
[----:B------:R-:W-:Y:S01]  /*2da0*/  SHF.R.S32.HI R36, RZ, 0x1f, R37 ;  /* 0x0000001fff247819 */ /* 0x000fe20000011425 */
[-C--:B------:R-:W-:Y:S01]  /*2db0*/  IMAD R27, R133, R37.reuse, RZ ;  /* 0x00000025851b7224 */ /* 0x080fe200078e02ff */
[----:B------:R-:W-:Y:S01]  /*2dc0*/  LOP3.LUT R18, R18, 0xfffffffd, RZ, 0xc0, !PT ;  /* 0xfffffffd12127812 */ /* 0x000fe200078ec0ff */
[----:B------:R-:W-:Y:S01]  /*2dd0*/  IMAD.WIDE.U32 R124, R100, R37, RZ ;  /* 0x00000025647c7225 */ /* 0x000fe200078e00ff */
[----:B------:R-:W-:Y:S03]  /*2de0*/  BSSY B0, `(.L_x_1486) ;  /* 0x000079a000007945 */ /* 0x000fe60003800000 */
[----:B------:R-:W-:Y:S01]  /*2df0*/  IMAD R27, R36, R100, R27 ;  /* 0x00000064241b7224 */ /* 0x000fe200078e021b */
[----:B------:R-:W-:-:S02]  /*2e00*/  IADD3 R24, P2, P3, R5, R124, R137 ;  /* 0x0000007c05187210 */ /* 0x000fc40007b5e089 */
[----:B--23--:R-:W-:Y:S01]  /*2e10*/  IADD3 R29, P4, R5, R124, RZ ;  /* 0x0000007c051d7210 */ /* 0x00cfe20007f9e0ff */
[----:B------:R-:W-:Y:S02]  /*2e20*/  IMAD.IADD R80, R125, 0x1, R27 ;  /* 0x000000017d507824 */ /* 0x000fe400078e021b */
[----:B------:R-:W-:Y:S02]  /*2e30*/  IMAD R27, R17, 0x4800, R138 ;  /* 0x00004800111b7824 */ /* 0x000fe400078e028a */
[----:B------:R-:W-:Y:S01]  /*2e40*/  IMAD.X R30, R80, 0x1, R6, P4 ;  /* 0x00000001501e7824 */ /* 0x000fe200020e0606 */
[----:B------:R-:W-:Y:S02]  /*2e50*/  IADD3.X R28, R6, R80, R136, P2, P3 ;  /* 0x00000050061c7210 */ /* 0x000fe400017e6488 */
[----:B0-----:R-:W-:Y:S02]  /*2e60*/  LEA R32, P2, R24, R112, 0x1 ;  /* 0x0000007018207211 */ /* 0x001fe400078408ff */
[----:B------:R-:W-:-:S02]  /*2e70*/  ISETP.GT.AND P3, PT, R37, R131, PT ;  /* 0x000000832500720c */ /* 0x000fc40003f64270 */
[----:B------:R-:W-:Y:S01]  /*2e80*/  LEA.HI.X R33, R24, R113, R28, 0x1, P2 ;  /* 0x0000007118217211 */ /* 0x000fe200010f0c1c */
[----:B------:R-:W-:Y:S01]  /*2e90*/  IMAD.MOV.U32 R24, RZ, RZ, R37 ;  /* 0x000000ffff187224 */ /* 0x000fe200078e0025 */
[----:B-1----:R-:W-:Y:S02]  /*2ea0*/  ISETP.GE.AND P2, PT, R121, 0x1, PT ;  /* 0x000000017900780c */ /* 0x002fe40003f46270 */
[----:B------:R-:W-:-:S04]  /*2eb0*/  LEA R34, P4, R29, R112, 0x1 ;  /* 0x000000701d227211 */ /* 0x000fc800078808ff */
[----:B------:R-:W-:Y:S01]  /*2ec0*/  LEA.HI.X R35, R29, R113, R30, 0x1, P4 ;  /* 0x000000711d237211 */ /* 0x000fe200020f0c1e */
[C---:B------:R-:W-:Y:S02]  /*2ed0*/  VIADD R29, R27.reuse, 0x20 ;  /* 0x000000201b1d7836 */ /* 0x040fe40000000000 */
[C---:B------:R-:W-:Y:S01]  /*2ee0*/  @P5 VIADD R29, R27.reuse, 0xffffffe0 ;  /* 0xffffffe01b1d5836 */ /* 0x040fe20000000000 */
[----:B------:R-:W-:Y:S01]  /*2ef0*/  @P3 LOP3.LUT R18, R18, 0x2, RZ, 0xfc, !PT ;  /* 0x0000000212123812 */ /* 0x000fe200078efcff */
[--C-:B------:R-:W-:Y:S02]  /*2f00*/  IMAD R27, R27, 0x2, R120.reuse ;  /* 0x000000021b1b7824 */ /* 0x100fe400078e0278 */
[----:B------:R-:W-:Y:S01]  /*2f10*/  IMAD R84, R29, 0x2, R120 ;  /* 0x000000021d547824 */ /* 0x000fe200078e0278 */
[----:B------:R-:W-:Y:S06]  /*2f20*/  @!P2 BRA `(.L_x_1487) ;  /* 0x000000740040a947 */ /* 0x000fec0003800000 */
[----:B------:R-:W-:Y:S01]  /*2f30*/  ULDC.U8 UR4, c[0x0][0x410] ;  /* 0x0001040000047ab9 */ /* 0x000fe20000000000 */
[-C--:B------:R-:W-:Y:S01]  /*2f40*/  IMAD R29, R134, R37.reuse, RZ ;  /* 0x00000025861d7224 */ /* 0x080fe200078e02ff */
[----:B------:R-:W-:Y:S01]  /*2f50*/  ISETP.NE.AND P2, PT, RZ, UR4, PT ;  /* 0x00000004ff007c0c */ /* 0x000fe2000bf45270 */
[-C--:B------:R-:W-:Y:S02]  /*2f60*/  IMAD R31, R135, R37.reuse, RZ ;  /* 0x00000025871f7224 */ /* 0x080fe400078e02ff */
        /* <DEDUP_REMOVED lines=25> */
[----:B------:R-:W-:Y:S01]  /*3100*/  IADD3 R29, P2, R98, R78, RZ ;  /* 0x0000004e621d7210 */ /* 0x000fe20007f5e0ff */
[----:B------:R-:W-:Y:S01]  /*3110*/  ULDC.64 UR4, c[0x0][0x3e8] ;  /* 0x0000fa0000047ab9 */ /* 0x000fe20000000a00 */
[----:B------:R-:W-:Y:S02]  /*3120*/  CS2R R112, SRZ ;  /* 0x0000000000707805 */ /* 0x000fe4000001ff00 */
[----:B------:R-:W-:Y:S01]  /*3130*/  CS2R R124, SRZ ;  /* 0x00000000007c7805 */ /* 0x000fe2000001ff00 */
[----:B------:R-:W-:Y:S01]  /*3140*/  IMAD.X R30, R86, 0x1, R107, P2 ;  /* 0x00000001561e7824 */ /* 0x000fe200010e066b */
[----:B------:R-:W-:-:S04]  /*3150*/  LEA R28, P2, R29, UR4, 0x1 ;  /* 0x000000041d1c7c11 */ /* 0x000fc8000f8408ff */
[----:B------:R-:W-:Y:S01]  /*3160*/  LEA.HI.X R29, R29, UR5, R30, 0x1, P2 ;  /* 0x000000051d1d7c11 */ /* 0x000fe200090f0c1e */
[----:B------:R-:W-:Y:S01]  /*3170*/  ULDC.64 UR4, c[0x0][0x400] ;  /* 0x0001000000047ab9 */ /* 0x000fe20000000a00 */
[----:B------:R-:W-:-:S05]  /*3180*/  IADD3 R31, P2, R92, R76, RZ ;  /* 0x0000004c5c1f7210 */ /* 0x000fca0007f5e0ff */
[----:B------:R-:W-:Y:S01]  /*3190*/  IMAD.X R38, R87, 0x1, R106, P2 ;  /* 0x0000000157267824 */ /* 0x000fe200010e066a */
        /* <DEDUP_REMOVED lines=30> */
.L_x_1490:
[----:B------:R-:W-:Y:S05]  /*3380*/  BSYNC B1 ;  /* 0x0000000000017941 */ /* 0x000fea0003800000 */
.L_x_1489:
        /* <DEDUP_REMOVED lines=12> */
[----:B-----5:R-:W-:Y:S01]  /*3450*/  IMAD.MOV.U32 R127, RZ, RZ, R60 ;  /* 0x000000ffff7f7224 */ /* 0x020fe200078e003c */
[----:B------:R-:W-:Y:S01]  /*3460*/  CS2R R58, SRZ ;  /* 0x00000000003a7805 */ /* 0x000fe2000001ff00 */
[----:B------:R-:W-:Y:S01]  /*3470*/  IMAD.MOV.U32 R126, RZ, RZ, R61 ;  /* 0x000000ffff7e7224 */ /* 0x000fe200078e003d */
[----:B------:R-:W-:Y:S06]  /*3480*/  @P4 BRA `(.L_x_1492) ;  /* 0x0000000000a04947 */ /* 0x000fec0003800000 */
[----:B------:R-:W-:Y:S01]  /*3490*/  IADD3 R78, P2, P5, R98, R78, R111 ;  /* 0x0000004e624e7210 */ /* 0x000fe20007d5e06f */
[----:B------:R-:W-:Y:S01]  /*34a0*/  ULDC.64 UR4, c[0x0][0x3e8] ;  /* 0x0000fa0000047ab9 */ /* 0x000fe20000000a00 */
[----:B------:R-:W-:Y:S02]  /*34b0*/  CS2R R56, SRZ ;  /* 0x0000000000387805 */ /* 0x000fe4000001ff00 */
[----:B------:R-:W-:Y:S02]  /*34c0*/  CS2R R58, SRZ ;  /* 0x00000000003a7805 */ /* 0x000fe4000001ff00 */
[----:B0-----:R-:W-:Y:S02]  /*34d0*/  IADD3.X R29, R107, R86, R110, P2, P5 ;  /* 0x000000566b1d7210 */ /* 0x001fe400017ea46e */
[----:B------:R-:W-:-:S04]  /*34e0*/  IADD3 R76, P2, P5, R92, R76, R109 ;  /* 0x0000004c5c4c7210 */ /* 0x000fc80007d5e06d */
        /* <DEDUP_REMOVED lines=34> */
.L_x_1492:
[----:B------:R-:W-:Y:S05]  /*3710*/  BSYNC B1 ;  /* 0x0000000000017941 */ /* 0x000fea0003800000 */
.L_x_1491:
[----:B01----:R-:W-:Y:S01]  /*3720*/  IMAD.MOV.U32 R28, RZ, RZ, R64 ;  /* 0x000000ffff1c7224 */ /* 0x003fe200078e0040 */
[----:B------:R-:W-:Y:S01]  /*3730*/  PRMT R158, R127, 0x5410, R126 ;  /* 0x000054107f9e7816 */ /* 0x000fe2000000007e */
[----:B------:R-:W-:Y:S01]  /*3740*/  IMAD.MOV.U32 R29, RZ, RZ, R65 ;  /* 0x000000ffff1d7224 */ /* 0x000fe200078e0041 */
[----:B------:R-:W-:Y:S01]  /*3750*/  ISETP.NE.AND P2, PT, R200, 0x3, PT ;  /* 0x00000003c800780c */ /* 0x000fe20003f45270 */
        /* <DEDUP_REMOVED lines=33> */
[----:B-----5:R-:W-:Y:S01]  /*3970*/  IMAD.MOV.U32 R28, RZ, RZ, R41 ;  /* 0x000000ffff1c7224 */ /* 0x020fe200078e0029 */
        /* <DEDUP_REMOVED lines=10> */
[----:B------:R-:W-:Y:S02]  /*3a20*/  IMAD.MOV.U32 R31, RZ, RZ, R36 ;  /* 0x000000ffff1f7224 */ /* 0x000fe400078e0024 */
[----:B------:R-:W-:Y:S01]  /*3a30*/  IMAD.MOV.U32 R30, RZ, RZ, R37 ;  /* 0x000000ffff1e7224 */ /* 0x000fe200078e0025 */
[----:B------:R-:W-:Y:S01]  /*3a40*/  PRMT R126, R29, 0x5410, R28 ;  /* 0x000054101d7e7816 */ /* 0x000fe2000000001c */
[----:B------:R-:W-:-:S02]  /*3a50*/  IMAD.MOV.U32 R29, RZ, RZ, R48 ;  /* 0x000000ffff1d7224 */ /* 0x000fc400078e0030 */
[----:B------:R-:W-:Y:S01]  /*3a60*/  IMAD.MOV.U32 R28, RZ, RZ, R49 ;  /* 0x000000ffff1c7224 */ /* 0x000fe200078e0031 */
[----:B------:R-:W-:-:S04]  /*3a70*/  PRMT R76, R31, 0x5410, R30 ;  /* 0x000054101f4c7816 */ /* 0x000fc8000000001e */
        /* <DEDUP_REMOVED lines=27> */
.L_x_1493:
[----:B------:R-:W-:Y:S01]  /*3c30*/  IMAD R86, R17, 0x8, R16 ;  /* 0x0000000811567824 */ /* 0x000fe200078e0210 */
[----:B------:R-:W-:Y:S01]  /*3c40*/  SHF.L.U32 R87, R202, 0x1f, RZ ;  /* 0x0000001fca577819 */ /* 0x000fe200000006ff */
[----:B------:R-:W-:Y:S03]  /*3c50*/  BSSY B1, `(.L_x_1494) ;  /* 0x0000003000017945 */ /* 0x000fe60003800000 */
[----:B------:R-:W0:Y:S02]  /*3c60*/  SYNCS.PHASECHK.TRANS64.TRYWAIT P5, [R86+URZ+0x30890], R87 ;  /* 0x03089057560075a7 */ /* 0x000e2400080a017f */
[----:B0-----:R-:W-:Y:S05]  /*3c70*/  @!P5 BRA `(.L_x_1495) ;  /* 0x00000294004cd947 */ /* 0x001fea0003800000 */
.L_x_1947:
[----:B------:R-:W-:Y:S05]  /*3c80*/  BSYNC B1 ;  /* 0x0000000000017941 */ /* 0x000fea0003800000 */
.L_x_1494:
        /* <DEDUP_REMOVED lines=9> */
[--C-:B------:R-:W-:Y:S02]  /*3d20*/  SHF.R.U64 R112, R112, 0x10, R113.reuse ;  /* 0x0000001070707819 */ /* 0x100fe40000001271 */
[----:B------:R-:W-:Y:S02]  /*3d30*/  SHF.R.U32.HI R128, RZ, 0x10, R113 ;  /* 0x00000010ff807819 */ /* 0x000fe40000011671 */
[--C-:B------:R-:W-:Y:S02]  /*3d40*/  SHF.R.U64 R113, R124, 0x10, R125.reuse ;  /* 0x000000107c717819 */ /* 0x100fe4000000127d */
[----:B------:R-:W-:Y:S02]  /*3d50*/  SHF.R.U32.HI R124, RZ, 0x10, R125 ;  /* 0x00000010ff7c7819 */ /* 0x000fe4000001167d */
[----:B------:R-:W-:Y:S02]  /*3d60*/  PRMT R125, R129, 0x5410, R113 ;  /* 0x00005410817d7816 */ /* 0x000fe40000000071 */
[----:B------:R-:W-:-:S02]  /*3d70*/  PRMT R128, R145, 0x5432, R128 ;  /* 0x0000543291807816 */ /* 0x000fc40000000080 */
[----:B------:R-:W-:Y:S02]  /*3d80*/  PRMT R113, R148, 0x5432, R124 ;  /* 0x0000543294717816 */ /* 0x000fe4000000007c */
[----:B------:R-:W-:Y:S01]  /*3d90*/  PRMT R112, R129, 0x5432, R112 ;  /* 0x0000543281707816 */ /* 0x000fe20000000070 */
[C---:B--2---:R-:W-:Y:S01]  /*3da0*/  IMAD.U32 R129, R29.reuse, 0x10000, RZ ;  /* 0x000100001d817824 */ /* 0x044fe200078e00ff */
[----:B------:R-:W-:Y:S02]  /*3db0*/  LOP3.LUT R148, R29, 0xffff0000, RZ, 0xc0, !PT ;  /* 0xffff00001d947812 */ /* 0x000fe400078ec0ff */
[C---:B------:R-:W-:Y:S01]  /*3dc0*/  LOP3.LUT R145, R125.reuse, 0xffff0000, RZ, 0xc0, !PT ;  /* 0xffff00007d917812 */ /* 0x040fe200078ec0ff */
[----:B------:R-:W-:Y:S01]  /*3dd0*/  IMAD.U32 R125, R125, 0x10000, RZ ;  /* 0x000100007d7d7824 */ /* 0x000fe200078e00ff */
[C---:B------:R-:W-:Y:S01]  /*3de0*/  LOP3.LUT R29, R112.reuse, 0xffff0000, RZ, 0xc0, !PT ;  /* 0xffff0000701d7812 */ /* 0x040fe200078ec0ff */
[----:B------:R-:W-:Y:S02]  /*3df0*/  IMAD.U32 R112, R112, 0x10000, RZ ;  /* 0x0001000070707824 */ /* 0x000fe400078e00ff */
[----:B------:R-:W-:-:S04]  /*3e00*/  FMUL.FTZ R124, R148, R145 ;  /* 0x00000091947c7220 */ /* 0x000fc80000410000 */
[CC--:B------:R-:W-:Y:S01]  /*3e10*/  FFMA.FTZ R124, R129.reuse, R29.reuse, -R124 ;  /* 0x0000001d817c7223 */ /* 0x0c0fe2000001087c */
[----:B------:R-:W-:Y:S01]  /*3e20*/  FMUL.FTZ R29, R148, R29 ;  /* 0x0000001d941d7220 */ /* 0x000fe20000410000 */
[C---:B------:R-:W-:Y:S01]  /*3e30*/  IMAD.U32 R148, R128.reuse, 0x10000, RZ ;  /* 0x0001000080947824 */ /* 0x040fe200078e00ff */
[----:B------:R-:W-:Y:S02]  /*3e40*/  LOP3.LUT R128, R128, 0xffff0000, RZ, 0xc0, !PT ;  /* 0xffff000080807812 */ /* 0x000fe400078ec0ff */
[----:B------:R-:W-:Y:S01]  /*3e50*/  FFMA.FTZ R29, R129, R145, R29 ;  /* 0x00000091811d7223 */ /* 0x000fe2000001001d */
[C---:B------:R-:W-:Y:S01]  /*3e60*/  LOP3.LUT R145, R30.reuse, 0xffff0000, RZ, 0xc0, !PT ;  /* 0xffff00001e917812 */ /* 0x040fe200078ec0ff */
[C---:B------:R-:W-:Y:S01]  /*3e70*/  IMAD.U32 R129, R113.reuse, 0x10000, RZ ;  /* 0x0001000071817824 */ /* 0x040fe200078e00ff */
[----:B------:R-:W-:Y:S01]  /*3e80*/  LOP3.LUT R113, R113, 0xffff0000, RZ, 0xc0, !PT ;  /* 0xffff000071717812 */ /* 0x000fe200078ec0ff */
[----:B------:R-:W-:Y:S01]  /*3e90*/  IMAD.U32 R30, R30, 0x10000, RZ ;  /* 0x000100001e1e7824 */ /* 0x000fe200078e00ff */
        /* <DEDUP_REMOVED lines=23> */
.L_x_1501:
[----:B------:R-:W-:Y:S05]  /*4010*/  BSYNC B3 ;  /* 0x0000000000037941 */ /* 0x000fea0003800000 */
.L_x_1500:
[----:B--2---:R1:W-:Y:S02]  /*4020*/  STG.E.128 desc[UR46][R34.64], R28 ;  /* 0x0000001c22007986 */ /* 0x0043e4000c101d2e */
.L_x_1499:
[----:B------:R-:W-:Y:S05]  /*4030*/  BSYNC B2 ;  /* 0x0000000000027941 */ /* 0x000fea0003800000 */
.L_x_1498:
[----:B------:R-:W-:Y:S01]  /*4040*/  ISETP.NE.AND P3, PT, R14, RZ, PT ;  /* 0x000000ff0e00720c */ /* 0x000fe20003f65270 */
[----:B------:R-:W-:-:S12]  /*4050*/  BSSY B2, `(.L_x_1502) ;  /* 0x0000038000027945 */ /* 0x000fd80003800000 */
[----:B------:R-:W-:Y:S05]  /*4060*/  @!P3 BRA `(.L_x_1503) ;  /* 0x0000000000d8b947 */ /* 0x000fea0003800000 */
[----:B-1----:R1:W2:Y:S01]  /*4070*/  LDS.128 R28, [R84+0x1e000] ;  /* 0x01e00000541c7984 */ /* 0x0022a20000000c00 */
        /* <DEDUP_REMOVED lines=51> */
.L_x_1505:
[----:B------:R-:W-:Y:S05]  /*43b0*/  BSYNC B3 ;  /* 0x0000000000037941 */ /* 0x000fea0003800000 */
.L_x_1504:
[----:B--2---:R2:W-:Y:S02]  /*43c0*/  STG.E.128 desc[UR46][R34.64+0x40], R28 ;  /* 0x0000401c22007986 */ /* 0x0045e4000c101d2e */
.L_x_1503:
[----:B------:R-:W-:Y:S05]  /*43d0*/  BSYNC B2 ;  /* 0x0000000000027941 */ /* 0x000fea0003800000 */
.L_x_1502:
        /* <DEDUP_REMOVED lines=55> */
.L_x_1509:
[----:B------:R-:W-:Y:S05]  /*4750*/  BSYNC B3 ;  /* 0x0000000000037941 */ /* 0x000fea0003800000 */
.L_x_1508:
[----:B--2---:R3:W-:Y:S02]  /*4760*/  STG.E.128 desc[UR46][R34.64+0x80], R28 ;  /* 0x0000801c22007986 */ /* 0x0047e4000c101d2e */
.L_x_1507:
[----:B------:R-:W-:Y:S05]  /*4770*/  BSYNC B2 ;  /* 0x0000000000027941 */ /* 0x000fea0003800000 */
.L_x_1506:
[----:B------:R-:W-:Y:S01]  /*4780*/  ISETP.NE.AND P3, PT, R20, RZ, PT ;  /* 0x000000ff1400720c */ /* 0x000fe20003f65270 */
[----:B------:R-:W-:-:S12]  /*4790*/  BSSY B2, `(.L_x_1510) ;  /* 0x0000037000027945 */ /* 0x000fd80003800000 */
[----:B------:R-:W-:Y:S05]  /*47a0*/  @!P3 BRA `(.L_x_1511) ;  /* 0x0000000000d4b947 */ /* 0x000fea0003800000 */
[----:B-123--:R1:W2:Y:S01]  /*47b0*/  LDS.128 R28, [R84+0x21000] ;  /* 0x02100000541c7984 */ /* 0x00e2a20000000c00 */
[----:B------:R-:W-:Y:S01]  /*47c0*/  ISETP.GE.AND P3, PT, R205, R121, PT ;  /* 0x00000079cd00720c */ /* 0x000fe20003f66270 */
[----:B------:R-:W-:-:S12]  /*47d0*/  BSSY B3, `(.L_x_1512) ;  /* 0x0000031000037945 */ /* 0x000fd80003800000 */
[----:B-1----:R-:W-:Y:S05]  /*47e0*/  @P3 BRA `(.L_x_1513) ;  /* 0x0000000000bc3947 */ /* 0x002fea0003800000 */
[----:B------:R-:W-:Y:S01]  /*47f0*/  SHF.R.U64 R70, R70, 0x10, R71 ;  /* 0x0000001046467819 */ /* 0x000fe20000001247 */
[----:B--2---:R-:W-:Y:S01]  /*4800*/  IMAD.U32 R73, R29, 0x10000, RZ ;  /* 0x000100001d497824 */ /* 0x004fe200078e00ff */
[--C-:B------:R-:W-:Y:S02]  /*4810*/  SHF.R.U64 R68, R68, 0x10, R69.reuse ;  /* 0x0000001044447819 */ /* 0x100fe40000001245 */
[----:B------:R-:W-:Y:S02]  /*4820*/  SHF.R.U32.HI R74, RZ, 0x10, R69 ;  /* 0x00000010ff4a7819 */ /* 0x000fe40000011645 */
[----:B------:R-:W-:Y:S02]  /*4830*/  PRMT R69, R169, 0x5432, R70 ;  /* 0x00005432a9457816 */ /* 0x000fe40000000046 */
[----:B------:R-:W-:Y:S02]  /*4840*/  PRMT R68, R163, 0x5432, R68 ;  /* 0x00005432a3447816 */ /* 0x000fe40000000044 */
[----:B------:R-:W-:-:S02]  /*4850*/  LOP3.LUT R80, R29, 0xffff0000, RZ, 0xc0, !PT ;  /* 0xffff00001d507812 */ /* 0x000fc400078ec0ff */
[----:B------:R-:W-:Y:S02]  /*4860*/  LOP3.LUT R70, R69, 0xffff0000, RZ, 0xc0, !PT ;  /* 0xffff000045467812 */ /* 0x000fe400078ec0ff */
[C---:B------:R-:W-:Y:S01]  /*4870*/  LOP3.LUT R72, R68.reuse, 0xffff0000, RZ, 0xc0, !PT ;  /* 0xffff000044487812 */ /* 0x040fe200078ec0ff */
[----:B------:R-:W-:Y:S01]  /*4880*/  IMAD.U32 R68, R68, 0x10000, RZ ;  /* 0x0001000044447824 */ /* 0x000fe200078e00ff */
[----:B------:R-:W-:Y:S01]  /*4890*/  SHF.R.U32.HI R71, RZ, 0x10, R71 ;  /* 0x00000010ff477819 */ /* 0x000fe20000011647 */
[----:B------:R-:W-:Y:S01]  /*48a0*/  FMUL.FTZ R75, R80, R70 ;  /* 0x00000046504b7220 */ /* 0x000fe20000410000 */
[----:B------:R-:W-:Y:S01]  /*48b0*/  PRMT R29, R164, 0x5432, R74 ;  /* 0x00005432a41d7816 */ /* 0x000fe2000000004a */
[-C--:B------:R-:W-:Y:S01]  /*48c0*/  FMUL.FTZ R80, R80, R72.reuse ;  /* 0x0000004850507220 */ /* 0x080fe20000410000 */
[----:B------:R-:W-:Y:S01]  /*48d0*/  PRMT R71, R163, 0x5410, R71 ;  /* 0x00005410a3477816 */ /* 0x000fe20000000047 */
[C---:B------:R-:W-:Y:S01]  /*48e0*/  FFMA.FTZ R72, R73.reuse, R72, -R75 ;  /* 0x0000004849487223 */ /* 0x040fe2000001084b */
[C---:B------:R-:W-:Y:S01]  /*48f0*/  LOP3.LUT R75, R30.reuse, 0xffff0000, RZ, 0xc0, !PT ;  /* 0xffff00001e4b7812 */ /* 0x040fe200078ec0ff */
[----:B------:R-:W-:Y:S01]  /*4900*/  FFMA.FTZ R80, R73, R70, R80 ;  /* 0x0000004649507223 */ /* 0x000fe20000010050 */
[C---:B------:R-:W-:Y:S01]  /*4910*/  IMAD.U32 R73, R29.reuse, 0x10000, RZ ;  /* 0x000100001d497824 */ /* 0x040fe200078e00ff */
[----:B------:R-:W-:Y:S01]  /*4920*/  LOP3.LUT R29, R29, 0xffff0000, RZ, 0xc0, !PT ;  /* 0xffff00001d1d7812 */ /* 0x000fe200078ec0ff */
        /* <DEDUP_REMOVED lines=8> */
[----:B------:R-:W-:Y:S01]  /*49b0*/  LOP3.LUT R30, R31, 0xffff0000, RZ, 0xc0, !PT ;  /* 0xffff00001f1e7812 */ /* 0x000fe200078ec0ff */
[C---:B------:R-:W-:Y:S01]  /*49c0*/  IMAD.U32 R70, R28.reuse, 0x10000, RZ ;  /* 0x000100001c467824 */ /* 0x040fe200078e00ff */
[----:B------:R-:W-:Y:S01]  /*49d0*/  LOP3.LUT R28, R28, 0xffff0000, RZ, 0xc0, !PT ;  /* 0xffff00001c1c7812 */ /* 0x000fe200078ec0ff */
[----:B------:R-:W-:Y:S01]  /*49e0*/  IMAD.U32 R73, R69, 0x10000, RZ ;  /* 0x0001000045497824 */ /* 0x000fe200078e00ff */
[----:B------:R-:W-:Y:S01]  /*49f0*/  F2FP.BF16.F32.PACK_AB R74, R75, R74 ;  /* 0x0000004a4b4a723e */ /* 0x000fe200000010ff */
[----:B------:R-:W-:Y:S02]  /*4a00*/  IMAD.U32 R31, R31, 0x10000, RZ ;  /* 0x000100001f1f7824 */ /* 0x000fe400078e00ff */
[C---:B------:R-:W-:Y:S01]  /*4a10*/  FMUL.FTZ R69, R30.reuse, R71 ;  /* 0x000000471e457220 */ /* 0x040fe20000410000 */
[----:B------:R-:W-:-:S03]  /*4a20*/  FMUL.FTZ R30, R30, R29 ;  /* 0x0000001d1e1e7220 */ /* 0x000fc60000410000 */
[C---:B------:R-:W-:Y:S01]  /*4a30*/  FFMA.FTZ R69, R31.reuse, R29, -R69 ;  /* 0x0000001d1f457223 */ /* 0x040fe20000010845 */
[C---:B------:R-:W-:Y:S01]  /*4a40*/  FMUL.FTZ R29, R28.reuse, R73 ;  /* 0x000000491c1d7220 */ /* 0x040fe20000410000 */
[----:B------:R-:W-:Y:S01]  /*4a50*/  FFMA.FTZ R30, R31, R71, R30 ;  /* 0x000000471f1e7223 */ /* 0x000fe2000001001e */
[-C--:B------:R-:W-:Y:S02]  /*4a60*/  FMUL.FTZ R28, R28, R68.reuse ;  /* 0x000000441c1c7220 */ /* 0x080fe40000410000 */
[C---:B------:R-:W-:Y:S02]  /*4a70*/  FFMA.FTZ R29, R70.reuse, R68, -R29 ;  /* 0x00000044461d7223 */ /* 0x040fe4000001081d */
[----:B------:R-:W-:Y:S01]  /*4a80*/  FFMA.FTZ R28, R70, R73, R28 ;  /* 0x00000049461c7223 */ /* 0x000fe2000001001c */
[----:B------:R-:W-:-:S04]  /*4a90*/  F2FP.BF16.F32.PACK_AB R30, R30, R69 ;  /* 0x000000451e1e723e */ /* 0x000fc800000010ff */
[----:B------:R-:W-:Y:S01]  /*4aa0*/  F2FP.BF16.F32.PACK_AB R28, R28, R29 ;  /* 0x0000001d1c1c723e */ /* 0x000fe200000010ff */
[----:B------:R-:W-:Y:S02]  /*4ab0*/  IMAD.MOV.U32 R31, RZ, RZ, R30 ;  /* 0x000000ffff1f7224 */ /* 0x000fe400078e001e */
[----:B------:R-:W-:Y:S02]  /*4ac0*/  IMAD.MOV.U32 R30, RZ, RZ, R74 ;  /* 0x000000ffff1e7224 */ /* 0x000fe400078e004a */
[----:B------:R-:W-:-:S07]  /*4ad0*/  IMAD.MOV.U32 R29, RZ, RZ, R72 ;  /* 0x000000ffff1d7224 */ /* 0x000fce00078e0048 */
.L_x_1513:
[----:B------:R-:W-:Y:S05]  /*4ae0*/  BSYNC B3 ;  /* 0x0000000000037941 */ /* 0x000fea0003800000 */
.L_x_1512:
[----:B--2---:R4:W-:Y:S02]  /*4af0*/  STG.E.128 desc[UR46][R34.64+0xc0], R28 ;  /* 0x0000c01c22007986 */ /* 0x0049e4000c101d2e */
.L_x_1511:
[----:B------:R-:W-:Y:S05]  /*4b00*/  BSYNC B2 ;  /* 0x0000000000027941 */ /* 0x000fea0003800000 */
.L_x_1510:
        /* <DEDUP_REMOVED lines=9> */
[--C-:B------:R-:W-:Y:S01]  /*4ba0*/  SHF.R.U64 R69, R64, 0x10, R65.reuse ;  /* 0x0000001040457819 */ /* 0x100fe20000001241 */
[----:B------:R-:W-:Y:S01]  /*4bb0*/  IMAD.U32 R72, R28, 0x10000, RZ ;  /* 0x000100001c487824 */ /* 0x000fe200078e00ff */
[----:B------:R-:W-:Y:S01]  /*4bc0*/  SHF.R.U32.HI R71, RZ, 0x10, R65 ;  /* 0x00000010ff477819 */ /* 0x000fe20000011641 */
[----:B------:R-:W-:Y:S01]  /*4bd0*/  IMAD.U32 R65, R30, 0x10000, RZ ;  /* 0x000100001e417824 */ /* 0x000fe200078e00ff */
[----:B------:R-:W-:Y:S02]  /*4be0*/  SHF.R.U32.HI R67, RZ, 0x10, R67 ;  /* 0x00000010ff437819 */ /* 0x000fe40000011643 */
[----:B------:R-:W-:Y:S02]  /*4bf0*/  PRMT R68, R161, 0x5432, R68 ;  /* 0x00005432a1447816 */ /* 0x000fe40000000044 */
[----:B------:R-:W-:-:S02]  /*4c00*/  PRMT R69, R162, 0x5432, R69 ;  /* 0x00005432a2457816 */ /* 0x000fc40000000045 */
[----:B------:R-:W-:Y:S01]  /*4c10*/  LOP3.LUT R64, R31, 0xffff0000, RZ, 0xc0, !PT ;  /* 0xffff00001f407812 */ /* 0x000fe200078ec0ff */
[C---:B------:R-:W-:Y:S01]  /*4c20*/  IMAD.U32 R31, R29.reuse, 0x10000, RZ ;  /* 0x000100001d1f7824 */ /* 0x040fe200078e00ff */
[----:B------:R-:W-:Y:S02]  /*4c30*/  LOP3.LUT R80, R29, 0xffff0000, RZ, 0xc0, !PT ;  /* 0xffff00001d507812 */ /* 0x000fe400078ec0ff */
[----:B------:R-:W-:Y:S02]  /*4c40*/  PRMT R66, R162, 0x5410, R71 ;  /* 0x00005410a2427816 */ /* 0x000fe40000000047 */
[----:B------:R-:W-:Y:S02]  /*4c50*/  PRMT R67, R161, 0x5410, R67 ;  /* 0x00005410a1437816 */ /* 0x000fe40000000043 */
[----:B------:R-:W-:Y:S01]  /*4c60*/  LOP3.LUT R29, R68, 0xffff0000, RZ, 0xc0, !PT ;  /* 0xffff0000441d7812 */ /* 0x000fe200078ec0ff */
[----:B------:R-:W-:Y:S01]  /*4c70*/  IMAD.U32 R74, R66, 0x10000, RZ ;  /* 0x00010000424a7824 */ /* 0x000fe200078e00ff */
[----:B------:R-:W-:Y:S01]  /*4c80*/  LOP3.LUT R71, R69, 0xffff0000, RZ, 0xc0, !PT ;  /* 0xffff000045477812 */ /* 0x000fe200078ec0ff */
[C---:B------:R-:W-:Y:S01]  /*4c90*/  IMAD.U32 R73, R67.reuse, 0x10000, RZ ;  /* 0x0001000043497824 */ /* 0x040fe200078e00ff */
[----:B------:R-:W-:Y:S01]  /*4ca0*/  LOP3.LUT R67, R67, 0xffff0000, RZ, 0xc0, !PT ;  /* 0xffff000043437812 */ /* 0x000fe200078ec0ff */
[----:B------:R-:W-:Y:S01]  /*4cb0*/  FMUL.FTZ R75, R80, R29 ;  /* 0x0000001d504b7220 */ /* 0x000fe20000410000 */
[----:B------:R-:W-:Y:S01]  /*4cc0*/  LOP3.LUT R66, R66, 0xffff0000, RZ, 0xc0, !PT ;  /* 0xffff000042427812 */ /* 0x000fe200078ec0ff */
[----:B------:R-:W-:Y:S01]  /*4cd0*/  FMUL.FTZ R80, R80, R71 ;  /* 0x0000004750507220 */ /* 0x000fe20000410000 */
[----:B------:R-:W-:Y:S01]  /*4ce0*/  LOP3.LUT R28, R28, 0xffff0000, RZ, 0xc0, !PT ;  /* 0xffff00001c1c7812 */ /* 0x000fe200078ec0ff */
[----:B------:R-:W-:Y:S01]  /*4cf0*/  IMAD.U32 R68, R68, 0x10000, RZ ;  /* 0x0001000044447824 */ /* 0x000fe200078e00ff */
[----:B------:R-:W-:Y:S01]  /*4d00*/  LOP3.LUT R30, R30, 0xffff0000, RZ, 0xc0, !PT ;  /* 0xffff00001e1e7812 */ /* 0x000fe200078ec0ff */
[----:B------:R-:W-:Y:S01]  /*4d10*/  FFMA.FTZ R80, R31, R29, R80 ;  /* 0x0000001d1f507223 */ /* 0x000fe20000010050 */
[----:B------:R-:W-:Y:S01]  /*4d20*/  FMUL.FTZ R29, R64, R67 ;  /* 0x00000043401d7220 */ /* 0x000fe20000410000 */
[----:B------:R-:W-:-:S02]  /*4d30*/  IMAD.U32 R69, R69, 0x10000, RZ ;  /* 0x0001000045457824 */ /* 0x000fc400078e00ff */
[----:B------:R-:W-:Y:S01]  /*4d40*/  FMUL.FTZ R64, R64, R66 ;  /* 0x0000004240407220 */ /* 0x000fe20000410000 */
[----:B------:R-:W-:Y:S01]  /*4d50*/  FFMA.FTZ R75, R31, R71, -R75 ;  /* 0x000000471f4b7223 */ /* 0x000fe2000001084b */
[C---:B------:R-:W-:Y:S01]  /*4d60*/  FMUL.FTZ R31, R28.reuse, R68 ;  /* 0x000000441c1f7220 */ /* 0x040fe20000410000 */
[----:B------:R-:W-:Y:S01]  /*4d70*/  FMUL.FTZ R28, R28, R69 ;  /* 0x000000451c1c7220 */ /* 0x000fe20000410000 */
[C---:B------:R-:W-:Y:S01]  /*4d80*/  FFMA.FTZ R29, R70.reuse, R66, -R29 ;  /* 0x00000042461d7223 */ /* 0x040fe2000001081d */
[----:B------:R-:W-:Y:S01]  /*4d90*/  FFMA.FTZ R64, R70, R67, R64 ;  /* 0x0000004346407223 */ /* 0x000fe20000010040 */
[C---:B------:R-:W-:Y:S01]  /*4da0*/  FMUL.FTZ R81, R30.reuse, R73 ;  /* 0x000000491e517220 */ /* 0x040fe20000410000 */
[----:B------:R-:W-:Y:S01]  /*4db0*/  FMUL.FTZ R30, R30, R74 ;  /* 0x0000004a1e1e7220 */ /* 0x000fe20000410000 */
[C---:B------:R-:W-:Y:S01]  /*4dc0*/  FFMA.FTZ R31, R72.reuse, R69, -R31 ;  /* 0x00000045481f7223 */ /* 0x040fe2000001081f */
[----:B------:R-:W-:Y:S01]  /*4dd0*/  FFMA.FTZ R28, R72, R68, R28 ;  /* 0x00000044481c7223 */ /* 0x000fe2000001001c */
[----:B------:R-:W-:Y:S01]  /*4de0*/  F2FP.BF16.F32.PACK_AB R29, R64, R29 ;  /* 0x0000001d401d723e */ /* 0x000fe200000010ff */
[C---:B------:R-:W-:Y:S01]  /*4df0*/  FFMA.FTZ R81, R65.reuse, R74, -R81 ;  /* 0x0000004a41517223 */ /* 0x040fe20000010851 */
[----:B------:R-:W-:Y:S01]  /*4e00*/  FFMA.FTZ R30, R65, R73, R30 ;  /* 0x00000049411e7223 */ /* 0x000fe2000001001e */
[----:B------:R-:W-:-:S02]  /*4e10*/  F2FP.BF16.F32.PACK_AB R75, R80, R75 ;  /* 0x0000004b504b723e */ /* 0x000fc400000010ff */
[----:B------:R-:W-:Y:S01]  /*4e20*/  F2FP.BF16.F32.PACK_AB R28, R28, R31 ;  /* 0x0000001f1c1c723e */ /* 0x000fe200000010ff */
[----:B------:R-:W-:Y:S01]  /*4e30*/  IMAD.MOV.U32 R31, RZ, RZ, R29 ;  /* 0x000000ffff1f7224 */ /* 0x000fe200078e001d */
[----:B------:R-:W-:Y:S01]  /*4e40*/  F2FP.BF16.F32.PACK_AB R30, R30, R81 ;  /* 0x000000511e1e723e */ /* 0x000fe200000010ff */
[----:B------:R-:W-:-:S07]  /*4e50*/  IMAD.MOV.U32 R29, RZ, RZ, R75 ;  /* 0x000000ffff1d7224 */ /* 0x000fce00078e004b */
.L_x_1517:
[----:B------:R-:W-:Y:S05]  /*4e60*/  BSYNC B3 ;  /* 0x0000000000037941 */ /* 0x000fea0003800000 */
.L_x_1516:
[----:B--2---:R1:W-:Y:S02]  /*4e70*/  STG.E.128 desc[UR46][R34.64+0x100], R28 ;  /* 0x0001001c22007986 */ /* 0x0043e4000c101d2e */
.L_x_1515:
[----:B------:R-:W-:Y:S05]  /*4e80*/  BSYNC B2 ;  /* 0x0000000000027941 */ /* 0x000fea0003800000 */
.L_x_1514:
        /* <DEDUP_REMOVED lines=36> */
[----:B------:R-:W-:-:S02]  /*50d0*/  IMAD.U32 R31, R31, 0x10000, RZ ;  /* 0x000100001f1f7824 */ /* 0x000fc400078e00ff */
[C---:B------:R-:W-:Y:S01]  /*50e0*/  FMUL.FTZ R29, R62.reuse, R159 ;  /* 0x0000009f3e1d7220 */ /* 0x040fe20000410000 */
[----:B------:R-:W-:Y:S01]  /*50f0*/  FMUL.FTZ R63, R62, R64 ;  /* 0x000000403e3f7220 */ /* 0x000fe20000410000 */
[----:B------:R-:W-:Y:S01]  /*5100*/  FFMA.FTZ R70, R65, R66, -R70 ;  /* 0x0000004241467223 */ /* 0x000fe20000010846 */
[C---:B------:R-:W-:Y:S01]  /*5110*/  FMUL.FTZ R62, R28.reuse, R61 ;  /* 0x0000003d1c3e7220 */ /* 0x040fe20000410000 */
[----:B------:R-:W-:Y:S01]  /*5120*/  FMUL.FTZ R28, R28, R60 ;  /* 0x0000003c1c1c7220 */ /* 0x000fe20000410000 */
[C---:B------:R-:W-:Y:S01]  /*5130*/  FFMA.FTZ R29, R31.reuse, R64, -R29 ;  /* 0x000000401f1d7223 */ /* 0x040fe2000001081d */
[----:B------:R-:W-:Y:S01]  /*5140*/  FFMA.FTZ R64, R31, R159, R63 ;  /* 0x0000009f1f407223 */ /* 0x000fe2000001003f */
[C---:B------:R-:W-:Y:S01]  /*5150*/  FFMA.FTZ R62, R67.reuse, R60, -R62 ;  /* 0x0000003c433e7223 */ /* 0x040fe2000001083e */
[----:B------:R-:W-:Y:S01]  /*5160*/  FFMA.FTZ R61, R67, R61, R28 ;  /* 0x0000003d433d7223 */ /* 0x000fe2000001001c */
[----:B------:R-:W-:Y:S02]  /*5170*/  F2FP.BF16.F32.PACK_AB R70, R71, R70 ;  /* 0x000000464746723e */ /* 0x000fe400000010ff */
[----:B------:R-:W-:-:S02]  /*5180*/  F2FP.BF16.F32.PACK_AB R31, R64, R29 ;  /* 0x0000001d401f723e */ /* 0x000fc400000010ff */
[----:B------:R-:W-:Y:S01]  /*5190*/  F2FP.BF16.F32.PACK_AB R30, R30, R72 ;  /* 0x000000481e1e723e */ /* 0x000fe200000010ff */
[----:B------:R-:W-:Y:S01]  /*51a0*/  IMAD.MOV.U32 R29, RZ, RZ, R70 ;  /* 0x000000ffff1d7224 */ /* 0x000fe200078e0046 */
[----:B------:R-:W-:-:S07]  /*51b0*/  F2FP.BF16.F32.PACK_AB R28, R61, R62 ;  /* 0x0000003e3d1c723e */ /* 0x000fce00000010ff */
.L_x_1519:
[----:B------:R-:W-:Y:S05]  /*51c0*/  BSYNC B2 ;  /* 0x0000000000027941 */ /* 0x000fea0003800000 */
.L_x_1518:
[----:B--2---:R1:W-:Y:S02]  /*51d0*/  STG.E.128 desc[UR46][R34.64+0x140], R28 ;  /* 0x0001401c22007986 */ /* 0x0043e4000c101d2e */
.L_x_1497:
[----:B------:R-:W-:Y:S05]  /*51e0*/  BSYNC B1 ;  /* 0x0000000000017941 */ /* 0x000fea0003800000 */
.L_x_1496:
        /* <DEDUP_REMOVED lines=26> */
[----:B------:R-:W-:Y:S01]  /*5390*/  LOP3.LUT R30, R31, 0xffff0000, RZ, 0xc0, !PT ;  /* 0xffff00001f1e7812 */ /* 0x000fe200078ec0ff */
[C---:B------:R-:W-:Y:S01]  /*53a0*/  FMUL.FTZ R66, R59.reuse, R64 ;  /* 0x000000403b427220 */ /* 0x040fe20000410000 */
[----:B------:R-:W-:Y:S01]  /*53b0*/  LOP3.LUT R160, R160, 0xffff0000, RZ, 0xc0, !PT ;  /* 0xffff0000a0a07812 */ /* 0x000fe200078ec0ff */
[----:B------:R-:W-:Y:S01]  /*53c0*/  FMUL.FTZ R63, R59, R62 ;  /* 0x0000003e3b3f7220 */ /* 0x000fe20000410000 */
[----:B------:R-:W-:Y:S01]  /*53d0*/  LOP3.LUT R157, R157, 0xffff0000, RZ, 0xc0, !PT ;  /* 0xffff00009d9d7812 */ /* 0x000fe200078ec0ff */
[----:B------:R-:W-:Y:S01]  /*53e0*/  IMAD.U32 R58, R58, 0x10000, RZ ;  /* 0x000100003a3a7824 */ /* 0x000fe200078e00ff */
[----:B------:R-:W-:Y:S01]  /*53f0*/  LOP3.LUT R59, R28, 0xffff0000, RZ, 0xc0, !PT ;  /* 0xffff00001c3b7812 */ /* 0x000fe200078ec0ff */
[----:B------:R-:W-:-:S02]  /*5400*/  IMAD.U32 R56, R56, 0x10000, RZ ;  /* 0x0001000038387824 */ /* 0x000fc400078e00ff */
[C---:B------:R-:W-:Y:S01]  /*5410*/  FFMA.FTZ R60, R34.reuse, R60, -R65 ;  /* 0x0000003c223c7223 */ /* 0x040fe20000010841 */
[----:B------:R-:W-:Y:S01]  /*5420*/  FFMA.FTZ R35, R34, R57, R35 ;  /* 0x0000003922237223 */ /* 0x000fe20000010023 */
[C---:B------:R-:W-:Y:S01]  /*5430*/  FMUL.FTZ R34, R30.reuse, R160 ;  /* 0x000000a01e227220 */ /* 0x040fe20000410000 */
[-C--:B------:R-:W-:Y:S01]  /*5440*/  FMUL.FTZ R57, R30, R157.reuse ;  /* 0x0000009d1e397220 */ /* 0x080fe20000410000 */
[C---:B------:R-:W-:Y:S01]  /*5450*/  FMUL.FTZ R30, R59.reuse, R58 ;  /* 0x0000003a3b1e7220 */ /* 0x040fe20000410000 */
[----:B------:R-:W-:Y:S02]  /*5460*/  IMAD.U32 R29, R28, 0x10000, RZ ;  /* 0x000100001c1d7824 */ /* 0x000fe400078e00ff */
[----:B------:R-:W-:Y:S01]  /*5470*/  FMUL.FTZ R59, R59, R56 ;  /* 0x000000383b3b7220 */ /* 0x000fe20000410000 */
[----:B------:R-:W-:Y:S02]  /*5480*/  IMAD.U32 R31, R31, 0x10000, RZ ;  /* 0x000100001f1f7824 */ /* 0x000fe400078e00ff */
[C---:B------:R-:W-:Y:S01]  /*5490*/  FFMA.FTZ R28, R61.reuse, R62, -R66 ;  /* 0x0000003e3d1c7223 */ /* 0x040fe20000010842 */
[----:B------:R-:W-:Y:S01]  /*54a0*/  FFMA.FTZ R61, R61, R64, R63 ;  /* 0x000000403d3d7223 */ /* 0x000fe2000001003f */
        /* <DEDUP_REMOVED lines=9> */
.L_x_1524:
[----:B------:R-:W-:Y:S05]  /*5540*/  BSYNC B2 ;  /* 0x0000000000027941 */ /* 0x000fea0003800000 */
.L_x_1523:
[----:B--2---:R1:W-:Y:S02]  /*5550*/  STG.E.128 desc[UR46][R32.64], R28 ;  /* 0x0000001c20007986 */ /* 0x0043e4000c101d2e */
.L_x_1522:
[----:B------:R-:W-:Y:S05]  /*5560*/  BSYNC B1 ;  /* 0x0000000000017941 */ /* 0x000fea0003800000 */
.L_x_1521:
        /* <DEDUP_REMOVED lines=10> */
[----:B------:R-:W-:Y:S01]  /*5610*/  SHF.R.U64 R53, R54, 0x10, R55 ;  /* 0x0000001036357819 */ /* 0x000fe20000001237 */
[----:B------:R-:W-:Y:S01]  /*5620*/  IMAD.U32 R54, R29, 0x10000, RZ ;  /* 0x000100001d367824 */ /* 0x000fe200078e00ff */
[C---:B------:R-:W-:Y:S02]  /*5630*/  PRMT R35, R155.reuse, 0x5410, R58 ;  /* 0x000054109b237816 */ /* 0x040fe4000000003a */
[----:B------:R-:W-:Y:S02]  /*5640*/  PRMT R155, R155, 0x5432, R56 ;  /* 0x000054329b9b7816 */ /* 0x000fe40000000038 */
[----:B------:R-:W-:-:S02]  /*5650*/  PRMT R56, R156, 0x5410, R53 ;  /* 0x000054109c387816 */ /* 0x000fc40000000035 */
[----:B------:R-:W-:Y:S01]  /*5660*/  SHF.R.U32.HI R55, RZ, 0x10, R55 ;  /* 0x00000010ff377819 */ /* 0x000fe20000011637 */
[----:B------:R-:W-:Y:S01]  /*5670*/  IMAD.U32 R57, R155, 0x10000, RZ ;  /* 0x000100009b397824 */ /* 0x000fe200078e00ff */
[----:B------:R-:W-:Y:S01]  /*5680*/  LOP3.LUT R53, R29, 0xffff0000, RZ, 0xc0, !PT ;  /* 0xffff00001d357812 */ /* 0x000fe200078ec0ff */
[----:B------:R-:W-:Y:S01]  /*5690*/  IMAD.U32 R29, R28, 0x10000, RZ ;  /* 0x000100001c1d7824 */ /* 0x000fe200078e00ff */
[C---:B------:R-:W-:Y:S01]  /*56a0*/  LOP3.LUT R58, R56.reuse, 0xffff0000, RZ, 0xc0, !PT ;  /* 0xffff0000383a7812 */ /* 0x040fe200078ec0ff */
[----:B------:R-:W-:Y:S01]  /*56b0*/  IMAD.U32 R56, R56, 0x10000, RZ ;  /* 0x0001000038387824 */ /* 0x000fe200078e00ff */
[----:B------:R-:W-:Y:S02]  /*56c0*/  PRMT R156, R156, 0x5432, R55 ;  /* 0x000054329c9c7816 */ /* 0x000fe40000000037 */
[----:B------:R-:W-:Y:S01]  /*56d0*/  LOP3.LUT R55, R35, 0xffff0000, RZ, 0xc0, !PT ;  /* 0xffff000023377812 */ /* 0x000fe200078ec0ff */
[----:B------:R-:W-:Y:S01]  /*56e0*/  FMUL.FTZ R61, R53, R58 ;  /* 0x0000003a353d7220 */ /* 0x000fe20000410000 */
[----:B------:R-:W-:Y:S01]  /*56f0*/  LOP3.LUT R52, R30, 0xffff0000, RZ, 0xc0, !PT ;  /* 0xffff00001e347812 */ /* 0x000fe200078ec0ff */
[----:B------:R-:W-:Y:S01]  /*5700*/  IMAD.U32 R59, R156, 0x10000, RZ ;  /* 0x000100009c3b7824 */ /* 0x000fe200078e00ff */
[----:B------:R-:W-:Y:S01]  /*5710*/  LOP3.LUT R30, R31, 0xffff0000, RZ, 0xc0, !PT ;  /* 0xffff00001f1e7812 */ /* 0x000fe200078ec0ff */
[-C--:B------:R-:W-:Y:S01]  /*5720*/  FMUL.FTZ R63, R53, R55.reuse ;  /* 0x00000037353f7220 */ /* 0x080fe20000410000 */
[----:B------:R-:W-:Y:S01]  /*5730*/  LOP3.LUT R53, R28, 0xffff0000, RZ, 0xc0, !PT ;  /* 0xffff00001c357812 */ /* 0x000fe200078ec0ff */
[----:B------:R-:W-:Y:S01]  /*5740*/  FFMA.FTZ R28, R54, R55, -R61 ;  /* 0x00000037361c7223 */ /* 0x000fe2000001083d */
[----:B------:R-:W-:Y:S01]  /*5750*/  LOP3.LUT R156, R156, 0xffff0000, RZ, 0xc0, !PT ;  /* 0xffff00009c9c7812 */ /* 0x000fe200078ec0ff */
[C---:B------:R-:W-:Y:S01]  /*5760*/  FMUL.FTZ R65, R52.reuse, R59 ;  /* 0x0000003b34417220 */ /* 0x040fe20000410000 */
        /* <DEDUP_REMOVED lines=20> */
.L_x_1528:
[----:B------:R-:W-:Y:S05]  /*58b0*/  BSYNC B2 ;  /* 0x0000000000027941 */ /* 0x000fea0003800000 */
.L_x_1527:
[----:B--2---:R1:W-:Y:S02]  /*58c0*/  STG.E.128 desc[UR46][R32.64+0x40], R28 ;  /* 0x0000401c20007986 */ /* 0x0043e4000c101d2e */
.L_x_1526:
[----:B------:R-:W-:Y:S05]  /*58d0*/  BSYNC B1 ;  /* 0x0000000000017941 */ /* 0x000fea0003800000 */
.L_x_1525:
        /* <DEDUP_REMOVED lines=9> */
[----:B------:R-:W-:Y:S02]  /*5970*/  SHF.R.U64 R54, R50, 0x10, R51 ;  /* 0x0000001032367819 */ /* 0x000fe40000001233 */
[----:B------:R-:W-:Y:S02]  /*5980*/  SHF.R.U32.HI R35, RZ, 0x10, R49 ;  /* 0x00000010ff237819 */ /* 0x000fe40000011631 */
[----:B------:R-:W-:Y:S02]  /*5990*/  PRMT R50, R154, 0x5432, R53 ;  /* 0x000054329a327816 */ /* 0x000fe40000000035 */
[----:B------:R-:W-:Y:S02]  /*59a0*/  SHF.R.U32.HI R52, RZ, 0x10, R51 ;  /* 0x00000010ff347819 */ /* 0x000fe40000011633 */
        /* <DEDUP_REMOVED lines=12> */
[----:B------:R-:W-:Y:S01]  /*5a70*/  FMUL.FTZ R56, R35, R54 ;  /* 0x0000003623387220 */ /* 0x000fe20000410000 */
[----:B------:R-:W-:-:S02]  /*5a80*/  IMAD.U32 R31, R29, 0x10000, RZ ;  /* 0x000100001d1f7824 */ /* 0x000fc400078e00ff */
[-C--:B------:R-:W-:Y:S01]  /*5a90*/  FMUL.FTZ R35, R35, R52.reuse ;  /* 0x0000003423237220 */ /* 0x080fe20000410000 */
[----:B------:R-:W-:Y:S01]  /*5aa0*/  FMUL.FTZ R57, R49, R55 ;  /* 0x0000003731397220 */ /* 0x000fe20000410000 */
[----:B------:R-:W-:Y:S02]  /*5ab0*/  IMAD.U32 R29, R28, 0x10000, RZ ;  /* 0x000100001c1d7824 */ /* 0x000fe400078e00ff */
[C---:B------:R-:W-:Y:S01]  /*5ac0*/  FFMA.FTZ R56, R31.reuse, R52, -R56 ;  /* 0x000000341f387223 */ /* 0x040fe20000010838 */
[----:B------:R-:W-:Y:S01]  /*5ad0*/  FFMA.FTZ R35, R31, R54, R35 ;  /* 0x000000361f237223 */ /* 0x000fe20000010023 */
[-C--:B------:R-:W-:Y:S01]  /*5ae0*/  FMUL.FTZ R49, R49, R51.reuse ;  /* 0x0000003331317220 */ /* 0x080fe20000410000 */
[----:B------:R-:W-:Y:S01]  /*5af0*/  LOP3.LUT R153, R153, 0xffff0000, RZ, 0xc0, !PT ;  /* 0xffff000099997812 */ /* 0x000fe200078ec0ff */
[----:B------:R-:W-:Y:S01]  /*5b00*/  FFMA.FTZ R57, R48, R51, -R57 ;  /* 0x0000003330397223 */ /* 0x000fe20000010839 */
[----:B------:R-:W-:Y:S01]  /*5b10*/  LOP3.LUT R31, R154, 0xffff0000, RZ, 0xc0, !PT ;  /* 0xffff00009a1f7812 */ /* 0x000fe200078ec0ff */
[----:B------:R-:W-:Y:S01]  /*5b20*/  IMAD.U32 R50, R50, 0x10000, RZ ;  /* 0x0001000032327824 */ /* 0x000fe200078e00ff */
        /* <DEDUP_REMOVED lines=14> */
[----:B------:R-:W-:-:S07]  /*5c10*/  IMAD.MOV.U32 R29, RZ, RZ, R35 ;  /* 0x000000ffff1d7224 */ /* 0x000fce00078e0023 */
.L_x_1532:
[----:B------:R-:W-:Y:S05]  /*5c20*/  BSYNC B2 ;  /* 0x0000000000027941 */ /* 0x000fea0003800000 */
.L_x_1531:
[----:B--2---:R1:W-:Y:S02]  /*5c30*/  STG.E.128 desc[UR46][R32.64+0x80], R28 ;  /* 0x0000801c20007986 */ /* 0x0043e4000c101d2e */
.L_x_1530:
[----:B------:R-:W-:Y:S05]  /*5c40*/  BSYNC B1 ;  /* 0x0000000000017941 */ /* 0x000fea0003800000 */
.L_x_1529:
        /* <DEDUP_REMOVED lines=53> */
.L_x_1536:
[----:B------:R-:W-:Y:S05]  /*5fa0*/  BSYNC B2 ;  /* 0x0000000000027941 */ /* 0x000fea0003800000 */
.L_x_1535:
[----:B--2---:R1:W-:Y:S02]  /*5fb0*/  STG.E.128 desc[UR46][R32.64+0xc0], R28 ;  /* 0x0000c01c20007986 */ /* 0x0043e4000c101d2e */
.L_x_1534:
[----:B------:R-:W-:Y:S05]  /*5fc0*/  BSYNC B1 ;  /* 0x0000000000017941 */ /* 0x000fea0003800000 */
.L_x_1533:
        /* <DEDUP_REMOVED lines=53> */
.L_x_1540:
[----:B------:R-:W-:Y:S05]  /*6320*/  BSYNC B2 ;  /* 0x0000000000027941 */ /* 0x000fea0003800000 */
.L_x_1539:
[----:B--2---:R1:W-:Y:S02]  /*6330*/  STG.E.128 desc[UR46][R32.64+0x100], R28 ;  /* 0x0001001c20007986 */ /* 0x0043e4000c101d2e */
.L_x_1538:
[----:B------:R-:W-:Y:S05]  /*6340*/  BSYNC B1 ;  /* 0x0000000000017941 */ /* 0x000fea0003800000 */
.L_x_1537:
        /* <DEDUP_REMOVED lines=52> */
.L_x_1542:
[----:B------:R-:W-:Y:S05]  /*6690*/  BSYNC B1 ;  /* 0x0000000000017941 */ /* 0x000fea0003800000 */
.L_x_1541:
[----:B--2---:R1:W-:Y:S01]  /*66a0*/  STG.E.128 desc[UR46][R32.64+0x140], R28 ;  /* 0x0001401c20007986 */ /* 0x0043e2000c101d2e */
[----:B------:R-:W-:Y:S05]  /*66b0*/  BRA `(.L_x_1520) ;  /* 0x0000004000307947 */ /* 0x000fea0003800000 */
.L_x_1488:
        /* <DEDUP_REMOVED lines=22> */
[----:B------:R-:W-:Y:S02]  /*6820*/  LEA R52, P2, R28, UR4, 0x1 ;  /* 0x000000041c347c11 */ /* 0x000fe4000f8408ff */
[----:B------:R-:W-:-:S02]  /*6830*/  CS2R R48, SRZ ;  /* 0x0000000000307805 */ /* 0x000fc4000001ff00 */
        /* <DEDUP_REMOVED lines=23> */
.L_x_1544:
[----:B------:R-:W-:Y:S05]  /*69b0*/  BSYNC B1 ;  /* 0x0000000000017941 */ /* 0x000fea0003800000 */
.L_x_1543:
[----:B------:R-:W-:Y:S01]  /*69c0*/  ISETP.GE.AND P3, PT, R220, R85, PT ;  /* 0x00000055dc00720c */ /* 0x000fe20003f66270 */
[----:B------:R-:W-:Y:S01]  /*69d0*/  BSSY B1, `(.L_x_1545) ;  /* 0x000002e000017945 */ /* 0x000fe20003800000 */
[----:B0-----:R-:W-:Y:S02]  /*69e0*/  CS2R R52, SRZ ;  /* 0x0000000000347805 */ /* 0x001fe4000001ff00 */
        /* <DEDUP_REMOVED lines=44> */
.L_x_1546:
[----:B------:R-:W-:Y:S05]  /*6cb0*/  BSYNC B1 ;  /* 0x0000000000017941 */ /* 0x000fea0003800000 */
.L_x_1545:
[----:B0-----:R-:W-:Y:S01]  /*6cc0*/  IMAD.MOV.U32 R76, RZ, RZ, R28 ;  /* 0x000000ffff4c7224 */ /* 0x001fe200078e001c */
        /* <DEDUP_REMOVED lines=8> */
[----:B------:R-:W-:Y:S01]  /*6d50*/  ISETP.NE.AND P2, PT, R200, 0x3, PT ;  /* 0x00000003c800780c */ /* 0x000fe20003f45270 */
        /* <DEDUP_REMOVED lines=71> */
.L_x_1547:
[----:B------:R-:W-:Y:S01]  /*71d0*/  IMAD R86, R17, 0x8, R16 ;  /* 0x0000000811567824 */ /* 0x000fe200078e0210 */
[----:B------:R-:W-:Y:S01]  /*71e0*/  SHF.L.U32 R87, R202, 0x1f, RZ ;  /* 0x0000001fca577819 */ /* 0x000fe200000006ff */
[----:B------:R-:W0:Y:S01]  /*71f0*/  LDC R145, c[0x0][0x2f4] ;  /* 0x0000bd00ff917b82 */ /* 0x000e220000000800 */
[----:B------:R-:W-:Y:S01]  /*7200*/  BSSY B1, `(.L_x_1548) ;  /* 0x0000005000017945 */ /* 0x000fe20003800000 */
[----:B------:R-:W-:Y:S01]  /*7210*/  IMAD.MOV.U32 R125, RZ, RZ, R80 ;  /* 0x000000ffff7d7224 */ /* 0x000fe200078e0050 */
[----:B------:R-:W1:Y:S05]  /*7220*/  SYNCS.PHASECHK.TRANS64.TRYWAIT P5, [R86+URZ+0x30890], R87 ;  /* 0x03089057560075a7 */ /* 0x000e6a00080a017f */
[----:B------:R-:W2:Y:S01]  /*7230*/  LDC.64 R126, c[0x0][0x300] ;  /* 0x0000c000ff7e7b82 */ /* 0x000ea20000000a00 */
[----:B-1----:R-:W-:Y:S05]  /*7240*/  @!P5 BRA `(.L_x_1549) ;  /* 0x0000025c00ecd947 */ /* 0x002fea0003800000 */
.L_x_1948:
[----:B------:R-:W-:Y:S05]  /*7250*/  BSYNC B1 ;  /* 0x0000000000017941 */ /* 0x000fea0003800000 */
.L_x_1548:
        /* <DEDUP_REMOVED lines=124> */
.L_x_1555:
[----:B------:R-:W-:Y:S05]  /*7a20*/  BSYNC B3 ;  /* 0x0000000000037941 */ /* 0x000fea0003800000 */
.L_x_1554:
        /* <DEDUP_REMOVED lines=12> */
.L_x_1553:
[----:B------:R-:W-:Y:S05]  /*7af0*/  BSYNC B2 ;  /* 0x0000000000027941 */ /* 0x000fea0003800000 */
.L_x_1552:
        /* <DEDUP_REMOVED lines=116> */
.L_x_1559:
[----:B------:R-:W-:Y:S05]  /*8240*/  BSYNC B3 ;  /* 0x0000000000037941 */ /* 0x000fea0003800000 */
.L_x_1558:
        /* <DEDUP_REMOVED lines=12> */
.L_x_1557:
[----:B------:R-:W-:Y:S05]  /*8310*/  BSYNC B2 ;  /* 0x0000000000027941 */ /* 0x000fea0003800000 */
.L_x_1556:
[----:B------:R-:W-:-:S13]  /*8320*/  ISETP.NE.AND P4, PT, R15, RZ, PT ;  /* 0x000000ff0f00720c */ /* 0x000fda0003f85270 */
[----:B------:R-:W-:Y:S05]  /*8330*/  @!P4 BRA `(.L_x_1551) ;  /* 0x0000000400fcc947 */ /* 0x000fea0003800000 */
[----:B------:R-:W-:Y:S01]  /*8340*/  LOP3.LUT P6, RZ, R18, 0x1, RZ, 0xc0, !PT ;  /* 0x0000000112ff7812 */ /* 0x000fe200078cc0ff */
[----:B------:R-:W-:Y:S01]  /*8350*/  BSSY B2, `(.L_x_1560) ;  /* 0x0000073000027945 */ /* 0x000fe20003800000 */
[----:B------:R-:W-:Y:S02]  /*8360*/  IADD3 R44, P4, P5, R104, R128, R12 ;  /* 0x00000080682c7210 */ /* 0x000fe40007d9e00c */
[----:B---3--:R-:W-:Y:S02]  /*8370*/  SEL R32, R130, R148, !P6 ;  /* 0x0000009482207207 */ /* 0x008fe40007000000 */
[----:B------:R-:W-:Y:S02]  /*8380*/  IADD3.X R45, R4, R152, R114, P4, P5 ;  /* 0x00000098042d7210 */ /* 0x000fe400027ea472 */
[----:B------:R-:W-:Y:S02]  /*8390*/  SHF.R.S32.HI R33, RZ, 0x1f, R32 ;  /* 0x0000001fff217819 */ /* 0x000fe40000011420 */
[----:B------:R-:W-:-:S02]  /*83a0*/  ISETP.GE.AND P4, PT, R199, R121, PT ;  /* 0x00000079c700720c */ /* 0x000fc40003f86270 */
        /* <DEDUP_REMOVED lines=11> */
[----:B--2---:R-:W-:Y:S02]  /*8460*/  IMAD R36, R17, 0x4800, R33 ;  /* 0x0000480011247824 */ /* 0x004fe400078e0221 */
[--C-:B------:R-:W-:Y:S02]  /*8470*/  IMAD R32, R32, 0x2, R16.reuse ;  /* 0x0000000220207824 */ /* 0x100fe400078e0210 */
[----:B------:R-:W-:-:S04]  /*8480*/  IMAD R36, R36, 0x2, R16 ;  /* 0x0000000224247824 */ /* 0x000fc800078e0210 */
[----:B------:R-:W0:Y:S04]  /*8490*/  LDS.128 R32, [R32+0x1e400] ;  /* 0x01e4000020207984 */ /* 0x000e280000000c00 */
[----:B------:R-:W2:Y:S01]  /*84a0*/  LDS.128 R36, [R36+0x1e400] ;  /* 0x01e4000024247984 */ /* 0x000ea20000000c00 */
[----:B------:R-:W-:Y:S05]  /*84b0*/  @P4 BRA `(.L_x_1561) ;  /* 0x0000000400704947 */ /* 0x000fea0003800000 */
[----:B------:R-:W-:Y:S01]  /*84c0*/  SHF.R.U32.HI R48, RZ, 0x10, R41 ;  /* 0x00000010ff307819 */ /* 0x000fe20000011629 */
[----:B--2---:R-:W-:Y:S01]  /*84d0*/  IMAD.U32 R76, R37, 0x10000, RZ ;  /* 0x00010000254c7824 */ /* 0x004fe200078e00ff */
[----:B------:R-:W-:Y:S01]  /*84e0*/  SHF.R.U32.HI R47, RZ, 0x10, R29 ;  /* 0x00000010ff2f7819 */ /* 0x000fe2000001161d */
[----:B0-----:R-:W-:Y:S01]  /*84f0*/  IMAD.U32 R49, R33, 0x10000, RZ ;  /* 0x0001000021317824 */ /* 0x001fe200078e00ff */
[C---:B------:R-:W-:Y:S01]  /*8500*/  PRMT R48, R174.reuse, 0x5410, R48 ;  /* 0x00005410ae307816 */ /* 0x040fe20000000030 */
[----:B------:R-:W-:Y:S01]  /*8510*/  IMAD.U32 R79, R39, 0x10000, RZ ;  /* 0x00010000274f7824 */ /* 0x000fe200078e00ff */
[----:B------:R-:W-:Y:S02]  /*8520*/  PRMT R47, R174, 0x5432, R47 ;  /* 0x00005432ae2f7816 */ /* 0x000fe4000000002f */
[----:B------:R-:W-:Y:S01]  /*8530*/  LOP3.LUT R37, R37, 0xffff0000, RZ, 0xc0, !PT ;  /* 0xffff000025257812 */ /* 0x000fe200078ec0ff */
[C---:B------:R-:W-:Y:S01]  /*8540*/  IMAD.U32 R51, R48.reuse, 0x10000, RZ ;  /* 0x0001000030337824 */ /* 0x040fe200078e00ff */
[----:B------:R-:W-:Y:S01]  /*8550*/  LOP3.LUT R48, R48, 0xffff0000, RZ, 0xc0, !PT ;  /* 0xffff000030307812 */ /* 0x000fe200078ec0ff */
[C---:B------:R-:W-:Y:S01]  /*8560*/  IMAD.U32 R50, R47.reuse, 0x10000, RZ ;  /* 0x000100002f327824 */ /* 0x040fe200078e00ff */
[----:B------:R-:W-:Y:S01]  /*8570*/  LOP3.LUT R47, R47, 0xffff0000, RZ, 0xc0, !PT ;  /* 0xffff00002f2f7812 */ /* 0x000fe200078ec0ff */
[CC--:B------:R-:W-:Y:S01]  /*8580*/  FMUL.FTZ R77, R76.reuse, R51.reuse ;  /* 0x000000334c4d7220 */ /* 0x0c0fe20000410000 */
[----:B------:R-:W-:Y:S01]  /*8590*/  LOP3.LUT R33, R33, 0xffff0000, RZ, 0xc0, !PT ;  /* 0xffff000021217812 */ /* 0x000fe200078ec0ff */
[-C--:B------:R-:W-:Y:S01]  /*85a0*/  FMUL.FTZ R76, R76, R50.reuse ;  /* 0x000000324c4c7220 */ /* 0x080fe20000410000 */
[----:B------:R-:W-:Y:S01]  /*85b0*/  LOP3.LUT R39, R39, 0xffff0000, RZ, 0xc0, !PT ;  /* 0xffff000027277812 */ /* 0x000fe200078ec0ff */
[C---:B------:R-:W-:Y:S01]  /*85c0*/  FFMA.FTZ R50, R49.reuse, R50, -R77 ;  /* 0x0000003231327223 */ /* 0x040fe2000001084d */
[----:B------:R-:W-:Y:S01]  /*85d0*/  SHF.R.U64 R40, R40, 0x10, R41 ;  /* 0x0000001028287819 */ /* 0x000fe20000001229 */
[----:B------:R-:W-:Y:S01]  /*85e0*/  FFMA.FTZ R49, R49, R51, R76 ;  /* 0x0000003331317223 */ /* 0x000fe2000001004c */
[C---:B------:R-:W-:Y:S01]  /*85f0*/  FMUL.FTZ R51, R37.reuse, R48 ;  /* 0x0000003025337220 */ /* 0x040fe20000410000 */
[----:B------:R-:W-:Y:S01]  /*8600*/  FMUL.FTZ R37, R37, R47 ;  /* 0x0000002f25257220 */ /* 0x000fe20000410000 */
[----:B------:R-:W-:-:S02]  /*8610*/  SHF.R.U64 R28, R28, 0x10, R29 ;  /* 0x000000101c1c7819 */ /* 0x000fc4000000121d */
[C---:B------:R-:W-:Y:S01]  /*8620*/  FFMA.FTZ R47, R33.reuse, R47, -R51 ;  /* 0x0000002f212f7223 */ /* 0x040fe20000010833 */
[----:B------:R-:W-:Y:S01]  /*8630*/  FFMA.FTZ R33, R33, R48, R37 ;  /* 0x0000003021217223 */ /* 0x000fe20000010025 */
[----:B------:R-:W-:Y:S01]  /*8640*/  SHF.R.U32.HI R37, RZ, 0x10, R43 ;  /* 0x00000010ff257819 */ /* 0x000fe2000001162b */
[----:B------:R-:W-:Y:S01]  /*8650*/  IMAD.U32 R51, R35, 0x10000, RZ ;  /* 0x0001000023337824 */ /* 0x000fe200078e00ff */
[----:B------:R-:W-:Y:S02]  /*8660*/  SHF.R.U32.HI R48, RZ, 0x10, R31 ;  /* 0x00000010ff307819 */ /* 0x000fe4000001161f */
[C---:B------:R-:W-:Y:S02]  /*8670*/  PRMT R37, R173.reuse, 0x5410, R37 ;  /* 0x00005410ad257816 */ /* 0x040fe40000000025 */
[----:B------:R-:W-:Y:S02]  /*8680*/  PRMT R48, R173, 0x5432, R48 ;  /* 0x00005432ad307816 */ /* 0x000fe40000000030 */
[----:B------:R-:W-:Y:S01]  /*8690*/  LOP3.LUT R29, R35, 0xffff0000, RZ, 0xc0, !PT ;  /* 0xffff0000231d7812 */ /* 0x000fe200078ec0ff */
[C---:B------:R-:W-:Y:S01]  /*86a0*/  IMAD.U32 R76, R37.reuse, 0x10000, RZ ;  /* 0x00010000254c7824 */ /* 0x040fe200078e00ff */
[----:B------:R-:W-:Y:S01]  /*86b0*/  LOP3.LUT R37, R37, 0xffff0000, RZ, 0xc0, !PT ;  /* 0xffff000025257812 */ /* 0x000fe200078ec0ff */
[C---:B------:R-:W-:Y:S01]  /*86c0*/  IMAD.U32 R77, R48.reuse, 0x10000, RZ ;  /* 0x00010000304d7824 */ /* 0x040fe200078e00ff */
[----:B------:R-:W-:Y:S01]  /*86d0*/  LOP3.LUT R48, R48, 0xffff0000, RZ, 0xc0, !PT ;  /* 0xffff000030307812 */ /* 0x000fe200078ec0ff */
[----:B------:R-:W-:Y:S01]  /*86e0*/  FMUL.FTZ R78, R79, R76 ;  /* 0x0000004c4f4e7220 */ /* 0x000fe20000410000 */
[----:B------:R-:W-:Y:S01]  /*86f0*/  PRMT R40, R171, 0x5410, R40 ;  /* 0x00005410ab287816 */ /* 0x000fe20000000028 */
[----:B------:R-:W-:Y:S01]  /*8700*/  FMUL.FTZ R35, R39, R37 ;  /* 0x0000002527237220 */ /* 0x000fe20000410000 */
[-C--:B------:R-:W-:Y:S01]  /*8710*/  FMUL.FTZ R79, R79, R77.reuse ;  /* 0x0000004d4f4f7220 */ /* 0x080fe20000410000 */
[----:B------:R-:W-:Y:S01]  /*8720*/  FMUL.FTZ R39, R39, R48 ;  /* 0x0000003027277220 */ /* 0x000fe20000410000 */
[----:B------:R-:W-:Y:S01]  /*8730*/  PRMT R28, R171, 0x5432, R28 ;  /* 0x00005432ab1c7816 */ /* 0x000fe2000000001c */
[C---:B------:R-:W-:Y:S01]  /*8740*/  FFMA.FTZ R78, R51.reuse, R77, -R78 ;  /* 0x0000004d334e7223 */ /* 0x040fe2000001084e */
[----:B------:R-:W-:Y:S01]  /*8750*/  FFMA.FTZ R79, R51, R76, R79 ;  /* 0x0000004c334f7223 */ /* 0x000fe2000001004f */
[----:B------:R-:W-:Y:S01]  /*8760*/  FFMA.FTZ R39, R29, R37, R39 ;  /* 0x000000251d277223 */ /* 0x000fe20000010027 */
[----:B------:R-:W-:-:S02]  /*8770*/  IMAD.U32 R51, R36, 0x10000, RZ ;  /* 0x0001000024337824 */ /* 0x000fc400078e00ff */
[----:B------:R-:W-:Y:S01]  /*8780*/  FFMA.FTZ R35, R29, R48, -R35 ;  /* 0x000000301d237223 */ /* 0x000fe20000010823 */
[----:B------:R-:W-:Y:S01]  /*8790*/  IMAD.U32 R37, R40, 0x10000, RZ ;  /* 0x0001000028257824 */ /* 0x000fe200078e00ff */
[----:B------:R-:W-:Y:S01]  /*87a0*/  LOP3.LUT R36, R36, 0xffff0000, RZ, 0xc0, !PT ;  /* 0xffff000024247812 */ /* 0x000fe200078ec0ff */
[----:B------:R-:W-:Y:S01]  /*87b0*/  IMAD.U32 R41, R28, 0x10000, RZ ;  /* 0x000100001c297824 */ /* 0x000fe200078e00ff */
[----:B------:R-:W-:Y:S01]  /*87c0*/  LOP3.LUT R40, R40, 0xffff0000, RZ, 0xc0, !PT ;  /* 0xffff000028287812 */ /* 0x000fe200078ec0ff */
[C---:B------:R-:W-:Y:S01]  /*87d0*/  FMUL.FTZ R48, R51.reuse, R37 ;  /* 0x0000002533307220 */ /* 0x040fe20000410000 */
[----:B------:R-:W-:Y:S02]  /*87e0*/  IMAD.U32 R29, R32, 0x10000, RZ ;  /* 0x00010000201d7824 */ /* 0x000fe400078e00ff */
[-C--:B------:R-:W-:Y:S01]  /*87f0*/  FMUL.FTZ R51, R51, R41.reuse ;  /* 0x0000002933337220 */ /* 0x080fe20000410000 */
[----:B------:R-:W-:Y:S02]  /*8800*/  LOP3.LUT R28, R28, 0xffff0000, RZ, 0xc0, !PT ;  /* 0xffff00001c1c7812 */ /* 0x000fe400078ec0ff */
[----:B------:R-:W-:Y:S01]  /*8810*/  SHF.R.U64 R42, R42, 0x10, R43 ;  /* 0x000000102a2a7819 */ /* 0x000fe2000000122b */
[C---:B------:R-:W-:Y:S01]  /*8820*/  FFMA.FTZ R48, R29.reuse, R41, -R48 ;  /* 0x000000291d307223 */ /* 0x040fe20000010830 */
[----:B------:R-:W-:Y:S01]  /*8830*/  SHF.R.U64 R30, R30, 0x10, R31 ;  /* 0x000000101e1e7819 */ /* 0x000fe2000000121f */
[----:B------:R-:W-:Y:S01]  /*8840*/  FFMA.FTZ R51, R29, R37, R51 ;  /* 0x000000251d337223 */ /* 0x000fe20000010033 */
[----:B------:R-:W-:Y:S01]  /*8850*/  LOP3.LUT R32, R32, 0xffff0000, RZ, 0xc0, !PT ;  /* 0xffff000020207812 */ /* 0x000fe200078ec0ff */
[C---:B------:R-:W-:Y:S01]  /*8860*/  FMUL.FTZ R29, R36.reuse, R40 ;  /* 0x00000028241d7220 */ /* 0x040fe20000410000 */
[----:B------:R-:W-:Y:S01]  /*8870*/  FMUL.FTZ R36, R36, R28 ;  /* 0x0000001c24247220 */ /* 0x000fe20000410000 */
[----:B------:R-:W-:-:S02]  /*8880*/  PRMT R42, R172, 0x5410, R42 ;  /* 0x00005410ac2a7816 */ /* 0x000fc4000000002a */
[----:B------:R-:W-:Y:S01]  /*8890*/  PRMT R30, R172, 0x5432, R30 ;  /* 0x00005432ac1e7816 */ /* 0x000fe2000000001e */
[C---:B------:R-:W-:Y:S01]  /*88a0*/  FFMA.FTZ R36, R32.reuse, R40, R36 ;  /* 0x0000002820247223 */ /* 0x040fe20000010024 */
[----:B------:R-:W-:Y:S01]  /*88b0*/  FFMA.FTZ R29, R32, R28, -R29 ;  /* 0x0000001c201d7223 */ /* 0x000fe2000001081d */
[C---:B------:R-:W-:Y:S01]  /*88c0*/  IMAD.U32 R40, R38.reuse, 0x10000, RZ ;  /* 0x0001000026287824 */ /* 0x040fe200078e00ff */
[----:B------:R-:W-:Y:S01]  /*88d0*/  LOP3.LUT R38, R38, 0xffff0000, RZ, 0xc0, !PT ;  /* 0xffff000026267812 */ /* 0x000fe200078ec0ff */
        /* <DEDUP_REMOVED lines=14> */
[----:B------:R-:W-:Y:S01]  /*89c0*/  FFMA.FTZ R38, R34, R42, R38 ;  /* 0x0000002a22267223 */ /* 0x000fe20000010026 */
[----:B------:R-:W-:Y:S01]  /*89d0*/  F2FP.BF16.F32.PACK_AB R49, R33, R49 ;  /* 0x000000312131723e */ /* 0x000fe200000010ff */
[----:B------:R-:W-:Y:S01]  /*89e0*/  IMAD.MOV.U32 R33, RZ, RZ, R47 ;  /* 0x000000ffff217224 */ /* 0x000fe200078e002f */
[----:B------:R-:W-:-:S02]  /*89f0*/  F2FP.BF16.F32.PACK_AB R29, R29, R48 ;  /* 0x000000301d1d723e */ /* 0x000fc400000010ff */
[----:B------:R-:W-:Y:S01]  /*8a00*/  F2FP.BF16.F32.PACK_AB R28, R28, R37 ;  /* 0x000000251c1c723e */ /* 0x000fe200000010ff */
[----:B------:R-:W-:Y:S01]  /*8a10*/  IMAD.MOV.U32 R37, RZ, RZ, R49 ;  /* 0x000000ffff257224 */ /* 0x000fe200078e0031 */
[----:B------:R-:W-:Y:S01]  /*8a20*/  F2FP.BF16.F32.PACK_AB R35, R35, R78 ;  /* 0x0000004e2323723e */ /* 0x000fe200000010ff */
[----:B------:R-:W-:Y:S01]  /*8a30*/  IMAD.MOV.U32 R32, RZ, RZ, R29 ;  /* 0x000000ffff207224 */ /* 0x000fe200078e001d */
[----:B------:R-:W-:Y:S01]  /*8a40*/  F2FP.BF16.F32.PACK_AB R39, R39, R79 ;  /* 0x0000004f2727723e */ /* 0x000fe200000010ff */
[----:B------:R-:W-:Y:S01]  /*8a50*/  IMAD.MOV.U32 R34, RZ, RZ, R28 ;  /* 0x000000ffff227224 */ /* 0x000fe200078e001c */
[----:B------:R-:W-:Y:S02]  /*8a60*/  F2FP.BF16.F32.PACK_AB R36, R36, R51 ;  /* 0x000000332424723e */ /* 0x000fe400000010ff */
[----:B------:R-:W-:-:S07]  /*8a70*/  F2FP.BF16.F32.PACK_AB R38, R38, R40 ;  /* 0x000000282626723e */ /* 0x000fce00000010ff */
.L_x_1561:
[----:B------:R-:W-:Y:S05]  /*8a80*/  BSYNC B2 ;  /* 0x0000000000027941 */ /* 0x000fea0003800000 */
.L_x_1560:
        /* <DEDUP_REMOVED lines=10> */
.L_x_1551:
[----:B------:R-:W-:Y:S05]  /*8b30*/  BSYNC B1 ;  /* 0x0000000000017941 */ /* 0x000fea0003800000 */
.L_x_1550:
[-C--:B0-2---:R-:W-:Y:S02]  /*8b40*/  IMAD R28, R149, R126.reuse, RZ ;  /* 0x0000007e951c7224 */ /* 0x085fe400078e02ff */
        /* <DEDUP_REMOVED lines=9> */
[----:B------:R-:W-:Y:S02]  /*8be0*/  IADD3 R29, P3, P4, R104, R124, R10 ;  /* 0x0000007c681d7210 */ /* 0x000fe40007c7e00a */
[----:B------:R-:W-:Y:S02]  /*8bf0*/  SHF.R.S32.HI R31, RZ, 0x1f, R30 ;  /* 0x0000001fff1f7819 */ /* 0x000fe4000001141e */
[----:B------:R-:W-:Y:S02]  /*8c00*/  IADD3.X R28, R4, R40, R116, P3, P4 ;  /* 0x00000028041c7210 */ /* 0x000fe40001fe8474 */
[----:B------:R-:W-:Y:S02]  /*8c10*/  LEA.HI R30, R31, R30, RZ, 0x4 ;  /* 0x0000001e1f1e7211 */ /* 0x000fe400078f20ff */
[----:B---3--:R-:W-:-:S02]  /*8c20*/  SHF.R.U32.HI R34, RZ, 0x3, R207 ;  /* 0x00000003ff227819 */ /* 0x008fc400000116cf */
[----:B------:R-:W-:-:S05]  /*8c30*/  LEA.HI.SX32 R31, R30, R119, 0x1c ;  /* 0x000000771e1f7211 */ /* 0x000fca00078fe2ff */
[----:B------:R-:W-:-:S05]  /*8c40*/  IMAD.SHL.U32 R30, R31, 0x8, RZ ;  /* 0x000000081f1e7824 */ /* 0x000fca00078e00ff */
[----:B------:R-:W-:-:S13]  /*8c50*/  ISETP.GE.AND P3, PT, R30, R145, PT ;  /* 0x000000911e00720c */ /* 0x000fda0003f66270 */
[--C-:B------:R-:W-:Y:S02]  /*8c60*/  @!P3 SHF.R.S32.HI R33, RZ, 0x1f, R30.reuse ;  /* 0x0000001fff21b819 */ /* 0x100fe4000001141e */
[--C-:B------:R-:W-:Y:S02]  /*8c70*/  @!P3 IADD3 R32, P4, P5, R104, R124, R30.reuse ;  /* 0x0000007c6820b210 */ /* 0x100fe40007d9e01e */
[----:B------:R-:W-:Y:S02]  /*8c80*/  LOP3.LUT R30, R207, 0x38, R30, 0xf8, !PT ;  /* 0x00000038cf1e7812 */ /* 0x000fe400078ef81e */
[----:B------:R-:W-:Y:S02]  /*8c90*/  @!P3 IADD3.X R33, R4, R40, R33, P4, P5 ;  /* 0x000000280421b210 */ /* 0x000fe400027ea421 */
[----:B------:R-:W-:-:S04]  /*8ca0*/  LEA R36, P4, R29, R112, 0x1 ;  /* 0x000000701d247211 */ /* 0x000fc800078808ff */
[----:B------:R-:W-:Y:S02]  /*8cb0*/  LEA.HI.X R37, R29, R113, R28, 0x1, P4 ;  /* 0x000000711d257211 */ /* 0x000fe400020f0c1c */
[----:B------:R-:W-:Y:S02]  /*8cc0*/  SHF.R.S32.HI R28, RZ, 0x1f, R31 ;  /* 0x0000001fff1c7819 */ /* 0x000fe4000001141f */
[----:B------:R-:W-:Y:S02]  /*8cd0*/  @!P3 LEA R38, P4, R32, R112, 0x1 ;  /* 0x000000702026b211 */ /* 0x000fe400078808ff */
[----:B------:R-:W-:Y:S02]  /*8ce0*/  LEA.HI R28, R28, R31, RZ, 0x3 ;  /* 0x0000001f1c1c7211 */ /* 0x000fe400078f18ff */
[----:B------:R-:W-:Y:S02]  /*8cf0*/  @!P3 LEA.HI.X R39, R32, R113, R33, 0x1, P4 ;  /* 0x000000712027b211 */ /* 0x000fe400020f0c21 */
[----:B------:R-:W-:-:S02]  /*8d00*/  SHF.R.S32.HI R29, RZ, 0x3, R28 ;  /* 0x00000003ff1d7819 */ /* 0x000fc4000001141c */
[----:B------:R-:W-:-:S03]  /*8d10*/  ISETP.GE.AND P4, PT, R22, R121, PT ;  /* 0x000000791600720c */ /* 0x000fc60003f86270 */
        /* <DEDUP_REMOVED lines=20> */
[----:B------:R-:W-:Y:S01]  /*8e60*/  PRMT R60, R168, 0x5432, R60 ;  /* 0x00005432a83c7816 */ /* 0x000fe2000000003c */
[----:B------:R-:W-:Y:S01]  /*8e70*/  IMAD.U32 R49, R30, 0x10000, RZ ;  /* 0x000100001e317824 */ /* 0x000fe200078e00ff */
[----:B------:R-:W-:-:S02]  /*8e80*/  SHF.R.U64 R42, R62, 0x10, R63 ;  /* 0x000000103e2a7819 */ /* 0x000fc4000000123f */
[----:B------:R-:W-:Y:S01]  /*8e90*/  SHF.R.U32.HI R62, RZ, 0x10, R63 ;  /* 0x00000010ff3e7819 */ /* 0x000fe2000001163f */
[----:B------:R-:W-:Y:S01]  /*8ea0*/  IMAD.U32 R63, R72, 0x10000, RZ ;  /* 0x00010000483f7824 */ /* 0x000fe200078e00ff */
[--C-:B------:R-:W-:Y:S01]  /*8eb0*/  SHF.R.U64 R44, R74, 0x10, R75.reuse ;  /* 0x000000104a2c7819 */ /* 0x100fe2000000124b */
[----:B------:R-:W-:Y:S01]  /*8ec0*/  IMAD.U32 R73, R60, 0x10000, RZ ;  /* 0x000100003c497824 */ /* 0x000fe200078e00ff */
[----:B------:R-:W-:Y:S02]  /*8ed0*/  SHF.R.U32.HI R74, RZ, 0x10, R75 ;  /* 0x00000010ff4a7819 */ /* 0x000fe4000001164b */
[----:B------:R-:W-:Y:S01]  /*8ee0*/  LOP3.LUT R48, R33, 0xffff0000, RZ, 0xc0, !PT ;  /* 0xffff000021307812 */ /* 0x000fe200078ec0ff */
[----:B------:R-:W-:Y:S01]  /*8ef0*/  IMAD.U32 R33, R32, 0x10000, RZ ;  /* 0x0001000020217824 */ /* 0x000fe200078e00ff */
[----:B------:R-:W-:Y:S01]  /*8f00*/  PRMT R75, R169, 0x5410, R44 ;  /* 0x00005410a94b7816 */ /* 0x000fe2000000002c */
[C---:B------:R-:W-:Y:S01]  /*8f10*/  FMUL.FTZ R44, R47.reuse, R63 ;  /* 0x0000003f2f2c7220 */ /* 0x040fe20000410000 */
        /* <DEDUP_REMOVED lines=15> */
[C---:B------:R-:W-:Y:S01]  /*9010*/  FMUL.FTZ R60, R51.reuse, R73 ;  /* 0x00000049333c7220 */ /* 0x040fe20000410000 */
        /* <DEDUP_REMOVED lines=17> */
[C---:B------:R-:W-:Y:S01]  /*9130*/  FMUL.FTZ R41, R33.reuse, R46 ;  /* 0x0000002e21297220 */ /* 0x040fe20000410000 */
[----:B------:R-:W-:Y:S01]  /*9140*/  FMUL.FTZ R33, R33, R45 ;  /* 0x0000002d21217220 */ /* 0x000fe20000410000 */
[----:B------:R-:W-:Y:S01]  /*9150*/  LOP3.LUT R28, R28, 0xffff0000, RZ, 0xc0, !PT ;  /* 0xffff00001c1c7812 */ /* 0x000fe200078ec0ff */
[----:B------:R-:W-:Y:S01]  /*9160*/  FFMA.FTZ R35, R31, R74, R35 ;  /* 0x0000004a1f237223 */ /* 0x000fe20000010023 */
[C---:B------:R-:W-:Y:S01]  /*9170*/  FMUL.FTZ R31, R32.reuse, R43 ;  /* 0x0000002b201f7220 */ /* 0x040fe20000410000 */
[----:B------:R-:W-:Y:S01]  /*9180*/  PRMT R42, R167, 0x5410, R42 ;  /* 0x00005410a72a7816 */ /* 0x000fe2000000002a */
[C---:B------:R-:W-:Y:S01]  /*9190*/  FFMA.FTZ R41, R29.reuse, R45, -R41 ;  /* 0x0000002d1d297223 */ /* 0x040fe20000010829 */
[----:B------:R-:W-:Y:S01]  /*91a0*/  FFMA.FTZ R33, R29, R46, R33 ;  /* 0x0000002e1d217223 */ /* 0x000fe20000010021 */
[-C--:B------:R-:W-:Y:S01]  /*91b0*/  FMUL.FTZ R29, R32, R62.reuse ;  /* 0x0000003e201d7220 */ /* 0x080fe20000410000 */
[C---:B------:R-:W-:Y:S01]  /*91c0*/  IMAD.U32 R32, R75.reuse, 0x10000, RZ ;  /* 0x000100004b207824 */ /* 0x040fe200078e00ff */
[----:B------:R-:W-:Y:S01]  /*91d0*/  LOP3.LUT R34, R34, 0xffff0000, RZ, 0xc0, !PT ;  /* 0xffff000022227812 */ /* 0x000fe200078ec0ff */
[----:B------:R-:W-:Y:S01]  /*91e0*/  FFMA.FTZ R62, R28, R62, -R31 ;  /* 0x0000003e1c3e7223 */ /* 0x000fe2000001081f */
[----:B------:R-:W-:Y:S01]  /*91f0*/  LOP3.LUT R75, R75, 0xffff0000, RZ, 0xc0, !PT ;  /* 0xffff00004b4b7812 */ /* 0x000fe200078ec0ff */
[C---:B------:R-:W-:Y:S01]  /*9200*/  IMAD.U32 R46, R42.reuse, 0x10000, RZ ;  /* 0x000100002a2e7824 */ /* 0x040fe200078e00ff */
[----:B------:R-:W-:Y:S01]  /*9210*/  LOP3.LUT R31, R42, 0xffff0000, RZ, 0xc0, !PT ;  /* 0xffff00002a1f7812 */ /* 0x000fe200078ec0ff */
[----:B------:R-:W-:Y:S01]  /*9220*/  FFMA.FTZ R42, R28, R43, R29 ;  /* 0x0000002b1c2a7223 */ /* 0x000fe2000001001d */
[----:B------:R-:W-:Y:S01]  /*9230*/  LOP3.LUT R30, R30, 0xffff0000, RZ, 0xc0, !PT ;  /* 0xffff00001e1e7812 */ /* 0x000fe200078ec0ff */
        /* <DEDUP_REMOVED lines=15> */
[----:B------:R-:W-:Y:S01]  /*9330*/  F2FP.BF16.F32.PACK_AB R31, R50, R60 ;  /* 0x0000003c321f723e */ /* 0x000fe200000010ff */
[----:B------:R-:W-:Y:S01]  /*9340*/  IMAD.MOV.U32 R29, RZ, RZ, R44 ;  /* 0x000000ffff1d7224 */ /* 0x000fe200078e002c */
[----:B------:R-:W-:-:S02]  /*9350*/  F2FP.BF16.F32.PACK_AB R35, R35, R51 ;  /* 0x000000332323723e */ /* 0x000fc400000010ff */
[----:B------:R-:W-:-:S07]  /*9360*/  F2FP.BF16.F32.PACK_AB R34, R34, R61 ;  /* 0x0000003d2222723e */ /* 0x000fce00000010ff */
.L_x_1565:
[----:B------:R-:W-:Y:S05]  /*9370*/  BSYNC B2 ;  /* 0x0000000000027941 */ /* 0x000fea0003800000 */
.L_x_1564:
[----:B0-----:R0:W-:Y:S04]  /*9380*/  STG.E.128 desc[UR46][R36.64], R28 ;  /* 0x0000001c24007986 */ /* 0x0011e8000c101d2e */
[----:B--2---:R0:W-:Y:S02]  /*9390*/  @!P3 STG.E.128 desc[UR46][R38.64], R32 ;  /* 0x000000202600b986 */ /* 0x0041e4000c101d2e */
.L_x_1563:
[----:B------:R-:W-:Y:S05]  /*93a0*/  BSYNC B1 ;  /* 0x0000000000017941 */ /* 0x000fea0003800000 */
.L_x_1562:
[----:B------:R-:W-:Y:S01]  /*93b0*/  ISETP.NE.AND P3, PT, R14, RZ, PT ;  /* 0x000000ff0e00720c */ /* 0x000fe20003f65270 */
[----:B------:R-:W-:-:S12]  /*93c0*/  BSSY B1, `(.L_x_1566) ;  /* 0x0000083000017945 */ /* 0x000fd80003800000 */
[----:B------:R-:W-:Y:S05]  /*93d0*/  @!P3 BRA `(.L_x_1567) ;  /* 0x000000080004b947 */ /* 0x000fea0003800000 */
[----:B0-----:R-:W-:Y:S01]  /*93e0*/  SEL R28, R130, R148, !P1 ;  /* 0x00000094821c7207 */ /* 0x001fe20004800000 */
        /* <DEDUP_REMOVED lines=10> */
[----:B------:R-:W-:-:S04]  /*9490*/  @!P3 IADD3 R28, P4, P5, R104, R124, R33 ;  /* 0x0000007c681cb210 */ /* 0x000fc80007d9e021 */
[----:B------:R-:W-:Y:S02]  /*94a0*/  @!P3 IADD3.X R29, R4, R40, R29, P4, P5 ;  /* 0x00000028041db210 */ /* 0x000fe400027ea41d */
[----:B------:R-:W-:-:S04]  /*94b0*/  LEA R36, P4, R30, R112, 0x1 ;  /* 0x000000701e247211 */ /* 0x000fc800078808ff */
[----:B------:R-:W-:Y:S02]  /*94c0*/  LEA.HI.X R37, R30, R113, R31, 0x1, P4 ;  /* 0x000000711e257211 */ /* 0x000fe400020f0c1f */
[----:B------:R-:W-:-:S04]  /*94d0*/  @!P3 LEA R38, P4, R28, R112, 0x1 ;  /* 0x000000701c26b211 */ /* 0x000fc800078808ff */
[----:B------:R-:W-:Y:S02]  /*94e0*/  @!P3 LEA.HI.X R39, R28, R113, R29, 0x1, P4 ;  /* 0x000000711c27b211 */ /* 0x000fe400020f0c1d */
[----:B------:R-:W-:Y:S02]  /*94f0*/  SHF.R.S32.HI R29, RZ, 0x1f, R32 ;  /* 0x0000001fff1d7819 */ /* 0x000fe40000011420 */
[----:B------:R-:W-:Y:S02]  /*9500*/  LOP3.LUT R28, R207, 0x38, R33, 0xf8, !PT ;  /* 0x00000038cf1c7812 */ /* 0x000fe400078ef821 */
[----:B------:R-:W-:Y:S02]  /*9510*/  LEA.HI R29, R29, R32, RZ, 0x3 ;  /* 0x000000201d1d7211 */ /* 0x000fe400078f18ff */
[----:B------:R-:W-:Y:S02]  /*9520*/  LOP3.LUT R28, R28, R34, RZ, 0x3c, !PT ;  /* 0x000000221c1c7212 */ /* 0x000fe400078e3cff */
[----:B------:R-:W-:-:S02]  /*9530*/  SHF.R.S32.HI R29, RZ, 0x3, R29 ;  /* 0x00000003ff1d7819 */ /* 0x000fc4000001141d */
[----:B------:R-:W-:-:S03]  /*9540*/  ISETP.GE.AND P4, PT, R198, R121, PT ;  /* 0x00000079c600720c */ /* 0x000fc60003f86270 */
        /* <DEDUP_REMOVED lines=19> */
[----:B------:R-:W-:-:S02]  /*9680*/  SHF.R.U64 R42, R58, 0x10, R59 ;  /* 0x000000103a2a7819 */ /* 0x000fc4000000123b */
[----:B------:R-:W-:Y:S01]  /*9690*/  SHF.R.U64 R44, R70, 0x10, R71 ;  /* 0x00000010462c7819 */ /* 0x000fe20000001247 */
[----:B------:R-:W-:Y:S01]  /*96a0*/  IMAD.U32 R60, R69, 0x10000, RZ ;  /* 0x00010000453c7824 */ /* 0x000fe200078e00ff */
[----:B------:R-:W-:Y:S02]  /*96b0*/  PRMT R57, R158, 0x5432, R57 ;  /* 0x000054329e397816 */ /* 0x000fe40000000039 */
[----:B------:R-:W-:Y:S01]  /*96c0*/  SHF.R.U32.HI R58, RZ, 0x10, R59 ;  /* 0x00000010ff3a7819 */ /* 0x000fe2000001163b */
[----:B------:R-:W-:Y:S01]  /*96d0*/  FMUL.FTZ R68, R47, R60 ;  /* 0x0000003c2f447220 */ /* 0x000fe20000410000 */
[----:B------:R-:W-:Y:S01]  /*96e0*/  SHF.R.U32.HI R70, RZ, 0x10, R71 ;  /* 0x00000010ff467819 */ /* 0x000fe20000011647 */
[----:B------:R-:W-:Y:S01]  /*96f0*/  IMAD.U32 R62, R57, 0x10000, RZ ;  /* 0x00010000393e7824 */ /* 0x000fe200078e00ff */
[----:B------:R-:W-:Y:S01]  /*9700*/  LOP3.LUT R48, R33, 0xffff0000, RZ, 0xc0, !PT ;  /* 0xffff000021307812 */ /* 0x000fe200078ec0ff */
[----:B------:R-:W-:Y:S01]  /*9710*/  IMAD.U32 R33, R32, 0x10000, RZ ;  /* 0x0001000020217824 */ /* 0x000fe200078e00ff */
[----:B------:R-:W-:Y:S01]  /*9720*/  LOP3.LUT R59, R69, 0xffff0000, RZ, 0xc0, !PT ;  /* 0xffff0000453b7812 */ /* 0x000fe200078ec0ff */
[----:B------:R-:W-:Y:S01]  /*9730*/  FMUL.FTZ R72, R47, R62 ;  /* 0x0000003e2f487220 */ /* 0x000fe20000410000 */
[----:B------:R-:W-:-:S02]  /*9740*/  PRMT R58, R157, 0x5432, R58 ;  /* 0x000054329d3a7816 */ /* 0x000fc4000000003a */
[----:B------:R-:W-:Y:S01]  /*9750*/  PRMT R70, R159, 0x5432, R70 ;  /* 0x000054329f467816 */ /* 0x000fe20000000046 */
[----:B------:R-:W-:Y:S01]  /*9760*/  FMUL.FTZ R63, R48, R59 ;  /* 0x0000003b303f7220 */ /* 0x000fe20000410000 */
[----:B------:R-:W-:Y:S01]  /*9770*/  LOP3.LUT R57, R57, 0xffff0000, RZ, 0xc0, !PT ;  /* 0xffff000039397812 */ /* 0x000fe200078ec0ff */
[----:B------:R-:W-:Y:S01]  /*9780*/  IMAD.U32 R47, R58, 0x10000, RZ ;  /* 0x000100003a2f7824 */ /* 0x000fe200078e00ff */
[----:B------:R-:W-:Y:S01]  /*9790*/  LOP3.LUT R46, R29, 0xffff0000, RZ, 0xc0, !PT ;  /* 0xffff00001d2e7812 */ /* 0x000fe200078ec0ff */
[----:B------:R-:W-:Y:S01]  /*97a0*/  IMAD.U32 R61, R70, 0x10000, RZ ;  /* 0x00010000463d7824 */ /* 0x000fe200078e00ff */
[----:B------:R-:W-:Y:S01]  /*97b0*/  PRMT R160, R160, 0x5410, R43 ;  /* 0x00005410a0a07816 */ /* 0x000fe2000000002b */
[C---:B------:R-:W-:Y:S01]  /*97c0*/  FFMA.FTZ R43, R45.reuse, R62, -R68 ;  /* 0x0000003e2d2b7223 */ /* 0x040fe20000010844 */
[-C--:B------:R-:W-:Y:S01]  /*97d0*/  FMUL.FTZ R69, R48, R57.reuse ;  /* 0x0000003930457220 */ /* 0x080fe20000410000 */
[----:B------:R-:W-:Y:S01]  /*97e0*/  FFMA.FTZ R45, R45, R60, R72 ;  /* 0x0000003c2d2d7223 */ /* 0x000fe20000010048 */
[----:B------:R-:W-:Y:S01]  /*97f0*/  FFMA.FTZ R48, R46, R57, -R63 ;  /* 0x000000392e307223 */ /* 0x000fe2000001083f */
[----:B------:R-:W-:Y:S01]  /*9800*/  LOP3.LUT R35, R35, 0xffff0000, RZ, 0xc0, !PT ;  /* 0xffff000023237812 */ /* 0x000fe200078ec0ff */
[----:B------:R-:W-:Y:S01]  /*9810*/  FMUL.FTZ R57, R56, R61 ;  /* 0x0000003d38397220 */ /* 0x000fe20000410000 */
[----:B------:R-:W-:Y:S01]  /*9820*/  LOP3.LUT R60, R70, 0xffff0000, RZ, 0xc0, !PT ;  /* 0xffff0000463c7812 */ /* 0x000fe200078ec0ff */
[-C--:B------:R-:W-:Y:S01]  /*9830*/  FMUL.FTZ R62, R56, R47.reuse ;  /* 0x0000002f383e7220 */ /* 0x080fe20000410000 */
[----:B------:R-:W-:Y:S01]  /*9840*/  LOP3.LUT R56, R58, 0xffff0000, RZ, 0xc0, !PT ;  /* 0xffff00003a387812 */ /* 0x000fe200078ec0ff */
[----:B------:R-:W-:Y:S01]  /*9850*/  FFMA.FTZ R47, R50, R47, -R57 ;  /* 0x0000002f322f7223 */ /* 0x000fe20000010839 */
[----:B------:R-:W-:Y:S01]  /*9860*/  PRMT R41, R158, 0x5410, R41 ;  /* 0x000054109e297816 */ /* 0x000fe20000000029 */
[----:B------:R-:W-:Y:S01]  /*9870*/  FFMA.FTZ R50, R50, R61, R62 ;  /* 0x0000003d32327223 */ /* 0x000fe2000001003e */
[----:B------:R-:W-:Y:S01]  /*9880*/  LOP3.LUT R31, R31, 0xffff0000, RZ, 0xc0, !PT ;  /* 0xffff00001f1f7812 */ /* 0x000fe200078ec0ff */
[----:B------:R-:W-:Y:S01]  /*9890*/  FMUL.FTZ R68, R35, R60 ;  /* 0x0000003c23447220 */ /* 0x000fe20000410000 */
[----:B------:R-:W-:-:S02]  /*98a0*/  IMAD.U32 R62, R160, 0x10000, RZ ;  /* 0x00010000a03e7824 */ /* 0x000fc400078e00ff */
[-C--:B------:R-:W-:Y:S01]  /*98b0*/  FMUL.FTZ R70, R35, R56.reuse ;  /* 0x0000003823467220 */ /* 0x080fe20000410000 */
[----:B------:R-:W-:Y:S01]  /*98c0*/  LOP3.LUT R32, R32, 0xffff0000, RZ, 0xc0, !PT ;  /* 0xffff000020207812 */ /* 0x000fe200078ec0ff */
[----:B------:R-:W-:Y:S01]  /*98d0*/  IMAD.U32 R58, R41, 0x10000, RZ ;  /* 0x00010000293a7824 */ /* 0x000fe200078e00ff */
[----:B------:R-:W-:Y:S01]  /*98e0*/  LOP3.LUT R35, R160, 0xffff0000, RZ, 0xc0, !PT ;  /* 0xffff0000a0237812 */ /* 0x000fe200078ec0ff */
[----:B------:R-:W-:Y:S01]  /*98f0*/  FFMA.FTZ R56, R31, R56, -R68 ;  /* 0x000000381f387223 */ /* 0x000fe20000010844 */
[C---:B------:R-:W-:Y:S02]  /*9900*/  IMAD.U32 R29, R28.reuse, 0x10000, RZ ;  /* 0x000100001c1d7824 */ /* 0x040fe400078e00ff */
[----:B------:R-:W-:Y:S01]  /*9910*/  FMUL.FTZ R68, R33, R62 ;  /* 0x0000003e21447220 */ /* 0x000fe20000410000 */
[----:B------:R-:W-:Y:S01]  /*9920*/  LOP3.LUT R28, R28, 0xffff0000, RZ, 0xc0, !PT ;  /* 0xffff00001c1c7812 */ /* 0x000fe200078ec0ff */
[----:B------:R-:W-:Y:S01]  /*9930*/  FFMA.FTZ R46, R46, R59, R69 ;  /* 0x0000003b2e2e7223 */ /* 0x000fe20000010045 */
[----:B------:R-:W-:Y:S01]  /*9940*/  LOP3.LUT R41, R41, 0xffff0000, RZ, 0xc0, !PT ;  /* 0xffff000029297812 */ /* 0x000fe200078ec0ff */
[-C--:B------:R-:W-:Y:S01]  /*9950*/  FMUL.FTZ R57, R33, R58.reuse ;  /* 0x0000003a21397220 */ /* 0x080fe20000410000 */
[----:B------:R-:W-:Y:S01]  /*9960*/  PRMT R44, R159, 0x5410, R44 ;  /* 0x000054109f2c7816 */ /* 0x000fe2000000002c */
[----:B------:R-:W-:Y:S01]  /*9970*/  FMUL.FTZ R59, R32, R35 ;  /* 0x00000023203b7220 */ /* 0x000fe20000410000 */
[C---:B------:R-:W-:Y:S01]  /*9980*/  FFMA.FTZ R33, R29.reuse, R58, -R68 ;  /* 0x0000003a1d217223 */ /* 0x040fe20000010844 */
[----:B------:R-:W-:Y:S01]  /*9990*/  FFMA.FTZ R29, R29, R62, R57 ;  /* 0x0000003e1d1d7223 */ /* 0x000fe20000010039 */
[----:B------:R-:W-:Y:S01]  /*99a0*/  LOP3.LUT R51, R30, 0xffff0000, RZ, 0xc0, !PT ;  /* 0xffff00001e337812 */ /* 0x000fe200078ec0ff */
[-C--:B------:R-:W-:Y:S01]  /*99b0*/  FMUL.FTZ R57, R32, R41.reuse ;  /* 0x0000002920397220 */ /* 0x080fe20000410000 */
[----:B------:R-:W-:Y:S01]  /*99c0*/  PRMT R42, R157, 0x5410, R42 ;  /* 0x000054109d2a7816 */ /* 0x000fe2000000002a */
[----:B------:R-:W-:Y:S01]  /*99d0*/  FFMA.FTZ R58, R28, R41, -R59 ;  /* 0x000000291c3a7223 */ /* 0x000fe2000001083b */
[C---:B------:R-:W-:Y:S01]  /*99e0*/  IMAD.U32 R30, R34.reuse, 0x10000, RZ ;  /* 0x00010000221e7824 */ /* 0x040fe200078e00ff */
[----:B------:R-:W-:Y:S01]  /*99f0*/  LOP3.LUT R34, R34, 0xffff0000, RZ, 0xc0, !PT ;  /* 0xffff000022227812 */ /* 0x000fe200078ec0ff */
[C---:B------:R-:W-:Y:S01]  /*9a00*/  IMAD.U32 R41, R44.reuse, 0x10000, RZ ;  /* 0x000100002c297824 */ /* 0x040fe200078e00ff */
[----:B------:R-:W-:Y:S01]  /*9a10*/  LOP3.LUT R44, R44, 0xffff0000, RZ, 0xc0, !PT ;  /* 0xffff00002c2c7812 */ /* 0x000fe200078ec0ff */
[----:B------:R-:W-:-:S02]  /*9a20*/  IMAD.U32 R32, R42, 0x10000, RZ ;  /* 0x000100002a207824 */ /* 0x000fc400078e00ff */
[----:B------:R-:W-:Y:S01]  /*9a30*/  FFMA.FTZ R31, R31, R60, R70 ;  /* 0x0000003c1f1f7223 */ /* 0x000fe20000010046 */
[----:B------:R-:W-:Y:S01]  /*9a40*/  LOP3.LUT R42, R42, 0xffff0000, RZ, 0xc0, !PT ;  /* 0xffff00002a2a7812 */ /* 0x000fe200078ec0ff */
[----:B------:R-:W-:Y:S01]  /*9a50*/  FMUL.FTZ R60, R30, R41 ;  /* 0x000000291e3c7220 */ /* 0x000fe20000410000 */
[----:B------:R-:W-:Y:S01]  /*9a60*/  FMUL.FTZ R62, R34, R44 ;  /* 0x0000002c223e7220 */ /* 0x000fe20000410000 */
[----:B------:R-:W-:Y:S01]  /*9a70*/  FFMA.FTZ R28, R28, R35, R57 ;  /* 0x000000231c1c7223 */ /* 0x000fe20000010039 */
        /* <DEDUP_REMOVED lines=17> */
[----:B------:R-:W-:-:S02]  /*9b90*/  IMAD.MOV.U32 R29, RZ, RZ, R43 ;  /* 0x000000ffff1d7224 */ /* 0x000fc400078e002b */
[----:B------:R-:W-:Y:S02]  /*9ba0*/  IMAD.MOV.U32 R30, RZ, RZ, R46 ;  /* 0x000000ffff1e7224 */ /* 0x000fe400078e002e */
[----:B------:R-:W-:-:S07]  /*9bb0*/  IMAD.MOV.U32 R35, RZ, RZ, R50 ;  /* 0x000000ffff237224 */ /* 0x000fce00078e0032 */
.L_x_1569:
[----:B------:R-:W-:Y:S05]  /*9bc0*/  BSYNC B2 ;  /* 0x0000000000027941 */ /* 0x000fea0003800000 */
.L_x_1568:
[----:B0-----:R4:W-:Y:S04]  /*9bd0*/  STG.E.128 desc[UR46][R36.64], R28 ;  /* 0x0000001c24007986 */ /* 0x0019e8000c101d2e */
[----:B--2---:R4:W-:Y:S02]  /*9be0*/  @!P3 STG.E.128 desc[UR46][R38.64], R32 ;  /* 0x000000202600b986 */ /* 0x0049e4000c101d2e */
.L_x_1567:
[----:B------:R-:W-:Y:S05]  /*9bf0*/  BSYNC B1 ;  /* 0x0000000000017941 */ /* 0x000fea0003800000 */
.L_x_1566:
[----:B------:R-:W-:-:S13]  /*9c00*/  ISETP.NE.AND P3, PT, R15, RZ, PT ;  /* 0x000000ff0f00720c */ /* 0x000fda0003f65270 */
[----:B------:R-:W-:Y:S05]  /*9c10*/  @!P3 BRA `(.L_x_1520) ;  /* 0x0000000800d8b947 */ /* 0x000fea0003800000 */
[----:B------:R-:W-:Y:S01]  /*9c20*/  LOP3.LUT P5, RZ, R18, 0x1, RZ, 0xc0, !PT ;  /* 0x0000000112ff7812 */ /* 0x000fe200078ac0ff */
[----:B------:R-:W-:Y:S01]  /*9c30*/  BSSY B1, `(.L_x_1570) ;  /* 0x0000075000017945 */ /* 0x000fe20003800000 */
[----:B0---4-:R-:W-:Y:S02]  /*9c40*/  SHF.R.U32.HI R31, RZ, 0x3, R207 ;  /* 0x00000003ff1f7819 */ /* 0x011fe400000116cf */
[----:B------:R-:W-:Y:S02]  /*9c50*/  SEL R148, R130, R148, !P5 ;  /* 0x0000009482947207 */ /* 0x000fe40006800000 */
[----:B------:R-:W-:Y:S02]  /*9c60*/  IADD3 R30, P3, P4, R104, R124, R12 ;  /* 0x0000007c681e7210 */ /* 0x000fe40007c7e00c */
[----:B------:R-:W-:Y:S02]  /*9c70*/  SHF.R.S32.HI R29, RZ, 0x1f, R148 ;  /* 0x0000001fff1d7819 */ /* 0x000fe40000011494 */
[----:B---3--:R-:W-:-:S02]  /*9c80*/  IADD3.X R33, R4, R40, R114, P3, P4 ;  /* 0x0000002804217210 */ /* 0x008fc40001fe8472 */
[----:B------:R-:W-:Y:S02]  /*9c90*/  LEA.HI R148, R29, R148, RZ, 0x4 ;  /* 0x000000941d947211 */ /* 0x000fe400078f20ff */
[----:B------:R-:W-:Y:S02]  /*9ca0*/  LEA R36, P3, R30, R112, 0x1 ;  /* 0x000000701e247211 */ /* 0x000fe400078608ff */
[----:B------:R-:W-:Y:S02]  /*9cb0*/  LEA.HI.SX32 R148, R148, R117, 0x1c ;  /* 0x0000007594947211 */ /* 0x000fe400078fe2ff */
[----:B------:R-:W-:Y:S02]  /*9cc0*/  LEA.HI.X R37, R30, R113, R33, 0x1, P3 ;  /* 0x000000711e257211 */ /* 0x000fe400018f0c21 */
[----:B------:R-:W-:Y:S01]  /*9cd0*/  SHF.R.S32.HI R29, RZ, 0x1f, R148 ;  /* 0x0000001fff1d7819 */ /* 0x000fe20000011494 */
[----:B------:R-:W-:Y:S01]  /*9ce0*/  IMAD.SHL.U32 R38, R148, 0x8, RZ ;  /* 0x0000000894267824 */ /* 0x000fe200078e00ff */
[----:B------:R-:W-:-:S02]  /*9cf0*/  ISETP.GE.AND P3, PT, R199, R121, PT ;  /* 0x00000079c700720c */ /* 0x000fc40003f66270 */
        /* <DEDUP_REMOVED lines=17> */
[----:B------:R-:W-:Y:S01]  /*9e10*/  SHF.R.U64 R52, R54, 0x10, R55 ;  /* 0x0000001036347819 */ /* 0x000fe20000001237 */
[----:B0-----:R-:W-:Y:S01]  /*9e20*/  IMAD.U32 R43, R29, 0x10000, RZ ;  /* 0x000100001d2b7824 */ /* 0x001fe200078e00ff */
[--C-:B------:R-:W-:Y:S01]  /*9e30*/  SHF.R.U64 R53, R64, 0x10, R65.reuse ;  /* 0x0000001040357819 */ /* 0x100fe20000001241 */
[----:B------:R-:W-:Y:S01]  /*9e40*/  IMAD.U32 R49, R31, 0x10000, RZ ;  /* 0x000100001f317824 */ /* 0x000fe200078e00ff */
[----:B------:R-:W-:Y:S01]  /*9e50*/  SHF.R.U32.HI R65, RZ, 0x10, R65 ;  /* 0x00000010ff417819 */ /* 0x000fe20000011641 */
[----:B------:R-:W-:Y:S01]  /*9e60*/  IMAD.U32 R41, R32, 0x10000, RZ ;  /* 0x0001000020297824 */ /* 0x000fe200078e00ff */
[----:B------:R-:W-:Y:S01]  /*9e70*/  LOP3.LUT R50, R33, 0xffff0000, RZ, 0xc0, !PT ;  /* 0xffff000021327812 */ /* 0x000fe200078ec0ff */
[----:B------:R-:W-:Y:S01]  /*9e80*/  IMAD.U32 R39, R28, 0x10000, RZ ;  /* 0x000100001c277824 */ /* 0x000fe200078e00ff */
[----:B------:R-:W-:-:S02]  /*9e90*/  PRMT R33, R153, 0x5410, R52 ;  /* 0x0000541099217816 */ /* 0x000fc40000000034 */
[----:B------:R-:W-:Y:S02]  /*9ea0*/  PRMT R52, R156, 0x5432, R65 ;  /* 0x000054329c347816 */ /* 0x000fe40000000041 */
[C---:B------:R-:W-:Y:S02]  /*9eb0*/  PRMT R47, R154.reuse, 0x5410, R47 ;  /* 0x000054109a2f7816 */ /* 0x040fe4000000002f */
[----:B------:R-:W-:Y:S01]  /*9ec0*/  PRMT R154, R154, 0x5432, R57 ;  /* 0x000054329a9a7816 */ /* 0x000fe20000000039 */
[----:B------:R-:W-:Y:S01]  /*9ed0*/  IMAD.U32 R54, R52, 0x10000, RZ ;  /* 0x0001000034367824 */ /* 0x000fe200078e00ff */
[----:B------:R-:W-:Y:S02]  /*9ee0*/  SHF.R.U32.HI R56, RZ, 0x10, R55 ;  /* 0x00000010ff387819 */ /* 0x000fe40000011637 */
[--C-:B------:R-:W-:Y:S02]  /*9ef0*/  SHF.R.U64 R44, R66, 0x10, R67.reuse ;  /* 0x00000010422c7819 */ /* 0x100fe40000001243 */
[----:B------:R-:W-:-:S02]  /*9f00*/  SHF.R.U32.HI R66, RZ, 0x10, R67 ;  /* 0x00000010ff427819 */ /* 0x000fc40000011643 */
[----:B------:R-:W-:Y:S01]  /*9f10*/  LOP3.LUT R45, R35, 0xffff0000, RZ, 0xc0, !PT ;  /* 0xffff0000232d7812 */ /* 0x000fe200078ec0ff */
[----:B------:R-:W-:Y:S01]  /*9f20*/  IMAD.U32 R35, R154, 0x10000, RZ ;  /* 0x000100009a237824 */ /* 0x000fe200078e00ff */
[----:B------:R-:W-:Y:S01]  /*9f30*/  PRMT R153, R153, 0x5432, R56 ;  /* 0x0000543299997816 */ /* 0x000fe20000000038 */
[CC--:B------:R-:W-:Y:S01]  /*9f40*/  FMUL.FTZ R56, R46.reuse, R54.reuse ;  /* 0x000000362e387220 */ /* 0x0c0fe20000410000 */
[C---:B------:R-:W-:Y:S01]  /*9f50*/  PRMT R44, R155.reuse, 0x5410, R44 ;  /* 0x000054109b2c7816 */ /* 0x040fe2000000002c */
[-C--:B------:R-:W-:Y:S01]  /*9f60*/  FMUL.FTZ R46, R46, R35.reuse ;  /* 0x000000232e2e7220 */ /* 0x080fe20000410000 */
[----:B------:R-:W-:Y:S01]  /*9f70*/  PRMT R155, R155, 0x5432, R66 ;  /* 0x000054329b9b7816 */ /* 0x000fe20000000042 */
[C---:B------:R-:W-:Y:S01]  /*9f80*/  FFMA.FTZ R35, R43.reuse, R35, -R56 ;  /* 0x000000232b237223 */ /* 0x040fe20000010838 */
[----:B------:R-:W-:Y:S01]  /*9f90*/  PRMT R156, R156, 0x5410, R53 ;  /* 0x000054109c9c7816 */ /* 0x000fe20000000035 */
[----:B------:R-:W-:Y:S01]  /*9fa0*/  FFMA.FTZ R43, R43, R54, R46 ;  /* 0x000000362b2b7223 */ /* 0x000fe2000001002e */
[----:B------:R-:W-:Y:S01]  /*9fb0*/  LOP3.LUT R55, R52, 0xffff0000, RZ, 0xc0, !PT ;  /* 0xffff000034377812 */ /* 0x000fe200078ec0ff */
[----:B------:R-:W-:Y:S01]  /*9fc0*/  IMAD.U32 R56, R155, 0x10000, RZ ;  /* 0x000100009b387824 */ /* 0x000fe200078e00ff */
[----:B------:R-:W-:Y:S01]  /*9fd0*/  LOP3.LUT R53, R154, 0xffff0000, RZ, 0xc0, !PT ;  /* 0xffff00009a357812 */ /* 0x000fe200078ec0ff */
[----:B------:R-:W-:Y:S01]  /*9fe0*/  IMAD.U32 R52, R153, 0x10000, RZ ;  /* 0x0001000099347824 */ /* 0x000fe200078e00ff */
[----:B------:R-:W-:Y:S01]  /*9ff0*/  LOP3.LUT R48, R29, 0xffff0000, RZ, 0xc0, !PT ;  /* 0xffff00001d307812 */ /* 0x000fe200078ec0ff */
[C---:B------:R-:W-:Y:S01]  /*a000*/  FMUL.FTZ R57, R50.reuse, R55 ;  /* 0x0000003732397220 */ /* 0x040fe20000410000 */
[----:B------:R-:W-:Y:S01]  /*a010*/  LOP3.LUT R155, R155, 0xffff0000, RZ, 0xc0, !PT ;  /* 0xffff00009b9b7812 */ /* 0x000fe200078ec0ff */
[-C--:B------:R-:W-:Y:S01]  /*a020*/  FMUL.FTZ R59, R50, R53.reuse ;  /* 0x00000035323b7220 */ /* 0x080fe20000410000 */
[C---:B------:R-:W-:Y:S01]  /*a030*/  FMUL.FTZ R50, R51.reuse, R56 ;  /* 0x0000003833327220 */ /* 0x040fe20000410000 */
[----:B------:R-:W-:Y:S01]  /*a040*/  FFMA.FTZ R46, R48, R53, -R57 ;  /* 0x00000035302e7223 */ /* 0x000fe20000010839 */
[-C--:B------:R-:W-:Y:S01]  /*a050*/  FMUL.FTZ R51, R51, R52.reuse ;  /* 0x0000003433337220 */ /* 0x080fe20000410000 */
[----:B------:R-:W-:Y:S01]  /*a060*/  LOP3.LUT R153, R153, 0xffff0000, RZ, 0xc0, !PT ;  /* 0xffff000099997812 */ /* 0x000fe200078ec0ff */
[----:B------:R-:W-:Y:S01]  /*a070*/  FFMA.FTZ R53, R49, R52, -R50 ;  /* 0x0000003431357223 */ /* 0x000fe20000010832 */
[----:B------:R-:W-:-:S02]  /*a080*/  IMAD.U32 R52, R156, 0x10000, RZ ;  /* 0x000100009c347824 */ /* 0x000fc400078e00ff */
[----:B------:R-:W-:Y:S01]  /*a090*/  FFMA.FTZ R56, R49, R56, R51 ;  /* 0x0000003831387223 */ /* 0x000fe20000010033 */
[----:B------:R-:W-:Y:S01]  /*a0a0*/  IMAD.U32 R50, R47, 0x10000, RZ ;  /* 0x000100002f327824 */ /* 0x000fe200078e00ff */
[----:B------:R-:W-:Y:S01]  /*a0b0*/  LOP3.LUT R42, R31, 0xffff0000, RZ, 0xc0, !PT ;  /* 0xffff00001f2a7812 */ /* 0x000fe200078ec0ff */
[----:B------:R-:W-:Y:S01]  /*a0c0*/  FMUL.FTZ R54, R41, R52 ;  /* 0x0000003429367220 */ /* 0x000fe20000410000 */
[----:B------:R-:W-:Y:S01]  /*a0d0*/  FMUL.FTZ R49, R45, R155 ;  /* 0x0000009b2d317220 */ /* 0x000fe20000410000 */
[-C--:B------:R-:W-:Y:S01]  /*a0e0*/  FMUL.FTZ R41, R41, R50.reuse ;  /* 0x0000003229297220 */ /* 0x080fe20000410000 */
[----:B------:R-:W-:Y:S01]  /*a0f0*/  FMUL.FTZ R51, R45, R153 ;  /* 0x000000992d337220 */ /* 0x000fe20000410000 */
[----:B------:R-:W-:Y:S01]  /*a100*/  LOP3.LUT R32, R32, 0xffff0000, RZ, 0xc0, !PT ;  /* 0xffff000020207812 */ /* 0x000fe200078ec0ff */
[----:B------:R-:W-:Y:S01]  /*a110*/  IMAD.U32 R29, R30, 0x10000, RZ ;  /* 0x000100001e1d7824 */ /* 0x000fe200078e00ff */
[----:B------:R-:W-:Y:S01]  /*a120*/  LOP3.LUT R45, R156, 0xffff0000, RZ, 0xc0, !PT ;  /* 0xffff00009c2d7812 */ /* 0x000fe200078ec0ff */
[----:B------:R-:W-:Y:S01]  /*a130*/  FFMA.FTZ R54, R39, R50, -R54 ;  /* 0x0000003227367223 */ /* 0x000fe20000010836 */
[----:B------:R-:W-:Y:S01]  /*a140*/  LOP3.LUT R47, R47, 0xffff0000, RZ, 0xc0, !PT ;  /* 0xffff00002f2f7812 */ /* 0x000fe200078ec0ff */
[----:B------:R-:W-:Y:S01]  /*a150*/  FFMA.FTZ R41, R39, R52, R41 ;  /* 0x0000003427297223 */ /* 0x000fe20000010029 */
[----:B------:R-:W-:Y:S01]  /*a160*/  LOP3.LUT R31, R30, 0xffff0000, RZ, 0xc0, !PT ;  /* 0xffff00001e1f7812 */ /* 0x000fe200078ec0ff */
[C---:B------:R-:W-:Y:S01]  /*a170*/  IMAD.U32 R30, R34.reuse, 0x10000, RZ ;  /* 0x00010000221e7824 */ /* 0x040fe200078e00ff */
[----:B------:R-:W-:Y:S01]  /*a180*/  LOP3.LUT R34, R34, 0xffff0000, RZ, 0xc0, !PT ;  /* 0xffff000022227812 */ /* 0x000fe200078ec0ff */
[----:B------:R-:W-:-:S02]  /*a190*/  IMAD.U32 R39, R44, 0x10000, RZ ;  /* 0x000100002c277824 */ /* 0x000fc400078e00ff */
[C---:B------:R-:W-:Y:S01]  /*a1a0*/  FFMA.FTZ R58, R42.reuse, R153, -R49 ;  /* 0x000000992a3a7223 */ /* 0x040fe20000010831 */
[----:B------:R-:W-:Y:S01]  /*a1b0*/  FFMA.FTZ R155, R42, R155, R51 ;  /* 0x0000009b2a9b7223 */ /* 0x000fe20000010033 */
[----:B------:R-:W-:Y:S01]  /*a1c0*/  LOP3.LUT R44, R44, 0xffff0000, RZ, 0xc0, !PT ;  /* 0xffff00002c2c7812 */ /* 0x000fe200078ec0ff */
[----:B------:R-:W-:Y:S01]  /*a1d0*/  FMUL.FTZ R49, R32, R45 ;  /* 0x0000002d20317220 */ /* 0x000fe20000410000 */
[----:B------:R-:W-:Y:S01]  /*a1e0*/  LOP3.LUT R28, R28, 0xffff0000, RZ, 0xc0, !PT ;  /* 0xffff00001c1c7812 */ /* 0x000fe200078ec0ff */
[----:B------:R-:W-:Y:S01]  /*a1f0*/  FMUL.FTZ R51, R32, R47 ;  /* 0x0000002f20337220 */ /* 0x000fe20000410000 */
[C---:B------:R-:W-:Y:S01]  /*a200*/  IMAD.U32 R32, R33.reuse, 0x10000, RZ ;  /* 0x0001000021207824 */ /* 0x040fe200078e00ff */
[----:B------:R-:W-:Y:S01]  /*a210*/  LOP3.LUT R33, R33, 0xffff0000, RZ, 0xc0, !PT ;  /* 0xffff000021217812 */ /* 0x000fe200078ec0ff */
[----:B------:R-:W-:Y:S01]  /*a220*/  FMUL.FTZ R42, R30, R39 ;  /* 0x000000271e2a7220 */ /* 0x000fe20000410000 */
[----:B------:R-:W-:Y:S01]  /*a230*/  FMUL.FTZ R50, R34, R44 ;  /* 0x0000002c22327220 */ /* 0x000fe20000410000 */
[C---:B------:R-:W-:Y:S01]  /*a240*/  FFMA.FTZ R49, R28.reuse, R47, -R49 ;  /* 0x0000002f1c317223 */ /* 0x040fe20000010831 */
[----:B------:R-:W-:Y:S01]  /*a250*/  FFMA.FTZ R28, R28, R45, R51 ;  /* 0x0000002d1c1c7223 */ /* 0x000fe20000010033 */
[----:B------:R-:W-:Y:S01]  /*a260*/  FMUL.FTZ R45, R34, R33 ;  /* 0x00000021222d7220 */ /* 0x000fe20000410000 */
[----:B------:R-:W-:Y:S01]  /*a270*/  FFMA.FTZ R48, R48, R55, R59 ;  /* 0x0000003730307223 */ /* 0x000fe2000001003b */
[-C--:B------:R-:W-:Y:S01]  /*a280*/  FMUL.FTZ R30, R30, R32.reuse ;  /* 0x000000201e1e7220 */ /* 0x080fe20000410000 */
[----:B------:R-:W-:Y:S01]  /*a290*/  FFMA.FTZ R42, R29, R32, -R42 ;  /* 0x000000201d2a7223 */ /* 0x000fe2000001082a */
[C---:B------:R-:W-:Y:S01]  /*a2a0*/  FFMA.FTZ R33, R31.reuse, R33, -R50 ;  /* 0x000000211f217223 */ /* 0x040fe20000010832 */
[----:B------:R-:W-:Y:S01]  /*a2b0*/  FFMA.FTZ R45, R31, R44, R45 ;  /* 0x0000002c1f2d7223 */ /* 0x000fe2000001002d */
[----:B------:R-:W-:Y:S01]  /*a2c0*/  FFMA.FTZ R30, R29, R39, R30 ;  /* 0x000000271d1e7223 */ /* 0x000fe2000001001e */
[----:B------:R-:W-:-:S02]  /*a2d0*/  F2FP.BF16.F32.PACK_AB R43, R48, R43 ;  /* 0x0000002b302b723e */ /* 0x000fc400000010ff */
[----:B------:R-:W-:Y:S02]  /*a2e0*/  F2FP.BF16.F32.PACK_AB R54, R49, R54 ;  /* 0x000000363136723e */ /* 0x000fe400000010ff */
[----:B------:R-:W-:Y:S01]  /*a2f0*/  F2FP.BF16.F32.PACK_AB R42, R33, R42 ;  /* 0x0000002a212a723e */ /* 0x000fe200000010ff */
[----:B------:R-:W-:Y:S01]  /*a300*/  IMAD.MOV.U32 R33, RZ, RZ, R43 ;  /* 0x000000ffff217224 */ /* 0x000fe200078e002b */
[----:B------:R-:W-:Y:S02]  /*a310*/  F2FP.BF16.F32.PACK_AB R29, R46, R35 ;  /* 0x000000232e1d723e */ /* 0x000fe400000010ff */
[----:B------:R-:W-:Y:S01]  /*a320*/  F2FP.BF16.F32.PACK_AB R32, R28, R41 ;  /* 0x000000291c20723e */ /* 0x000fe200000010ff */
[----:B------:R-:W-:Y:S01]  /*a330*/  IMAD.MOV.U32 R28, RZ, RZ, R54 ;  /* 0x000000ffff1c7224 */ /* 0x000fe200078e0036 */
[----:B------:R-:W-:Y:S01]  /*a340*/  F2FP.BF16.F32.PACK_AB R34, R45, R30 ;  /* 0x0000001e2d22723e */ /* 0x000fe200000010ff */
[----:B------:R-:W-:Y:S01]  /*a350*/  IMAD.MOV.U32 R30, RZ, RZ, R42 ;  /* 0x000000ffff1e7224 */ /* 0x000fe200078e002a */
[----:B------:R-:W-:-:S02]  /*a360*/  F2FP.BF16.F32.PACK_AB R31, R58, R53 ;  /* 0x000000353a1f723e */ /* 0x000fc400000010ff */
[----:B------:R-:W-:-:S07]  /*a370*/  F2FP.BF16.F32.PACK_AB R35, R155, R56 ;  /* 0x000000389b23723e */ /* 0x000fce00000010ff */
.L_x_1571:
[----:B------:R-:W-:Y:S05]  /*a380*/  BSYNC B1 ;  /* 0x0000000000017941 */ /* 0x000fea0003800000 */
.L_x_1570:
        /* <DEDUP_REMOVED lines=10> */
.L_x_1487:
[----:B------:R-:W-:-:S13]  /*a430*/  ISETP.NE.AND P2, PT, R200, 0x3, PT ;  /* 0x00000003c800780c */ /* 0x000fda0003f45270 */
[----:B------:R-:W-:Y:S05]  /*a440*/  @!P2 BRA `(.L_x_1572) ;  /* 0x000000000004a947 */ /* 0x000fea0003800000 */
[----:B------:R-:W-:Y:S01]  /*a450*/  BPT.TRAP 0x1 ;  /* 0x000000040000795c */ /* 0x000fe20000300000 */
.L_x_1572:
[----:B------:R-:W-:Y:S01]  /*a460*/  IMAD R86, R17, 0x8, R16 ;  /* 0x0000000811567824 */ /* 0x000fe200078e0210 */
[----:B------:R-:W-:Y:S01]  /*a470*/  SHF.L.U32 R87, R202, 0x1f, RZ ;  /* 0x0000001fca577819 */ /* 0x000fe200000006ff */
[----:B------:R-:W-:Y:S01]  /*a480*/  IMAD R85, R24, -0x60, R2 ;  /* 0xffffffa018557824 */ /* 0x000fe200078e0202 */
[----:B------:R-:W-:Y:S02]  /*a490*/  BSSY B1, `(.L_x_1573) ;  /* 0x0000004000017945 */ /* 0x000fe40003800000 */
[----:B------:R-:W0:Y:S02]  /*a4a0*/  SYNCS.PHASECHK.TRANS64.TRYWAIT P3, [R86+URZ+0x30890], R87 ;  /* 0x03089057560075a7 */ /* 0x000e24000806017f */
[----:B------:R-:W-:Y:S01]  /*a4b0*/  VIMNMX R85, R85, 0x60, PT ;  /* 0x0000006055557848 */ /* 0x000fe20003fe0100 */
[----:B0-----:R-:W-:Y:S06]  /*a4c0*/  @!P3 BRA `(.L_x_1574) ;  /* 0x0000022c0060b947 */ /* 0x001fec0003800000 */
.L_x_1949:
[----:B------:R-:W-:Y:S05]  /*a4d0*/  BSYNC B1 ;  /* 0x0000000000017941 */ /* 0x000fea0003800000 */
.L_x_1573:
[----:B------:R-:W-:Y:S01]  /*a4e0*/  ISETP.GE.AND P3, PT, R195, R85, PT ;  /* 0x00000055c300720c */ /* 0x000fe20003f66270 */
[----:B------:R-:W-:-:S12]  /*a4f0*/  BSSY B1, `(.L_x_1575) ;  /* 0x0000014000017945 */ /* 0x000fd80003800000 */
[----:B------:R-:W-:Y:S05]  /*a500*/  @P3 BRA `(.L_x_1576) ;  /* 0x0000000000483947 */ /* 0x000fea0003800000 */
[----:B------:R-:W-:-:S13]  /*a510*/  ISETP.NE.AND P3, PT, R13, RZ, PT ;  /* 0x000000ff0d00720c */ /* 0x000fda0003f65270 */
[----:B------:R-:W1:Y:S04]  /*a520*/  @P3 LDS.128 R28, [R27+0x1e000] ;  /* 0x01e000001b1c3984 */ /* 0x000e680000000c00 */
[----:B-1----:R-:W-:Y:S01]  /*a530*/  @P3 STG.E.128 desc[UR46][R34.64], R28 ;  /* 0x0000001c22003986 */ /* 0x002fe2000c101d2e */
        /* <DEDUP_REMOVED lines=14> */
[----:B-1----:R1:W-:Y:S02]  /*a620*/  @P3 STG.E.128 desc[UR46][R34.64+0x140], R28 ;  /* 0x0001401c22003986 */ /* 0x0023e4000c101d2e */
.L_x_1576:
[----:B------:R-:W-:Y:S05]  /*a630*/  BSYNC B1 ;  /* 0x0000000000017941 */ /* 0x000fea0003800000 */
.L_x_1575:
[----:B------:R-:W-:-:S13]  /*a640*/  ISETP.GE.AND P3, PT, R220, R85, PT ;  /* 0x00000055dc00720c */ /* 0x000fda0003f66270 */
[----:B------:R-:W-:Y:S05]  /*a650*/  @P3 BRA `(.L_x_1520) ;  /* 0x0000000000483947 */ /* 0x000fea0003800000 */
[----:B------:R-:W-:-:S13]  /*a660*/  ISETP.NE.AND P3, PT, R13, RZ, PT ;  /* 0x000000ff0d00720c */ /* 0x000fda0003f65270 */
[----:B-1----:R-:W1:Y:S04]  /*a670*/  @P3 LDS.128 R28, [R27+0x20000] ;  /* 0x020000001b1c3984 */ /* 0x002e680000000c00 */
        /* <DEDUP_REMOVED lines=16> */
.L_x_1520:
[----:B------:R-:W-:Y:S05]  /*a780*/  BSYNC B0 ;  /* 0x0000000000007941 */ /* 0x000fea0003800000 */
.L_x_1486:
        /* <DEDUP_REMOVED lines=17> */
.L_x_1578:
[----:B------:R-:W-:Y:S05]  /*a8a0*/  BSYNC B0 ;  /* 0x0000000000007941 */ /* 0x000fea0003800000 */
.L_x_1577:
[----:B------:R-:W1:Y:S01]  /*a8b0*/  SYNCS.PHASECHK.TRANS64.TRYWAIT P2, [R86+URZ+0x308b0], R87 ;  /* 0x0308b057560075a7 */ /* 0x000e62000804017f */
[----:B------:R-:W-:Y:S01]  /*a8c0*/  ULDC.64 UR44, c[0x0][0x328] ;  /* 0x0000ca00002c7ab9 */ /* 0x000fe20000000a00 */
[----:B------:R-:W-:Y:S01]  /*a8d0*/  ULDC.64 UR60, c[0x0][0x318] ;  /* 0x0000c600003c7ab9 */ /* 0x000fe20000000a00 */
[----:B------:R-:W-:Y:S04]  /*a8e0*/  BSSY B0, `(.L_x_1579) ;  /* 0x0000002000007945 */ /* 0x000fe80003800000 */
[----:B-1----:R-:W-:Y:S05]  /*a8f0*/  @!P2 BRA `(.L_x_1580) ;  /* 0x000002280068a947 */ /* 0x002fea0003800000 */
.L_x_1950:
[----:B------:R-:W-:Y:S05]  /*a900*/  BSYNC B0 ;  /* 0x0000000000007941 */ /* 0x000fea0003800000 */
.L_x_1579:
[----:B------:R-:W-:Y:S01]  /*a910*/  ISETP.GE.AND P2, PT, R195, R85, PT ;  /* 0x00000055c300720c */ /* 0x000fe20003f46270 */
[----:B------:R-:W-:Y:S01]  /*a920*/  BSSY B0, `(.L_x_1581) ;  /* 0x000001e000007945 */ /* 0x000fe20003800000 */
[----:B------:R-:W-:-:S11]  /*a930*/  IMAD.WIDE R32, R24, 0x60, R122 ;  /* 0x0000006018207825 */ /* 0x000fd600078e027a */
[----:B------:R-:W-:Y:S05]  /*a940*/  @P2 BRA `(.L_x_1582) ;  /* 0x00000000006c2947 */ /* 0x000fea0003800000 */
[----:B------:R-:W-:Y:S01]  /*a950*/  IMAD R31, R33, UR44, RZ ;  /* 0x0000002c211f7c24 */ /* 0x000fe2000f8e02ff */
[----:B------:R-:W-:Y:S01]  /*a960*/  ULDC UR4, c[0x0][0x2f4] ;  /* 0x0000bd0000047ab9 */ /* 0x000fe20000000800 */
[----:B0-----:R-:W-:Y:S02]  /*a970*/  IMAD.MOV.U32 R28, RZ, RZ, R102 ;  /* 0x000000ffff1c7224 */ /* 0x001fe400078e0066 */
[----:B------:R-:W-:Y:S02]  /*a980*/  IMAD.MOV.U32 R29, RZ, RZ, R26 ;  /* 0x000000ffff1d7224 */ /* 0x000fe400078e001a */
[C---:B------:R-:W-:Y:S02]  /*a990*/  IMAD R31, R32.reuse, UR45, R31 ;  /* 0x0000002d201f7c24 */ /* 0x040fe4000f8e021f */
[----:B------:R-:W-:-:S04]  /*a9a0*/  IMAD.WIDE.U32 R28, R32, UR44, R28 ;  /* 0x0000002c201c7c25 */ /* 0x000fc8000f8e001c */
[----:B------:R-:W-:Y:S01]  /*a9b0*/  IMAD.IADD R29, R29, 0x1, R31 ;  /* 0x000000011d1d7824 */ /* 0x000fe200078e021f */
[----:B------:R-:W-:-:S04]  /*a9c0*/  LEA R34, P2, R28, UR60, 0x1 ;  /* 0x0000003c1c227c11 */ /* 0x000fc8000f8408ff */
        /* <DEDUP_REMOVED lines=19> */
.L_x_1582:
[----:B------:R-:W-:Y:S05]  /*ab00*/  BSYNC B0 ;  /* 0x0000000000007941 */ /* 0x000fea0003800000 */
.L_x_1581:
[----:B------:R-:W-:Y:S01]  /*ab10*/  ISETP.GE.AND P2, PT, R220, R85, PT ;  /* 0x00000055dc00720c */ /* 0x000fe20003f46270 */
[----:B------:R-:W-:-:S12]  /*ab20*/  BSSY B0, `(.L_x_1583) ;  /* 0x000001f000007945 */ /* 0x000fd80003800000 */
[----:B------:R-:W-:Y:S05]  /*ab30*/  @P2 BRA `(.L_x_1584) ;  /* 0x0000000000742947 */ /* 0x000fea0003800000 */
[----:B--2---:R-:W-:Y:S01]  /*ab40*/  IADD3 R31, P2, R32, 0x40, RZ ;  /* 0x00000040201f7810 */ /* 0x004fe20007f5e0ff */
[----:B0-----:R-:W-:Y:S01]  /*ab50*/  IMAD.MOV.U32 R28, RZ, RZ, R102 ;  /* 0x000000ffff1c7224 */ /* 0x001fe200078e0066 */
[----:B------:R-:W-:Y:S01]  /*ab60*/  ULDC UR4, c[0x0][0x2f4] ;  /* 0x0000bd0000047ab9 */ /* 0x000fe20000000800 */
[----:B------:R-:W-:Y:S02]  /*ab70*/  IMAD.MOV.U32 R29, RZ, RZ, R26 ;  /* 0x000000ffff1d7224 */ /* 0x000fe400078e001a */
[----:B------:R-:W-:Y:S02]  /*ab80*/  IMAD.X R32, RZ, RZ, R33, P2 ;  /* 0x000000ffff207224 */ /* 0x000fe400010e0621 */
[----:B------:R-:W-:-:S04]  /*ab90*/  IMAD.WIDE.U32 R28, R31, UR44, R28 ;  /* 0x0000002c1f1c7c25 */ /* 0x000fc8000f8e001c */
[----:B------:R-:W-:-:S04]  /*aba0*/  IMAD R32, R32, UR44, RZ ;  /* 0x0000002c20207c24 */ /* 0x000fc8000f8e02ff */
[----:B------:R-:W-:Y:S01]  /*abb0*/  IMAD R31, R31, UR45, R32 ;  /* 0x0000002d1f1f7c24 */ /* 0x000fe2000f8e0220 */
[----:B------:R-:W-:-:S03]  /*abc0*/  LEA R32, P2, R28, UR60, 0x1 ;  /* 0x0000003c1c207c11 */ /* 0x000fc6000f8408ff */
        /* <DEDUP_REMOVED lines=20> */
.L_x_1584:
[----:B------:R-:W-:Y:S05]  /*ad10*/  BSYNC B0 ;  /* 0x0000000000007941 */ /* 0x000fea0003800000 */
.L_x_1583:
[----:B------:R-:W-:Y:S01]  /*ad20*/  @!PT LDS RZ, [RZ] ;  /* 0x00000000fffff984 */ /* 0x000fe20000000800 */
[----:B------:R-:W-:Y:S01]  /*ad30*/  @!PT LDS RZ, [RZ] ;  /* 0x00000000fffff984 */ /* 0x000fe20000000800 */
[----:B------:R-:W-:Y:S01]  /*ad40*/  @!PT LDS RZ, [RZ] ;  /* 0x00000000fffff984 */ /* 0x000fe20000000800 */
[----:B------:R-:W-:Y:S01]  /*ad50*/  @!PT LDS RZ, [RZ] ;  /* 0x00000000fffff984 */ /* 0x000fe20000000800 */
[----:B------:R4:W-:Y:S06]  /*ad60*/  MEMBAR.ALL.CTA ;  /* 0x0000000000007992 */ /* 0x0009ec0000008000 */
[----:B----4-:R-:W4:Y:S01]  /*ad70*/  FENCE.VIEW.ASYNC.S ;  /* 0x00000000000073c6 */ /* 0x010f220000000000 */
[----:B-1----:R-:W-:Y:S01]  /*ad80*/  @!P3 VIADD R86, R86, 0x308c0 ;  /* 0x000308c05656b836 */ /* 0x002fe20000000000 */
[----:B----4-:R1:W-:Y:S01]  /*ad90*/  BAR.SYNC.DEFER_BLOCKING R175, 0x80 ;  /* 0x000200af0000751d */ /* 0x0103e20000010000 */
[----:B------:R-:W-:Y:S01]  /*ada0*/  LOP3.LUT P4, RZ, R18, 0x2, RZ, 0xc0, !PT ;  /* 0x0000000212ff7812 */ /* 0x000fe2000788c0ff */
[----:B------:R-:W-:-:S02]  /*adb0*/  VIADD R17, R17, 0x1 ;  /* 0x0000000111117836 */ /* 0x000fc40000000000 */
[----:B------:R-:W-:Y:S02]  /*adc0*/  @!P3 PRMT R86, RZ, 0x654, R86 ;  /* 0x00000654ff56b816 */ /* 0x000fe40000000056 */
[----:B------:R-:W-:Y:S02]  /*add0*/  PLOP3.LUT P2, PT, PT, PT, PT, 0x8, 0x0 ;  /* 0x000000000000781c */ /* 0x000fe40003f4e170 */
[----:B------:R1:W-:Y:S01]  /*ade0*/  @!P3 SYNCS.ARRIVE.TRANS64.RED.A1T0 RZ, [R86+URZ], RZ ;  /* 0x000000ff56ffb9a7 */ /* 0x0003e2000810043f */
[----:B------:R-:W-:-:S04]  /*adf0*/  ISETP.NE.AND P3, PT, R17, 0x2, PT ;  /* 0x000000021100780c */ /* 0x000fc80003f65270 */
[----:B------:R-:W-:Y:S02]  /*ae00*/  SEL R27, RZ, 0x1, P3 ;  /* 0x00000001ff1b7807 */ /* 0x000fe40001800000 */
[----:B------:R-:W-:Y:S02]  /*ae10*/  SEL R17, R17, RZ, P3 ;  /* 0x000000ff11117207 */ /* 0x000fe40001800000 */
[----:B------:R-:W-:Y:S01]  /*ae20*/  LOP3.LUT R202, R202, R27, RZ, 0x3c, !PT ;  /* 0x0000001bcaca7212 */ /* 0x000fe200078e3cff */
[----:B-1----:R-:W-:Y:S06]  /*ae30*/  @P4 BRA `(.L_x_1585) ;  /* 0xffffff7c00c44947 */ /* 0x002fec000383ffff */
.L_x_1481:
[----:B------:R-:W1:Y:S01]  /*ae40*/  LDC R0, c[0x0][0x448] ;  /* 0x00011200ff007b82 */ /* 0x000e620000000800 */
[----:B------:R-:W-:Y:S01]  /*ae50*/  IADD3 R7, R197, 0x1, -R196 ;  /* 0x00000001c5077810 */ /* 0x000fe20007ffe8c4 */
[----:B------:R-:W-:Y:S06]  /*ae60*/  BSSY B0, `(.L_x_1586) ;  /* 0x000000d000007945 */ /* 0x000fec0003800000 */
[----:B------:R-:W4:Y:S01]  /*ae70*/  LDC.64 R2, c[0x0][0x9e0] ;  /* 0x00027800ff027b82 */ /* 0x000f220000000a00 */
[----:B-1----:R-:W-:Y:S01]  /*ae80*/  ISETP.NE.AND P1, PT, R0, 0x1, PT ;  /* 0x000000010000780c */ /* 0x002fe20003f25270 */
[----:B------:R-:W-:Y:S01]  /*ae90*/  VIADD R0, R213, 0x7f ;  /* 0x0000007fd5007836 */ /* 0x000fe20000000000 */
[----:B----4-:R-:W-:-:S11]  /*aea0*/  ISETP.GE.AND P3, PT, R3, 0x1, PT ;  /* 0x000000010300780c */ /* 0x010fd60003f66270 */
[----:B------:R-:W1:Y:S08]  /*aeb0*/  @P1 LDC R5, c[0x0][0x44c] ;  /* 0x00011300ff051b82 */ /* 0x000e700000000800 */
[----:B------:R-:W4:Y:S01]  /*aec0*/  @P1 LDC R4, c[0x0][0x450] ;  /* 0x00011400ff041b82 */ /* 0x000f220000000800 */
[----:B-1----:R-:W-:-:S05]  /*aed0*/  @P1 IMAD.HI.U32 R5, R0, R5, RZ ;  /* 0x0000000500051227 */ /* 0x002fca00078e00ff */
[----:B----4-:R-:W-:-:S05]  /*aee0*/  @P1 SHF.R.U32.HI R0, RZ, R4, R5 ;  /* 0x00000004ff001219 */ /* 0x010fca0000011605 */
[----:B------:R-:W-:Y:S01]  /*aef0*/  IMAD.IADD R5, R7, 0x1, R0 ;  /* 0x0000000107057824 */ /* 0x000fe200078e0200 */
[----:B------:R-:W-:Y:S06]  /*af00*/  @P2 BRA `(.L_x_1587) ;  /* 0x0000000000082947 */ /* 0x000fec0003800000 */
[----:B------:R-:W1:Y:S02]  /*af10*/  FENCE.VIEW.ASYNC.G ;  /* 0x00000000000073c6 */ /* 0x000e640000000100 */
[----:B-1----:R-:W-:Y:S06]  /*af20*/  BAR.ARV 0xc, 0x180 ;  /* 0x0306000000007b1d */ /* 0x002fec0000002000 */
.L_x_1587:
[----:B------:R-:W-:Y:S05]  /*af30*/  BSYNC B0 ;  /* 0x0000000000007941 */ /* 0x000fea0003800000 */
.L_x_1586:
        /* <DEDUP_REMOVED lines=8> */
[----:B------:R-:W1:Y:S02]  /*afc0*/  @P0 LDC.64 R6, c[0x0][0x9e8] ;  /* 0x00027a00ff060b82 */ /* 0x000e640000000a00 */
[----:B-1----:R-:W-:-:S05]  /*afd0*/  @P0 IMAD.HI.U32 R0, R5, R6, RZ ;  /* 0x0000000605000227 */ /* 0x002fca00078e00ff */
[----:B------:R-:W-:-:S04]  /*afe0*/  @P0 SHF.R.U32.HI R5, RZ, R7, R0 ;  /* 0x00000007ff050219 */ /* 0x000fc80000011600 */
[----:B------:R-:W-:Y:S01]  /*aff0*/  LOP3.LUT R0, RZ, R5, RZ, 0x33, !PT ;  /* 0x00000005ff007212 */ /* 0x000fe200078e33ff */
[----:B------:R-:W-:Y:S06]  /*b000*/  BRA `(.L_x_1591) ;  /* 0x0000000000107947 */ /* 0x000fec0003800000 */
.L_x_1590:
[----:B------:R-:W-:-:S13]  /*b010*/  ISETP.NE.AND P0, PT, R3, 0x1, PT ;  /* 0x000000010300780c */ /* 0x000fda0003f05270 */
[----:B------:R-:W1:Y:S02]  /*b020*/  @P0 LDC.64 R4, c[0x0][0x9e8] ;  /* 0x00027a00ff040b82 */ /* 0x000e640000000a00 */
[----:B-1----:R-:W-:-:S05]  /*b030*/  @P0 IMAD.HI.U32 R4, R0, R4, RZ ;  /* 0x0000000400040227 */ /* 0x002fca00078e00ff */
[----:B------:R-:W-:-:S07]  /*b040*/  @P0 SHF.R.U32.HI R0, RZ, R5, R4 ;  /* 0x00000005ff000219 */ /* 0x000fce0000011604 */
.L_x_1591:
[----:B------:R-:W-:Y:S05]  /*b050*/  BSYNC B0 ;  /* 0x0000000000007941 */ /* 0x000fea0003800000 */
.L_x_1589:
[----:B------:R-:W-:-:S05]  /*b060*/  IMAD R5, R0, R3, R3 ;  /* 0x0000000300057224 */ /* 0x000fca00078e0203 */
[----:B------:R-:W-:-:S07]  /*b070*/  VIMNMX R2, R2, R5, PT ;  /* 0x0000000502027248 */ /* 0x000fce0003fe0100 */
.L_x_1588:
[----:B------:R-:W1:Y:S01]  /*b080*/  @P1 LDC R0, c[0x0][0x44c] ;  /* 0x00011300ff001b82 */ /* 0x000e620000000800 */
[----:B------:R-:W-:Y:S01]  /*b090*/  VIADD R2, R2, 0x5f ;  /* 0x0000005f02027836 */ /* 0x000fe20000000000 */
[----:B------:R-:W-:-:S03]  /*b0a0*/  ULDC UR4, c[0x0][0x9dc] ;  /* 0x0002770000047ab9 */ /* 0x000fc60000000800 */
[----:B------:R-:W-:-:S03]  /*b0b0*/  IMAD.HI R2, R2, 0x2aaaaaab, RZ ;  /* 0x2aaaaaab02027827 */ /* 0x000fc600078e02ff */
[----:B------:R-:W4:Y:S02]  /*b0c0*/  @P1 LDC R7, c[0x0][0x450] ;  /* 0x00011400ff071b82 */ /* 0x000f240000000800 */
[----:B------:R-:W-:-:S04]  /*b0d0*/  SHF.R.U32.HI R5, RZ, 0x1f, R2 ;  /* 0x0000001fff057819 */ /* 0x000fc80000011602 */
[----:B------:R-:W-:-:S04]  /*b0e0*/  LEA.HI.SX32 R5, R2, R5, 0x1c ;  /* 0x0000000502057211 */ /* 0x000fc800078fe2ff */
[----:B------:R-:W-:Y:S01]  /*b0f0*/  VIMNMX R9, R150, R5, PT ;  /* 0x0000000596097248 */ /* 0x000fe20003fe0100 */
[----:B-1----:R-:W-:-:S04]  /*b100*/  @P1 IMAD.HI.U32 R4, R213, R0, RZ ;  /* 0x00000000d5041227 */ /* 0x002fc800078e00ff */
[----:B------:R-:W-:Y:S01]  /*b110*/  IMAD.MOV.U32 R0, RZ, RZ, R213 ;  /* 0x000000ffff007224 */ /* 0x000fe200078e00d5 */
[----:B----4-:R-:W-:-:S05]  /*b120*/  @P1 SHF.R.U32.HI R0, RZ, R7, R4 ;  /* 0x00000007ff001219 */ /* 0x010fca0000011604 */
        /* <DEDUP_REMOVED lines=8> */
[----:B------:R-:W1:Y:S02]  /*b1b0*/  @P0 LDC.64 R6, c[0x0][0x9e8] ;  /* 0x00027a00ff060b82 */ /* 0x000e640000000a00 */
[----:B-1----:R-:W-:-:S05]  /*b1c0*/  @P0 IMAD.HI.U32 R0, R5, R6, RZ ;  /* 0x0000000605000227 */ /* 0x002fca00078e00ff */
[----:B------:R-:W-:-:S04]  /*b1d0*/  @P0 SHF.R.U32.HI R5, RZ, R7, R0 ;  /* 0x00000007ff050219 */ /* 0x000fc80000011600 */
[----:B------:R-:W-:Y:S01]  /*b1e0*/  LOP3.LUT R0, RZ, R5, RZ, 0x33, !PT ;  /* 0x00000005ff007212 */ /* 0x000fe200078e33ff */
[----:B------:R-:W-:Y:S06]  /*b1f0*/  BRA `(.L_x_1595) ;  /* 0x0000000000107947 */ /* 0x000fec0003800000 */
.L_x_1594:
[----:B------:R-:W-:-:S13]  /*b200*/  ISETP.NE.AND P0, PT, R3, 0x1, PT ;  /* 0x000000010300780c */ /* 0x000fda0003f05270 */
[----:B------:R-:W1:Y:S02]  /*b210*/  @P0 LDC.64 R4, c[0x0][0x9e8] ;  /* 0x00027a00ff040b82 */ /* 0x000e640000000a00 */
[----:B-1----:R-:W-:-:S05]  /*b220*/  @P0 IMAD.HI.U32 R4, R0, R4, RZ ;  /* 0x0000000400040227 */ /* 0x002fca00078e00ff */
[----:B------:R-:W-:-:S07]  /*b230*/  @P0 SHF.R.U32.HI R0, RZ, R5, R4 ;  /* 0x00000005ff000219 */ /* 0x000fce0000011604 */
.L_x_1595:
[----:B------:R-:W-:Y:S05]  /*b240*/  BSYNC B0 ;  /* 0x0000000000007941 */ /* 0x000fea0003800000 */
.L_x_1593:
[----:B------:R-:W-:-:S05]  /*b250*/  IMAD R3, R0, R3, RZ ;  /* 0x0000000300037224 */ /* 0x000fca00078e02ff */
[----:B------:R-:W-:-:S07]  /*b260*/  VIMNMX R2, R2, R3, !PT ;  /* 0x0000000302027248 */ /* 0x000fce0007fe0100 */
.L_x_1592:
[----:B------:R-:W-:Y:S01]  /*b270*/  IMAD.HI R2, R2, 0x2aaaaaab, RZ ;  /* 0x2aaaaaab02027827 */ /* 0x000fe200078e02ff */
[----:B------:R-:W-:Y:S03]  /*b280*/  BSSY B0, `(.L_x_1596) ;  /* 0x0000026000007945 */ /* 0x000fe60003800000 */
[----:B------:R-:W-:Y:S01]  /*b290*/  IMAD.MOV.U32 R72, RZ, RZ, RZ ;  /* 0x000000ffff487224 */ /* 0x000fe200078e00ff */
[----:B------:R-:W-:-:S04]  /*b2a0*/  SHF.R.U32.HI R3, RZ, 0x1f, R2 ;  /* 0x0000001fff037819 */ /* 0x000fc80000011602 */
[----:B------:R-:W-:-:S04]  /*b2b0*/  LEA.HI.SX32 R3, R2, R3, 0x1c ;  /* 0x0000000302037211 */ /* 0x000fc800078fe2ff */
[----:B------:R-:W-:-:S04]  /*b2c0*/  VIMNMX R214, RZ, R3, !PT ;  /* 0x00000003ffd67248 */ /* 0x000fc80007fe0100 */
[----:B------:R-:W-:-:S13]  /*b2d0*/  ISETP.GT.AND P0, PT, R9, R214, PT ;  /* 0x000000d60900720c */ /* 0x000fda0003f04270 */
[----:B------:R-:W-:Y:S05]  /*b2e0*/  @!P0 BRA `(.L_x_1597) ;  /* 0x00000000007c8947 */ /* 0x000fea0003800000 */
[----:B------:R-:W-:Y:S01]  /*b2f0*/  ISETP.NE.AND P0, PT, R217, RZ, PT ;  /* 0x000000ffd900720c */ /* 0x000fe20003f05270 */
[----:B------:R-:W-:-:S03]  /*b300*/  ULDC UR4, c[0x0][0x9f0] ;  /* 0x00027c0000047ab9 */ /* 0x000fc60000000800 */
[----:B------:R-:W-:-:S04]  /*b310*/  SEL R6, R217, UR4, P0 ;  /* 0x00000004d9067c07 */ /* 0x000fc80008000000 */
[-C--:B------:R-:W-:Y:S02]  /*b320*/  IABS R5, R6.reuse ;  /* 0x0000000600057213 */ /* 0x080fe40000000000 */
[----:B------:R-:W-:Y:S02]  /*b330*/  IADD3 R0, R6, -0x1, R9 ;  /* 0xffffffff06007810 */ /* 0x000fe40007ffe009 */
[----:B------:R-:W1:Y:S01]  /*b340*/  I2F.RP R4, R5 ;  /* 0x0000000500047306 */ /* 0x000e620000209400 */
[----:B------:R-:W-:Y:S02]  /*b350*/  IABS R10, R6 ;  /* 0x00000006000a7213 */ /* 0x000fe40000000000 */
[----:B------:R-:W-:-:S05]  /*b360*/  IMAD.IADD R0, R0, 0x1, -R214 ;  /* 0x0000000100007824 */ /* 0x000fca00078e0ad6 */
[----:B-1----:R-:W1:Y:S02]  /*b370*/  MUFU.RCP R4, R4 ;  /* 0x0000000400047308 */ /* 0x002e640000001000 */
[----:B-1----:R-:W-:Y:S02]  /*b380*/  VIADD R2, R4, 0xffffffe ;  /* 0x0ffffffe04027836 */ /* 0x002fe40000000000 */
[----:B------:R-:W-:-:S04]  /*b390*/  IMAD.MOV R4, RZ, RZ, -R10 ;  /* 0x000000ffff047224 */ /* 0x000fc800078e0a0a */
[----:B------:R1:W4:Y:S02]  /*b3a0*/  F2I.FTZ.U32.TRUNC.NTZ R3, R2 ;  /* 0x0000000200037305 */ /* 0x000324000021f000 */
[----:B-1----:R-:W-:Y:S02]  /*b3b0*/  IMAD.MOV.U32 R2, RZ, RZ, RZ ;  /* 0x000000ffff027224 */ /* 0x002fe400078e00ff */
[----:B----4-:R-:W-:-:S04]  /*b3c0*/  IMAD.MOV R8, RZ, RZ, -R3 ;  /* 0x000000ffff087224 */ /* 0x010fc800078e0a03 */
[----:B------:R-:W-:Y:S01]  /*b3d0*/  IMAD R7, R8, R5, RZ ;  /* 0x0000000508077224 */ /* 0x000fe200078e02ff */
[----:B------:R-:W-:Y:S02]  /*b3e0*/  IABS R8, R0 ;  /* 0x0000000000087213 */ /* 0x000fe40000000000 */
[----:B------:R-:W-:Y:S01]  /*b3f0*/  LOP3.LUT R0, R0, R6, RZ, 0x3c, !PT ;  /* 0x0000000600007212 */ /* 0x000fe200078e3cff */
[----:B------:R-:W-:-:S03]  /*b400*/  IMAD.HI.U32 R3, R3, R7, R2 ;  /* 0x0000000703037227 */ /* 0x000fc600078e0002 */
[----:B------:R-:W-:Y:S01]  /*b410*/  ISETP.GE.AND P2, PT, R0, RZ, PT ;  /* 0x000000ff0000720c */ /* 0x000fe20003f46270 */
        /* <DEDUP_REMOVED lines=11> */
[----:B------:R-:W-:-:S07]  /*b4d0*/  IMAD.MOV.U32 R72, RZ, RZ, R3 ;  /* 0x000000ffff487224 */ /* 0x000fce00078e0003 */
.L_x_1597:
[----:B------:R-:W-:Y:S05]  /*b4e0*/  BSYNC B0 ;  /* 0x0000000000007941 */ /* 0x000fea0003800000 */
.L_x_1596:
[-C--:B------:R-:W-:Y:S01]  /*b4f0*/  IMAD R214, R223, R72.reuse, R214 ;  /* 0x00000048dfd67224 */ /* 0x080fe200078e02d6 */
[----:B------:R-:W-:Y:S01]  /*b500*/  PLOP3.LUT P0, PT, PT, PT, PT, 0x80, 0x0 ;  /* 0x000000000000781c */ /* 0x000fe20003f0f070 */
[----:B------:R-:W-:Y:S01]  /*b510*/  IMAD.MOV.U32 R5, RZ, RZ, RZ ;  /* 0x000000ffff057224 */ /* 0x000fe200078e00ff */
[----:B------:R-:W-:Y:S01]  /*b520*/  CS2R R118, SRZ ;  /* 0x0000000000767805 */ /* 0x000fe2000001ff00 */
[----:B------:R-:W-:Y:S01]  /*b530*/  IMAD.MOV.U32 R2, RZ, RZ, RZ ;  /* 0x000000ffff027224 */ /* 0x000fe200078e00ff */
[----:B------:R-:W-:Y:S02]  /*b540*/  VIADDMNMX R72, R214, R72, R9, PT ;  /* 0x00000048d6487246 */ /* 0x000fe40003800109 */
[----:B------:R-:W-:Y:S02]  /*b550*/  CS2R R116, SRZ ;  /* 0x0000000000747805 */ /* 0x000fe4000001ff00 */
[----:B------:R-:W-:Y:S02]  /*b560*/  CS2R R114, SRZ ;  /* 0x0000000000727805 */ /* 0x000fe4000001ff00 */
[----:B------:R-:W-:-:S02]  /*b570*/  CS2R R112, SRZ ;  /* 0x0000000000707805 */ /* 0x000fc4000001ff00 */
[----:B------:R-:W-:Y:S02]  /*b580*/  ISETP.GT.AND P1, PT, R72, R214, PT ;  /* 0x000000d64800720c */ /* 0x000fe40003f24270 */
        /* <DEDUP_REMOVED lines=38> */
[----:B--2---:R-:W-:Y:S02]  /*b7f0*/  CS2R R34, SRZ ;  /* 0x0000000000227805 */ /* 0x004fe4000001ff00 */
[----:B---3--:R-:W-:Y:S02]  /*b800*/  CS2R R32, SRZ ;  /* 0x0000000000207805 */ /* 0x008fe4000001ff00 */
[----:B------:R-:W-:-:S02]  /*b810*/  CS2R R30, SRZ ;  /* 0x00000000001e7805 */ /* 0x000fc4000001ff00 */
[----:B0-----:R-:W-:Y:S02]  /*b820*/  CS2R R28, SRZ ;  /* 0x00000000001c7805 */ /* 0x001fe4000001ff00 */
[----:B------:R-:W-:Y:S02]  /*b830*/  CS2R R26, SRZ ;  /* 0x00000000001a7805 */ /* 0x000fe4000001ff00 */
        /* <DEDUP_REMOVED lines=32> */
.L_x_1599:
        /* <DEDUP_REMOVED lines=12> */
.L_x_1603:
[----:B-1----:R1:W2:Y:S02]  /*bb00*/  SYNCS.PHASECHK.TRANS64.TRYWAIT P0, [R16+URZ+0x30800], R3 ;  /* 0x03080003100075a7 */ /* 0x0022a4000800017f */
[----:B--2---:R-:W-:Y:S05]  /*bb10*/  @!P0 NANOSLEEP.SYNCS 0x989680 ;  /* 0x009896800000895d */ /* 0x004fea0003900000 */
[----:B------:R-:W2:Y:S02]  /*bb20*/  @!P0 SYNCS.PHASECHK.TRANS64 P0, [R16+URZ+0x30800], R3 ;  /* 0x03080003100085a7 */ /* 0x000ea4000800007f */
[----:B--2---:R-:W-:Y:S05]  /*bb30*/  @!P0 BRA `(.L_x_1603) ;  /* 0xfffffffc00f08947 */ /* 0x004fea000383ffff */
.L_x_1602:
[----:B------:R-:W-:Y:S05]  /*bb40*/  BSYNC B0 ;  /* 0x0000000000007941 */ /* 0x000fea0003800000 */
.L_x_1601:
[----:B------:R-:W-:Y:S05]  /*bb50*/  BRA `(.L_x_1604) ;  /* 0x0000007400b47947 */ /* 0x000fea0003800000 */
.L_x_1600:
[----:B------:R-:W-:Y:S01]  /*bb60*/  LOP3.LUT P0, RZ, R221, 0x3ff, RZ, 0xc0, !PT ;  /* 0x000003ffddff7812 */ /* 0x000fe2000780c0ff */
[----:B------:R-:W-:Y:S01]  /*bb70*/  ULDC.64 UR4, c[0x0][0x3f8] ;  /* 0x0000fe0000047ab9 */ /* 0x000fe20000000a00 */
[----:B-----5:R-:W-:Y:S01]  /*bb80*/  SHF.R.S32.HI R0, RZ, 0x1f, R146 ;  /* 0x0000001fff007819 */ /* 0x020fe20000011492 */
[----:B------:R-:W-:Y:S01]  /*bb90*/  ULDC.64 UR6, c[0x0][0x408] ;  /* 0x0001020000067ab9 */ /* 0x000fe20000000a00 */
[----:B------:R-:W-:-:S04]  /*bba0*/  IMAD.WIDE.U32 R24, R146, UR4, RZ ;  /* 0x0000000492187c25 */ /* 0x000fc8000f8e00ff */
[C---:B------:R-:W-:Y:S02]  /*bbb0*/  IMAD R3, R0.reuse, UR4, RZ ;  /* 0x0000000400037c24 */ /* 0x040fe4000f8e02ff */
[----:B------:R-:W-:Y:S02]  /*bbc0*/  IMAD R5, R0, UR6, RZ ;  /* 0x0000000600057c24 */ /* 0x000fe4000f8e02ff */
[C---:B------:R-:W-:Y:S02]  /*bbd0*/  IMAD R3, R146.reuse, UR5, R3 ;  /* 0x0000000592037c24 */ /* 0x040fe4000f8e0203 */
[C---:B------:R-:W-:Y:S02]  /*bbe0*/  IMAD R5, R146.reuse, UR7, R5 ;  /* 0x0000000792057c24 */ /* 0x040fe4000f8e0205 */
[----:B------:R-:W-:-:S04]  /*bbf0*/  IMAD.WIDE.U32 R146, R146, UR6, RZ ;  /* 0x0000000692927c25 */ /* 0x000fc8000f8e00ff */
[----:B------:R-:W-:Y:S02]  /*bc00*/  IMAD.IADD R27, R3, 0x1, R25 ;  /* 0x00000001031b7824 */ /* 0x000fe400078e0219 */
[----:B------:R-:W-:Y:S01]  /*bc10*/  IMAD.IADD R29, R5, 0x1, R147 ;  /* 0x00000001051d7824 */ /* 0x000fe200078e0293 */
        /* <DEDUP_REMOVED lines=17> */
.L_x_1605:
[----:B------:R-:W-:Y:S01]  /*bd30*/  ULDC.U8 UR4, c[0x0][0x410] ;  /* 0x0001040000047ab9 */ /* 0x000fe20000000000 */
[----:B------:R-:W-:Y:S01]  /*bd40*/  BSSY B0, `(.L_x_1606) ;  /* 0x0000746000007945 */ /* 0x000fe20003800000 */
[----:B------:R-:W-:Y:S01]  /*bd50*/  ISETP.NE.AND P0, PT, RZ, UR4, PT ;  /* 0x00000004ff007c0c */ /* 0x000fe2000bf05270 */
[----:B------:R-:W-:-:S12]  /*bd60*/  IMAD.IADD R8, R195, 0x1, R213 ;  /* 0x00000001c3087824 */ /* 0x000fd800078e02d5 */
[----:B------:R-:W-:Y:S05]  /*bd70*/  @!P0 BRA `(.L_x_1607) ;  /* 0x00000038008c8947 */ /* 0x000fea0003800000 */
[----:B------:R-:W0:Y:S01]  /*bd80*/  LDC R73, c[0x0][0x448] ;  /* 0x00011200ff497b82 */ /* 0x000e220000000800 */
[----:B------:R-:W-:Y:S01]  /*bd90*/  LEA.HI R34, R31, R26, RZ, 0x2 ;  /* 0x0000001a1f227211 */ /* 0x000fe200078f10ff */
[----:B------:R-:W-:Y:S01]  /*bda0*/  ULDC.64 UR4, c[0x0][0x3f8] ;  /* 0x0000fe0000047ab9 */ /* 0x000fe20000000a00 */
[----:B------:R-:W-:Y:S01]  /*bdb0*/  ULDC.64 UR6, c[0x0][0x408] ;  /* 0x0001020000067ab9 */ /* 0x000fe20000000a00 */
[----:B------:R-:W-:Y:S01]  /*bdc0*/  IMAD.MOV.U32 R4, RZ, RZ, R24 ;  /* 0x000000ffff047224 */ /* 0x000fe200078e0018 */
[----:B------:R-:W-:Y:S01]  /*bdd0*/  LOP3.LUT R3, R34, 0xfffffffc, RZ, 0xc0, !PT ;  /* 0xfffffffc22037812 */ /* 0x000fe200078ec0ff */
[----:B------:R-:W-:Y:S01]  /*bde0*/  IMAD.MOV.U32 R6, RZ, RZ, R146 ;  /* 0x000000ffff067224 */ /* 0x000fe200078e0092 */
[----:B------:R-:W-:Y:S01]  /*bdf0*/  SHF.R.S32.HI R64, RZ, 0x1f, R205 ;  /* 0x0000001fff407819 */ /* 0x000fe200000114cd */
[----:B------:R-:W-:Y:S01]  /*be00*/  IMAD.MOV.U32 R7, RZ, RZ, R29 ;  /* 0x000000ffff077224 */ /* 0x000fe200078e001d */
[----:B------:R-:W-:Y:S01]  /*be10*/  SHF.R.S32.HI R62, RZ, 0x1f, R203 ;  /* 0x0000001fff3e7819 */ /* 0x000fe200000114cb */
[----:B------:R-:W-:Y:S01]  /*be20*/  IMAD.IADD R3, R26, 0x1, -R3 ;  /* 0x000000011a037824 */ /* 0x000fe200078e0a03 */
[----:B------:R-:W-:-:S02]  /*be30*/  SHF.R.S32.HI R85, RZ, 0x1f, R208 ;  /* 0x0000001fff557819 */ /* 0x000fc400000114d0 */
[----:B------:R-:W-:Y:S01]  /*be40*/  SHF.R.S32.HI R63, RZ, 0x1f, R204 ;  /* 0x0000001fff3f7819 */ /* 0x000fe200000114cc */
[----:B------:R-:W-:Y:S01]  /*be50*/  IMAD R3, R3, 0x40, R8 ;  /* 0x0000004003037824 */ /* 0x000fe200078e0208 */
[----:B------:R-:W-:Y:S02]  /*be60*/  SHF.R.S32.HI R65, RZ, 0x1f, R206 ;  /* 0x0000001fff417819 */ /* 0x000fe400000114ce */
[----:B0-----:R-:W-:-:S13]  /*be70*/  ISETP.NE.AND P0, PT, R73, 0x1, PT ;  /* 0x000000014900780c */ /* 0x001fda0003f05270 */
[----:B------:R-:W0:Y:S08]  /*be80*/  @P0 LDC R0, c[0x0][0x44c] ;  /* 0x00011300ff000b82 */ /* 0x000e300000000800 */
[----:B------:R-:W1:Y:S01]  /*be90*/  @P0 LDC R5, c[0x0][0x450] ;  /* 0x00011400ff050b82 */ /* 0x000e620000000800 */
[----:B0-----:R-:W-:-:S05]  /*bea0*/  @P0 IMAD.HI.U32 R0, R3, R0, RZ ;  /* 0x0000000003000227 */ /* 0x001fca00078e00ff */
[----:B-1----:R-:W-:Y:S01]  /*beb0*/  @P0 SHF.R.U32.HI R3, RZ, R5, R0 ;  /* 0x00000005ff030219 */ /* 0x002fe20000011600 */
[----:B------:R-:W-:-:S03]  /*bec0*/  IMAD.MOV.U32 R5, RZ, RZ, R27 ;  /* 0x000000ffff057224 */ /* 0x000fc600078e001b */
[----:B------:R-:W-:Y:S01]  /*bed0*/  SHF.R.S32.HI R0, RZ, 0x1f, R3 ;  /* 0x0000001fff007819 */ /* 0x000fe20000011403 */
[----:B------:R-:W-:-:S04]  /*bee0*/  IMAD.WIDE.U32 R4, R3, UR4, R4 ;  /* 0x0000000403047c25 */ /* 0x000fc8000f8e0004 */
[C---:B------:R-:W-:Y:S02]  /*bef0*/  IMAD R10, R0.reuse, UR4, RZ ;  /* 0x00000004000a7c24 */ /* 0x040fe4000f8e02ff */
[----:B------:R-:W-:Y:S02]  /*bf00*/  IMAD R0, R0, UR6, RZ ;  /* 0x0000000600007c24 */ /* 0x000fe4000f8e02ff */
[C---:B------:R-:W-:Y:S01]  /*bf10*/  IMAD R9, R3.reuse, UR5, R10 ;  /* 0x0000000503097c24 */ /* 0x040fe2000f8e020a */
[----:B------:R-:W-:Y:S01]  /*bf20*/  ULDC.64 UR4, c[0x0][0x3e8] ;  /* 0x0000fa0000047ab9 */ /* 0x000fe20000000a00 */
[----:B------:R-:W-:-:S04]  /*bf30*/  IMAD.WIDE.U32 R6, R3, UR6, R6 ;  /* 0x0000000603067c25 */ /* 0x000fc8000f8e0006 */
[----:B------:R-:W-:Y:S01]  /*bf40*/  IMAD R11, R3, UR7, R0 ;  /* 0x00000007030b7c24 */ /* 0x000fe2000f8e0200 */
[----:B------:R-:W-:Y:S01]  /*bf50*/  ULDC.64 UR6, c[0x0][0x400] ;  /* 0x0001000000067ab9 */ /* 0x000fe20000000a00 */
[----:B------:R-:W-:Y:S01]  /*bf60*/  IMAD.IADD R9, R5, 0x1, R9 ;  /* 0x0000000105097824 */ /* 0x000fe200078e0209 */
[----:B------:R-:W-:Y:S01]  /*bf70*/  LEA R3, P0, R4, UR4, 0x1 ;  /* 0x0000000404037c11 */ /* 0x000fe2000f8008ff */
[----:B------:R-:W-:Y:S01]  /*bf80*/  IMAD.IADD R5, R7, 0x1, R11 ;  /* 0x0000000107057824 */ /* 0x000fe200078e020b */
[----:B------:R-:W-:Y:S01]  /*bf90*/  LEA R0, P1, R6, UR6, 0x1 ;  /* 0x0000000606007c11 */ /* 0x000fe2000f8208ff */
[----:B------:R-:W-:Y:S01]  /*bfa0*/  UMOV UR4, 0xffffffff ;  /* 0xffffffff00047882 */ /* 0x000fe20000000000 */
[----:B------:R-:W-:Y:S02]  /*bfb0*/  LEA.HI.X R4, R4, UR5, R9, 0x1, P0 ;  /* 0x0000000504047c11 */ /* 0x000fe400080f0c09 */
[----:B------:R-:W-:Y:S01]  /*bfc0*/  LEA.HI.X R5, R6, UR7, R5, 0x1, P1 ;  /* 0x0000000706057c11 */ /* 0x000fe200088f0c05 */
[----:B------:R-:W-:Y:S08]  /*bfd0*/  BRA.DIV UR4, `(.L_x_1608) ;  /* 0x0000021204c47947 */ /* 0x000ff0000b800000 */
[----:B------:R0:W1:Y:S04]  /*bfe0*/  SHFL.IDX PT, R7, R4, RZ, 0x1c1f ;  /* 0x001c1fff04077589 */ /* 0x00006800000e0000 */
[----:B------:R0:W2:Y:S04]  /*bff0*/  SHFL.IDX PT, R6, R3, RZ, 0x1c1f ;  /* 0x001c1fff03067589 */ /* 0x0000a800000e0000 */
[----:B------:R0:W3:Y:S04]  /*c000*/  SHFL.IDX PT, R9, R5, RZ, 0x1c1f ;  /* 0x001c1fff05097589 */ /* 0x0000e800000e0000 */
[----:B------:R0:W4:Y:S02]  /*c010*/  SHFL.IDX PT, R14, R0, RZ, 0x1c1f ;  /* 0x001c1fff000e7589 */ /* 0x00012400000e0000 */
.L_x_1956:
[----:B------:R-:W-:Y:S01]  /*c020*/  IMAD R73, R196, R73, RZ ;  /* 0x00000049c4497224 */ /* 0x000fe200078e02ff */
[----:B------:R-:W-:Y:S01]  /*c030*/  BSSY B1, `(.L_x_1609) ;  /* 0x000004f000017945 */ /* 0x000fe20003800000 */
[----:B------:R-:W-:Y:S02]  /*c040*/  CS2R R58, SRZ ;  /* 0x00000000003a7805 */ /* 0x000fe4000001ff00 */
[----:B------:R-:W-:Y:S02]  /*c050*/  CS2R R54, SRZ ;  /* 0x0000000000367805 */ /* 0x000fe4000001ff00 */
[----:B------:R-:W-:Y:S02]  /*c060*/  CS2R R50, SRZ ;  /* 0x0000000000327805 */ /* 0x000fe4000001ff00 */
[----:B------:R-:W-:Y:S02]  /*c070*/  ISETP.GE.AND P0, PT, R8, R73, PT ;  /* 0x000000490800720c */ /* 0x000fe40003f06270 */
        /* <DEDUP_REMOVED lines=10> */
[----:B------:R-:W-:Y:S01]  /*c120*/  ULDC UR4, c[0x0][0x3f4] ;  /* 0x0000fd0000047ab9 */ /* 0x000fe20000000800 */
[----:B------:R-:W-:Y:S02]  /*c130*/  CS2R R60, SRZ ;  /* 0x00000000003c7805 */ /* 0x000fe4000001ff00 */
[----:B------:R-:W-:Y:S02]  /*c140*/  ISETP.GE.AND P3, PT, R206, UR4, PT ;  /* 0x00000004ce007c0c */ /* 0x000fe4000bf66270 */
[----:B------:R-:W-:Y:S02]  /*c150*/  CS2R R58, SRZ ;  /* 0x00000000003a7805 */ /* 0x000fe4000001ff00 */
[----:B------:R-:W-:Y:S02]  /*c160*/  ISETP.GE.AND P2, PT, R204, UR4, PT ;  /* 0x00000004cc007c0c */ /* 0x000fe4000bf46270 */
[----:B------:R-:W-:Y:S02]  /*c170*/  ISETP.GE.AND P1, PT, R205, UR4, PT ;  /* 0x00000004cd007c0c */ /* 0x000fe4000bf26270 */
[----:B------:R-:W-:-:S02]  /*c180*/  ISETP.GE.AND P0, PT, R203, UR4, PT ;  /* 0x00000004cb007c0c */ /* 0x000fc4000bf06270 */
[----:B------:R-:W-:-:S03]  /*c190*/  ISETP.GE.AND P4, PT, R192, UR4, PT ;  /* 0x00000004c0007c0c */ /* 0x000fc6000bf86270 */
[C---:B------:R-:W-:Y:S01]  /*c1a0*/  @!P3 IMAD.SHL.U32 R31, R206.reuse, 0x2, RZ ;  /* 0x00000002ce1fb824 */ /* 0x040fe200078e00ff */
[----:B------:R-:W-:-:S03]  /*c1b0*/  @!P3 SHF.L.U64.HI R10, R206, 0x1, R65 ;  /* 0x00000001ce0ab819 */ /* 0x000fc60000010241 */
[C---:B------:R-:W-:Y:S01]  /*c1c0*/  @!P2 IMAD.SHL.U32 R27, R204.reuse, 0x2, RZ ;  /* 0x00000002cc1ba824 */ /* 0x040fe200078e00ff */
[----:B------:R-:W-:Y:S01]  /*c1d0*/  @!P2 SHF.L.U64.HI R12, R204, 0x1, R63 ;  /* 0x00000001cc0ca819 */ /* 0x000fe2000001023f */
[----:B------:R-:W-:Y:S01]  /*c1e0*/  @!P1 IMAD.SHL.U32 R21, R205, 0x2, RZ ;  /* 0x00000002cd159824 */ /* 0x000fe200078e00ff */
[-C--:B--2---:R-:W-:Y:S01]  /*c1f0*/  @!P3 IADD3 R32, P6, R6, R31.reuse, RZ ;  /* 0x0000001f0620b210 */ /* 0x084fe20007fde0ff */
[C---:B------:R-:W-:Y:S01]  /*c200*/  @!P0 IMAD.SHL.U32 R11, R203.reuse, 0x2, RZ ;  /* 0x00000002cb0b8824 */ /* 0x040fe200078e00ff */
[----:B----4-:R-:W-:Y:S01]  /*c210*/  @!P3 IADD3 R30, P5, R14, R31, RZ ;  /* 0x0000001f0e1eb210 */ /* 0x010fe20007fbe0ff */
[----:B---3--:R-:W-:Y:S01]  /*c220*/  @!P4 IMAD.MOV.U32 R15, RZ, RZ, R9 ;  /* 0x000000ffff0fc224 */ /* 0x008fe200078e0009 */
[----:B------:R-:W-:Y:S01]  /*c230*/  @!P0 SHF.L.U64.HI R42, R203, 0x1, R62 ;  /* 0x00000001cb2a8819 */ /* 0x000fe2000001023e */
[--C-:B-1----:R-:W-:Y:S01]  /*c240*/  @!P3 IMAD.X R33, R7, 0x1, R10.reuse, P6 ;  /* 0x000000010721b824 */ /* 0x102fe200030e060a */
[-C--:B------:R-:W-:Y:S01]  /*c250*/  @!P2 IADD3 R28, P6, R6, R27.reuse, RZ ;  /* 0x0000001b061ca210 */ /* 0x080fe20007fde0ff */
[----:B------:R-:W-:Y:S01]  /*c260*/  @!P3 IMAD.X R31, R9, 0x1, R10, P5 ;  /* 0x00000001091fb824 */ /* 0x000fe200028e060a */
[----:B------:R-:W-:Y:S01]  /*c270*/  @!P2 IADD3 R26, P5, R14, R27, RZ ;  /* 0x0000001b0e1aa210 */ /* 0x000fe20007fbe0ff */
[----:B------:R-:W-:Y:S01]  /*c280*/  @!P4 IMAD.WIDE R36, R192, 0x2, R6 ;  /* 0x00000002c024c825 */ /* 0x000fe200078e0206 */
[----:B------:R-:W-:-:S03]  /*c290*/  @!P1 SHF.L.U64.HI R10, R205, 0x1, R64 ;  /* 0x00000001cd0a9819 */ /* 0x000fc60000010240 */
[--C-:B------:R-:W-:Y:S01]  /*c2a0*/  @!P2 IMAD.X R29, R7, 0x1, R12.reuse, P6 ;  /* 0x00000001071da824 */ /* 0x100fe200030e060c */
[-C--:B------:R-:W-:Y:S01]  /*c2b0*/  @!P1 IADD3 R24, P6, R6, R21.reuse, RZ ;  /* 0x0000001506189210 */ /* 0x080fe20007fde0ff */
[----:B------:R-:W-:Y:S01]  /*c2c0*/  @!P2 IMAD.X R27, R9, 0x1, R12, P5 ;  /* 0x00000001091ba824 */ /* 0x000fe200028e060c */
[----:B------:R-:W-:Y:S01]  /*c2d0*/  ISETP.GE.AND P5, PT, R208, UR4, PT ;  /* 0x00000004d0007c0c */ /* 0x000fe2000bfa6270 */
[----:B------:R-:W-:Y:S01]  /*c2e0*/  @!P4 IMAD.WIDE R38, R192, 0x2, R14 ;  /* 0x00000002c026c825 */ /* 0x000fe200078e020e */
[----:B------:R1:W5:Y:S03]  /*c2f0*/  @!P4 LD.E.64 R60, desc[UR46][R36.64] ;  /* 0x0000002e243cc980 */ /* 0x000366000c101b00 */
[--C-:B------:R-:W-:Y:S01]  /*c300*/  @!P1 IMAD.X R25, R7, 0x1, R10.reuse, P6 ;  /* 0x0000000107199824 */ /* 0x100fe200030e060a */
[----:B------:R-:W-:Y:S01]  /*c310*/  @!P1 IADD3 R20, P6, R14, R21, RZ ;  /* 0x000000150e149210 */ /* 0x000fe20007fde0ff */
[----:B------:R2:W5:Y:S04]  /*c320*/  @!P4 LD.E.64 R58, desc[UR46][R38.64] ;  /* 0x0000002e263ac980 */ /* 0x000568000c101b00 */
[----:B------:R-:W-:Y:S01]  /*c330*/  @!P1 IMAD.X R21, R9, 0x1, R10, P6 ;  /* 0x0000000109159824 */ /* 0x000fe200030e060a */
[----:B------:R-:W-:Y:S01]  /*c340*/  @!P0 IADD3 R12, P6, R6, R11, RZ ;  /* 0x0000000b060c8210 */ /* 0x000fe20007fde0ff */
[----:B------:R-:W-:-:S04]  /*c350*/  @!P5 IMAD.SHL.U32 R15, R208, 0x2, RZ ;  /* 0x00000002d00fd824 */ /* 0x000fc800078e00ff */
[--C-:B------:R-:W-:Y:S01]  /*c360*/  @!P0 IMAD.X R13, R7, 0x1, R42.reuse, P6 ;  /* 0x00000001070d8824 */ /* 0x100fe200030e062a */
[----:B------:R-:W-:Y:S02]  /*c370*/  @!P0 IADD3 R10, P6, R14, R11, RZ ;  /* 0x0000000b0e0a8210 */ /* 0x000fe40007fde0ff */
[----:B------:R-:W-:Y:S02]  /*c380*/  @!P5 SHF.L.U64.HI R40, R208, 0x1, R85 ;  /* 0x00000001d028d819 */ /* 0x000fe40000010255 */
[-C--:B------:R-:W-:Y:S01]  /*c390*/  @!P5 IADD3 R6, P4, R6, R15.reuse, RZ ;  /* 0x0000000f0606d210 */ /* 0x080fe20007f9e0ff */
[----:B------:R-:W-:Y:S01]  /*c3a0*/  @!P0 IMAD.X R11, R9, 0x1, R42, P6 ;  /* 0x00000001090b8824 */ /* 0x000fe200030e062a */
[----:B------:R-:W-:Y:S02]  /*c3b0*/  @!P5 IADD3 R14, P6, R14, R15, RZ ;  /* 0x0000000f0e0ed210 */ /* 0x000fe40007fde0ff */
        /* <DEDUP_REMOVED lines=8> */
[----:B-1----:R-:W-:Y:S02]  /*c440*/  CS2R R36, SRZ ;  /* 0x0000000000247805 */ /* 0x002fe4000001ff00 */
[----:B--2---:R-:W-:Y:S01]  /*c450*/  CS2R R38, SRZ ;  /* 0x0000000000267805 */ /* 0x004fe2000001ff00 */
[--C-:B------:R-:W-:Y:S01]  /*c460*/  @!P5 IMAD.X R7, R7, 0x1, R40.reuse, P4 ;  /* 0x000000010707d824 */ /* 0x100fe200020e0628 */
[----:B------:R1:W5:Y:S01]  /*c470*/  @!P3 LD.E.64 R56, desc[UR46][R32.64] ;  /* 0x0000002e2038b980 */ /* 0x000362000c101b00 */
[----:B------:R-:W-:-:S03]  /*c480*/  @!P5 IMAD.X R15, R9, 0x1, R40, P6 ;  /* 0x00000001090fd824 */ /* 0x000fc600030e0628 */
[----:B------:R1:W5:Y:S04]  /*c490*/  @!P3 LD.E.64 R54, desc[UR46][R30.64] ;  /* 0x0000002e1e36b980 */ /* 0x000368000c101b00 */
[----:B------:R1:W5:Y:S04]  /*c4a0*/  @!P2 LD.E.64 R52, desc[UR46][R28.64] ;  /* 0x0000002e1c34a980 */ /* 0x000368000c101b00 */
[----:B------:R1:W5:Y:S04]  /*c4b0*/  @!P2 LD.E.64 R50, desc[UR46][R26.64] ;  /* 0x0000002e1a32a980 */ /* 0x000368000c101b00 */
[----:B------:R1:W5:Y:S04]  /*c4c0*/  @!P1 LD.E.64 R48, desc[UR46][R24.64] ;  /* 0x0000002e18309980 */ /* 0x000368000c101b00 */
[----:B------:R1:W5:Y:S04]  /*c4d0*/  @!P1 LD.E.64 R46, desc[UR46][R20.64] ;  /* 0x0000002e142e9980 */ /* 0x000368000c101b00 */
[----:B------:R1:W5:Y:S04]  /*c4e0*/  @!P0 LD.E.64 R44, desc[UR46][R12.64] ;  /* 0x0000002e0c2c8980 */ /* 0x000368000c101b00 */
[----:B------:R1:W5:Y:S04]  /*c4f0*/  @!P0 LD.E.64 R42, desc[UR46][R10.64] ;  /* 0x0000002e0a2a8980 */ /* 0x000368000c101b00 */
[----:B------:R1:W5:Y:S04]  /*c500*/  @!P5 LD.E.64 R36, desc[UR46][R6.64] ;  /* 0x0000002e0624d980 */ /* 0x000368000c101b00 */
[----:B------:R1:W5:Y:S02]  /*c510*/  @!P5 LD.E.64 R38, desc[UR46][R14.64] ;  /* 0x0000002e0e26d980 */ /* 0x000364000c101b00 */
.L_x_1610:
[----:B------:R-:W-:Y:S05]  /*c520*/  BSYNC B1 ;  /* 0x0000000000017941 */ /* 0x000fea0003800000 */
.L_x_1609:
[----:B-12--5:R-:W-:Y:S01]  /*c530*/  IMAD.MOV.U32 R6, RZ, RZ, R58 ;  /* 0x000000ffff067224 */ /* 0x026fe200078e003a */
[----:B------:R-:W-:Y:S01]  /*c540*/  UMOV UR4, 0xffffffff ;  /* 0xffffffff00047882 */ /* 0x000fe20000000000 */
[----:B------:R-:W-:Y:S01]  /*c550*/  IMAD.MOV.U32 R7, RZ, RZ, R59 ;  /* 0x000000ffff077224 */ /* 0x000fe200078e003b */
[----:B------:R-:W-:Y:S01]  /*c560*/  CS2R R30, SRZ ;  /* 0x00000000001e7805 */ /* 0x000fe2000001ff00 */
[----:B---3--:R-:W-:Y:S01]  /*c570*/  IMAD.MOV.U32 R9, RZ, RZ, R54 ;  /* 0x000000ffff097224 */ /* 0x008fe200078e0036 */
        /* <DEDUP_REMOVED lines=43> */
[----:B------:R-:W-:Y:S02]  /*c830*/  PRMT R77, R9, 0x7610, R77 ;  /* 0x00007610094d7816 */ /* 0x000fe4000000004d */
[----:B------:R-:W-:Y:S01]  /*c840*/  PRMT R76, R10, 0x7610, R76 ;  /* 0x000076100a4c7816 */ /* 0x000fe2000000004c */
[----:B------:R-:W-:Y:S06]  /*c850*/  BRA.DIV UR4, `(.L_x_1611) ;  /* 0x0000020e04147947 */ /* 0x000fec000b800000 */
[----:B------:R1:W2:Y:S04]  /*c860*/  SHFL.IDX PT, R7, R4, 0x1, 0x1c1f ;  /* 0x003c1f0004077f89 */ /* 0x0002a800000e0000 */
[----:B------:R1:W3:Y:S04]  /*c870*/  SHFL.IDX PT, R6, R3, 0x1, 0x1c1f ;  /* 0x003c1f0003067f89 */ /* 0x0002e800000e0000 */
[----:B0-----:R-:W0:Y:S04]  /*c880*/  SHFL.IDX PT, R5, R5, 0x1, 0x1c1f ;  /* 0x003c1f0005057f89 */ /* 0x001e2800000e0000 */
[----:B-1----:R-:W0:Y:S02]  /*c890*/  SHFL.IDX PT, R0, R0, 0x1, 0x1c1f ;  /* 0x003c1f0000007f89 */ /* 0x002e2400000e0000 */
.L_x_1962:
[----:B------:R-:W-:Y:S01]  /*c8a0*/  VIADD R8, R8, 0x40 ;  /* 0x0000004008087836 */ /* 0x000fe20000000000 */
[----:B------:R-:W-:Y:S01]  /*c8b0*/  SHF.R.S32.HI R34, RZ, 0x1f, R34 ;  /* 0x0000001fff227819 */ /* 0x000fe20000011422 */
[----:B------:R-:W-:Y:S01]  /*c8c0*/  BSSY B1, `(.L_x_1612) ;  /* 0x0000056000017945 */ /* 0x000fe20003800000 */
[----:B------:R-:W-:Y:S02]  /*c8d0*/  LOP3.LUT R3, R209, 0x18, R22, 0xf8, !PT ;  /* 0x00000018d1037812 */ /* 0x000fe400078ef816 */
[----:B------:R-:W-:Y:S02]  /*c8e0*/  CS2R R32, SRZ ;  /* 0x0000000000207805 */ /* 0x000fe4000001ff00 */
[----:B------:R-:W-:Y:S02]  /*c8f0*/  LEA.HI R34, R34, R195, RZ, 0x3 ;  /* 0x000000c322227211 */ /* 0x000fe400078f18ff */
[----:B------:R-:W-:Y:S02]  /*c900*/  CS2R R26, SRZ ;  /* 0x00000000001a7805 */ /* 0x000fe4000001ff00 */
[----:B------:R-:W-:-:S02]  /*c910*/  ISETP.GE.AND P1, PT, R8, R73, PT ;  /* 0x000000490800720c */ /* 0x000fc40003f26270 */
[----:B------:R-:W-:Y:S02]  /*c920*/  CS2R R20, SRZ ;  /* 0x0000000000147805 */ /* 0x000fe4000001ff00 */
[----:B------:R-:W-:Y:S02]  /*c930*/  LOP3.LUT R34, R34, 0xfffffff8, RZ, 0xc0, !PT ;  /* 0xfffffff822227812 */ /* 0x000fe400078ec0ff */
[----:B------:R-:W-:Y:S02]  /*c940*/  CS2R R12, SRZ ;  /* 0x00000000000c7805 */ /* 0x000fe4000001ff00 */
[----:B------:R-:W-:Y:S02]  /*c950*/  LOP3.LUT R4, R3, R210, RZ, 0x3c, !PT ;  /* 0x000000d203047212 */ /* 0x000fe400078e3cff */
[----:B------:R-:W-:Y:S02]  /*c960*/  CS2R R8, SRZ ;  /* 0x0000000000087805 */ /* 0x000fe4000001ff00 */
[----:B------:R-:W-:Y:S01]  /*c970*/  CS2R R40, SRZ ;  /* 0x0000000000287805 */ /* 0x000fe2000001ff00 */
[----:B------:R-:W-:Y:S01]  /*c980*/  IMAD.IADD R34, R195, 0x1, -R34 ;  /* 0x00000001c3227824 */ /* 0x000fe200078e0a22 */
[----:B------:R-:W-:Y:S01]  /*c990*/  CS2R R28, SRZ ;  /* 0x00000000001c7805 */ /* 0x000fe2000001ff00 */
[----:B------:R-:W-:Y:S01]  /*c9a0*/  IMAD.IADD R3, R211, 0x1, R4 ;  /* 0x00000001d3037824 */ /* 0x000fe200078e0204 */
[----:B------:R-:W-:-:S02]  /*c9b0*/  CS2R R24, SRZ ;  /* 0x0000000000187805 */ /* 0x000fc4000001ff00 */
[----:B----4-:R-:W-:Y:S02]  /*c9c0*/  CS2R R14, SRZ ;  /* 0x00000000000e7805 */ /* 0x010fe4000001ff00 */
[----:B------:R-:W-:Y:S02]  /*c9d0*/  LOP3.LUT P0, RZ, R34, 0x4, RZ, 0xc0, !PT ;  /* 0x0000000422ff7812 */ /* 0x000fe4000780c0ff */
[----:B------:R-:W-:Y:S01]  /*c9e0*/  CS2R R34, SRZ ;  /* 0x0000000000227805 */ /* 0x000fe2000001ff00 */
[----:B------:R-:W-:Y:S01]  /*c9f0*/  IMAD R3, R3, 0x2, R16 ;  /* 0x0000000203037824 */ /* 0x000fe200078e0210 */
[----:B------:R-:W-:Y:S01]  /*ca00*/  CS2R R10, SRZ ;  /* 0x00000000000a7805 */ /* 0x000fe2000001ff00 */
[----:B------:R-:W-:Y:S08]  /*ca10*/  @P1 BRA `(.L_x_1613) ;  /* 0x0000000400001947 */ /* 0x000ff00003800000 */
[----:B------:R-:W-:Y:S01]  /*ca20*/  ULDC UR4, c[0x0][0x3f4] ;  /* 0x0000fd0000047ab9 */ /* 0x000fe20000000800 */
[----:B------:R-:W-:Y:S02]  /*ca30*/  CS2R R40, SRZ ;  /* 0x0000000000287805 */ /* 0x000fe4000001ff00 */
[----:B------:R-:W-:Y:S02]  /*ca40*/  ISETP.GE.AND P4, PT, R206, UR4, PT ;  /* 0x00000004ce007c0c */ /* 0x000fe4000bf86270 */
[----:B------:R-:W-:Y:S02]  /*ca50*/  CS2R R30, SRZ ;  /* 0x00000000001e7805 */ /* 0x000fe4000001ff00 */
[----:B------:R-:W-:Y:S02]  /*ca60*/  ISETP.GE.AND P3, PT, R204, UR4, PT ;  /* 0x00000004cc007c0c */ /* 0x000fe4000bf66270 */
[----:B------:R-:W-:Y:S02]  /*ca70*/  ISETP.GE.AND P2, PT, R205, UR4, PT ;  /* 0x00000004cd007c0c */ /* 0x000fe4000bf46270 */
[----:B------:R-:W-:-:S05]  /*ca80*/  ISETP.GE.AND P1, PT, R203, UR4, PT ;  /* 0x00000004cb007c0c */ /* 0x000fca000bf26270 */
[C---:B------:R-:W-:Y:S01]  /*ca90*/  @!P4 IMAD.SHL.U32 R9, R206.reuse, 0x2, RZ ;  /* 0x00000002ce09c824 */ /* 0x040fe200078e00ff */
[----:B------:R-:W-:-:S03]  /*caa0*/  @!P4 SHF.L.U64.HI R4, R206, 0x1, R65 ;  /* 0x00000001ce04c819 */ /* 0x000fc60000010241 */
[C---:B------:R-:W-:Y:S01]  /*cab0*/  @!P3 IMAD.SHL.U32 R71, R204.reuse, 0x2, RZ ;  /* 0x00000002cc47b824 */ /* 0x040fe200078e00ff */
[----:B------:R-:W-:Y:S01]  /*cac0*/  @!P3 SHF.L.U64.HI R12, R204, 0x1, R63 ;  /* 0x00000001cc0cb819 */ /* 0x000fe2000001023f */
[----:B------:R-:W-:Y:S01]  /*cad0*/  @!P2 IMAD.SHL.U32 R67, R205, 0x2, RZ ;  /* 0x00000002cd43a824 */ /* 0x000fe200078e00ff */
[-C--:B---3--:R-:W-:Y:S01]  /*cae0*/  @!P4 IADD3 R10, P5, R6, R9.reuse, RZ ;  /* 0x00000009060ac210 */ /* 0x088fe20007fbe0ff */
[----:B------:R-:W-:Y:S01]  /*caf0*/  @!P1 IMAD.SHL.U32 R63, R203, 0x2, RZ ;  /* 0x00000002cb3f9824 */ /* 0x000fe200078e00ff */
[----:B0-----:R-:W-:Y:S02]  /*cb00*/  @!P4 IADD3 R8, P6, R0, R9, RZ ;  /* 0x000000090008c210 */ /* 0x001fe40007fde0ff */
[----:B------:R-:W-:Y:S01]  /*cb10*/  @!P2 SHF.L.U64.HI R14, R205, 0x1, R64 ;  /* 0x00000001cd0ea819 */ /* 0x000fe20000010240 */
[--C-:B--2---:R-:W-:Y:S01]  /*cb20*/  @!P4 IMAD.X R11, R7, 0x1, R4.reuse, P5 ;  /* 0x00000001070bc824 */ /* 0x104fe200028e0604 */
[-C--:B------:R-:W-:Y:S01]  /*cb30*/  @!P3 IADD3 R74, P5, R6, R71.reuse, RZ ;  /* 0x00000047064ab210 */ /* 0x080fe20007fbe0ff */
[----:B------:R-:W-:Y:S01]  /*cb40*/  @!P4 IMAD.X R9, R5, 0x1, R4, P6 ;  /* 0x000000010509c824 */ /* 0x000fe200030e0604 */
[----:B------:R-:W-:-:S02]  /*cb50*/  @!P3 IADD3 R70, P6, R0, R71, RZ ;  /* 0x000000470046b210 */ /* 0x000fc40007fde0ff */
[----:B------:R-:W-:Y:S01]  /*cb60*/  @!P1 SHF.L.U64.HI R20, R203, 0x1, R62 ;  /* 0x00000001cb149819 */ /* 0x000fe2000001023e */
[--C-:B------:R-:W-:Y:S01]  /*cb70*/  @!P3 IMAD.X R75, R7, 0x1, R12.reuse, P5 ;  /* 0x00000001074bb824 */ /* 0x100fe200028e060c */
[-C--:B------:R-:W-:Y:S01]  /*cb80*/  @!P2 IADD3 R68, P5, R6, R67.reuse, RZ ;  /* 0x000000430644a210 */ /* 0x080fe20007fbe0ff */
[----:B------:R-:W-:Y:S01]  /*cb90*/  @!P3 IMAD.X R71, R5, 0x1, R12, P6 ;  /* 0x000000010547b824 */ /* 0x000fe200030e060c */
[----:B------:R-:W-:-:S03]  /*cba0*/  @!P2 IADD3 R66, P6, R0, R67, RZ ;  /* 0x000000430042a210 */ /* 0x000fc60007fde0ff */
[--C-:B------:R-:W-:Y:S01]  /*cbb0*/  @!P2 IMAD.X R69, R7, 0x1, R14.reuse, P5 ;  /* 0x000000010745a824 */ /* 0x100fe200028e060e */
[----:B------:R-:W-:Y:S01]  /*cbc0*/  @!P1 IADD3 R64, P5, R6, R63, RZ ;  /* 0x0000003f06409210 */ /* 0x000fe20007fbe0ff */
[----:B------:R-:W-:Y:S01]  /*cbd0*/  @!P2 IMAD.X R67, R5, 0x1, R14, P6 ;  /* 0x000000010543a824 */ /* 0x000fe200030e060e */
[----:B------:R-:W-:-:S03]  /*cbe0*/  ISETP.GE.AND P6, PT, R192, UR4, PT ;  /* 0x00000004c0007c0c */ /* 0x000fc6000bfc6270 */
[----:B------:R-:W-:Y:S01]  /*cbf0*/  @!P1 IMAD.X R65, R7, 0x1, R20, P5 ;  /* 0x0000000107419824 */ /* 0x000fe200028e0614 */
[----:B------:R-:W-:-:S05]  /*cc00*/  @!P1 IADD3 R62, P5, R0, R63, RZ ;  /* 0x0000003f003e9210 */ /* 0x000fca0007fbe0ff */
[----:B------:R-:W-:Y:S01]  /*cc10*/  @!P1 IMAD.X R63, R5, 0x1, R20, P5 ;  /* 0x00000001053f9824 */ /* 0x000fe200028e0614 */
[----:B------:R-:W-:-:S03]  /*cc20*/  ISETP.GE.AND P5, PT, R208, UR4, PT ;  /* 0x00000004d0007c0c */ /* 0x000fc6000bfa6270 */
[----:B------:R-:W-:Y:S02]  /*cc30*/  @!P6 IMAD.MOV.U32 R4, RZ, RZ, R0 ;  /* 0x000000ffff04e224 */ /* 0x000fe400078e0000 */
[----:B------:R-:W-:-:S04]  /*cc40*/  @!P6 IMAD.WIDE R12, R192, 0x2, R6 ;  /* 0x00000002c00ce825 */ /* 0x000fc800078e0206 */
[----:B------:R-:W-:Y:S01]  /*cc50*/  @!P6 IMAD.WIDE R14, R192, 0x2, R4 ;  /* 0x00000002c00ee825 */ /* 0x000fe200078e0204 */
[----:B------:R-:W5:Y:S03]  /*cc60*/  @!P6 LD.E.64 R40, desc[UR46][R12.64] ;  /* 0x0000002e0c28e980 */ /* 0x000f66000c101b00 */
[C---:B------:R-:W-:Y:S01]  /*cc70*/  @!P5 IMAD.SHL.U32 R21, R208.reuse, 0x2, RZ ;  /* 0x00000002d015d824 */ /* 0x040fe200078e00ff */
[----:B------:R0:W5:Y:S01]  /*cc80*/  @!P6 LD.E.64 R30, desc[UR46][R14.64] ;  /* 0x0000002e0e1ee980 */ /* 0x000162000c101b00 */
[----:B------:R-:W-:-:S03]  /*cc90*/  @!P5 SHF.L.U64.HI R20, R208, 0x1, R85 ;  /* 0x00000001d014d819 */ /* 0x000fc60000010255 */
[-C--:B------:R-:W-:Y:S02]  /*cca0*/  @!P5 IADD3 R6, P6, R6, R21.reuse, RZ ;  /* 0x000000150606d210 */ /* 0x080fe40007fde0ff */
[----:B------:R-:W-:Y:S02]  /*ccb0*/  CS2R R34, SRZ ;  /* 0x0000000000227805 */ /* 0x000fe4000001ff00 */
[----:B------:R-:W-:Y:S01]  /*ccc0*/  CS2R R32, SRZ ;  /* 0x0000000000207805 */ /* 0x000fe2000001ff00 */
[----:B------:R-:W-:Y:S01]  /*ccd0*/  @!P5 IMAD.X R7, R7, 0x1, R20, P6 ;  /* 0x000000010707d824 */ /* 0x000fe200030e0614 */
[----:B------:R-:W-:Y:S02]  /*cce0*/  @!P5 IADD3 R4, P6, R0, R21, RZ ;  /* 0x000000150004d210 */ /* 0x000fe40007fde0ff */
[----:B------:R1:W5:Y:S01]  /*ccf0*/  @!P4 LD.E.64 R34, desc[UR46][R10.64] ;  /* 0x0000002e0a22c980 */ /* 0x000362000c101b00 */
[----:B------:R-:W-:Y:S02]  /*cd00*/  CS2R R28, SRZ ;  /* 0x00000000001c7805 */ /* 0x000fe4000001ff00 */
[----:B------:R-:W-:-:S02]  /*cd10*/  CS2R R26, SRZ ;  /* 0x00000000001a7805 */ /* 0x000fc4000001ff00 */
[----:B------:R-:W-:Y:S01]  /*cd20*/  CS2R R24, SRZ ;  /* 0x0000000000187805 */ /* 0x000fe2000001ff00 */
[----:B------:R-:W-:Y:S01]  /*cd30*/  @!P5 IMAD.X R5, R5, 0x1, R20, P6 ;  /* 0x000000010505d824 */ /* 0x000fe200030e0614 */
[----:B------:R2:W5:Y:S01]  /*cd40*/  @!P4 LD.E.64 R32, desc[UR46][R8.64] ;  /* 0x0000002e0820c980 */ /* 0x000562000c101b00 */
[----:B------:R-:W-:Y:S02]  /*cd50*/  CS2R R20, SRZ ;  /* 0x0000000000147805 */ /* 0x000fe4000001ff00 */
[----:B0-----:R-:W-:Y:S02]  /*cd60*/  CS2R R14, SRZ ;  /* 0x00000000000e7805 */ /* 0x001fe4000001ff00 */
[----:B------:R-:W-:Y:S01]  /*cd70*/  CS2R R12, SRZ ;  /* 0x00000000000c7805 */ /* 0x000fe2000001ff00 */
[----:B------:R4:W5:Y:S01]  /*cd80*/  @!P3 LD.E.64 R28, desc[UR46][R74.64] ;  /* 0x0000002e4a1cb980 */ /* 0x000962000c101b00 */
[----:B-1----:R-:W-:-:S03]  /*cd90*/  CS2R R10, SRZ ;  /* 0x00000000000a7805 */ /* 0x002fc6000001ff00 */
[----:B------:R4:W5:Y:S01]  /*cda0*/  @!P3 LD.E.64 R26, desc[UR46][R70.64] ;  /* 0x0000002e461ab980 */ /* 0x000962000c101b00 */
[----:B--2---:R-:W-:-:S03]  /*cdb0*/  CS2R R8, SRZ ;  /* 0x0000000000087805 */ /* 0x004fc6000001ff00 */
[----:B------:R4:W5:Y:S04]  /*cdc0*/  @!P2 LD.E.64 R24, desc[UR46][R68.64] ;  /* 0x0000002e4418a980 */ /* 0x000968000c101b00 */
[----:B------:R4:W5:Y:S04]  /*cdd0*/  @!P2 LD.E.64 R20, desc[UR46][R66.64] ;  /* 0x0000002e4214a980 */ /* 0x000968000c101b00 */
[----:B------:R4:W5:Y:S04]  /*cde0*/  @!P1 LD.E.64 R14, desc[UR46][R64.64] ;  /* 0x0000002e400e9980 */ /* 0x000968000c101b00 */
[----:B------:R4:W5:Y:S04]  /*cdf0*/  @!P1 LD.E.64 R12, desc[UR46][R62.64] ;  /* 0x0000002e3e0c9980 */ /* 0x000968000c101b00 */
[----:B------:R4:W5:Y:S04]  /*ce00*/  @!P5 LD.E.64 R10, desc[UR46][R6.64] ;  /* 0x0000002e060ad980 */ /* 0x000968000c101b00 */
[----:B------:R4:W5:Y:S02]  /*ce10*/  @!P5 LD.E.64 R8, desc[UR46][R4.64] ;  /* 0x0000002e0408d980 */ /* 0x000964000c101b00 */
.L_x_1613:
[----:B------:R-:W-:Y:S05]  /*ce20*/  BSYNC B1 ;  /* 0x0000000000017941 */ /* 0x000fea0003800000 */
.L_x_1612:
[----:B----4-:R-:W-:Y:S01]  /*ce30*/  LEA.HI R4, R219, R219, RZ, 0x1 ;  /* 0x000000dbdb047211 */ /* 0x010fe200078f08ff */
[----:B0----5:R-:W-:Y:S01]  /*ce40*/  IMAD.MOV.U32 R5, RZ, RZ, R30 ;  /* 0x000000ffff057224 */ /* 0x021fe200078e001e */
[----:B------:R-:W-:Y:S01]  /*ce50*/  VIADDMNMX R73, R73, -R213, 0x80, PT ;  /* 0x0000008049497446 */ /* 0x000fe200038009d5 */
[C---:B---3--:R-:W-:Y:S01]  /*ce60*/  VIADD R6, R3.reuse, 0x12400 ;  /* 0x0001240003067836 */ /* 0x048fe20000000000 */
[----:B------:R-:W-:Y:S01]  /*ce70*/  LOP3.LUT R4, R4, 0xfffffffe, RZ, 0xc0, !PT ;  /* 0xfffffffe04047812 */ /* 0x000fe200078ec0ff */
[----:B------:R-:W-:Y:S01]  /*ce80*/  VIADD R0, R3, 0x12440 ;  /* 0x0001244003007836 */ /* 0x000fe20000000000 */
[----:B------:R-:W-:Y:S01]  /*ce90*/  PRMT R104, R5, 0x7610, R104 ;  /* 0x0000761005687816 */ /* 0x000fe20000000068 */
[----:B------:R-:W-:Y:S01]  /*cea0*/  IMAD.MOV.U32 R5, RZ, RZ, R31 ;  /* 0x000000ffff057224 */ /* 0x000fe200078e001f */
[----:B------:R-:W-:Y:S01]  /*ceb0*/  BSSY B1, `(.L_x_1614) ;  /* 0x0000031000017945 */ /* 0x000fe20003800000 */
[----:B------:R-:W-:Y:S01]  /*cec0*/  IMAD.IADD R4, R219, 0x1, -R4 ;  /* 0x00000001db047824 */ /* 0x000fe200078e0a04 */
[----:B------:R-:W-:Y:S01]  /*ced0*/  ISETP.GE.AND P1, PT, R195, R73, PT ;  /* 0x00000049c300720c */ /* 0x000fe20003f26270 */
[----:B------:R-:W-:Y:S01]  /*cee0*/  @P0 VIADD R0, R6, 0xffffffc0 ;  /* 0xffffffc006000836 */ /* 0x000fe20000000000 */
[----:B------:R-:W-:Y:S01]  /*cef0*/  PRMT R105, R5, 0x7610, R105 ;  /* 0x0000761005697816 */ /* 0x000fe20000000069 */
[----:B------:R-:W-:Y:S01]  /*cf00*/  IMAD.MOV.U32 R6, RZ, RZ, R32 ;  /* 0x000000ffff067224 */ /* 0x000fe200078e0020 */
[----:B------:R-:W-:Y:S01]  /*cf10*/  SHF.L.U32 R5, R4, 0x1f, RZ ;  /* 0x0000001f04057819 */ /* 0x000fe200000006ff */
[----:B--2---:R-:W-:-:S02]  /*cf20*/  IMAD.MOV.U32 R7, RZ, RZ, R33 ;  /* 0x000000ffff077224 */ /* 0x004fc400078e0021 */
[----:B------:R-:W-:Y:S01]  /*cf30*/  IMAD.MOV.U32 R4, RZ, RZ, R21 ;  /* 0x000000ffff047224 */ /* 0x000fe200078e0015 */
[----:B------:R-:W0:Y:S01]  /*cf40*/  SYNCS.PHASECHK.TRANS64.TRYWAIT P0, [R16+URZ+0x30800], R5 ;  /* 0x03080005100075a7 */ /* 0x000e22000800017f */
        /* <DEDUP_REMOVED lines=38> */
[----:B0-----:R-:W-:Y:S06]  /*d1b0*/  @!P0 BRA `(.L_x_1615) ;  /* 0x0000020400308947 */ /* 0x001fec0003800000 */
.L_x_1963:
[----:B------:R-:W-:Y:S05]  /*d1c0*/  BSYNC B1 ;  /* 0x0000000000017941 */ /* 0x000fea0003800000 */
.L_x_1614:
[----:B------:R-:W-:Y:S01]  /*d1d0*/  BSSY B1, `(.L_x_1616) ;  /* 0x000012f000017945 */ /* 0x000fe20003800000 */
[----:B------:R-:W-:Y:S02]  /*d1e0*/  PRMT R64, R4, 0x7610, R64 ;  /* 0x0000761004407816 */ /* 0x000fe40000000040 */
[----:B------:R-:W-:Y:S01]  /*d1f0*/  PRMT R65, R6, 0x7610, R65 ;  /* 0x0000761006417816 */ /* 0x000fe20000000041 */
[----:B------:R-:W-:Y:S06]  /*d200*/  @P1 BRA `(.L_x_1617) ;  /* 0x0000001000ac1947 */ /* 0x000fec0003800000 */
[----:B0-----:R-:W0:Y:S01]  /*d210*/  LDC R5, c[0x0][0x3f4] ;  /* 0x0000fd00ff057b82 */ /* 0x001e220000000800 */
        /* <DEDUP_REMOVED lines=9> */
[----:B------:R-:W-:Y:S02]  /*d2b0*/  SHF.R.U64 R58, R58, 0x10, R59 ;  /* 0x000000103a3a7819 */ /* 0x000fe4000000123b */
[----:B------:R-:W-:Y:S02]  /*d2c0*/  SHF.R.U64 R60, R60, 0x10, R61 ;  /* 0x000000103c3c7819 */ /* 0x000fe4000000123d */
[----:B------:R-:W-:Y:S02]  /*d2d0*/  SHF.R.U32.HI R59, RZ, 0x10, R59 ;  /* 0x00000010ff3b7819 */ /* 0x000fe4000001163b */
[----:B------:R-:W-:Y:S02]  /*d2e0*/  SHF.R.U32.HI R61, RZ, 0x10, R61 ;  /* 0x00000010ff3d7819 */ /* 0x000fe4000001163d */
[----:B------:R-:W-:Y:S02]  /*d2f0*/  PRMT R112, R108, 0x5410, R59 ;  /* 0x000054106c707816 */ /* 0x000fe4000000003b */
[----:B------:R-:W-:-:S02]  /*d300*/  PRMT R110, R110, 0x5410, R61 ;  /* 0x000054106e6e7816 */ /* 0x000fc4000000003d */
[----:B------:R-:W-:Y:S01]  /*d310*/  PRMT R109, R109, 0x5410, R58 ;  /* 0x000054106d6d7816 */ /* 0x000fe2000000003a */
[C---:B------:R-:W-:Y:S01]  /*d320*/  IMAD.U32 R113, R112.reuse, 0x10000, RZ ;  /* 0x0001000070717824 */ /* 0x040fe200078e00ff */
[----:B------:R-:W-:Y:S01]  /*d330*/  LOP3.LUT R112, R112, 0xffff0000, RZ, 0xc0, !PT ;  /* 0xffff000070707812 */ /* 0x000fe200078ec0ff */
[C---:B------:R-:W-:Y:S01]  /*d340*/  IMAD.U32 R108, R110.reuse, 0x10000, RZ ;  /* 0x000100006e6c7824 */ /* 0x040fe200078e00ff */
[----:B------:R-:W-:Y:S02]  /*d350*/  PRMT R111, R111, 0x5410, R60 ;  /* 0x000054106f6f7816 */ /* 0x000fe4000000003c */
[----:B------:R-:W-:Y:S02]  /*d360*/  LOP3.LUT R110, R110, 0xffff0000, RZ, 0xc0, !PT ;  /* 0xffff00006e6e7812 */ /* 0x000fe400078ec0ff */
[C---:B0-----:R-:W-:Y:S01]  /*d370*/  LOP3.LUT R59, R6.reuse, 0xffff0000, RZ, 0xc0, !PT ;  /* 0xffff0000063b7812 */ /* 0x041fe200078ec0ff */
[----:B------:R-:W-:Y:S01]  /*d380*/  IMAD.U32 R58, R6, 0x10000, RZ ;  /* 0x00010000063a7824 */ /* 0x000fe200078e00ff */
[C---:B------:R-:W-:Y:S01]  /*d390*/  LOP3.LUT R61, R7.reuse, 0xffff0000, RZ, 0xc0, !PT ;  /* 0xffff0000073d7812 */ /* 0x040fe200078ec0ff */
[----:B------:R-:W-:-:S02]  /*d3a0*/  IMAD.U32 R60, R7, 0x10000, RZ ;  /* 0x00010000073c7824 */ /* 0x000fc400078e00ff */
[CC--:B------:R-:W-:Y:S01]  /*d3b0*/  FMUL.FTZ R115, R59.reuse, R113.reuse ;  /* 0x000000713b737220 */ /* 0x0c0fe20000410000 */
[----:B------:R-:W-:Y:S01]  /*d3c0*/  FMUL.FTZ R114, R59, R108 ;  /* 0x0000006c3b727220 */ /* 0x000fe20000410000 */
[----:B------:R-:W-:Y:S01]  /*d3d0*/  FMUL.FTZ R59, R61, R112 ;  /* 0x000000703d3b7220 */ /* 0x000fe20000410000 */
[----:B------:R-:W-:Y:S02]  /*d3e0*/  IMAD.U32 R6, R4, 0x10000, RZ ;  /* 0x0001000004067824 */ /* 0x000fe400078e00ff */
[C---:B------:R-:W-:Y:S01]  /*d3f0*/  FFMA.FTZ R115, R58.reuse, R108, -R115 ;  /* 0x0000006c3a737223 */ /* 0x040fe20000010873 */
[----:B------:R-:W-:Y:S02]  /*d400*/  IMAD.U32 R7, R5, 0x10000, RZ ;  /* 0x0001000005077824 */ /* 0x000fe400078e00ff */
[----:B------:R-:W-:Y:S01]  /*d410*/  FFMA.FTZ R114, R58, R113, R114 ;  /* 0x000000713a727223 */ /* 0x000fe20000010072 */
[----:B------:R-:W-:Y:S01]  /*d420*/  LOP3.LUT R4, R4, 0xffff0000, RZ, 0xc0, !PT ;  /* 0xffff000004047812 */ /* 0x000fe200078ec0ff */
[-C--:B------:R-:W-:Y:S01]  /*d430*/  FMUL.FTZ R117, R61, R110.reuse ;  /* 0x0000006e3d757220 */ /* 0x080fe20000410000 */
[----:B------:R-:W-:Y:S01]  /*d440*/  LOP3.LUT R5, R5, 0xffff0000, RZ, 0xc0, !PT ;  /* 0xffff000005057812 */ /* 0x000fe200078ec0ff */
[----:B------:R-:W-:Y:S01]  /*d450*/  FFMA.FTZ R113, R60, R110, -R59 ;  /* 0x0000006e3c717223 */ /* 0x000fe2000001083b */
[C---:B------:R-:W-:Y:S01]  /*d460*/  LOP3.LUT R108, R109.reuse, 0xffff0000, RZ, 0xc0, !PT ;  /* 0xffff00006d6c7812 */ /* 0x040fe200078ec0ff */
[----:B------:R-:W-:Y:S01]  /*d470*/  IMAD.U32 R61, R109, 0x10000, RZ ;  /* 0x000100006d3d7824 */ /* 0x000fe200078e00ff */
[C---:B------:R-:W-:Y:S01]  /*d480*/  LOP3.LUT R58, R111.reuse, 0xffff0000, RZ, 0xc0, !PT ;  /* 0xffff00006f3a7812 */ /* 0x040fe200078ec0ff */
[----:B------:R-:W-:-:S02]  /*d490*/  IMAD.U32 R59, R111, 0x10000, RZ ;  /* 0x000100006f3b7824 */ /* 0x000fc400078e00ff */
[----:B------:R-:W-:Y:S01]  /*d4a0*/  FFMA.FTZ R112, R60, R112, R117 ;  /* 0x000000703c707223 */ /* 0x000fe20000010075 */
        /* <DEDUP_REMOVED lines=8> */
[----:B------:R-:W-:Y:S02]  /*d530*/  F2FP.BF16.F32.PACK_AB R6, R114, R115 ;  /* 0x000000737206723e */ /* 0x000fe400000010ff */
[----:B------:R-:W-:-:S02]  /*d540*/  F2FP.BF16.F32.PACK_AB R7, R112, R113 ;  /* 0x000000717007723e */ /* 0x000fc400000010ff */
[----:B------:R-:W-:Y:S02]  /*d550*/  F2FP.BF16.F32.PACK_AB R4, R61, R4 ;  /* 0x000000043d04723e */ /* 0x000fe400000010ff */
[----:B------:R-:W-:-:S05]  /*d560*/  F2FP.BF16.F32.PACK_AB R5, R108, R5 ;  /* 0x000000056c05723e */ /* 0x000fca00000010ff */
[----:B------:R0:W-:Y:S02]  /*d570*/  STS.128 [R3+0x12400], R4 ;  /* 0x0124000403007388 */ /* 0x0001e40000000c00 */
.L_x_1619:
[----:B------:R-:W-:Y:S05]  /*d580*/  BSYNC B2 ;  /* 0x0000000000027941 */ /* 0x000fea0003800000 */
.L_x_1618:
[----:B------:R-:W-:Y:S04]  /*d590*/  BSSY B2, `(.L_x_1620) ;  /* 0x0000030000027945 */ /* 0x000fe80003800000 */
[----:B------:R-:W-:Y:S05]  /*d5a0*/  @P1 BRA `(.L_x_1621) ;  /* 0x0000000000b81947 */ /* 0x000fea0003800000 */
[----:B0-----:R-:W0:Y:S01]  /*d5b0*/  LDS.128 R4, [R0] ;  /* 0x0000000000047984 */ /* 0x001e220000000c00 */
[--C-:B------:R-:W-:Y:S02]  /*d5c0*/  SHF.R.U64 R59, R56, 0x10, R57.reuse ;  /* 0x00000010383b7819 */ /* 0x100fe40000001239 */
[----:B------:R-:W-:Y:S02]  /*d5d0*/  SHF.R.U32.HI R56, RZ, 0x10, R57 ;  /* 0x00000010ff387819 */ /* 0x000fe40000011639 */
[--C-:B------:R-:W-:Y:S02]  /*d5e0*/  SHF.R.U64 R57, R54, 0x10, R55.reuse ;  /* 0x0000001036397819 */ /* 0x100fe40000001237 */
[----:B------:R-:W-:Y:S02]  /*d5f0*/  SHF.R.U32.HI R54, RZ, 0x10, R55 ;  /* 0x00000010ff367819 */ /* 0x000fe40000011637 */
[----:B------:R-:W-:Y:S02]  /*d600*/  PRMT R99, R99, 0x5410, R56 ;  /* 0x0000541063637816 */ /* 0x000fe40000000038 */
[----:B------:R-:W-:-:S02]  /*d610*/  PRMT R97, R97, 0x5410, R54 ;  /* 0x0000541061617816 */ /* 0x000fc40000000036 */
[----:B------:R-:W-:Y:S01]  /*d620*/  PRMT R98, R98, 0x5410, R59 ;  /* 0x0000541062627816 */ /* 0x000fe2000000003b */
[----:B------:R-:W-:Y:S01]  /*d630*/  IMAD.U32 R58, R99, 0x10000, RZ ;  /* 0x00010000633a7824 */ /* 0x000fe200078e00ff */
[----:B------:R-:W-:Y:S01]  /*d640*/  PRMT R96, R96, 0x5410, R57 ;  /* 0x0000541060607816 */ /* 0x000fe20000000039 */
[C---:B------:R-:W-:Y:S01]  /*d650*/  IMAD.U32 R59, R97.reuse, 0x10000, RZ ;  /* 0x00010000613b7824 */ /* 0x040fe200078e00ff */
[----:B------:R-:W-:Y:S02]  /*d660*/  LOP3.LUT R97, R97, 0xffff0000, RZ, 0xc0, !PT ;  /* 0xffff000061617812 */ /* 0x000fe400078ec0ff */
[----:B------:R-:W-:Y:S02]  /*d670*/  LOP3.LUT R99, R99, 0xffff0000, RZ, 0xc0, !PT ;  /* 0xffff000063637812 */ /* 0x000fe400078ec0ff */
[C---:B0-----:R-:W-:Y:S01]  /*d680*/  LOP3.LUT R55, R6.reuse, 0xffff0000, RZ, 0xc0, !PT ;  /* 0xffff000006377812 */ /* 0x041fe200078ec0ff */
[----:B------:R-:W-:Y:S01]  /*d690*/  IMAD.U32 R54, R6, 0x10000, RZ ;  /* 0x0001000006367824 */ /* 0x000fe200078e00ff */
[C---:B------:R-:W-:Y:S01]  /*d6a0*/  LOP3.LUT R57, R7.reuse, 0xffff0000, RZ, 0xc0, !PT ;  /* 0xffff000007397812 */ /* 0x040fe200078ec0ff */
[----:B------:R-:W-:-:S02]  /*d6b0*/  IMAD.U32 R56, R7, 0x10000, RZ ;  /* 0x0001000007387824 */ /* 0x000fc400078e00ff */
[CC--:B------:R-:W-:Y:S01]  /*d6c0*/  FMUL.FTZ R60, R55.reuse, R58.reuse ;  /* 0x0000003a373c7220 */ /* 0x0c0fe20000410000 */
[----:B------:R-:W-:Y:S01]  /*d6d0*/  FMUL.FTZ R61, R55, R59 ;  /* 0x0000003b373d7220 */ /* 0x000fe20000410000 */
[C---:B------:R-:W-:Y:S01]  /*d6e0*/  FMUL.FTZ R55, R57.reuse, R97 ;  /* 0x0000006139377220 */ /* 0x040fe20000410000 */
[----:B------:R-:W-:Y:S02]  /*d6f0*/  IMAD.U32 R6, R4, 0x10000, RZ ;  /* 0x0001000004067824 */ /* 0x000fe400078e00ff */
[----:B------:R-:W-:Y:S01]  /*d700*/  FFMA.FTZ R109, R54, R59, R60 ;  /* 0x0000003b366d7223 */ /* 0x000fe2000001003c */
[-C--:B------:R-:W-:Y:S01]  /*d710*/  FMUL.FTZ R59, R57, R99.reuse ;  /* 0x00000063393b7220 */ /* 0x080fe20000410000 */
[----:B------:R-:W-:Y:S01]  /*d720*/  FFMA.FTZ R99, R56, R99, -R55 ;  /* 0x0000006338637223 */ /* 0x000fe20000010837 */
[C---:B------:R-:W-:Y:S01]  /*d730*/  IMAD.U32 R7, R5.reuse, 0x10000, RZ ;  /* 0x0001000005077824 */ /* 0x040fe200078e00ff */
[----:B------:R-:W-:Y:S01]  /*d740*/  LOP3.LUT R4, R4, 0xffff0000, RZ, 0xc0, !PT ;  /* 0xffff000004047812 */ /* 0x000fe200078ec0ff */
[----:B------:R-:W-:Y:S01]  /*d750*/  IMAD.U32 R57, R96, 0x10000, RZ ;  /* 0x0001000060397824 */ /* 0x000fe200078e00ff */
[----:B------:R-:W-:Y:S01]  /*d760*/  LOP3.LUT R5, R5, 0xffff0000, RZ, 0xc0, !PT ;  /* 0xffff000005057812 */ /* 0x000fe200078ec0ff */
[----:B------:R-:W-:Y:S01]  /*d770*/  IMAD.U32 R55, R98, 0x10000, RZ ;  /* 0x0001000062377824 */ /* 0x000fe200078e00ff */
[----:B------:R-:W-:Y:S01]  /*d780*/  LOP3.LUT R96, R96, 0xffff0000, RZ, 0xc0, !PT ;  /* 0xffff000060607812 */ /* 0x000fe200078ec0ff */
[----:B------:R-:W-:Y:S01]  /*d790*/  FFMA.FTZ R58, R54, R58, -R61 ;  /* 0x0000003a363a7223 */ /* 0x000fe2000001083d */
[----:B------:R-:W-:Y:S01]  /*d7a0*/  LOP3.LUT R98, R98, 0xffff0000, RZ, 0xc0, !PT ;  /* 0xffff000062627812 */ /* 0x000fe200078ec0ff */
        /* <DEDUP_REMOVED lines=14> */
.L_x_1621:
[----:B------:R-:W-:Y:S05]  /*d890*/  BSYNC B2 ;  /* 0x0000000000027941 */ /* 0x000fea0003800000 */
.L_x_1620:
[----:B------:R-:W-:Y:S04]  /*d8a0*/  BSSY B2, `(.L_x_1622) ;  /* 0x0000030000027945 */ /* 0x000fe80003800000 */
[----:B------:R-:W-:Y:S05]  /*d8b0*/  @P2 BRA `(.L_x_1623) ;  /* 0x0000000000b82947 */ /* 0x000fea0003800000 */
[----:B01----:R-:W0:Y:S01]  /*d8c0*/  LDS.128 R4, [R3+0x16400] ;  /* 0x0164000003047984 */ /* 0x003e220000000c00 */
        /* <DEDUP_REMOVED lines=10> */
[----:B------:R-:W-:Y:S02]  /*d970*/  LOP3.LUT R90, R90, 0xffff0000, RZ, 0xc0, !PT ;  /* 0xffff00005a5a7812 */ /* 0x000fe400078ec0ff */
[----:B------:R-:W-:Y:S02]  /*d980*/  PRMT R91, R91, 0x5410, R52 ;  /* 0x000054105b5b7816 */ /* 0x000fe40000000034 */
[C---:B0-----:R-:W-:Y:S01]  /*d990*/  LOP3.LUT R51, R6.reuse, 0xffff0000, RZ, 0xc0, !PT ;  /* 0xffff000006337812 */ /* 0x041fe200078ec0ff */
[----:B------:R-:W-:Y:S01]  /*d9a0*/  IMAD.U32 R50, R6, 0x10000, RZ ;  /* 0x0001000006327824 */ /* 0x000fe200078e00ff */
[C---:B------:R-:W-:Y:S01]  /*d9b0*/  LOP3.LUT R53, R7.reuse, 0xffff0000, RZ, 0xc0, !PT ;  /* 0xffff000007357812 */ /* 0x040fe200078ec0ff */
[----:B------:R-:W-:-:S02]  /*d9c0*/  IMAD.U32 R52, R7, 0x10000, RZ ;  /* 0x0001000007347824 */ /* 0x000fc400078e00ff */
[C---:B------:R-:W-:Y:S01]  /*d9d0*/  FMUL.FTZ R56, R51.reuse, R54 ;  /* 0x0000003633387220 */ /* 0x040fe20000410000 */
[-C--:B------:R-:W-:Y:S01]  /*d9e0*/  FMUL.FTZ R57, R51, R55.reuse ;  /* 0x0000003733397220 */ /* 0x080fe20000410000 */
[----:B------:R-:W-:Y:S01]  /*d9f0*/  FMUL.FTZ R51, R53, R90 ;  /* 0x0000005a35337220 */ /* 0x000fe20000410000 */
[----:B------:R-:W-:Y:S02]  /*da00*/  IMAD.U32 R6, R4, 0x10000, RZ ;  /* 0x0001000004067824 */ /* 0x000fe400078e00ff */
[C---:B------:R-:W-:Y:S01]  /*da10*/  FFMA.FTZ R59, R50.reuse, R55, R56 ;  /* 0x00000037323b7223 */ /* 0x040fe20000010038 */
[----:B------:R-:W-:Y:S02]  /*da20*/  IMAD.U32 R7, R5, 0x10000, RZ ;  /* 0x0001000005077824 */ /* 0x000fe400078e00ff */
[----:B------:R-:W-:Y:S01]  /*da30*/  FFMA.FTZ R58, R50, R54, -R57 ;  /* 0x00000036323a7223 */ /* 0x000fe20000010839 */
[-C--:B------:R-:W-:Y:S01]  /*da40*/  FMUL.FTZ R55, R53, R92.reuse ;  /* 0x0000005c35377220 */ /* 0x080fe20000410000 */
[----:B------:R-:W-:Y:S01]  /*da50*/  LOP3.LUT R4, R4, 0xffff0000, RZ, 0xc0, !PT ;  /* 0xffff000004047812 */ /* 0x000fe200078ec0ff */
[C---:B------:R-:W-:Y:S01]  /*da60*/  FFMA.FTZ R92, R52.reuse, R92, -R51 ;  /* 0x0000005c345c7223 */ /* 0x040fe20000010833 */
[----:B------:R-:W-:Y:S01]  /*da70*/  LOP3.LUT R5, R5, 0xffff0000, RZ, 0xc0, !PT ;  /* 0xffff000005057812 */ /* 0x000fe200078ec0ff */
[C---:B------:R-:W-:Y:S01]  /*da80*/  IMAD.U32 R53, R89.reuse, 0x10000, RZ ;  /* 0x0001000059357824 */ /* 0x040fe200078e00ff */
[----:B------:R-:W-:Y:S01]  /*da90*/  LOP3.LUT R54, R89, 0xffff0000, RZ, 0xc0, !PT ;  /* 0xffff000059367812 */ /* 0x000fe200078ec0ff */
[C---:B------:R-:W-:Y:S01]  /*daa0*/  IMAD.U32 R51, R91.reuse, 0x10000, RZ ;  /* 0x000100005b337824 */ /* 0x040fe200078e00ff */
        /* <DEDUP_REMOVED lines=15> */
.L_x_1623:
[----:B------:R-:W-:Y:S05]  /*dba0*/  BSYNC B2 ;  /* 0x0000000000027941 */ /* 0x000fea0003800000 */
.L_x_1622:
[----:B------:R-:W-:Y:S04]  /*dbb0*/  BSSY B2, `(.L_x_1624) ;  /* 0x0000030000027945 */ /* 0x000fe80003800000 */
[----:B------:R-:W-:Y:S05]  /*dbc0*/  @P3 BRA `(.L_x_1625) ;  /* 0x0000000000b83947 */ /* 0x000fea0003800000 */
[----:B012---:R-:W0:Y:S01]  /*dbd0*/  LDS.128 R4, [R0+0x4000] ;  /* 0x0040000000047984 */ /* 0x007e220000000c00 */
[--C-:B------:R-:W-:Y:S02]  /*dbe0*/  SHF.R.U64 R48, R48, 0x10, R49.reuse ;  /* 0x0000001030307819 */ /* 0x100fe40000001231 */
[----:B------:R-:W-:Y:S02]  /*dbf0*/  SHF.R.U32.HI R51, RZ, 0x10, R49 ;  /* 0x00000010ff337819 */ /* 0x000fe40000011631 */
[--C-:B------:R-:W-:Y:S02]  /*dc00*/  SHF.R.U64 R49, R46, 0x10, R47.reuse ;  /* 0x000000102e317819 */ /* 0x100fe4000000122f */
        /* <DEDUP_REMOVED lines=15> */
[C---:B------:R-:W-:Y:S01]  /*dd00*/  FMUL.FTZ R47, R49.reuse, R86 ;  /* 0x00000056312f7220 */ /* 0x040fe20000410000 */
[----:B------:R-:W-:Y:S02]  /*dd10*/  IMAD.U32 R6, R4, 0x10000, RZ ;  /* 0x0001000004067824 */ /* 0x000fe400078e00ff */
[C---:B------:R-:W-:Y:S01]  /*dd20*/  FFMA.FTZ R55, R46.reuse, R51, R54 ;  /* 0x000000332e377223 */ /* 0x040fe20000010036 */
[----:B------:R-:W-:Y:S01]  /*dd30*/  FMUL.FTZ R51, R49, R88 ;  /* 0x0000005831337220 */ /* 0x000fe20000410000 */
[C---:B------:R-:W-:Y:S02]  /*dd40*/  IMAD.U32 R7, R5.reuse, 0x10000, RZ ;  /* 0x0001000005077824 */ /* 0x040fe400078e00ff */
[----:B------:R-:W-:Y:S01]  /*dd50*/  FFMA.FTZ R52, R46, R50, -R53 ;  /* 0x000000322e347223 */ /* 0x000fe20000010835 */
[----:B------:R-:W-:Y:S01]  /*dd60*/  IMAD.U32 R49, R84, 0x10000, RZ ;  /* 0x0001000054317824 */ /* 0x000fe200078e00ff */
        /* <DEDUP_REMOVED lines=8> */
[----:B------:R-:W-:Y:S01]  /*ddf0*/  FMUL.FTZ R48, R4, R47 ;  /* 0x0000002f04307220 */ /* 0x000fe20000410000 */
[----:B------:R-:W-:-:S02]  /*de00*/  FMUL.FTZ R50, R5, R84 ;  /* 0x0000005405327220 */ /* 0x000fc40000410000 */
[-C--:B------:R-:W-:Y:S01]  /*de10*/  FMUL.FTZ R53, R5, R46.reuse ;  /* 0x0000002e05357220 */ /* 0x080fe20000410000 */
[C---:B------:R-:W-:Y:S01]  /*de20*/  FFMA.FTZ R4, R6.reuse, R47, -R51 ;  /* 0x0000002f06047223 */ /* 0x040fe20000010833 */
[----:B------:R-:W-:Y:S01]  /*de30*/  FFMA.FTZ R49, R6, R49, R48 ;  /* 0x0000003106317223 */ /* 0x000fe20000010030 */
[C---:B------:R-:W-:Y:S01]  /*de40*/  FFMA.FTZ R5, R7.reuse, R46, -R50 ;  /* 0x0000002e07057223 */ /* 0x040fe20000010832 */
[----:B------:R-:W-:Y:S01]  /*de50*/  FFMA.FTZ R84, R7, R84, R53 ;  /* 0x0000005407547223 */ /* 0x000fe20000010035 */
[----:B------:R-:W-:Y:S02]  /*de60*/  F2FP.BF16.F32.PACK_AB R6, R55, R52 ;  /* 0x000000343706723e */ /* 0x000fe400000010ff */
[----:B------:R-:W-:Y:S02]  /*de70*/  F2FP.BF16.F32.PACK_AB R7, R57, R88 ;  /* 0x000000583907723e */ /* 0x000fe400000010ff */
[----:B------:R-:W-:Y:S02]  /*de80*/  F2FP.BF16.F32.PACK_AB R4, R49, R4 ;  /* 0x000000043104723e */ /* 0x000fe400000010ff */
[----:B------:R-:W-:-:S05]  /*de90*/  F2FP.BF16.F32.PACK_AB R5, R84, R5 ;  /* 0x000000055405723e */ /* 0x000fca00000010ff */
[----:B------:R3:W-:Y:S02]  /*dea0*/  STS.128 [R0+0x4000], R4 ;  /* 0x0040000400007388 */ /* 0x0007e40000000c00 */
.L_x_1625:
[----:B------:R-:W-:Y:S05]  /*deb0*/  BSYNC B2 ;  /* 0x0000000000027941 */ /* 0x000fea0003800000 */
.L_x_1624:
[----:B------:R-:W-:Y:S04]  /*dec0*/  BSSY B2, `(.L_x_1626) ;  /* 0x0000030000027945 */ /* 0x000fe80003800000 */
[----:B------:R-:W-:Y:S05]  /*ded0*/  @P4 BRA `(.L_x_1627) ;  /* 0x0000000000b84947 */ /* 0x000fea0003800000 */
[----:B0123--:R-:W0:Y:S01]  /*dee0*/  LDS.128 R4, [R3+0x1a400] ;  /* 0x01a4000003047984 */ /* 0x00fe220000000c00 */
        /* <DEDUP_REMOVED lines=45> */
.L_x_1627:
[----:B------:R-:W-:Y:S05]  /*e1c0*/  BSYNC B2 ;  /* 0x0000000000027941 */ /* 0x000fea0003800000 */
.L_x_1626:
[----:B------:R-:W-:Y:S05]  /*e1d0*/  @P5 BRA `(.L_x_1617) ;  /* 0x0000000000b85947 */ /* 0x000fea0003800000 */
[----:B01234-:R-:W0:Y:S01]  /*e1e0*/  LDS.128 R4, [R0+0x8000] ;  /* 0x0080000000047984 */ /* 0x01fe220000000c00 */
[----:B------:R-:W-:Y:S02]  /*e1f0*/  SHF.R.U64 R42, R36, 0x10, R37 ;  /* 0x00000010242a7819 */ /* 0x000fe40000001225 */
[----:B------:R-:W-:Y:S02]  /*e200*/  SHF.R.U64 R36, R38, 0x10, R39 ;  /* 0x0000001026247819 */ /* 0x000fe40000001227 */
[----:B------:R-:W-:Y:S02]  /*e210*/  SHF.R.U32.HI R37, RZ, 0x10, R37 ;  /* 0x00000010ff257819 */ /* 0x000fe40000011625 */
        /* <DEDUP_REMOVED lines=42> */
.L_x_1617:
[----:B------:R-:W-:Y:S05]  /*e4c0*/  BSYNC B1 ;  /* 0x0000000000017941 */ /* 0x000fea0003800000 */
.L_x_1616:
        /* <DEDUP_REMOVED lines=57> */
.L_x_1630:
[----:B------:R-:W-:Y:S05]  /*e860*/  BSYNC B1 ;  /* 0x0000000000017941 */ /* 0x000fea0003800000 */
.L_x_1629:
[----:B------:R-:W-:Y:S04]  /*e870*/  BSSY B1, `(.L_x_1631) ;  /* 0x0000030000017945 */ /* 0x000fe80003800000 */
[----:B------:R-:W-:Y:S05]  /*e880*/  @P1 BRA `(.L_x_1632) ;  /* 0x0000000000b81947 */ /* 0x000fea0003800000 */
[----:B0-----:R-:W0:Y:S01]  /*e890*/  LDS.128 R4, [R0+0x2000] ;  /* 0x0020000000047984 */ /* 0x001e220000000c00 */
        /* <DEDUP_REMOVED lines=45> */
.L_x_1632:
[----:B------:R-:W-:Y:S05]  /*eb70*/  BSYNC B1 ;  /* 0x0000000000017941 */ /* 0x000fea0003800000 */
.L_x_1631:
        /* <DEDUP_REMOVED lines=26> */
[----:B------:R-:W-:Y:S02]  /*ed20*/  IMAD.U32 R7, R5, 0x10000, RZ ;  /* 0x0001000005077824 */ /* 0x000fe400078e00ff */
[----:B------:R-:W-:Y:S01]  /*ed30*/  FFMA.FTZ R32, R26, R30, -R33 ;  /* 0x0000001e1a207223 */ /* 0x000fe20000010821 */
[----:B------:R-:W-:Y:S01]  /*ed40*/  IMAD.U32 R27, R94, 0x10000, RZ ;  /* 0x000100005e1b7824 */ /* 0x000fe200078e00ff */
[----:B------:R-:W-:Y:S01]  /*ed50*/  LOP3.LUT R4, R4, 0xffff0000, RZ, 0xc0, !PT ;  /* 0xffff000004047812 */ /* 0x000fe200078ec0ff */
[----:B------:R-:W-:Y:S01]  /*ed60*/  IMAD.U32 R29, R85, 0x10000, RZ ;  /* 0x00010000551d7824 */ /* 0x000fe200078e00ff */
[----:B------:R-:W-:Y:S01]  /*ed70*/  LOP3.LUT R5, R5, 0xffff0000, RZ, 0xc0, !PT ;  /* 0xffff000005057812 */ /* 0x000fe200078ec0ff */
[----:B------:R-:W-:Y:S01]  /*ed80*/  FFMA.FTZ R34, R28, R93, R31 ;  /* 0x0000005d1c227223 */ /* 0x000fe2000001001f */
[----:B------:R-:W-:Y:S01]  /*ed90*/  LOP3.LUT R26, R85, 0xffff0000, RZ, 0xc0, !PT ;  /* 0xffff0000551a7812 */ /* 0x000fe200078ec0ff */
[----:B------:R-:W-:Y:S01]  /*eda0*/  FMUL.FTZ R31, R4, R29 ;  /* 0x0000001d041f7220 */ /* 0x000fe20000410000 */
[----:B------:R-:W-:Y:S01]  /*edb0*/  LOP3.LUT R94, R94, 0xffff0000, RZ, 0xc0, !PT ;  /* 0xffff00005e5e7812 */ /* 0x000fe200078ec0ff */
[----:B------:R-:W-:-:S02]  /*edc0*/  FMUL.FTZ R28, R4, R27 ;  /* 0x0000001b041c7220 */ /* 0x000fc40000410000 */
[C---:B------:R-:W-:Y:S01]  /*edd0*/  FMUL.FTZ R30, R5.reuse, R26 ;  /* 0x0000001a051e7220 */ /* 0x040fe20000410000 */
[C---:B------:R-:W-:Y:S01]  /*ede0*/  FFMA.FTZ R4, R6.reuse, R27, -R31 ;  /* 0x0000001b06047223 */ /* 0x040fe2000001081f */
[-C--:B------:R-:W-:Y:S01]  /*edf0*/  FMUL.FTZ R33, R5, R94.reuse ;  /* 0x0000005e05217220 */ /* 0x080fe20000410000 */
[----:B------:R-:W-:Y:S01]  /*ee00*/  FFMA.FTZ R29, R6, R29, R28 ;  /* 0x0000001d061d7223 */ /* 0x000fe2000001001c */
[----:B------:R-:W-:Y:S01]  /*ee10*/  FFMA.FTZ R5, R7, R94, -R30 ;  /* 0x0000005e07057223 */ /* 0x000fe2000001081e */
[----:B------:R-:W-:Y:S01]  /*ee20*/  F2FP.BF16.F32.PACK_AB R6, R35, R32 ;  /* 0x000000202306723e */ /* 0x000fe200000010ff */
[----:B------:R-:W-:Y:S01]  /*ee30*/  FFMA.FTZ R26, R7, R26, R33 ;  /* 0x0000001a071a7223 */ /* 0x000fe20000010021 */
[----:B------:R-:W-:Y:S02]  /*ee40*/  F2FP.BF16.F32.PACK_AB R7, R34, R95 ;  /* 0x0000005f2207723e */ /* 0x000fe400000010ff */
[----:B------:R-:W-:Y:S02]  /*ee50*/  F2FP.BF16.F32.PACK_AB R4, R29, R4 ;  /* 0x000000041d04723e */ /* 0x000fe400000010ff */
[----:B------:R-:W-:-:S05]  /*ee60*/  F2FP.BF16.F32.PACK_AB R5, R26, R5 ;  /* 0x000000051a05723e */ /* 0x000fca00000010ff */
[----:B------:R2:W-:Y:S02]  /*ee70*/  STS.128 [R3+0x18400], R4 ;  /* 0x0184000403007388 */ /* 0x0005e40000000c00 */
.L_x_1634:
[----:B------:R-:W-:Y:S05]  /*ee80*/  BSYNC B1 ;  /* 0x0000000000017941 */ /* 0x000fea0003800000 */
.L_x_1633:
        /* <DEDUP_REMOVED lines=48> */
.L_x_1636:
[----:B------:R-:W-:Y:S05]  /*f190*/  BSYNC B1 ;  /* 0x0000000000017941 */ /* 0x000fea0003800000 */
.L_x_1635:
[----:B------:R-:W-:Y:S04]  /*f1a0*/  BSSY B1, `(.L_x_1637) ;  /* 0x0000030000017945 */ /* 0x000fe80003800000 */
[----:B------:R-:W-:Y:S05]  /*f1b0*/  @P4 BRA `(.L_x_1638) ;  /* 0x0000000000b84947 */ /* 0x000fea0003800000 */
[----:B0123--:R-:W0:Y:S01]  /*f1c0*/  LDS.128 R4, [R3+0x1c400] ;  /* 0x01c4000003047984 */ /* 0x00fe220000000c00 */
        /* <DEDUP_REMOVED lines=45> */
.L_x_1638:
[----:B------:R-:W-:Y:S05]  /*f4a0*/  BSYNC B1 ;  /* 0x0000000000017941 */ /* 0x000fea0003800000 */
.L_x_1637:
        /* <DEDUP_REMOVED lines=15> */
[C---:B------:R-:W-:Y:S01]  /*f5a0*/  IMAD.U32 R10, R7.reuse, 0x10000, RZ ;  /* 0x00010000070a7824 */ /* 0x040fe200078e00ff */
[----:B------:R-:W-:Y:S01]  /*f5b0*/  LOP3.LUT R7, R7, 0xffff0000, RZ, 0xc0, !PT ;  /* 0xffff000007077812 */ /* 0x000fe200078ec0ff */
[----:B------:R-:W-:-:S02]  /*f5c0*/  IMAD.U32 R8, R6, 0x10000, RZ ;  /* 0x0001000006087824 */ /* 0x000fc400078e00ff */
[CC--:B------:R-:W-:Y:S01]  /*f5d0*/  FMUL.FTZ R13, R9.reuse, R12.reuse ;  /* 0x0000000c090d7220 */ /* 0x0c0fe20000410000 */
[----:B------:R-:W-:Y:S01]  /*f5e0*/  FMUL.FTZ R9, R9, R11 ;  /* 0x0000000b09097220 */ /* 0x000fe20000410000 */
[C---:B------:R-:W-:Y:S01]  /*f5f0*/  FMUL.FTZ R21, R7.reuse, R63 ;  /* 0x0000003f07157220 */ /* 0x040fe20000410000 */
[----:B------:R-:W-:Y:S02]  /*f600*/  IMAD.U32 R3, R4, 0x10000, RZ ;  /* 0x0001000004037824 */ /* 0x000fe400078e00ff */
[C---:B------:R-:W-:Y:S01]  /*f610*/  FFMA.FTZ R14, R8.reuse, R11, -R13 ;  /* 0x0000000b080e7223 */ /* 0x040fe2000001080d */
[----:B------:R-:W-:Y:S01]  /*f620*/  FFMA.FTZ R15, R8, R12, R9 ;  /* 0x0000000c080f7223 */ /* 0x000fe20000010009 */
[-C--:B------:R-:W-:Y:S01]  /*f630*/  FMUL.FTZ R9, R7, R65.reuse ;  /* 0x0000004107097220 */ /* 0x080fe20000410000 */
        /* <DEDUP_REMOVED lines=21> */
[----:B------:R0:W-:Y:S01]  /*f790*/  STS.128 [R0+0xa000], R4 ;  /* 0x00a0000400007388 */ /* 0x0001e20000000c00 */
[----:B------:R-:W-:Y:S05]  /*f7a0*/  BRA `(.L_x_1628) ;  /* 0x00000038007c7947 */ /* 0x000fea0003800000 */
.L_x_1607:
        /* <DEDUP_REMOVED lines=8> */
[----:B------:R-:W-:Y:S02]  /*f830*/  IMAD.MOV.U32 R7, RZ, RZ, R29 ;  /* 0x000000ffff077224 */ /* 0x000fe400078e001d */
[----:B------:R-:W-:Y:S01]  /*f840*/  IMAD.IADD R73, R26, 0x1, -R31 ;  /* 0x000000011a497824 */ /* 0x000fe200078e0a1f */
[----:B------:R-:W-:-:S03]  /*f850*/  LEA.HI R70, R71, R198, RZ, 0x3 ;  /* 0x000000c647467211 */ /* 0x000fc600078f18ff */
        /* <DEDUP_REMOVED lines=14> */
[C---:B------:R-:W-:Y:S01]  /*f940*/  IMAD.WIDE.U32 R6, R3.reuse, UR6, R6 ;  /* 0x0000000603067c25 */ /* 0x040fe2000f8e0006 */
[----:B------:R-:W-:Y:S01]  /*f950*/  LEA R62, P0, R4, UR4, 0x1 ;  /* 0x00000004043e7c11 */ /* 0x000fe2000f8008ff */
[----:B------:R-:W-:Y:S02]  /*f960*/  UMOV UR4, 0xffffffff ;  /* 0xffffffff00047882 */ /* 0x000fe40000000000 */
[----:B------:R-:W-:Y:S01]  /*f970*/  IMAD R69, R3, UR7, R0 ;  /* 0x0000000703457c24 */ /* 0x000fe2000f8e0200 */
[----:B------:R-:W-:Y:S01]  /*f980*/  ULDC.64 UR6, c[0x0][0x400] ;  /* 0x0001000000067ab9 */ /* 0x000fe20000000a00 */
[----:B------:R-:W-:Y:S01]  /*f990*/  IMAD.IADD R63, R5, 0x1, R63 ;  /* 0x00000001053f7824 */ /* 0x000fe200078e023f */
[----:B------:R-:W-:Y:S01]  /*f9a0*/  SHF.R.S32.HI R0, RZ, 0x1f, R199 ;  /* 0x0000001fff007819 */ /* 0x000fe200000114c7 */
[----:B------:R-:W-:Y:S01]  /*f9b0*/  IMAD.IADD R69, R7, 0x1, R69 ;  /* 0x0000000107457824 */ /* 0x000fe200078e0245 */
[----:B------:R-:W-:-:S02]  /*f9c0*/  LEA R68, P1, R6, UR6, 0x1 ;  /* 0x0000000606447c11 */ /* 0x000fc4000f8208ff */
[----:B------:R-:W-:Y:S02]  /*f9d0*/  LEA.HI R3, R0, R199, RZ, 0x3 ;  /* 0x000000c700037211 */ /* 0x000fe400078f18ff */
[----:B------:R-:W-:Y:S02]  /*f9e0*/  LEA.HI.X R63, R4, UR5, R63, 0x1, P0 ;  /* 0x00000005043f7c11 */ /* 0x000fe400080f0c3f */
[----:B------:R-:W-:Y:S02]  /*f9f0*/  LEA.HI.X R69, R6, UR7, R69, 0x1, P1 ;  /* 0x0000000706457c11 */ /* 0x000fe400088f0c45 */
[----:B------:R-:W-:Y:S01]  /*fa00*/  SHF.R.S32.HI R20, RZ, 0x3, R3 ;  /* 0x00000003ff147819 */ /* 0x000fe20000011403 */
[----:B------:R-:W-:Y:S06]  /*fa10*/  BRA.DIV UR4, `(.L_x_1639) ;  /* 0x000001de042c7947 */ /* 0x000fec000b800000 */
[----:B------:R-:W0:Y:S04]  /*fa20*/  SHFL.IDX PT, R5, R63, RZ, 0x1c1f ;  /* 0x001c1fff3f057589 */ /* 0x000e2800000e0000 */
[----:B------:R-:W1:Y:S04]  /*fa30*/  SHFL.IDX PT, R4, R62, RZ, 0x1c1f ;  /* 0x001c1fff3e047589 */ /* 0x000e6800000e0000 */
[----:B------:R2:W3:Y:S04]  /*fa40*/  SHFL.IDX PT, R7, R69, RZ, 0x1c1f ;  /* 0x001c1fff45077589 */ /* 0x0004e800000e0000 */
[----:B------:R2:W4:Y:S01]  /*fa50*/  SHFL.IDX PT, R14, R68, RZ, 0x1c1f ;  /* 0x001c1fff440e7589 */ /* 0x00052200000e0000 */
[----:B0-----:R-:W-:-:S02]  /*fa60*/  IMAD.MOV.U32 R11, RZ, RZ, R5 ;  /* 0x000000ffff0b7224 */ /* 0x001fc400078e0005 */
[----:B-12---:R-:W-:-:S07]  /*fa70*/  IMAD.MOV.U32 R10, RZ, RZ, R4 ;  /* 0x000000ffff0a7224 */ /* 0x006fce00078e0004 */
.L_x_1969:
[----:B------:R-:W-:Y:S01]  /*fa80*/  IMAD R80, R196, R9, RZ ;  /* 0x00000009c4507224 */ /* 0x000fe200078e02ff */
[----:B------:R-:W-:Y:S01]  /*fa90*/  BSSY B1, `(.L_x_1640) ;  /* 0x000002e000017945 */ /* 0x000fe20003800000 */
[----:B---3--:R-:W-:Y:S01]  /*faa0*/  IMAD.MOV.U32 R15, RZ, RZ, R7 ;  /* 0x000000ffff0f7224 */ /* 0x008fe200078e0007 */
[----:B------:R-:W-:Y:S02]  /*fab0*/  CS2R R44, SRZ ;  /* 0x00000000002c7805 */ /* 0x000fe4000001ff00 */
[----:B------:R-:W-:Y:S02]  /*fac0*/  CS2R R46, SRZ ;  /* 0x00000000002e7805 */ /* 0x000fe4000001ff00 */
[----:B------:R-:W-:Y:S02]  /*fad0*/  ISETP.GE.AND P0, PT, R8, R80, PT ;  /* 0x000000500800720c */ /* 0x000fe40003f06270 */
        /* <DEDUP_REMOVED lines=17> */
[----:B------:R-:W-:-:S02]  /*fbf0*/  CS2R R44, SRZ ;  /* 0x00000000002c7805 */ /* 0x000fc4000001ff00 */
[----:B------:R-:W-:Y:S02]  /*fc00*/  CS2R R46, SRZ ;  /* 0x00000000002e7805 */ /* 0x000fe4000001ff00 */
[----:B------:R-:W-:Y:S01]  /*fc10*/  CS2R R28, SRZ ;  /* 0x00000000001c7805 */ /* 0x000fe2000001ff00 */
[----:B------:R-:W-:-:S04]  /*fc20*/  @!P0 IMAD.WIDE R6, R22, 0x2, R10 ;  /* 0x0000000216068825 */ /* 0x000fc800078e020a */
[----:B------:R-:W-:Y:S01]  /*fc30*/  @!P1 IMAD.SHL.U32 R9, R21, 0x8, RZ ;  /* 0x0000000815099824 */ /* 0x000fe200078e00ff */
[----:B------:R4:W5:Y:S01]  /*fc40*/  @!P0 LD.E.128 R32, desc[UR46][R6.64] ;  /* 0x0000002e06208980 */ /* 0x000962000c101d00 */
[----:B------:R-:W-:Y:S01]  /*fc50*/  @!P2 IMAD.SHL.U32 R13, R20, 0x8, RZ ;  /* 0x00000008140da824 */ /* 0x000fe200078e00ff */
[----:B------:R-:W-:Y:S01]  /*fc60*/  CS2R R30, SRZ ;  /* 0x00000000001e7805 */ /* 0x000fe2000001ff00 */
[--C-:B------:R-:W-:Y:S01]  /*fc70*/  @!P1 IMAD.WIDE R4, R9, 0x2, R10.reuse ;  /* 0x0000000209049825 */ /* 0x100fe200078e020a */
[----:B------:R-:W-:Y:S02]  /*fc80*/  CS2R R40, SRZ ;  /* 0x0000000000287805 */ /* 0x000fe4000001ff00 */
[----:B------:R-:W-:Y:S02]  /*fc90*/  CS2R R42, SRZ ;  /* 0x00000000002a7805 */ /* 0x000fe4000001ff00 */
[----:B------:R-:W-:Y:S01]  /*fca0*/  CS2R R24, SRZ ;  /* 0x0000000000187805 */ /* 0x000fe2000001ff00 */
[----:B------:R-:W-:Y:S01]  /*fcb0*/  @!P2 IMAD.WIDE R10, R13, 0x2, R10 ;  /* 0x000000020d0aa825 */ /* 0x000fe200078e020a */
[----:B------:R-:W-:-:S02]  /*fcc0*/  CS2R R26, SRZ ;  /* 0x00000000001a7805 */ /* 0x000fc4000001ff00 */
[----:B------:R-:W-:Y:S02]  /*fcd0*/  CS2R R36, SRZ ;  /* 0x0000000000247805 */ /* 0x000fe4000001ff00 */
[----:B------:R-:W-:Y:S01]  /*fce0*/  CS2R R38, SRZ ;  /* 0x0000000000267805 */ /* 0x000fe2000001ff00 */
[--C-:B----4-:R-:W-:Y:S01]  /*fcf0*/  @!P1 IMAD.WIDE R6, R9, 0x2, R14.reuse ;  /* 0x0000000209069825 */ /* 0x110fe200078e020e */
[----:B------:R0:W5:Y:S03]  /*fd00*/  @!P1 LD.E.128 R28, desc[UR46][R4.64] ;  /* 0x0000002e041c9980 */ /* 0x000166000c101d00 */
[--C-:B------:R-:W-:Y:S01]  /*fd10*/  @!P2 IMAD.WIDE R12, R13, 0x2, R14.reuse ;  /* 0x000000020d0ca825 */ /* 0x100fe200078e020e */
[----:B------:R0:W5:Y:S03]  /*fd20*/  @!P1 LD.E.128 R40, desc[UR46][R6.64] ;  /* 0x0000002e06289980 */ /* 0x000166000c101d00 */
[----:B------:R-:W-:Y:S01]  /*fd30*/  @!P0 IMAD.WIDE R14, R22, 0x2, R14 ;  /* 0x00000002160e8825 */ /* 0x000fe200078e020e */
[----:B------:R0:W5:Y:S04]  /*fd40*/  @!P2 LD.E.128 R24, desc[UR46][R10.64] ;  /* 0x0000002e0a18a980 */ /* 0x000168000c101d00 */
[----:B------:R0:W5:Y:S04]  /*fd50*/  @!P0 LD.E.128 R44, desc[UR46][R14.64] ;  /* 0x0000002e0e2c8980 */ /* 0x000168000c101d00 */
[----:B------:R0:W5:Y:S02]  /*fd60*/  @!P2 LD.E.128 R36, desc[UR46][R12.64] ;  /* 0x0000002e0c24a980 */ /* 0x000164000c101d00 */
.L_x_1641:
[----:B------:R-:W-:Y:S05]  /*fd70*/  BSYNC B1 ;  /* 0x0000000000017941 */ /* 0x000fea0003800000 */
.L_x_1640:
[----:B0----5:R-:W-:Y:S01]  /*fd80*/  IMAD.MOV.U32 R4, RZ, RZ, R44 ;  /* 0x000000ffff047224 */ /* 0x021fe200078e002c */
[----:B------:R-:W-:Y:S01]  /*fd90*/  UMOV UR4, 0xffffffff ;  /* 0xffffffff00047882 */ /* 0x000fe20000000000 */
        /* <DEDUP_REMOVED lines=45> */
[----:B------:R-:W-:Y:S02]  /*10070*/  CS2R R4, SRZ ;  /* 0x0000000000047805 */ /* 0x000fe4000001ff00 */
[----:B------:R-:W-:Y:S02]  /*10080*/  PRMT R95, R6, 0x7610, R95 ;  /* 0x00007610065f7816 */ /* 0x000fe4000000005f */
[----:B------:R-:W-:Y:S01]  /*10090*/  PRMT R96, R7, 0x7610, R96 ;  /* 0x0000761007607816 */ /* 0x000fe20000000060 */
[----:B------:R-:W-:Y:S06]  /*100a0*/  BRA.DIV UR4, `(.L_x_1642) ;  /* 0x000001da04007947 */ /* 0x000fec000b800000 */
[----:B------:R-:W0:Y:S04]  /*100b0*/  SHFL.IDX PT, R63, R63, 0x1, 0x1c1f ;  /* 0x003c1f003f3f7f89 */ /* 0x000e2800000e0000 */
[----:B------:R-:W1:Y:S04]  /*100c0*/  SHFL.IDX PT, R62, R62, 0x1, 0x1c1f ;  /* 0x003c1f003e3e7f89 */ /* 0x000e6800000e0000 */
[----:B------:R-:W2:Y:S04]  /*100d0*/  SHFL.IDX PT, R69, R69, 0x1, 0x1c1f ;  /* 0x003c1f0045457f89 */ /* 0x000ea800000e0000 */
[----:B------:R-:W3:Y:S02]  /*100e0*/  SHFL.IDX PT, R68, R68, 0x1, 0x1c1f ;  /* 0x003c1f0044447f89 */ /* 0x000ee400000e0000 */
.L_x_1975:
[----:B------:R-:W-:Y:S01]  /*100f0*/  VIADD R9, R8, 0x40 ;  /* 0x0000004008097836 */ /* 0x000fe20000000000 */
[----:B------:R-:W-:Y:S01]  /*10100*/  BSSY B1, `(.L_x_1643) ;  /* 0x000002c000017945 */ /* 0x000fe20003800000 */
[----:B------:R-:W-:Y:S02]  /*10110*/  CS2R R6, SRZ ;  /* 0x0000000000067805 */ /* 0x000fe4000001ff00 */
[----:B------:R-:W-:Y:S02]  /*10120*/  CS2R R10, SRZ ;  /* 0x00000000000a7805 */ /* 0x000fe4000001ff00 */
[----:B------:R-:W-:Y:S02]  /*10130*/  CS2R R12, SRZ ;  /* 0x00000000000c7805 */ /* 0x000fe4000001ff00 */
[----:B------:R-:W-:Y:S02]  /*10140*/  ISETP.GE.AND P0, PT, R9, R80, PT ;  /* 0x000000500900720c */ /* 0x000fe40003f06270 */
[----:B------:R-:W-:-:S02]  /*10150*/  CS2R R8, SRZ ;  /* 0x0000000000087805 */ /* 0x000fc4000001ff00 */
[----:B----4-:R-:W-:Y:S02]  /*10160*/  CS2R R14, SRZ ;  /* 0x00000000000e7805 */ /* 0x010fe4000001ff00 */
[----:B------:R-:W-:Y:S02]  /*10170*/  CS2R R48, SRZ ;  /* 0x0000000000307805 */ /* 0x000fe4000001ff00 */
[----:B------:R-:W-:Y:S02]  /*10180*/  CS2R R50, SRZ ;  /* 0x0000000000327805 */ /* 0x000fe4000001ff00 */
[----:B------:R-:W-:Y:S02]  /*10190*/  CS2R R52, SRZ ;  /* 0x0000000000347805 */ /* 0x000fe4000001ff00 */
[----:B------:R-:W-:Y:S02]  /*101a0*/  CS2R R54, SRZ ;  /* 0x0000000000367805 */ /* 0x000fe4000001ff00 */
[----:B------:R-:W-:-:S02]  /*101b0*/  CS2R R56, SRZ ;  /* 0x0000000000387805 */ /* 0x000fc4000001ff00 */
        /* <DEDUP_REMOVED lines=11> */
[----:B01----:R-:W-:-:S04]  /*10270*/  @!P0 IMAD.WIDE R12, R22, 0x2, R62 ;  /* 0x00000002160c8825 */ /* 0x003fc800078e023e */
        /* <DEDUP_REMOVED lines=11> */
[----:B0-----:R-:W-:Y:S01]  /*10330*/  CS2R R12, SRZ ;  /* 0x00000000000c7805 */ /* 0x001fe2000001ff00 */
[--C-:B--23--:R-:W-:Y:S01]  /*10340*/  @!P1 IMAD.WIDE R64, R65, 0x2, R68.reuse ;  /* 0x0000000241409825 */ /* 0x10cfe200078e0244 */
[----:B------:R4:W5:Y:S03]  /*10350*/  @!P1 LD.E.128 R52, desc[UR46][R60.64] ;  /* 0x0000002e3c349980 */ /* 0x000966000c101d00 */
[--C-:B------:R-:W-:Y:S01]  /*10360*/  @!P2 IMAD.WIDE R66, R67, 0x2, R68.reuse ;  /* 0x000000024342a825 */ /* 0x100fe200078e0244 */
[----:B------:R4:W5:Y:S03]  /*10370*/  @!P1 LD.E.128 R8, desc[UR46][R64.64] ;  /* 0x0000002e40089980 */ /* 0x000966000c101d00 */
[----:B------:R-:W-:Y:S01]  /*10380*/  @!P0 IMAD.WIDE R68, R22, 0x2, R68 ;  /* 0x0000000216448825 */ /* 0x000fe200078e0244 */
[----:B------:R4:W5:Y:S04]  /*10390*/  @!P2 LD.E.128 R56, desc[UR46][R62.64] ;  /* 0x0000002e3e38a980 */ /* 0x000968000c101d00 */
[----:B------:R4:W5:Y:S04]  /*103a0*/  @!P0 LD.E.128 R4, desc[UR46][R68.64] ;  /* 0x0000002e44048980 */ /* 0x000968000c101d00 */
[----:B------:R4:W5:Y:S02]  /*103b0*/  @!P2 LD.E.128 R12, desc[UR46][R66.64] ;  /* 0x0000002e420ca980 */ /* 0x000964000c101d00 */
.L_x_1644:
[----:B------:R-:W-:Y:S05]  /*103c0*/  BSYNC B1 ;  /* 0x0000000000017941 */ /* 0x000fea0003800000 */
.L_x_1643:
[----:B----4-:R-:W-:Y:S01]  /*103d0*/  LEA.HI R60, R219, R219, RZ, 0x1 ;  /* 0x000000dbdb3c7211 */ /* 0x010fe200078f08ff */
[----:B-----5:R-:W-:Y:S01]  /*103e0*/  IMAD.MOV.U32 R61, RZ, RZ, R4 ;  /* 0x000000ffff3d7224 */ /* 0x020fe200078e0004 */
[----:B------:R-:W-:Y:S01]  /*103f0*/  VIADDMNMX R80, R80, -R213, 0x80, PT ;  /* 0x0000008050507446 */ /* 0x000fe200038009d5 */
[----:B-1----:R-:W-:Y:S01]  /*10400*/  IMAD.MOV.U32 R62, RZ, RZ, R5 ;  /* 0x000000ffff3e7224 */ /* 0x002fe200078e0005 */
[----:B------:R-:W-:Y:S01]  /*10410*/  LOP3.LUT R60, R60, 0xfffffffe, RZ, 0xc0, !PT ;  /* 0xfffffffe3c3c7812 */ /* 0x000fe200078ec0ff */
[----:B0-----:R-:W-:Y:S01]  /*10420*/  IMAD.MOV.U32 R63, RZ, RZ, R7 ;  /* 0x000000ffff3f7224 */ /* 0x001fe200078e0007 */
[----:B------:R-:W-:Y:S01]  /*10430*/  PRMT R98, R61, 0x7610, R98 ;  /* 0x000076103d627816 */ /* 0x000fe20000000062 */
[----:B------:R-:W-:Y:S01]  /*10440*/  IMAD.MOV.U32 R61, RZ, RZ, R6 ;  /* 0x000000ffff3d7224 */ /* 0x000fe200078e0006 */
[----:B------:R-:W-:Y:S01]  /*10450*/  PRMT R99, R62, 0x7610, R99 ;  /* 0x000076103e637816 */ /* 0x000fe20000000063 */
[----:B------:R-:W-:Y:S01]  /*10460*/  IMAD.IADD R60, R219, 0x1, -R60 ;  /* 0x00000001db3c7824 */ /* 0x000fe200078e0a3c */
[----:B------:R-:W-:Y:S01]  /*10470*/  PRMT R101, R63, 0x7610, R101 ;  /* 0x000076103f657816 */ /* 0x000fe20000000065 */
[----:B------:R-:W-:Y:S01]  /*10480*/  IMAD.MOV.U32 R62, RZ, RZ, R8 ;  /* 0x000000ffff3e7224 */ /* 0x000fe200078e0008 */
[----:B------:R-:W-:Y:S01]  /*10490*/  PRMT R100, R61, 0x7610, R100 ;  /* 0x000076103d647816 */ /* 0x000fe20000000064 */
[----:B------:R-:W-:Y:S01]  /*104a0*/  IMAD.MOV.U32 R63, RZ, RZ, R9 ;  /* 0x000000ffff3f7224 */ /* 0x000fe200078e0009 */
[----:B------:R-:W-:Y:S01]  /*104b0*/  SHF.L.U32 R61, R60, 0x1f, RZ ;  /* 0x0000001f3c3d7819 */ /* 0x000fe200000006ff */
[----:B------:R-:W-:Y:S01]  /*104c0*/  IMAD.MOV.U32 R60, RZ, RZ, R11 ;  /* 0x000000ffff3c7224 */ /* 0x000fe200078e000b */
[----:B------:R-:W-:Y:S01]  /*104d0*/  PRMT R81, R62, 0x7610, R81 ;  /* 0x000076103e517816 */ /* 0x000fe20000000051 */
[----:B------:R-:W-:Y:S01]  /*104e0*/  IMAD.MOV.U32 R62, RZ, RZ, R12 ;  /* 0x000000ffff3e7224 */ /* 0x000fe200078e000c */
[----:B------:R-:W0:Y:S01]  /*104f0*/  SYNCS.PHASECHK.TRANS64.TRYWAIT P0, [R16+URZ+0x30800], R61 ;  /* 0x0308003d100075a7 */ /* 0x000e22000800017f */
[----:B------:R-:W-:Y:S01]  /*10500*/  PRMT R82, R63, 0x7610, R82 ;  /* 0x000076103f527816 */ /* 0x000fe20000000052 */
[----:B------:R-:W-:Y:S01]  /*10510*/  IMAD.MOV.U32 R64, RZ, RZ, R10 ;  /* 0x000000ffff407224 */ /* 0x000fe200078e000a */
[----:B------:R-:W-:Y:S01]  /*10520*/  PRMT R84, R60, 0x7610, R84 ;  /* 0x000076103c547816 */ /* 0x000fe20000000054 */
[----:B------:R-:W-:Y:S01]  /*10530*/  IMAD.MOV.U32 R63, RZ, RZ, R13 ;  /* 0x000000ffff3f7224 */ /* 0x000fe200078e000d */
[----:B---3--:R-:W-:Y:S01]  /*10540*/  PRMT R68, R62, 0x7610, R68 ;  /* 0x000076103e447816 */ /* 0x008fe20000000044 */
[----:B------:R-:W-:Y:S01]  /*10550*/  IMAD.MOV.U32 R60, RZ, RZ, R15 ;  /* 0x000000ffff3c7224 */ /* 0x000fe200078e000f */
[----:B------:R-:W-:Y:S01]  /*10560*/  PRMT R83, R64, 0x7610, R83 ;  /* 0x0000761040537816 */ /* 0x000fe20000000053 */
[----:B------:R-:W-:Y:S01]  /*10570*/  IMAD.MOV.U32 R62, RZ, RZ, R48 ;  /* 0x000000ffff3e7224 */ /* 0x000fe200078e0030 */
[----:B--2---:R-:W-:Y:S01]  /*10580*/  PRMT R69, R63, 0x7610, R69 ;  /* 0x000076103f457816 */ /* 0x004fe20000000045 */
        /* <DEDUP_REMOVED lines=17> */
[----:B------:R-:W-:Y:S01]  /*106a0*/  BSSY B1, `(.L_x_1645) ;  /* 0x000000a000017945 */ /* 0x000fe20003800000 */
[----:B------:R-:W-:Y:S01]  /*106b0*/  IMAD.MOV.U32 R64, RZ, RZ, R57 ;  /* 0x000000ffff407224 */ /* 0x000fe200078e0039 */
[----:B------:R-:W-:Y:S01]  /*106c0*/  PRMT R87, R60, 0x7610, R87 ;  /* 0x000076103c577816 */ /* 0x000fe20000000057 */
[----:B------:R-:W-:Y:S01]  /*106d0*/  IMAD.MOV.U32 R60, RZ, RZ, R58 ;  /* 0x000000ffff3c7224 */ /* 0x000fe200078e003a */
[----:B------:R-:W-:Y:S01]  /*106e0*/  PRMT R88, R62, 0x7610, R88 ;  /* 0x000076103e587816 */ /* 0x000fe20000000058 */
[----:B------:R-:W-:Y:S01]  /*106f0*/  IMAD.MOV.U32 R62, RZ, RZ, R59 ;  /* 0x000000ffff3e7224 */ /* 0x000fe200078e003b */
[----:B------:R-:W-:-:S02]  /*10700*/  ISETP.GE.AND P1, PT, R195, R80, PT ;  /* 0x00000050c300720c */ /* 0x000fc40003f26270 */
[----:B------:R-:W-:Y:S02]  /*10710*/  PRMT R76, R63, 0x7610, R76 ;  /* 0x000076103f4c7816 */ /* 0x000fe4000000004c */
[----:B------:R-:W-:Y:S01]  /*10720*/  PRMT R77, R64, 0x7610, R77 ;  /* 0x00007610404d7816 */ /* 0x000fe2000000004d */
[----:B0-----:R-:W-:Y:S08]  /*10730*/  @!P0 BRA `(.L_x_1646) ;  /* 0x000001d000d08947 */ /* 0x001ff00003800000 */
.L_x_1976:
[----:B------:R-:W-:Y:S05]  /*10740*/  BSYNC B1 ;  /* 0x0000000000017941 */ /* 0x000fea0003800000 */
.L_x_1645:
[----:B------:R-:W-:Y:S01]  /*10750*/  BSSY B1, `(.L_x_1647) ;  /* 0x0000153000017945 */ /* 0x000fe20003800000 */
[----:B------:R-:W-:Y:S02]  /*10760*/  PRMT R78, R60, 0x7610, R78 ;  /* 0x000076103c4e7816 */ /* 0x000fe4000000004e */
[----:B------:R-:W-:Y:S01]  /*10770*/  PRMT R79, R62, 0x7610, R79 ;  /* 0x000076103e4f7816 */ /* 0x000fe2000000004f */
[----:B------:R-:W-:Y:S06]  /*10780*/  @P1 BRA `(.L_x_1648) ;  /* 0x00000014003c1947 */ /* 0x000fec0003800000 */
[----:B------:R-:W1:Y:S01]  /*10790*/  LDC R97, c[0x0][0x3f4] ;  /* 0x0000fd00ff617b82 */ /* 0x000e620000000800 */
[----:B------:R-:W-:Y:S01]  /*107a0*/  BSSY B2, `(.L_x_1649) ;  /* 0x000006f000027945 */ /* 0x000fe20003800000 */
[-C--:B-1----:R-:W-:Y:S02]  /*107b0*/  ISETP.GE.AND P0, PT, R22, R97.reuse, PT ;  /* 0x000000611600720c */ /* 0x082fe40003f06270 */
[-C--:B------:R-:W-:Y:S02]  /*107c0*/  ISETP.GE.AND P1, PT, R198, R97.reuse, PT ;  /* 0x00000061c600720c */ /* 0x080fe40003f26270 */
[----:B------:R-:W-:-:S09]  /*107d0*/  ISETP.GE.AND P2, PT, R199, R97, PT ;  /* 0x00000061c700720c */ /* 0x000fd20003f46270 */
[----:B------:R-:W-:Y:S05]  /*107e0*/  @P0 BRA `(.L_x_1650) ;  /* 0x0000000400a80947 */ /* 0x000fea0003800000 */
[----:B------:R-:W-:Y:S02]  /*107f0*/  LEA.HI R62, R97, R73, RZ, 0x1d ;  /* 0x00000049613e7211 */ /* 0x000fe400078fe8ff */
[----:B0-----:R-:W-:Y:S02]  /*10800*/  LOP3.LUT R61, R209, 0x38, R22, 0xf8, !PT ;  /* 0x00000038d13d7812 */ /* 0x001fe400078ef816 */
[----:B------:R-:W-:Y:S01]  /*10810*/  SHF.R.S32.HI R63, RZ, 0x1f, R62 ;  /* 0x0000001fff3f7819 */ /* 0x000fe2000001143e */
[----:B------:R-:W-:Y:S01]  /*10820*/  IMAD.SHL.U32 R64, R62, 0x8, RZ ;  /* 0x000000083e407824 */ /* 0x000fe200078e00ff */
[----:B------:R-:W-:Y:S02]  /*10830*/  LOP3.LUT R60, R61, R210, RZ, 0x3c, !PT ;  /* 0x000000d23d3c7212 */ /* 0x000fe400078e3cff */
[----:B------:R-:W-:Y:S02]  /*10840*/  LEA.HI R62, R63, R62, RZ, 0x3 ;  /* 0x0000003e3f3e7211 */ /* 0x000fe400078f18ff */
[----:B------:R-:W-:Y:S01]  /*10850*/  LOP3.LUT R63, R209, 0x38, R64, 0xf8, !PT ;  /* 0x00000038d13f7812 */ /* 0x000fe200078ef840 */
[----:B------:R-:W-:Y:S01]  /*10860*/  IMAD.IADD R61, R211, 0x1, R60 ;  /* 0x00000001d33d7824 */ /* 0x000fe200078e023c */
[----:B------:R-:W-:Y:S01]  /*10870*/  SHF.R.U64 R117, R32, 0x10, R33 ;  /* 0x0000001020757819 */ /* 0x000fe20000001221 */
[----:B------:R-:W-:Y:S01]  /*10880*/  IMAD.SHL.U32 R62, R62, 0x400, RZ ;  /* 0x000004003e3e7824 */ /* 0x000fe200078e00ff */
[----:B------:R-:W-:Y:S01]  /*10890*/  LOP3.LUT R63, R63, R210, RZ, 0x3c, !PT ;  /* 0x000000d23f3f7212 */ /* 0x000fe200078e3cff */
[----:B------:R-:W-:Y:S01]  /*108a0*/  IMAD R114, R61, 0x2, R16 ;  /* 0x000000023d727824 */ /* 0x000fe200078e0210 */
[----:B------:R-:W-:-:S02]  /*108b0*/  SHF.R.U64 R118, R44, 0x10, R45 ;  /* 0x000000102c767819 */ /* 0x000fc4000000122d */
[----:B------:R-:W-:Y:S02]  /*108c0*/  LOP3.LUT R62, R62, 0x7fffe000, RZ, 0xc0, !PT ;  /* 0x7fffe0003e3e7812 */ /* 0x000fe400078ec0ff */
[----:B------:R-:W-:Y:S02]  /*108d0*/  SHF.R.U32.HI R45, RZ, 0x10, R45 ;  /* 0x00000010ff2d7819 */ /* 0x000fe4000001162d */
[----:B------:R-:W-:Y:S02]  /*108e0*/  IADD3 R115, R63, R62, R211 ;  /* 0x0000003e3f737210 */ /* 0x000fe40007ffe0d3 */
[----:B------:R-:W0:Y:S01]  /*108f0*/  LDS.128 R60, [R114+0x12400] ;  /* 0x01240000723c7984 */ /* 0x000e220000000c00 */
[----:B------:R-:W-:Y:S02]  /*10900*/  SHF.R.U32.HI R32, RZ, 0x10, R33 ;  /* 0x00000010ff207819 */ /* 0x000fe40000011621 */
[----:B------:R-:W-:Y:S01]  /*10910*/  IMAD R115, R115, 0x2, R16 ;  /* 0x0000000273737824 */ /* 0x000fe200078e0210 */
[----:B------:R-:W-:-:S02]  /*10920*/  SHF.R.U64 R33, R34, 0x10, R35 ;  /* 0x0000001022217819 */ /* 0x000fc40000001223 */
[----:B------:R-:W-:Y:S02]  /*10930*/  SHF.R.U64 R46, R46, 0x10, R47 ;  /* 0x000000102e2e7819 */ /* 0x000fe4000000122f */
[----:B------:R-:W1:Y:S01]  /*10940*/  LDS.128 R64, [R115+0x12400] ;  /* 0x0124000073407984 */ /* 0x000e620000000c00 */
[----:B------:R-:W-:Y:S02]  /*10950*/  PRMT R44, R76, 0x5432, R117 ;  /* 0x000054324c2c7816 */ /* 0x000fe40000000075 */
        /* <DEDUP_REMOVED lines=8> */
[----:B------:R-:W-:Y:S02]  /*109e0*/  PRMT R45, R75, 0x5432, R46 ;  /* 0x000054324b2d7816 */ /* 0x000fe4000000002e */
[----:B------:R-:W-:Y:S02]  /*109f0*/  PRMT R33, R79, 0x5432, R120 ;  /* 0x000054324f217816 */ /* 0x000fe40000000078 */
[----:B------:R-:W-:Y:S02]  /*10a00*/  PRMT R35, R74, 0x5432, R35 ;  /* 0x000054324a237816 */ /* 0x000fe40000000023 */
[----:B------:R-:W-:-:S03]  /*10a10*/  LOP3.LUT R116, R116, 0xffff0000, RZ, 0xc0, !PT ;  /* 0xffff000074747812 */ /* 0x000fc600078ec0ff */
[C---:B------:R-:W-:Y:S01]  /*10a20*/  IMAD.U32 R129, R35.reuse, 0x10000, RZ ;  /* 0x0001000023817824 */ /* 0x040fe200078e00ff */
[----:B------:R-:W-:Y:S01]  /*10a30*/  LOP3.LUT R35, R35, 0xffff0000, RZ, 0xc0, !PT ;  /* 0xffff000023237812 */ /* 0x000fe200078ec0ff */
        /* <DEDUP_REMOVED lines=10> */
[----:B------:R-:W-:Y:S01]  /*10ae0*/  IMAD.U32 R64, R44, 0x10000, RZ ;  /* 0x000100002c407824 */ /* 0x000fe200078e00ff */
[----:B------:R-:W-:Y:S01]  /*10af0*/  LOP3.LUT R61, R66, 0xffff0000, RZ, 0xc0, !PT ;  /* 0xffff0000423d7812 */ /* 0x000fe200078ec0ff */
[----:B------:R-:W-:-:S02]  /*10b00*/  IMAD.U32 R124, R65, 0x10000, RZ ;  /* 0x00010000417c7824 */ /* 0x000fc400078e00ff */
[----:B------:R-:W-:Y:S01]  /*10b10*/  FMUL.FTZ R127, R123, R126 ;  /* 0x0000007e7b7f7220 */ /* 0x000fe20000410000 */
[----:B------:R-:W-:Y:S01]  /*10b20*/  IMAD.U32 R63, R66, 0x10000, RZ ;  /* 0x00010000423f7824 */ /* 0x000fe200078e00ff */
[C---:B------:R-:W-:Y:S01]  /*10b30*/  LOP3.LUT R66, R67.reuse, 0xffff0000, RZ, 0xc0, !PT ;  /* 0xffff000043427812 */ /* 0x040fe200078ec0ff */
[----:B------:R-:W-:Y:S02]  /*10b40*/  IMAD.U32 R125, R67, 0x10000, RZ ;  /* 0x00010000437d7824 */ /* 0x000fe400078e00ff */
[----:B------:R-:W-:Y:S01]  /*10b50*/  FMUL.FTZ R67, R123, R64 ;  /* 0x000000407b437220 */ /* 0x000fe20000410000 */
[----:B------:R-:W-:Y:S02]  /*10b60*/  IMAD.U32 R123, R34, 0x10000, RZ ;  /* 0x00010000227b7824 */ /* 0x000fe400078e00ff */
[----:B------:R-:W-:Y:S01]  /*10b70*/  FMUL.FTZ R130, R124, R128 ;  /* 0x000000807c827220 */ /* 0x000fe20000410000 */
[C---:B------:R-:W-:Y:S01]  /*10b80*/  FFMA.FTZ R64, R118.reuse, R64, -R127 ;  /* 0x0000004076407223 */ /* 0x040fe2000001087f */
[----:B------:R-:W-:Y:S01]  /*10b90*/  FFMA.FTZ R67, R118, R126, R67 ;  /* 0x0000007e76437223 */ /* 0x000fe20000010043 */
[-C--:B------:R-:W-:Y:S01]  /*10ba0*/  FMUL.FTZ R124, R124, R123.reuse ;  /* 0x0000007b7c7c7220 */ /* 0x080fe20000410000 */
[----:B------:R-:W-:Y:S01]  /*10bb0*/  FFMA.FTZ R118, R121, R123, -R130 ;  /* 0x0000007b79767223 */ /* 0x000fe20000010882 */
[----:B------:R-:W-:-:S02]  /*10bc0*/  IMAD.U32 R126, R33, 0x10000, RZ ;  /* 0x00010000217e7824 */ /* 0x000fc400078e00ff */
[----:B------:R-:W-:Y:S01]  /*10bd0*/  FMUL.FTZ R123, R125, R129 ;  /* 0x000000817d7b7220 */ /* 0x000fe20000410000 */
[----:B------:R-:W-:Y:S01]  /*10be0*/  LOP3.LUT R127, R119, 0xffff0000, RZ, 0xc0, !PT ;  /* 0xffff0000777f7812 */ /* 0x000fe200078ec0ff */
[----:B------:R-:W-:Y:S01]  /*10bf0*/  FFMA.FTZ R121, R121, R128, R124 ;  /* 0x0000008079797223 */ /* 0x000fe2000001007c */
[----:B------:R-:W-:Y:S01]  /*10c00*/  LOP3.LUT R65, R65, 0xffff0000, RZ, 0xc0, !PT ;  /* 0xffff000041417812 */ /* 0x000fe200078ec0ff */
[-C--:B------:R-:W-:Y:S01]  /*10c10*/  FFMA.FTZ R119, R120, R126.reuse, -R123 ;  /* 0x0000007e78777223 */ /* 0x080fe2000001087b */
[----:B------:R-:W-:Y:S01]  /*10c20*/  FMUL.FTZ R130, R125, R126 ;  /* 0x0000007e7d827220 */ /* 0x000fe20000410000 */
[----:B------:R-:W-:Y:S01]  /*10c30*/  LOP3.LUT R123, R44, 0xffff0000, RZ, 0xc0, !PT ;  /* 0xffff00002c7b7812 */ /* 0x000fe200078ec0ff */
[----:B------:R-:W-:Y:S01]  /*10c40*/  FMUL.FTZ R125, R122, R127 ;  /* 0x0000007f7a7d7220 */ /* 0x000fe20000410000 */
[----:B------:R-:W-:Y:S01]  /*10c50*/  LOP3.LUT R34, R34, 0xffff0000, RZ, 0xc0, !PT ;  /* 0xffff000022227812 */ /* 0x000fe200078ec0ff */
[----:B------:R-:W-:Y:S01]  /*10c60*/  FFMA.FTZ R120, R120, R129, R130 ;  /* 0x0000008178787223 */ /* 0x000fe20000010082 */
[----:B------:R-:W-:Y:S01]  /*10c70*/  FMUL.FTZ R124, R65, R116 ;  /* 0x00000074417c7220 */ /* 0x000fe20000410000 */
[----:B------:R-:W-:Y:S01]  /*10c80*/  FMUL.FTZ R129, R122, R123 ;  /* 0x0000007b7a817220 */ /* 0x000fe20000410000 */
[----:B------:R-:W-:-:S02]  /*10c90*/  IMAD.U32 R122, R45, 0x10000, RZ ;  /* 0x000100002d7a7824 */ /* 0x000fc400078e00ff */
[----:B------:R-:W-:Y:S01]  /*10ca0*/  FFMA.FTZ R125, R60, R123, -R125 ;  /* 0x0000007b3c7d7223 */ /* 0x000fe2000001087d */
[----:B------:R-:W-:Y:S02]  /*10cb0*/  IMAD.U32 R44, R32, 0x10000, RZ ;  /* 0x00010000202c7824 */ /* 0x000fe400078e00ff */
[-C--:B------:R-:W-:Y:S01]  /*10cc0*/  FMUL.FTZ R123, R65, R34.reuse ;  /* 0x00000022417b7220 */ /* 0x080fe20000410000 */
[----:B------:R-:W-:Y:S01]  /*10cd0*/  FFMA.FTZ R65, R117, R34, -R124 ;  /* 0x0000002275417223 */ /* 0x000fe2000001087c */
[C---:B------:R-:W-:Y:S01]  /*10ce0*/  FMUL.FTZ R126, R63.reuse, R122 ;  /* 0x0000007a3f7e7220 */ /* 0x040fe20000410000 */
[-C--:B------:R-:W-:Y:S01]  /*10cf0*/  FMUL.FTZ R124, R63, R44.reuse ;  /* 0x0000002c3f7c7220 */ /* 0x080fe20000410000 */
[----:B------:R-:W-:Y:S01]  /*10d00*/  LOP3.LUT R45, R45, 0xffff0000, RZ, 0xc0, !PT ;  /* 0xffff00002d2d7812 */ /* 0x000fe200078ec0ff */
[----:B------:R-:W-:Y:S01]  /*10d10*/  FMUL.FTZ R63, R66, R35 ;  /* 0x00000023423f7220 */ /* 0x000fe20000410000 */
[----:B------:R-:W-:Y:S01]  /*10d20*/  LOP3.LUT R32, R32, 0xffff0000, RZ, 0xc0, !PT ;  /* 0xffff000020207812 */ /* 0x000fe200078ec0ff */
[----:B------:R-:W-:Y:S01]  /*10d30*/  FFMA.FTZ R34, R47, R44, -R126 ;  /* 0x0000002c2f227223 */ /* 0x000fe2000001087e */
[----:B------:R-:W-:Y:S01]  /*10d40*/  LOP3.LUT R33, R33, 0xffff0000, RZ, 0xc0, !PT ;  /* 0xffff000021217812 */ /* 0x000fe200078ec0ff */
[----:B------:R-:W-:Y:S01]  /*10d50*/  FFMA.FTZ R124, R47, R122, R124 ;  /* 0x0000007a2f7c7223 */ /* 0x000fe2000001007c */
[C---:B------:R-:W-:Y:S01]  /*10d60*/  FMUL.FTZ R47, R61.reuse, R45 ;  /* 0x0000002d3d2f7220 */ /* 0x040fe20000410000 */
[-C--:B------:R-:W-:Y:S01]  /*10d70*/  FMUL.FTZ R44, R61, R32.reuse ;  /* 0x000000203d2c7220 */ /* 0x080fe20000410000 */
[----:B------:R-:W-:Y:S01]  /*10d80*/  FFMA.FTZ R60, R60, R127, R129 ;  /* 0x0000007f3c3c7223 */ /* 0x000fe20000010081 */
[-C--:B------:R-:W-:Y:S01]  /*10d90*/  FMUL.FTZ R122, R66, R33.reuse ;  /* 0x00000021427a7220 */ /* 0x080fe20000410000 */
[----:B------:R-:W-:Y:S01]  /*10da0*/  FFMA.FTZ R47, R46, R32, -R47 ;  /* 0x000000202e2f7223 */ /* 0x000fe2000001082f */
[----:B------:R-:W-:Y:S01]  /*10db0*/  FFMA.FTZ R66, R62, R33, -R63 ;  /* 0x000000213e427223 */ /* 0x000fe2000001083f */
[----:B------:R-:W-:Y:S01]  /*10dc0*/  FFMA.FTZ R116, R117, R116, R123 ;  /* 0x0000007475747223 */ /* 0x000fe2000001007b */
        /* <DEDUP_REMOVED lines=8> */
[----:B------:R1:W-:Y:S01]  /*10e50*/  STS.128 [R114+0x12400], R32 ;  /* 0x0124002072007388 */ /* 0x0003e20000000c00 */
[----:B------:R-:W-:-:S02]  /*10e60*/  F2FP.BF16.F32.PACK_AB R46, R61, R124 ;  /* 0x0000007c3d2e723e */ /* 0x000fc400000010ff */
[----:B------:R-:W-:-:S05]  /*10e70*/  F2FP.BF16.F32.PACK_AB R47, R63, R120 ;  /* 0x000000783f2f723e */ /* 0x000fca00000010ff */
[----:B------:R1:W-:Y:S02]  /*10e80*/  STS.128 [R115+0x12400], R44 ;  /* 0x0124002c73007388 */ /* 0x0003e40000000c00 */
.L_x_1650:
[----:B------:R-:W-:Y:S05]  /*10e90*/  BSYNC B2 ;  /* 0x0000000000027941 */ /* 0x000fea0003800000 */
.L_x_1649:
[----:B------:R-:W-:Y:S04]  /*10ea0*/  BSSY B2, `(.L_x_1651) ;  /* 0x000006f000027945 */ /* 0x000fe80003800000 */
[----:B------:R-:W-:Y:S05]  /*10eb0*/  @P1 BRA `(.L_x_1652) ;  /* 0x0000000400b41947 */ /* 0x000fea0003800000 */
[----:B-1----:R-:W-:Y:S02]  /*10ec0*/  LEA.HI R32, R97, R21, RZ, 0x1d ;  /* 0x0000001561207211 */ /* 0x002fe400078fe8ff */
[----:B------:R-:W-:Y:S02]  /*10ed0*/  LEA.HI R34, R71, R198, RZ, 0x6 ;  /* 0x000000c647227211 */ /* 0x000fe400078f30ff */
[----:B------:R-:W-:Y:S02]  /*10ee0*/  SHF.R.S32.HI R33, RZ, 0x1f, R32 ;  /* 0x0000001fff217819 */ /* 0x000fe40000011420 */
[----:B------:R-:W-:Y:S01]  /*10ef0*/  LOP3.LUT R35, R209, 0x38, R70, 0xf8, !PT ;  /* 0x00000038d1237812 */ /* 0x000fe200078ef846 */
[----:B------:R-:W-:Y:S01]  /*10f00*/  IMAD.SHL.U32 R44, R34, 0x80, RZ ;  /* 0x00000080222c7824 */ /* 0x000fe200078e00ff */
[----:B------:R-:W-:Y:S01]  /*10f10*/  LEA.HI R34, R33, R32, RZ, 0x3 ;  /* 0x0000002021227211 */ /* 0x000fe200078f18ff */
[----:B------:R-:W-:Y:S01]  /*10f20*/  IMAD.SHL.U32 R32, R32, 0x8, RZ ;  /* 0x0000000820207824 */ /* 0x000fe200078e00ff */
[----:B------:R-:W-:-:S02]  /*10f30*/  LOP3.LUT R35, R35, R210, RZ, 0x3c, !PT ;  /* 0x000000d223237212 */ /* 0x000fc400078e3cff */
[----:B------:R-:W-:Y:S01]  /*10f40*/  LOP3.LUT R44, R44, 0xffffe000, RZ, 0xc0, !PT ;  /* 0xffffe0002c2c7812 */ /* 0x000fe200078ec0ff */
[----:B------:R-:W-:Y:S01]  /*10f50*/  IMAD.SHL.U32 R34, R34, 0x400, RZ ;  /* 0x0000040022227824 */ /* 0x000fe200078e00ff */
[----:B------:R-:W-:Y:S02]  /*10f60*/  LOP3.LUT R33, R209, 0x38, R32, 0xf8, !PT ;  /* 0x00000038d1217812 */ /* 0x000fe400078ef820 */
[----:B------:R-:W-:Y:S02]  /*10f70*/  IADD3 R44, R35, R44, R211 ;  /* 0x0000002c232c7210 */ /* 0x000fe40007ffe0d3 */
[----:B------:R-:W-:Y:S02]  /*10f80*/  LOP3.LUT R33, R33, R210, RZ, 0x3c, !PT ;  /* 0x000000d221217212 */ /* 0x000fe400078e3cff */
[----:B------:R-:W-:Y:S01]  /*10f90*/  LOP3.LUT R34, R34, 0x7fffe000, RZ, 0xc0, !PT ;  /* 0x7fffe00022227812 */ /* 0x000fe200078ec0ff */
[----:B------:R-:W-:Y:S01]  /*10fa0*/  IMAD R60, R44, 0x2, R221 ;  /* 0x000000022c3c7824 */ /* 0x000fe200078e02dd */
[----:B------:R-:W-:-:S02]  /*10fb0*/  SHF.R.U64 R62, R30, 0x10, R31 ;  /* 0x000000101e3e7819 */ /* 0x000fc4000000121f */
[----:B0-----:R-:W-:Y:S02]  /*10fc0*/  IADD3 R61, R33, R34, R211 ;  /* 0x00000022213d7210 */ /* 0x001fe40007ffe0d3 */
[----:B------:R-:W0:Y:S01]  /*10fd0*/  LDS.128 R32, [R60] ;  /* 0x000000003c207984 */ /* 0x000e220000000c00 */
[----:B------:R-:W-:Y:S02]  /*10fe0*/  SHF.R.U64 R30, R40, 0x10, R41 ;  /* 0x00000010281e7819 */ /* 0x000fe40000001229 */
[----:B------:R-:W-:Y:S01]  /*10ff0*/  IMAD R61, R61, 0x2, R16 ;  /* 0x000000023d3d7824 */ /* 0x000fe200078e0210 */
[----:B------:R-:W-:Y:S02]  /*11000*/  SHF.R.U64 R64, R28, 0x10, R29 ;  /* 0x000000101c407819 */ /* 0x000fe4000000121d */
[----:B------:R-:W-:Y:S02]  /*11010*/  SHF.R.U32.HI R31, RZ, 0x10, R31 ;  /* 0x00000010ff1f7819 */ /* 0x000fe4000001161f */
[----:B------:R-:W1:Y:S01]  /*11020*/  LDS.128 R44, [R61+0x12400] ;  /* 0x012400003d2c7984 */ /* 0x000e620000000c00 */
[----:B------:R-:W-:-:S02]  /*11030*/  SHF.R.U32.HI R41, RZ, 0x10, R41 ;  /* 0x00000010ff297819 */ /* 0x000fc40000011629 */
[----:B------:R-:W-:Y:S02]  /*11040*/  PRMT R109, R109, 0x5410, R30 ;  /* 0x000054106d6d7816 */ /* 0x000fe4000000001e */
[----:B------:R-:W-:Y:S02]  /*11050*/  SHF.R.U32.HI R29, RZ, 0x10, R29 ;  /* 0x00000010ff1d7819 */ /* 0x000fe4000001161d */
[--C-:B------:R-:W-:Y:S02]  /*11060*/  SHF.R.U64 R28, R42, 0x10, R43.reuse ;  /* 0x000000102a1c7819 */ /* 0x100fe4000000122b */
[----:B------:R-:W-:Y:S01]  /*11070*/  PRMT R111, R111, 0x5410, R64 ;  /* 0x000054106f6f7816 */ /* 0x000fe20000000040 */
[----:B------:R-:W-:Y:S01]  /*11080*/  IMAD.U32 R64, R109, 0x10000, RZ ;  /* 0x000100006d407824 */ /* 0x000fe200078e00ff */
[----:B------:R-:W-:Y:S02]  /*11090*/  SHF.R.U32.HI R43, RZ, 0x10, R43 ;  /* 0x00000010ff2b7819 */ /* 0x000fe4000001162b */
[----:B------:R-:W-:-:S02]  /*110a0*/  PRMT R110, R110, 0x5410, R31 ;  /* 0x000054106e6e7816 */ /* 0x000fc4000000001f */
[----:B------:R-:W-:Y:S02]  /*110b0*/  PRMT R108, R108, 0x5410, R41 ;  /* 0x000054106c6c7816 */ /* 0x000fe40000000029 */
[----:B------:R-:W-:Y:S02]  /*110c0*/  PRMT R112, R112, 0x5410, R29 ;  /* 0x0000541070707816 */ /* 0x000fe4000000001d */
[----:B------:R-:W-:Y:S01]  /*110d0*/  PRMT R107, R107, 0x5410, R28 ;  /* 0x000054106b6b7816 */ /* 0x000fe2000000001c */
[----:B------:R-:W-:Y:S01]  /*110e0*/  IMAD.U32 R65, R108, 0x10000, RZ ;  /* 0x000100006c417824 */ /* 0x000fe200078e00ff */
[----:B------:R-:W-:Y:S02]  /*110f0*/  PRMT R106, R106, 0x5410, R43 ;  /* 0x000054106a6a7816 */ /* 0x000fe4000000002b */
[----:B------:R-:W-:Y:S02]  /*11100*/  PRMT R113, R113, 0x5410, R62 ;  /* 0x0000541071717816 */ /* 0x000fe4000000003e */
[----:B------:R-:W-:Y:S01]  /*11110*/  LOP3.LUT R108, R108, 0xffff0000, RZ, 0xc0, !PT ;  /* 0xffff00006c6c7812 */ /* 0x000fe200078ec0ff */
[----:B------:R-:W-:-:S02]  /*11120*/  IMAD.U32 R66, R106, 0x10000, RZ ;  /* 0x000100006a427824 */ /* 0x000fc400078e00ff */
[C---:B0-----:R-:W-:Y:S01]  /*11130*/  IMAD.U32 R40, R32.reuse, 0x10000, RZ ;  /* 0x0001000020287824 */ /* 0x041fe200078e00ff */
[----:B------:R-:W-:Y:S01]  /*11140*/  LOP3.LUT R41, R32, 0xffff0000, RZ, 0xc0, !PT ;  /* 0xffff000020297812 */ /* 0x000fe200078ec0ff */
[C---:B------:R-:W-:Y:S01]  /*11150*/  IMAD.U32 R29, R34.reuse, 0x10000, RZ ;  /* 0x00010000221d7824 */ /* 0x040fe200078e00ff */
[----:B------:R-:W-:Y:S01]  /*11160*/  LOP3.LUT R28, R34, 0xffff0000, RZ, 0xc0, !PT ;  /* 0xffff0000221c7812 */ /* 0x000fe200078ec0ff */
[----:B------:R-:W-:Y:S01]  /*11170*/  IMAD.U32 R32, R111, 0x10000, RZ ;  /* 0x000100006f207824 */ /* 0x000fe200078e00ff */
[C---:B------:R-:W-:Y:S01]  /*11180*/  LOP3.LUT R34, R35.reuse, 0xffff0000, RZ, 0xc0, !PT ;  /* 0xffff000023227812 */ /* 0x040fe200078ec0ff */
[----:B------:R-:W-:Y:S02]  /*11190*/  IMAD.U32 R43, R35, 0x10000, RZ ;  /* 0x00010000232b7824 */ /* 0x000fe400078e00ff */
[C---:B-1----:R-:W-:Y:S01]  /*111a0*/  IMAD.U32 R31, R44.reuse, 0x10000, RZ ;  /* 0x000100002c1f7824 */ /* 0x042fe200078e00ff */
[----:B------:R-:W-:Y:S01]  /*111b0*/  LOP3.LUT R35, R44, 0xffff0000, RZ, 0xc0, !PT ;  /* 0xffff00002c237812 */ /* 0x000fe200078ec0ff */
[C---:B------:R-:W-:Y:S01]  /*111c0*/  IMAD.U32 R62, R45.reuse, 0x10000, RZ ;  /* 0x000100002d3e7824 */ /* 0x040fe200078e00ff */
[----:B------:R-:W-:Y:S01]  /*111d0*/  LOP3.LUT R44, R45, 0xffff0000, RZ, 0xc0, !PT ;  /* 0xffff00002d2c7812 */ /* 0x000fe200078ec0ff */
[C---:B------:R-:W-:Y:S01]  /*111e0*/  FMUL.FTZ R67, R31.reuse, R64 ;  /* 0x000000401f437220 */ /* 0x040fe20000410000 */
[C---:B------:R-:W-:Y:S01]  /*111f0*/  IMAD.U32 R45, R46.reuse, 0x10000, RZ ;  /* 0x000100002e2d7824 */ /* 0x040fe200078e00ff */
[----:B------:R-:W-:Y:S01]  /*11200*/  LOP3.LUT R30, R46, 0xffff0000, RZ, 0xc0, !PT ;  /* 0xffff00002e1e7812 */ /* 0x000fe200078ec0ff */
[----:B------:R-:W-:Y:S01]  /*11210*/  FMUL.FTZ R115, R31, R32 ;  /* 0x000000201f737220 */ /* 0x000fe20000410000 */
[C---:B------:R-:W-:Y:S01]  /*11220*/  IMAD.U32 R63, R47.reuse, 0x10000, RZ ;  /* 0x000100002f3f7824 */ /* 0x040fe200078e00ff */
[----:B------:R-:W-:Y:S01]  /*11230*/  LOP3.LUT R46, R47, 0xffff0000, RZ, 0xc0, !PT ;  /* 0xffff00002f2e7812 */ /* 0x000fe200078ec0ff */
[----:B------:R-:W-:-:S02]  /*11240*/  IMAD.U32 R47, R112, 0x10000, RZ ;  /* 0x00010000702f7824 */ /* 0x000fc400078e00ff */
[----:B------:R-:W-:Y:S01]  /*11250*/  FFMA.FTZ R31, R40, R32, -R67 ;  /* 0x00000020281f7223 */ /* 0x000fe20000010843 */
[----:B------:R-:W-:Y:S02]  /*11260*/  IMAD.U32 R42, R33, 0x10000, RZ ;  /* 0x00010000212a7824 */ /* 0x000fe400078e00ff */
[----:B------:R-:W-:Y:S01]  /*11270*/  FMUL.FTZ R67, R62, R65 ;  /* 0x000000413e437220 */ /* 0x000fe20000410000 */
[----:B------:R-:W-:Y:S01]  /*11280*/  FFMA.FTZ R32, R40, R64, R115 ;  /* 0x0000004028207223 */ /* 0x000fe20000010073 */
[----:B------:R-:W-:Y:S02]  /*11290*/  IMAD.U32 R40, R110, 0x10000, RZ ;  /* 0x000100006e287824 */ /* 0x000fe400078e00ff */
[----:B------:R-:W-:Y:S01]  /*112a0*/  FMUL.FTZ R64, R63, R66 ;  /* 0x000000423f407220 */ /* 0x000fe20000410000 */
[-C--:B------:R-:W-:Y:S01]  /*112b0*/  FMUL.FTZ R115, R62, R47.reuse ;  /* 0x0000002f3e737220 */ /* 0x080fe20000410000 */
[----:B------:R-:W-:Y:S01]  /*112c0*/  LOP3.LUT R62, R109, 0xffff0000, RZ, 0xc0, !PT ;  /* 0xffff00006d3e7812 */ /* 0x000fe200078ec0ff */
[C---:B------:R-:W-:Y:S01]  /*112d0*/  FFMA.FTZ R67, R42.reuse, R47, -R67 ;  /* 0x0000002f2a437223 */ /* 0x040fe20000010843 */
[-C--:B------:R-:W-:Y:S01]  /*112e0*/  FMUL.FTZ R63, R63, R40.reuse ;  /* 0x000000283f3f7220 */ /* 0x080fe20000410000 */
[----:B------:R-:W-:Y:S01]  /*112f0*/  FFMA.FTZ R47, R43, R40, -R64 ;  /* 0x000000282b2f7223 */ /* 0x000fe20000010840 */
[----:B------:R-:W-:Y:S01]  /*11300*/  LOP3.LUT R40, R111, 0xffff0000, RZ, 0xc0, !PT ;  /* 0xffff00006f287812 */ /* 0x000fe200078ec0ff */
[----:B------:R-:W-:Y:S01]  /*11310*/  FFMA.FTZ R115, R42, R65, R115 ;  /* 0x000000412a737223 */ /* 0x000fe20000010073 */
[----:B------:R-:W-:Y:S01]  /*11320*/  LOP3.LUT R112, R112, 0xffff0000, RZ, 0xc0, !PT ;  /* 0xffff000070707812 */ /* 0x000fe200078ec0ff */
[----:B------:R-:W-:Y:S01]  /*11330*/  FMUL.FTZ R42, R35, R62 ;  /* 0x0000003e232a7220 */ /* 0x000fe20000410000 */
[----:B------:R-:W-:Y:S01]  /*11340*/  FFMA.FTZ R63, R43, R66, R63 ;  /* 0x000000422b3f7223 */ /* 0x000fe2000001003f */
[----:B------:R-:W-:Y:S01]  /*11350*/  LOP3.LUT R33, R33, 0xffff0000, RZ, 0xc0, !PT ;  /* 0xffff000021217812 */ /* 0x000fe200078ec0ff */
[-C--:B------:R-:W-:Y:S01]  /*11360*/  FMUL.FTZ R66, R35, R40.reuse ;  /* 0x0000002823427220 */ /* 0x080fe20000410000 */
[----:B------:R-:W-:Y:S01]  /*11370*/  FFMA.FTZ R64, R41, R40, -R42 ;  /* 0x0000002829407223 */ /* 0x000fe2000001082a */
[----:B------:R-:W-:Y:S01]  /*11380*/  FMUL.FTZ R35, R44, R112 ;  /* 0x000000702c237220 */ /* 0x000fe20000410000 */
[----:B------:R-:W-:-:S02]  /*11390*/  IMAD.U32 R42, R107, 0x10000, RZ ;  /* 0x000100006b2a7824 */ /* 0x000fc400078e00ff */
[----:B------:R-:W-:Y:S01]  /*113a0*/  FMUL.FTZ R114, R44, R108 ;  /* 0x0000006c2c727220 */ /* 0x000fe20000410000 */
[----:B------:R-:W-:Y:S02]  /*113b0*/  IMAD.U32 R40, R113, 0x10000, RZ ;  /* 0x0001000071287824 */ /* 0x000fe400078e00ff */
[----:B------:R-:W-:Y:S01]  /*113c0*/  FFMA.FTZ R41, R41, R62, R66 ;  /* 0x0000003e29297223 */ /* 0x000fe20000010042 */
[----:B------:R-:W-:Y:S01]  /*113d0*/  FFMA.FTZ R108, R33, R108, R35 ;  /* 0x0000006c216c7223 */ /* 0x000fe20000010023 */
[----:B------:R-:W-:Y:S01]  /*113e0*/  FMUL.FTZ R44, R45, R42 ;  /* 0x0000002a2d2c7220 */ /* 0x000fe20000410000 */
[----:B------:R-:W-:Y:S01]  /*113f0*/  FFMA.FTZ R114, R33, R112, -R114 ;  /* 0x0000007021727223 */ /* 0x000fe20000010872 */
[-C--:B------:R-:W-:Y:S01]  /*11400*/  FMUL.FTZ R62, R45, R40.reuse ;  /* 0x000000282d3e7220 */ /* 0x080fe20000410000 */
[----:B------:R-:W-:Y:S01]  /*11410*/  LOP3.LUT R107, R107, 0xffff0000, RZ, 0xc0, !PT ;  /* 0xffff00006b6b7812 */ /* 0x000fe200078ec0ff */
[C---:B------:R-:W-:Y:S01]  /*11420*/  FFMA.FTZ R44, R29.reuse, R40, -R44 ;  /* 0x000000281d2c7223 */ /* 0x040fe2000001082c */
[----:B------:R-:W-:Y:S01]  /*11430*/  LOP3.LUT R35, R106, 0xffff0000, RZ, 0xc0, !PT ;  /* 0xffff00006a237812 */ /* 0x000fe200078ec0ff */
[----:B------:R-:W-:Y:S01]  /*11440*/  FFMA.FTZ R62, R29, R42, R62 ;  /* 0x0000002a1d3e7223 */ /* 0x000fe2000001003e */
[----:B------:R-:W-:Y:S01]  /*11450*/  LOP3.LUT R113, R113, 0xffff0000, RZ, 0xc0, !PT ;  /* 0xffff000071717812 */ /* 0x000fe200078ec0ff */
[----:B------:R-:W-:Y:S01]  /*11460*/  FMUL.FTZ R29, R30, R107 ;  /* 0x0000006b1e1d7220 */ /* 0x000fe20000410000 */
[----:B------:R-:W-:Y:S01]  /*11470*/  LOP3.LUT R33, R110, 0xffff0000, RZ, 0xc0, !PT ;  /* 0xffff00006e217812 */ /* 0x000fe200078ec0ff */
[----:B------:R-:W-:Y:S01]  /*11480*/  FMUL.FTZ R43, R46, R35 ;  /* 0x000000232e2b7220 */ /* 0x000fe20000410000 */
[----:B------:R-:W-:Y:S01]  /*11490*/  F2FP.BF16.F32.PACK_AB R32, R41, R32 ;  /* 0x000000202920723e */ /* 0x000fe200000010ff */
        /* <DEDUP_REMOVED lines=13> */
[----:B------:R-:W-:-:S05]  /*11570*/  F2FP.BF16.F32.PACK_AB R35, R46, R63 ;  /* 0x0000003f2e23723e */ /* 0x000fca00000010ff */
[----:B------:R2:W-:Y:S02]  /*11580*/  STS.128 [R61+0x12400], R32 ;  /* 0x012400203d007388 */ /* 0x0005e40000000c00 */
.L_x_1652:
[----:B------:R-:W-:Y:S05]  /*11590*/  BSYNC B2 ;  /* 0x0000000000027941 */ /* 0x000fea0003800000 */
.L_x_1651:
[----:B------:R-:W-:Y:S05]  /*115a0*/  @P2 BRA `(.L_x_1648) ;  /* 0x0000000400b42947 */ /* 0x000fea0003800000 */
[----:B------:R-:W-:Y:S02]  /*115b0*/  LEA.HI R97, R97, R20, RZ, 0x1d ;  /* 0x0000001461617211 */ /* 0x000fe400078fe8ff */
[----:B--2---:R-:W-:Y:S02]  /*115c0*/  LEA.HI R30, R0, R199, RZ, 0x6 ;  /* 0x000000c7001e7211 */ /* 0x004fe400078f30ff */
[----:B------:R-:W-:Y:S02]  /*115d0*/  SHF.R.S32.HI R28, RZ, 0x1f, R97 ;  /* 0x0000001fff1c7819 */ /* 0x000fe40000011461 */
[----:B------:R-:W-:Y:S01]  /*115e0*/  LOP3.LUT R29, R209, 0x38, R3, 0xf8, !PT ;  /* 0x00000038d11d7812 */ /* 0x000fe200078ef803 */
[----:B------:R-:W-:Y:S01]  /*115f0*/  IMAD.SHL.U32 R31, R30, 0x80, RZ ;  /* 0x000000801e1f7824 */ /* 0x000fe200078e00ff */
[----:B------:R-:W-:Y:S01]  /*11600*/  LEA.HI R30, R28, R97, RZ, 0x3 ;  /* 0x000000611c1e7211 */ /* 0x000fe200078f18ff */
[----:B------:R-:W-:Y:S01]  /*11610*/  IMAD.SHL.U32 R28, R97, 0x8, RZ ;  /* 0x00000008611c7824 */ /* 0x000fe200078e00ff */
[----:B-1----:R-:W-:-:S02]  /*11620*/  LOP3.LUT R33, R29, R210, RZ, 0x3c, !PT ;  /* 0x000000d21d217212 */ /* 0x002fc400078e3cff */
        /* <DEDUP_REMOVED lines=8> */
[----:B------:R-:W-:Y:S02]  /*116b0*/  IADD3 R41, R29, R30, R211 ;  /* 0x0000001e1d297210 */ /* 0x000fe40007ffe0d3 */
[----:B------:R-:W1:Y:S01]  /*116c0*/  LDS.128 R28, [R40] ;  /* 0x00000000281c7984 */ /* 0x000e620000000c00 */
[----:B------:R-:W-:Y:S02]  /*116d0*/  SHF.R.U64 R42, R26, 0x10, R27 ;  /* 0x000000101a2a7819 */ /* 0x000fe4000000121b */
[----:B------:R-:W-:Y:S01]  /*116e0*/  IMAD R41, R41, 0x2, R16 ;  /* 0x0000000229297824 */ /* 0x000fe200078e0210 */
[----:B------:R-:W-:Y:S02]  /*116f0*/  SHF.R.U32.HI R25, RZ, 0x10, R25 ;  /* 0x00000010ff197819 */ /* 0x000fe40000011619 */
[----:B------:R-:W-:Y:S02]  /*11700*/  SHF.R.U64 R26, R36, 0x10, R37 ;  /* 0x00000010241a7819 */ /* 0x000fe40000001225 */
[----:B------:R-:W2:Y:S01]  /*11710*/  LDS.128 R32, [R41+0x12400] ;  /* 0x0124000029207984 */ /* 0x000ea20000000c00 */
[----:B------:R-:W-:-:S02]  /*11720*/  SHF.R.U64 R24, R38, 0x10, R39 ;  /* 0x0000001026187819 */ /* 0x000fc40000001227 */
[----:B------:R-:W-:Y:S02]  /*11730*/  SHF.R.U32.HI R27, RZ, 0x10, R27 ;  /* 0x00000010ff1b7819 */ /* 0x000fe4000001161b */
[----:B------:R-:W-:Y:S02]  /*11740*/  SHF.R.U32.HI R37, RZ, 0x10, R37 ;  /* 0x00000010ff257819 */ /* 0x000fe40000011625 */
[----:B------:R-:W-:Y:S02]  /*11750*/  PRMT R94, R94, 0x5410, R25 ;  /* 0x000054105e5e7816 */ /* 0x000fe40000000019 */
[----:B------:R-:W-:Y:S02]  /*11760*/  PRMT R89, R89, 0x5410, R26 ;  /* 0x0000541059597816 */ /* 0x000fe4000000001a */
[----:B------:R-:W-:Y:S02]  /*11770*/  PRMT R91, R91, 0x5410, R24 ;  /* 0x000054105b5b7816 */ /* 0x000fe40000000018 */
[----:B------:R-:W-:Y:S01]  /*11780*/  PRMT R96, R96, 0x5410, R27 ;  /* 0x0000541060607816 */ /* 0x000fe2000000001b */
[----:B------:R-:W-:Y:S01]  /*11790*/  IMAD.U32 R43, R89, 0x10000, RZ ;  /* 0x00010000592b7824 */ /* 0x000fe200078e00ff */
[----:B------:R-:W-:-:S02]  /*117a0*/  PRMT R93, R93, 0x5410, R44 ;  /* 0x000054105d5d7816 */ /* 0x000fc4000000002c */
[----:B------:R-:W-:Y:S02]  /*117b0*/  PRMT R90, R90, 0x5410, R37 ;  /* 0x000054105a5a7816 */ /* 0x000fe40000000025 */
[----:B------:R-:W-:Y:S02]  /*117c0*/  SHF.R.U32.HI R39, RZ, 0x10, R39 ;  /* 0x00000010ff277819 */ /* 0x000fe40000011627 */
[----:B------:R-:W-:Y:S01]  /*117d0*/  PRMT R95, R95, 0x5410, R42 ;  /* 0x000054105f5f7816 */ /* 0x000fe2000000002a */
[----:B------:R-:W-:Y:S01]  /*117e0*/  IMAD.U32 R42, R93, 0x10000, RZ ;  /* 0x000100005d2a7824 */ /* 0x000fe200078e00ff */
[----:B------:R-:W-:Y:S01]  /*117f0*/  PRMT R92, R92, 0x5410, R39 ;  /* 0x000054105c5c7816 */ /* 0x000fe20000000027 */
[----:B------:R-:W-:Y:S01]  /*11800*/  IMAD.U32 R44, R90, 0x10000, RZ ;  /* 0x000100005a2c7824 */ /* 0x000fe200078e00ff */
[----:B------:R-:W-:Y:S02]  /*11810*/  LOP3.LUT R89, R89, 0xffff0000, RZ, 0xc0, !PT ;  /* 0xffff000059597812 */ /* 0x000fe400078ec0ff */
[----:B------:R-:W-:-:S02]  /*11820*/  LOP3.LUT R93, R93, 0xffff0000, RZ, 0xc0, !PT ;  /* 0xffff00005d5d7812 */ /* 0x000fc400078ec0ff */
[----:B------:R-:W-:Y:S01]  /*11830*/  LOP3.LUT R90, R90, 0xffff0000, RZ, 0xc0, !PT ;  /* 0xffff00005a5a7812 */ /* 0x000fe200078ec0ff */
[C---:B-1----:R-:W-:Y:S01]  /*11840*/  IMAD.U32 R24, R28.reuse, 0x10000, RZ ;  /* 0x000100001c187824 */ /* 0x042fe200078e00ff */
[----:B------:R-:W-:Y:S01]  /*11850*/  LOP3.LUT R25, R28, 0xffff0000, RZ, 0xc0, !PT ;  /* 0xffff00001c197812 */ /* 0x000fe200078ec0ff */
[C---:B------:R-:W-:Y:S01]  /*11860*/  IMAD.U32 R26, R29.reuse, 0x10000, RZ ;  /* 0x000100001d1a7824 */ /* 0x040fe200078e00ff */
[----:B------:R-:W-:Y:S01]  /*11870*/  LOP3.LUT R28, R29, 0xffff0000, RZ, 0xc0, !PT ;  /* 0xffff00001d1c7812 */ /* 0x000fe200078ec0ff */
[C---:B------:R-:W-:Y:S01]  /*11880*/  IMAD.U32 R27, R30.reuse, 0x10000, RZ ;  /* 0x000100001e1b7824 */ /* 0x040fe200078e00ff */
[----:B------:R-:W-:Y:S01]  /*11890*/  LOP3.LUT R29, R30, 0xffff0000, RZ, 0xc0, !PT ;  /* 0xffff00001e1d7812 */ /* 0x000fe200078ec0ff */
[C---:B------:R-:W-:Y:S01]  /*118a0*/  IMAD.U32 R36, R31.reuse, 0x10000, RZ ;  /* 0x000100001f247824 */ /* 0x040fe200078e00ff */
[----:B------:R-:W-:Y:S01]  /*118b0*/  LOP3.LUT R30, R31, 0xffff0000, RZ, 0xc0, !PT ;  /* 0xffff00001f1e7812 */ /* 0x000fe200078ec0ff */
[C---:B--2---:R-:W-:Y:S01]  /*118c0*/  IMAD.U32 R31, R32.reuse, 0x10000, RZ ;  /* 0x00010000201f7824 */ /* 0x044fe200078e00ff */
[----:B------:R-:W-:Y:S01]  /*118d0*/  LOP3.LUT R32, R32, 0xffff0000, RZ, 0xc0, !PT ;  /* 0xffff000020207812 */ /* 0x000fe200078ec0ff */
[C---:B------:R-:W-:Y:S01]  /*118e0*/  IMAD.U32 R37, R33.reuse, 0x10000, RZ ;  /* 0x0001000021257824 */ /* 0x040fe200078e00ff */
[----:B------:R-:W-:Y:S01]  /*118f0*/  LOP3.LUT R33, R33, 0xffff0000, RZ, 0xc0, !PT ;  /* 0xffff000021217812 */ /* 0x000fe200078ec0ff */
[C---:B------:R-:W-:Y:S01]  /*11900*/  FMUL.FTZ R45, R31.reuse, R43 ;  /* 0x0000002b1f2d7220 */ /* 0x040fe20000410000 */
[----:B------:R-:W-:Y:S01]  /*11910*/  FMUL.FTZ R47, R31, R42 ;  /* 0x0000002a1f2f7220 */ /* 0x000fe20000410000 */
[----:B------:R-:W-:-:S02]  /*11920*/  IMAD.U32 R31, R94, 0x10000, RZ ;  /* 0x000100005e1f7824 */ /* 0x000fc400078e00ff */
[----:B0-----:R-:W-:Y:S01]  /*11930*/  FMUL.FTZ R61, R37, R44 ;  /* 0x0000002c253d7220 */ /* 0x001fe20000410000 */
[C---:B------:R-:W-:Y:S01]  /*11940*/  FFMA.FTZ R45, R24.reuse, R42, -R45 ;  /* 0x0000002a182d7223 */ /* 0x040fe2000001082d */
[----:B------:R-:W-:Y:S02]  /*11950*/  IMAD.U32 R39, R35, 0x10000, RZ ;  /* 0x0001000023277824 */ /* 0x000fe400078e00ff */
[----:B------:R-:W-:Y:S01]  /*11960*/  FFMA.FTZ R47, R24, R43, R47 ;  /* 0x0000002b182f7223 */ /* 0x000fe2000001002f */
[----:B------:R-:W-:Y:S02]  /*11970*/  IMAD.U32 R42, R92, 0x10000, RZ ;  /* 0x000100005c2a7824 */ /* 0x000fe400078e00ff */
[-C--:B------:R-:W-:Y:S01]  /*11980*/  FMUL.FTZ R37, R37, R31.reuse ;  /* 0x0000001f25257220 */ /* 0x080fe20000410000 */
[----:B------:R-:W-:Y:S02]  /*11990*/  IMAD.U32 R24, R96, 0x10000, RZ ;  /* 0x0001000060187824 */ /* 0x000fe400078e00ff */
[C---:B------:R-:W-:Y:S01]  /*119a0*/  FFMA.FTZ R61, R26.reuse, R31, -R61 ;  /* 0x0000001f1a3d7223 */ /* 0x040fe2000001083d */
[C---:B------:R-:W-:Y:S01]  /*119b0*/  FMUL.FTZ R31, R39.reuse, R42 ;  /* 0x0000002a271f7220 */ /* 0x040fe20000410000 */
[----:B------:R-:W-:Y:S01]  /*119c0*/  FFMA.FTZ R37, R26, R44, R37 ;  /* 0x0000002c1a257223 */ /* 0x000fe20000010025 */
[----:B------:R-:W-:Y:S01]  /*119d0*/  FMUL.FTZ R43, R39, R24 ;  /* 0x00000018272b7220 */ /* 0x000fe20000410000 */
[----:B------:R-:W-:-:S02]  /*119e0*/  IMAD.U32 R38, R34, 0x10000, RZ ;  /* 0x0001000022267824 */ /* 0x000fc400078e00ff */
[----:B------:R-:W-:Y:S01]  /*119f0*/  FFMA.FTZ R39, R36, R24, -R31 ;  /* 0x0000001824277223 */ /* 0x000fe2000001081f */
[----:B------:R-:W-:Y:S01]  /*11a00*/  FMUL.FTZ R24, R32, R89 ;  /* 0x0000005920187220 */ /* 0x000fe20000410000 */
[----:B------:R-:W-:Y:S02]  /*11a10*/  IMAD.U32 R26, R91, 0x10000, RZ ;  /* 0x000100005b1a7824 */ /* 0x000fe400078e00ff */
[----:B------:R-:W-:Y:S01]  /*11a20*/  FFMA.FTZ R43, R36, R42, R43 ;  /* 0x0000002a242b7223 */ /* 0x000fe2000001002b */
[-C--:B------:R-:W-:Y:S01]  /*11a30*/  FMUL.FTZ R36, R32, R93.reuse ;  /* 0x0000005d20247220 */ /* 0x080fe20000410000 */
[----:B------:R-:W-:Y:S01]  /*11a40*/  FFMA.FTZ R32, R25, R93, -R24 ;  /* 0x0000005d19207223 */ /* 0x000fe20000010818 */
[----:B------:R-:W-:Y:S01]  /*11a50*/  LOP3.LUT R34, R34, 0xffff0000, RZ, 0xc0, !PT ;  /* 0xffff000022227812 */ /* 0x000fe200078ec0ff */
[----:B------:R-:W-:Y:S01]  /*11a60*/  IMAD.U32 R24, R95, 0x10000, RZ ;  /* 0x000100005f187824 */ /* 0x000fe200078e00ff */
[----:B------:R-:W-:Y:S01]  /*11a70*/  LOP3.LUT R35, R35, 0xffff0000, RZ, 0xc0, !PT ;  /* 0xffff000023237812 */ /* 0x000fe200078ec0ff */
[----:B------:R-:W-:Y:S01]  /*11a80*/  FMUL.FTZ R42, R38, R26 ;  /* 0x0000001a262a7220 */ /* 0x000fe20000410000 */
[----:B------:R-:W-:Y:S01]  /*11a90*/  LOP3.LUT R91, R91, 0xffff0000, RZ, 0xc0, !PT ;  /* 0xffff00005b5b7812 */ /* 0x000fe200078ec0ff */
[----:B------:R-:W-:Y:S01]  /*11aa0*/  FFMA.FTZ R36, R25, R89, R36 ;  /* 0x0000005919247223 */ /* 0x000fe20000010024 */
[----:B------:R-:W-:Y:S01]  /*11ab0*/  LOP3.LUT R92, R92, 0xffff0000, RZ, 0xc0, !PT ;  /* 0xffff00005c5c7812 */ /* 0x000fe200078ec0ff */
[-C--:B------:R-:W-:Y:S01]  /*11ac0*/  FMUL.FTZ R38, R38, R24.reuse ;  /* 0x0000001826267220 */ /* 0x080fe20000410000 */
[----:B------:R-:W-:Y:S01]  /*11ad0*/  LOP3.LUT R94, R94, 0xffff0000, RZ, 0xc0, !PT ;  /* 0xffff00005e5e7812 */ /* 0x000fe200078ec0ff */
[----:B------:R-:W-:Y:S01]  /*11ae0*/  FFMA.FTZ R42, R27, R24, -R42 ;  /* 0x000000181b2a7223 */ /* 0x000fe2000001082a */
[----:B------:R-:W-:Y:S01]  /*11af0*/  LOP3.LUT R95, R95, 0xffff0000, RZ, 0xc0, !PT ;  /* 0xffff00005f5f7812 */ /* 0x000fe200078ec0ff */
[----:B------:R-:W-:Y:S01]  /*11b00*/  FMUL.FTZ R31, R33, R90 ;  /* 0x0000005a211f7220 */ /* 0x000fe20000410000 */
[----:B------:R-:W-:Y:S01]  /*11b10*/  LOP3.LUT R96, R96, 0xffff0000, RZ, 0xc0, !PT ;  /* 0xffff000060607812 */ /* 0x000fe200078ec0ff */
[C---:B------:R-:W-:Y:S01]  /*11b20*/  FMUL.FTZ R24, R34.reuse, R91 ;  /* 0x0000005b22187220 */ /* 0x040fe20000410000 */
[----:B------:R-:W-:Y:S01]  /*11b30*/  FMUL.FTZ R25, R35, R92 ;  /* 0x0000005c23197220 */ /* 0x000fe20000410000 */
[----:B------:R-:W-:Y:S01]  /*11b40*/  FMUL.FTZ R33, R33, R94 ;  /* 0x0000005e21217220 */ /* 0x000fe20000410000 */
[-C--:B------:R-:W-:Y:S01]  /*11b50*/  FMUL.FTZ R34, R34, R95.reuse ;  /* 0x0000005f22227220 */ /* 0x080fe20000410000 */
[----:B------:R-:W-:Y:S01]  /*11b60*/  FMUL.FTZ R35, R35, R96 ;  /* 0x0000006023237220 */ /* 0x000fe20000410000 */
[----:B------:R-:W-:Y:S01]  /*11b70*/  FFMA.FTZ R94, R28, R94, -R31 ;  /* 0x0000005e1c5e7223 */ /* 0x000fe2000001081f */
[----:B------:R-:W-:Y:S01]  /*11b80*/  FFMA.FTZ R95, R29, R95, -R24 ;  /* 0x0000005f1d5f7223 */ /* 0x000fe20000010818 */
[----:B------:R-:W-:Y:S01]  /*11b90*/  FFMA.FTZ R96, R30, R96, -R25 ;  /* 0x000000601e607223 */ /* 0x000fe20000010819 */
[----:B------:R-:W-:Y:S01]  /*11ba0*/  FFMA.FTZ R90, R28, R90, R33 ;  /* 0x0000005a1c5a7223 */ /* 0x000fe20000010021 */
        /* <DEDUP_REMOVED lines=13> */
.L_x_1648:
[----:B------:R-:W-:Y:S05]  /*11c80*/  BSYNC B1 ;  /* 0x0000000000017941 */ /* 0x000fea0003800000 */
.L_x_1647:
[----:B------:R-:W-:-:S13]  /*11c90*/  ISETP.GE.AND P0, PT, R220, R80, PT ;  /* 0x00000050dc00720c */ /* 0x000fda0003f06270 */
[----:B------:R-:W-:Y:S05]  /*11ca0*/  @P0 BRA `(.L_x_1628) ;  /* 0x00000014003c0947 */ /* 0x000fea0003800000 */
[----:B-12---:R-:W1:Y:S01]  /*11cb0*/  LDC R32, c[0x0][0x3f4] ;  /* 0x0000fd00ff207b82 */ /* 0x006e620000000800 */
[----:B------:R-:W-:Y:S01]  /*11cc0*/  BSSY B1, `(.L_x_1653) ;  /* 0x000006f000017945 */ /* 0x000fe20003800000 */
[----:B------:R-:W-:Y:S02]  /*11cd0*/  SHF.R.U32.HI R44, RZ, 0x3, R207 ;  /* 0x00000003ff2c7819 */ /* 0x000fe400000116cf */
[-C--:B-1----:R-:W-:Y:S02]  /*11ce0*/  ISETP.GE.AND P0, PT, R22, R32.reuse, PT ;  /* 0x000000201600720c */ /* 0x082fe40003f06270 */
[-C--:B------:R-:W-:Y:S02]  /*11cf0*/  ISETP.GE.AND P1, PT, R198, R32.reuse, PT ;  /* 0x00000020c600720c */ /* 0x080fe40003f26270 */
[----:B------:R-:W-:-:S09]  /*11d00*/  ISETP.GE.AND P2, PT, R199, R32, PT ;  /* 0x00000020c700720c */ /* 0x000fd20003f46270 */
[----:B------:R-:W-:Y:S05]  /*11d10*/  @P0 BRA `(.L_x_1654) ;  /* 0x0000000400a40947 */ /* 0x000fea0003800000 */
[----:B------:R-:W-:Y:S02]  /*11d20*/  LEA.HI R73, R32, R73, RZ, 0x1d ;  /* 0x0000004920497211 */ /* 0x000fe400078fe8ff */
[----:B---3--:R-:W-:Y:S02]  /*11d30*/  LOP3.LUT R25, R207, 0x38, R22, 0xf8, !PT ;  /* 0x00000038cf197812 */ /* 0x008fe400078ef816 */
[----:B------:R-:W-:Y:S01]  /*11d40*/  SHF.R.S32.HI R26, RZ, 0x1f, R73 ;  /* 0x0000001fff1a7819 */ /* 0x000fe20000011449 */
[----:B------:R-:W-:Y:S01]  /*11d50*/  IMAD.SHL.U32 R24, R73, 0x8, RZ ;  /* 0x0000000849187824 */ /* 0x000fe200078e00ff */
[----:B------:R-:W-:Y:S02]  /*11d60*/  LOP3.LUT R28, R212, R25, R44, 0xf6, !PT ;  /* 0x00000019d41c7212 */ /* 0x000fe400078ef62c */
[----:B------:R-:W-:Y:S02]  /*11d70*/  LEA.HI R26, R26, R73, RZ, 0x3 ;  /* 0x000000491a1a7211 */ /* 0x000fe400078f18ff */
[----:B------:R-:W-:Y:S01]  /*11d80*/  LOP3.LUT R24, R207, 0x38, R24, 0xf8, !PT ;  /* 0x00000038cf187812 */ /* 0x000fe200078ef818 */
[----:B------:R-:W-:Y:S01]  /*11d90*/  IMAD R33, R28, 0x2, R221 ;  /* 0x000000021c217824 */ /* 0x000fe200078e02dd */
[----:B------:R-:W-:Y:S01]  /*11da0*/  SHF.R.U64 R35, R4, 0x10, R5 ;  /* 0x0000001004237819 */ /* 0x000fe20000001205 */
[----:B------:R-:W-:Y:S01]  /*11db0*/  IMAD.SHL.U32 R26, R26, 0x400, RZ ;  /* 0x000004001a1a7824 */ /* 0x000fe200078e00ff */
[----:B------:R-:W-:-:S02]  /*11dc0*/  LOP3.LUT R25, R24, R44, RZ, 0x3c, !PT ;  /* 0x0000002c18197212 */ /* 0x000fc400078e3cff */
[----:B------:R-:W-:Y:S02]  /*11dd0*/  SHF.R.U32.HI R4, RZ, 0x10, R5 ;  /* 0x00000010ff047819 */ /* 0x000fe40000011605 */
[----:B------:R-:W-:Y:S02]  /*11de0*/  LOP3.LUT R26, R26, 0x7fffe000, RZ, 0xc0, !PT ;  /* 0x7fffe0001a1a7812 */ /* 0x000fe400078ec0ff */
[--C-:B------:R-:W-:Y:S02]  /*11df0*/  SHF.R.U64 R5, R6, 0x10, R7.reuse ;  /* 0x0000001006057819 */ /* 0x100fe40000001207 */
[----:B------:R-:W-:Y:S02]  /*11e00*/  IADD3 R29, R25, R26, R212 ;  /* 0x0000001a191d7210 */ /* 0x000fe40007ffe0d4 */
[----:B------:R-:W1:Y:S01]  /*11e10*/  LDS.128 R24, [R33] ;  /* 0x0000000021187984 */ /* 0x000e620000000c00 */
[----:B------:R-:W-:Y:S02]  /*11e20*/  SHF.R.U32.HI R6, RZ, 0x10, R7 ;  /* 0x00000010ff067819 */ /* 0x000fe40000011607 */
[----:B------:R-:W-:Y:S01]  /*11e30*/  IMAD R34, R29, 0x2, R16 ;  /* 0x000000021d227824 */ /* 0x000fe200078e0210 */
[----:B------:R-:W-:-:S02]  /*11e40*/  SHF.R.U64 R39, R48, 0x10, R49 ;  /* 0x0000001030277819 */ /* 0x000fc40000001231 */
[----:B------:R-:W-:Y:S02]  /*11e50*/  PRMT R98, R98, 0x5410, R35 ;  /* 0x0000541062627816 */ /* 0x000fe40000000023 */
[----:B------:R-:W2:Y:S01]  /*11e60*/  LDS.128 R28, [R34+0x12400] ;  /* 0x01240000221c7984 */ /* 0x000ea20000000c00 */
[----:B------:R-:W-:Y:S02]  /*11e70*/  PRMT R99, R99, 0x5410, R4 ;  /* 0x0000541063637816 */ /* 0x000fe40000000004 */
[----:B------:R-:W-:Y:S01]  /*11e80*/  PRMT R100, R100, 0x5410, R5 ;  /* 0x0000541064647816 */ /* 0x000fe20000000005 */
[----:B------:R-:W-:Y:S01]  /*11e90*/  IMAD.U32 R40, R98, 0x10000, RZ ;  /* 0x0001000062287824 */ /* 0x000fe200078e00ff */
[----:B------:R-:W-:Y:S01]  /*11ea0*/  PRMT R101, R101, 0x5410, R6 ;  /* 0x0000541065657816 */ /* 0x000fe20000000006 */
[----:B------:R-:W-:Y:S01]  /*11eb0*/  IMAD.U32 R41, R99, 0x10000, RZ ;  /* 0x0001000063297824 */ /* 0x000fe200078e00ff */
[----:B------:R-:W-:Y:S02]  /*11ec0*/  PRMT R102, R102, 0x5410, R39 ;  /* 0x0000541066667816 */ /* 0x000fe40000000027 */
[----:B------:R-:W-:-:S02]  /*11ed0*/  SHF.R.U32.HI R48, RZ, 0x10, R49 ;  /* 0x00000010ff307819 */ /* 0x000fc40000011631 */
[--C-:B------:R-:W-:Y:S01]  /*11ee0*/  SHF.R.U64 R37, R50, 0x10, R51.reuse ;  /* 0x0000001032257819 */ /* 0x100fe20000001233 */
[----:B------:R-:W-:Y:S01]  /*11ef0*/  IMAD.U32 R39, R102, 0x10000, RZ ;  /* 0x0001000066277824 */ /* 0x000fe200078e00ff */
[----:B------:R-:W-:Y:S02]  /*11f00*/  PRMT R103, R103, 0x5410, R48 ;  /* 0x0000541067677816 */ /* 0x000fe40000000030 */
[----:B------:R-:W-:Y:S02]  /*11f10*/  SHF.R.U32.HI R50, RZ, 0x10, R51 ;  /* 0x00000010ff327819 */ /* 0x000fe40000011633 */
[----:B------:R-:W-:Y:S02]  /*11f20*/  LOP3.LUT R98, R98, 0xffff0000, RZ, 0xc0, !PT ;  /* 0xffff000062627812 */ /* 0x000fe400078ec0ff */
[----:B------:R-:W-:Y:S02]  /*11f30*/  PRMT R105, R105, 0x5410, R50 ;  /* 0x0000541069697816 */ /* 0x000fe40000000032 */
[----:B------:R-:W-:-:S02]  /*11f40*/  LOP3.LUT R102, R102, 0xffff0000, RZ, 0xc0, !PT ;  /* 0xffff000066667812 */ /* 0x000fc400078ec0ff */
[----:B------:R-:W-:Y:S02]  /*11f50*/  LOP3.LUT R99, R99, 0xffff0000, RZ, 0xc0, !PT ;  /* 0xffff000063637812 */ /* 0x000fe400078ec0ff */
[----:B------:R-:W-:Y:S01]  /*11f60*/  PRMT R104, R104, 0x5410, R37 ;  /* 0x0000541068687816 */ /* 0x000fe20000000025 */
        /* <DEDUP_REMOVED lines=15> */
[----:B------:R-:W-:Y:S01]  /*12060*/  FMUL.FTZ R47, R36, R41 ;  /* 0x00000029242f7220 */ /* 0x000fe20000410000 */
[C---:B------:R-:W-:Y:S01]  /*12070*/  FFMA.FTZ R43, R4.reuse, R39, -R43 ;  /* 0x00000027042b7223 */ /* 0x040fe2000001082b */
[----:B------:R-:W-:Y:S02]  /*12080*/  IMAD.U32 R38, R31, 0x10000, RZ ;  /* 0x000100001f267824 */ /* 0x000fe400078e00ff */
[----:B------:R-:W-:Y:S01]  /*12090*/  FFMA.FTZ R45, R4, R40, R45 ;  /* 0x00000028042d7223 */ /* 0x000fe2000001002d */
[----:B------:R-:W-:Y:S02]  /*120a0*/  IMAD.U32 R39, R101, 0x10000, RZ ;  /* 0x0001000065277824 */ /* 0x000fe400078e00ff */
[----:B------:R-:W-:Y:S01]  /*120b0*/  FMUL.FTZ R49, R36, R27 ;  /* 0x0000001b24317220 */ /* 0x000fe20000410000 */
[----:B------:R-:W-:Y:S01]  /*120c0*/  IMAD.U32 R4, R105, 0x10000, RZ ;  /* 0x0001000069047824 */ /* 0x000fe200078e00ff */
[----:B------:R-:W-:Y:S01]  /*120d0*/  LOP3.LUT R103, R103, 0xffff0000, RZ, 0xc0, !PT ;  /* 0xffff000067677812 */ /* 0x000fe200078ec0ff */
[----:B------:R-:W-:Y:S01]  /*120e0*/  FMUL.FTZ R36, R38, R39 ;  /* 0x0000002726247220 */ /* 0x000fe20000410000 */
[----:B------:R-:W-:Y:S01]  /*120f0*/  FFMA.FTZ R49, R6, R41, R49 ;  /* 0x0000002906317223 */ /* 0x000fe20000010031 */
[-C--:B------:R-:W-:Y:S01]  /*12100*/  FMUL.FTZ R38, R38, R4.reuse ;  /* 0x0000000426267220 */ /* 0x080fe20000410000 */
[----:B------:R-:W-:Y:S01]  /*12110*/  FFMA.FTZ R47, R6, R27, -R47 ;  /* 0x0000001b062f7223 */ /* 0x000fe2000001082f */
[C---:B------:R-:W-:Y:S01]  /*12120*/  FFMA.FTZ R41, R35.reuse, R4, -R36 ;  /* 0x0000000423297223 */ /* 0x040fe20000010824 */
[C---:B------:R-:W-:Y:S01]  /*12130*/  FMUL.FTZ R4, R28.reuse, R98 ;  /* 0x000000621c047220 */ /* 0x040fe20000410000 */
[----:B------:R-:W-:Y:S01]  /*12140*/  FFMA.FTZ R35, R35, R39, R38 ;  /* 0x0000002723237223 */ /* 0x000fe20000010026 */
[----:B------:R-:W-:Y:S01]  /*12150*/  FMUL.FTZ R28, R28, R102 ;  /* 0x000000661c1c7220 */ /* 0x000fe20000410000 */
[----:B------:R-:W-:-:S02]  /*12160*/  IMAD.U32 R37, R30, 0x10000, RZ ;  /* 0x000100001e257824 */ /* 0x000fc400078e00ff */
[----:B------:R-:W-:Y:S01]  /*12170*/  FFMA.FTZ R102, R5, R102, -R4 ;  /* 0x0000006605667223 */ /* 0x000fe20000010804 */
[----:B------:R-:W-:Y:S02]  /*12180*/  IMAD.U32 R6, R100, 0x10000, RZ ;  /* 0x0001000064067824 */ /* 0x000fe400078e00ff */
[C---:B------:R-:W-:Y:S01]  /*12190*/  FMUL.FTZ R27, R29.reuse, R99 ;  /* 0x000000631d1b7220 */ /* 0x040fe20000410000 */
[-C--:B------:R-:W-:Y:S01]  /*121a0*/  FMUL.FTZ R38, R29, R103.reuse ;  /* 0x000000671d267220 */ /* 0x080fe20000410000 */
[----:B------:R-:W-:Y:S01]  /*121b0*/  IMAD.U32 R4, R104, 0x10000, RZ ;  /* 0x0001000068047824 */ /* 0x000fe200078e00ff */
[----:B------:R-:W-:Y:S01]  /*121c0*/  LOP3.LUT R30, R30, 0xffff0000, RZ, 0xc0, !PT ;  /* 0xffff00001e1e7812 */ /* 0x000fe200078ec0ff */
[----:B------:R-:W-:Y:S01]  /*121d0*/  FMUL.FTZ R40, R37, R6 ;  /* 0x0000000625287220 */ /* 0x000fe20000410000 */
[----:B------:R-:W-:Y:S01]  /*121e0*/  LOP3.LUT R104, R104, 0xffff0000, RZ, 0xc0, !PT ;  /* 0xffff000068687812 */ /* 0x000fe200078ec0ff */
[C---:B------:R-:W-:Y:S01]  /*121f0*/  FFMA.FTZ R36, R24.reuse, R103, -R27 ;  /* 0x0000006718247223 */ /* 0x040fe2000001081b */
[----:B------:R-:W-:Y:S01]  /*12200*/  LOP3.LUT R31, R31, 0xffff0000, RZ, 0xc0, !PT ;  /* 0xffff00001f1f7812 */ /* 0x000fe200078ec0ff */
[----:B------:R-:W-:Y:S01]  /*12210*/  FFMA.FTZ R38, R24, R99, R38 ;  /* 0x0000006318267223 */ /* 0x000fe20000010026 */
[----:B------:R-:W-:Y:S01]  /*12220*/  LOP3.LUT R100, R100, 0xffff0000, RZ, 0xc0, !PT ;  /* 0xffff000064647812 */ /* 0x000fe200078ec0ff */
[----:B------:R-:W-:Y:S01]  /*12230*/  FMUL.FTZ R24, R37, R4 ;  /* 0x0000000425187220 */ /* 0x000fe20000410000 */
[----:B------:R-:W-:Y:S01]  /*12240*/  LOP3.LUT R101, R101, 0xffff0000, RZ, 0xc0, !PT ;  /* 0xffff000065657812 */ /* 0x000fe200078ec0ff */
[----:B------:R-:W-:Y:S01]  /*12250*/  FFMA.FTZ R28, R5, R98, R28 ;  /* 0x00000062051c7223 */ /* 0x000fe2000001001c */
[----:B------:R-:W-:Y:S01]  /*12260*/  LOP3.LUT R105, R105, 0xffff0000, RZ, 0xc0, !PT ;  /* 0xffff000069697812 */ /* 0x000fe200078ec0ff */
[C---:B------:R-:W-:Y:S01]  /*12270*/  FFMA.FTZ R40, R7.reuse, R4, -R40 ;  /* 0x0000000407287223 */ /* 0x040fe20000010828 */
[C---:B------:R-:W-:Y:S01]  /*12280*/  FMUL.FTZ R5, R30.reuse, R104 ;  /* 0x000000681e057220 */ /* 0x040fe20000410000 */
[----:B------:R-:W-:Y:S01]  /*12290*/  FFMA.FTZ R7, R7, R6, R24 ;  /* 0x0000000607077223 */ /* 0x000fe20000010018 */
[-C--:B------:R-:W-:Y:S01]  /*122a0*/  FMUL.FTZ R4, R30, R100.reuse ;  /* 0x000000641e047220 */ /* 0x080fe20000410000 */
[C---:B------:R-:W-:Y:S01]  /*122b0*/  FMUL.FTZ R29, R31.reuse, R101 ;  /* 0x000000651f1d7220 */ /* 0x040fe20000410000 */
[-C--:B------:R-:W-:Y:S01]  /*122c0*/  FMUL.FTZ R6, R31, R105.reuse ;  /* 0x000000691f067220 */ /* 0x080fe20000410000 */
[C---:B------:R-:W-:Y:S01]  /*122d0*/  FFMA.FTZ R100, R25.reuse, R100, R5 ;  /* 0x0000006419647223 */ /* 0x040fe20000010005 */
[----:B------:R-:W-:Y:S01]  /*122e0*/  FFMA.FTZ R27, R25, R104, -R4 ;  /* 0x00000068191b7223 */ /* 0x000fe20000010804 */
[C---:B------:R-:W-:Y:S01]  /*122f0*/  FFMA.FTZ R30, R26.reuse, R105, -R29 ;  /* 0x000000691a1e7223 */ /* 0x040fe2000001081d */
[----:B------:R-:W-:Y:S01]  /*12300*/  FFMA.FTZ R42, R26, R101, R6 ;  /* 0x000000651a2a7223 */ /* 0x000fe20000010006 */
[----:B------:R-:W-:-:S02]  /*12310*/  F2FP.BF16.F32.PACK_AB R4, R102, R43 ;  /* 0x0000002b6604723e */ /* 0x000fc400000010ff */
[----:B------:R-:W-:Y:S02]  /*12320*/  F2FP.BF16.F32.PACK_AB R26, R100, R7 ;  /* 0x00000007641a723e */ /* 0x000fe400000010ff */
[----:B------:R-:W-:Y:S02]  /*12330*/  F2FP.BF16.F32.PACK_AB R5, R36, R47 ;  /* 0x0000002f2405723e */ /* 0x000fe400000010ff */
[----:B------:R-:W-:Y:S02]  /*12340*/  F2FP.BF16.F32.PACK_AB R6, R27, R40 ;  /* 0x000000281b06723e */ /* 0x000fe400000010ff */
[----:B------:R-:W-:Y:S02]  /*12350*/  F2FP.BF16.F32.PACK_AB R7, R30, R41 ;  /* 0x000000291e07723e */ /* 0x000fe400000010ff */
[----:B------:R-:W-:Y:S02]  /*12360*/  F2FP.BF16.F32.PACK_AB R24, R28, R45 ;  /* 0x0000002d1c18723e */ /* 0x000fe400000010ff */
[----:B------:R-:W-:Y:S01]  /*12370*/  F2FP.BF16.F32.PACK_AB R25, R38, R49 ;  /* 0x000000312619723e */ /* 0x000fe200000010ff */
[----:B------:R1:W-:Y:S01]  /*12380*/  STS.128 [R33], R4 ;  /* 0x0000000421007388 */ /* 0x0003e20000000c00 */
[----:B------:R-:W-:-:S05]  /*12390*/  F2FP.BF16.F32.PACK_AB R27, R42, R35 ;  /* 0x000000232a1b723e */ /* 0x000fca00000010ff */
[----:B------:R1:W-:Y:S02]  /*123a0*/  STS.128 [R34+0x12400], R24 ;  /* 0x0124001822007388 */ /* 0x0003e40000000c00 */
.L_x_1654:
[----:B------:R-:W-:Y:S05]  /*123b0*/  BSYNC B1 ;  /* 0x0000000000017941 */ /* 0x000fea0003800000 */
.L_x_1653:
[----:B------:R-:W-:Y:S04]  /*123c0*/  BSSY B1, `(.L_x_1655) ;  /* 0x000006f000017945 */ /* 0x000fe80003800000 */
[----:B------:R-:W-:Y:S05]  /*123d0*/  @P1 BRA `(.L_x_1656) ;  /* 0x0000000400b41947 */ /* 0x000fea0003800000 */
[----:B------:R-:W-:Y:S02]  /*123e0*/  LEA.HI R21, R32, R21, RZ, 0x1d ;  /* 0x0000001520157211 */ /* 0x000fe400078fe8ff */
[----:B------:R-:W-:Y:S02]  /*123f0*/  LEA.HI R71, R71, R198, RZ, 0x6 ;  /* 0x000000c647477211 */ /* 0x000fe400078f30ff */
[----:B-1----:R-:W-:Y:S01]  /*12400*/  SHF.R.S32.HI R6, RZ, 0x1f, R21 ;  /* 0x0000001fff067819 */ /* 0x002fe20000011415 */
[----:B------:R-:W-:Y:S01]  /*12410*/  IMAD.SHL.U32 R4, R21, 0x8, RZ ;  /* 0x0000000815047824 */ /* 0x000fe200078e00ff */
[----:B------:R-:W-:Y:S01]  /*12420*/  LOP3.LUT R70, R207, 0x38, R70, 0xf8, !PT ;  /* 0x00000038cf467812 */ /* 0x000fe200078ef846 */
[----:B------:R-:W-:Y:S01]  /*12430*/  IMAD.SHL.U32 R71, R71, 0x80, RZ ;  /* 0x0000008047477824 */ /* 0x000fe200078e00ff */
[----:B------:R-:W-:Y:S02]  /*12440*/  LEA.HI R6, R6, R21, RZ, 0x3 ;  /* 0x0000001506067211 */ /* 0x000fe400078f18ff */
[----:B------:R-:W-:-:S02]  /*12450*/  LOP3.LUT R4, R207, 0x38, R4, 0xf8, !PT ;  /* 0x00000038cf047812 */ /* 0x000fc400078ef804 */
[-C--:B------:R-:W-:Y:S01]  /*12460*/  LOP3.LUT R70, R70, R44.reuse, RZ, 0x3c, !PT ;  /* 0x0000002c46467212 */ /* 0x080fe200078e3cff */
[----:B------:R-:W-:Y:S01]  /*12470*/  IMAD.SHL.U32 R6, R6, 0x400, RZ ;  /* 0x0000040006067824 */ /* 0x000fe200078e00ff */
[----:B------:R-:W-:Y:S02]  /*12480*/  LOP3.LUT R5, R4, R44, RZ, 0x3c, !PT ;  /* 0x0000002c04057212 */ /* 0x000fe400078e3cff */
[----:B------:R-:W-:Y:S02]  /*12490*/  LOP3.LUT R71, R71, 0xffffe000, RZ, 0xc0, !PT ;  /* 0xffffe00047477812 */ /* 0x000fe400078ec0ff */
[----:B------:R-:W-:Y:S02]  /*124a0*/  LOP3.LUT R6, R6, 0x7fffe000, RZ, 0xc0, !PT ;  /* 0x7fffe00006067812 */ /* 0x000fe400078ec0ff */
[--C-:B------:R-:W-:Y:S02]  /*124b0*/  IADD3 R70, R70, R71, R212.reuse ;  /* 0x0000004746467210 */ /* 0x100fe40007ffe0d4 */
[----:B------:R-:W-:-:S02]  /*124c0*/  IADD3 R21, R5, R6, R212 ;  /* 0x0000000605157210 */ /* 0x000fc40007ffe0d4 */
[----:B------:R-:W-:Y:S01]  /*124d0*/  SHF.R.U64 R34, R52, 0x10, R53 ;  /* 0x0000001034227819 */ /* 0x000fe20000001235 */
[----:B------:R-:W-:Y:S01]  /*124e0*/  IMAD R70, R70, 0x2, R221 ;  /* 0x0000000246467824 */ /* 0x000fe200078e02dd */
[--C-:B---3--:R-:W-:Y:S01]  /*124f0*/  SHF.R.U64 R28, R8, 0x10, R9.reuse ;  /* 0x00000010081c7819 */ /* 0x108fe20000001209 */
[----:B------:R-:W-:Y:S01]  /*12500*/  IMAD R21, R21, 0x2, R16 ;  /* 0x0000000215157824 */ /* 0x000fe200078e0210 */
[----:B------:R-:W-:Y:S02]  /*12510*/  SHF.R.U32.HI R9, RZ, 0x10, R9 ;  /* 0x00000010ff097819 */ /* 0x000fe40000011609 */
[----:B------:R-:W1:Y:S01]  /*12520*/  LDS.128 R4, [R70] ;  /* 0x0000000046047984 */ /* 0x000e620000000c00 */
[----:B------:R-:W-:Y:S02]  /*12530*/  PRMT R85, R85, 0x5410, R34 ;  /* 0x0000541055557816 */ /* 0x000fe40000000022 */
[----:B------:R-:W-:Y:S01]  /*12540*/  PRMT R81, R81, 0x5410, R28 ;  /* 0x0000541051517816 */ /* 0x000fe2000000001c */
[----:B------:R-:W2:Y:S01]  /*12550*/  LDS.128 R24, [R21+0x12400] ;  /* 0x0124000015187984 */ /* 0x000ea20000000c00 */
[----:B------:R-:W-:Y:S01]  /*12560*/  SHF.R.U32.HI R53, RZ, 0x10, R53 ;  /* 0x00000010ff357819 */ /* 0x000fe20000011635 */
[----:B------:R-:W-:Y:S01]  /*12570*/  IMAD.U32 R33, R85, 0x10000, RZ ;  /* 0x0001000055217824 */ /* 0x000fe200078e00ff */
[----:B------:R-:W-:Y:S01]  /*12580*/  SHF.R.U64 R8, R10, 0x10, R11 ;  /* 0x000000100a087819 */ /* 0x000fe2000000120b */
[----:B------:R-:W-:Y:S01]  /*12590*/  IMAD.U32 R35, R81, 0x10000, RZ ;  /* 0x0001000051237824 */ /* 0x000fe200078e00ff */
[----:B------:R-:W-:-:S02]  /*125a0*/  PRMT R82, R82, 0x5410, R9 ;  /* 0x0000541052527816 */ /* 0x000fc40000000009 */
[----:B------:R-:W-:Y:S02]  /*125b0*/  SHF.R.U64 R30, R54, 0x10, R55 ;  /* 0x00000010361e7819 */ /* 0x000fe40000001237 */
[----:B------:R-:W-:Y:S01]  /*125c0*/  SHF.R.U32.HI R11, RZ, 0x10, R11 ;  /* 0x00000010ff0b7819 */ /* 0x000fe2000001160b */
[----:B------:R-:W-:Y:S01]  /*125d0*/  IMAD.U32 R34, R82, 0x10000, RZ ;  /* 0x0001000052227824 */ /* 0x000fe200078e00ff */
[----:B------:R-:W-:Y:S02]  /*125e0*/  SHF.R.U32.HI R55, RZ, 0x10, R55 ;  /* 0x00000010ff377819 */ /* 0x000fe40000011637 */
[----:B------:R-:W-:Y:S02]  /*125f0*/  PRMT R86, R86, 0x5410, R53 ;  /* 0x0000541056567816 */ /* 0x000fe40000000035 */
[----:B------:R-:W-:Y:S02]  /*12600*/  PRMT R83, R83, 0x5410, R8 ;  /* 0x0000541053537816 */ /* 0x000fe40000000008 */
[----:B------:R-:W-:-:S02]  /*12610*/  PRMT R84, R84, 0x5410, R11 ;  /* 0x0000541054547816 */ /* 0x000fc4000000000b */
[----:B------:R-:W-:Y:S02]  /*12620*/  PRMT R88, R88, 0x5410, R55 ;  /* 0x0000541058587816 */ /* 0x000fe40000000037 */
[----:B------:R-:W-:Y:S01]  /*12630*/  LOP3.LUT R81, R81, 0xffff0000, RZ, 0xc0, !PT ;  /* 0xffff000051517812 */ /* 0x000fe200078ec0ff */
[----:B------:R-:W-:Y:S01]  /*12640*/  IMAD.U32 R36, R84, 0x10000, RZ ;  /* 0x0001000054247824 */ /* 0x000fe200078e00ff */
[----:B------:R-:W-:Y:S02]  /*12650*/  LOP3.LUT R85, R85, 0xffff0000, RZ, 0xc0, !PT ;  /* 0xffff000055557812 */ /* 0x000fe400078ec0ff */
[----:B------:R-:W-:Y:S02]  /*12660*/  LOP3.LUT R82, R82, 0xffff0000, RZ, 0xc0, !PT ;  /* 0xffff000052527812 */ /* 0x000fe400078ec0ff */
[----:B------:R-:W-:Y:S02]  /*12670*/  PRMT R87, R87, 0x5410, R30 ;  /* 0x0000541057577816 */ /* 0x000fe4000000001e */
[----:B------:R-:W-:Y:S01]  /*12680*/  LOP3.LUT R84, R84, 0xffff0000, RZ, 0xc0, !PT ;  /* 0xffff000054547812 */ /* 0x000fe200078ec0ff */
[C---:B-1----:R-:W-:Y:S01]  /*12690*/  IMAD.U32 R8, R4.reuse, 0x10000, RZ ;  /* 0x0001000004087824 */ /* 0x042fe200078e00ff */
        /* <DEDUP_REMOVED lines=11> */
[----:B------:R-:W-:Y:S02]  /*12750*/  IMAD.U32 R31, R27, 0x10000, RZ ;  /* 0x000100001b1f7824 */ /* 0x000fe400078e00ff */
[C---:B------:R-:W-:Y:S01]  /*12760*/  FFMA.FTZ R37, R8.reuse, R33, -R37 ;  /* 0x0000002108257223 */ /* 0x040fe20000010825 */
[----:B------:R-:W-:Y:S01]  /*12770*/  FFMA.FTZ R39, R8, R35, R39 ;  /* 0x0000002308277223 */ /* 0x000fe20000010027 */
[----:B------:R-:W-:Y:S02]  /*12780*/  IMAD.U32 R8, R88, 0x10000, RZ ;  /* 0x0001000058087824 */ /* 0x000fe400078e00ff */
[-C--:B------:R-:W-:Y:S01]  /*12790*/  FMUL.FTZ R40, R29, R28.reuse ;  /* 0x0000001c1d287220 */ /* 0x080fe20000410000 */
[----:B------:R-:W-:Y:S01]  /*127a0*/  FFMA.FTZ R38, R9, R28, -R38 ;  /* 0x0000001c09267223 */ /* 0x000fe20000010826 */
[----:B------:R-:W-:Y:S01]  /*127b0*/  FMUL.FTZ R28, R31, R36 ;  /* 0x000000241f1c7220 */ /* 0x000fe20000410000 */
[----:B------:R-:W-:-:S02]  /*127c0*/  IMAD.U32 R11, R7, 0x10000, RZ ;  /* 0x00010000070b7824 */ /* 0x000fc400078e00ff */
[----:B------:R-:W-:Y:S01]  /*127d0*/  FMUL.FTZ R31, R31, R8 ;  /* 0x000000081f1f7220 */ /* 0x000fe20000410000 */
[----:B------:R-:W-:Y:S01]  /*127e0*/  FFMA.FTZ R40, R9, R34, R40 ;  /* 0x0000002209287223 */ /* 0x000fe20000010028 */
[----:B------:R-:W-:Y:S01]  /*127f0*/  LOP3.LUT R86, R86, 0xffff0000, RZ, 0xc0, !PT ;  /* 0xffff000056567812 */ /* 0x000fe200078ec0ff */
[C---:B------:R-:W-:Y:S01]  /*12800*/  FMUL.FTZ R9, R24.reuse, R81 ;  /* 0x0000005118097220 */ /* 0x040fe20000410000 */
[C---:B------:R-:W-:Y:S01]  /*12810*/  FFMA.FTZ R33, R11.reuse, R8, -R28 ;  /* 0x000000080b217223 */ /* 0x040fe2000001081c */
[----:B------:R-:W-:Y:S01]  /*12820*/  FFMA.FTZ R36, R11, R36, R31 ;  /* 0x000000240b247223 */ /* 0x000fe2000001001f */
[-C--:B------:R-:W-:Y:S01]  /*12830*/  FMUL.FTZ R29, R24, R85.reuse ;  /* 0x00000055181d7220 */ /* 0x080fe20000410000 */
[----:B------:R-:W-:Y:S02]  /*12840*/  IMAD.U32 R30, R26, 0x10000, RZ ;  /* 0x000100001a1e7824 */ /* 0x000fe400078e00ff */
[----:B------:R-:W-:Y:S01]  /*12850*/  FFMA.FTZ R8, R4, R85, -R9 ;  /* 0x0000005504087223 */ /* 0x000fe20000010809 */
[----:B------:R-:W-:-:S02]  /*12860*/  IMAD.U32 R11, R83, 0x10000, RZ ;  /* 0x00010000530b7824 */ /* 0x000fc400078e00ff */
[C---:B------:R-:W-:Y:S01]  /*12870*/  FMUL.FTZ R28, R25.reuse, R82 ;  /* 0x00000052191c7220 */ /* 0x040fe20000410000 */
[-C--:B------:R-:W-:Y:S01]  /*12880*/  FMUL.FTZ R31, R25, R86.reuse ;  /* 0x00000056191f7220 */ /* 0x080fe20000410000 */
[----:B------:R-:W-:Y:S02]  /*12890*/  IMAD.U32 R9, R87, 0x10000, RZ ;  /* 0x0001000057097824 */ /* 0x000fe400078e00ff */
[----:B------:R-:W-:Y:S01]  /*128a0*/  FFMA.FTZ R24, R4, R81, R29 ;  /* 0x0000005104187223 */ /* 0x000fe2000001001d */
[----:B------:R-:W-:Y:S02]  /*128b0*/  IMAD.U32 R10, R6, 0x10000, RZ ;  /* 0x00010000060a7824 */ /* 0x000fe400078e00ff */
[----:B------:R-:W-:Y:S01]  /*128c0*/  FMUL.FTZ R29, R30, R11 ;  /* 0x0000000b1e1d7220 */ /* 0x000fe20000410000 */
[C---:B------:R-:W-:Y:S01]  /*128d0*/  FFMA.FTZ R25, R5.reuse, R86, -R28 ;  /* 0x0000005605197223 */ /* 0x040fe2000001081c */
[----:B------:R-:W-:Y:S01]  /*128e0*/  FFMA.FTZ R31, R5, R82, R31 ;  /* 0x00000052051f7223 */ /* 0x000fe2000001001f */
[----:B------:R-:W-:Y:S01]  /*128f0*/  LOP3.LUT R26, R26, 0xffff0000, RZ, 0xc0, !PT ;  /* 0xffff00001a1a7812 */ /* 0x000fe200078ec0ff */
        /* <DEDUP_REMOVED lines=9> */
[----:B------:R-:W-:Y:S01]  /*12990*/  LOP3.LUT R6, R6, 0xffff0000, RZ, 0xc0, !PT ;  /* 0xffff000006067812 */ /* 0x000fe200078ec0ff */
[-C--:B------:R-:W-:Y:S01]  /*129a0*/  FMUL.FTZ R4, R26, R87.reuse ;  /* 0x000000571a047220 */ /* 0x080fe20000410000 */
[----:B------:R-:W-:Y:S01]  /*129b0*/  LOP3.LUT R7, R7, 0xffff0000, RZ, 0xc0, !PT ;  /* 0xffff000007077812 */ /* 0x000fe200078ec0ff */
[----:B------:R-:W-:Y:S01]  /*129c0*/  FMUL.FTZ R27, R27, R88 ;  /* 0x000000581b1b7220 */ /* 0x000fe20000410000 */
[----:B------:R-:W-:Y:S01]  /*129d0*/  F2FP.BF16.F32.PACK_AB R9, R31, R40 ;  /* 0x000000281f09723e */ /* 0x000fe200000010ff */
[C---:B------:R-:W-:Y:S01]  /*129e0*/  FFMA.FTZ R26, R6.reuse, R87, -R5 ;  /* 0x00000057061a7223 */ /* 0x040fe20000010805 */
[----:B------:R-:W-:Y:S01]  /*129f0*/  FFMA.FTZ R83, R6, R83, R4 ;  /* 0x0000005306537223 */ /* 0x000fe20000010004 */
[C---:B------:R-:W-:Y:S01]  /*12a00*/  FFMA.FTZ R28, R7.reuse, R88, -R28 ;  /* 0x00000058071c7223 */ /* 0x040fe2000001081c */
        /* <DEDUP_REMOVED lines=10> */
.L_x_1656:
[----:B------:R-:W-:Y:S05]  /*12ab0*/  BSYNC B1 ;  /* 0x0000000000017941 */ /* 0x000fea0003800000 */
.L_x_1655:
[----:B------:R-:W-:Y:S05]  /*12ac0*/  @P2 BRA `(.L_x_1628) ;  /* 0x0000000400b42947 */ /* 0x000fea0003800000 */
[----:B------:R-:W-:Y:S02]  /*12ad0*/  LEA.HI R20, R32, R20, RZ, 0x1d ;  /* 0x0000001420147211 */ /* 0x000fe400078fe8ff */
[----:B------:R-:W-:Y:S02]  /*12ae0*/  LEA.HI R0, R0, R199, RZ, 0x6 ;  /* 0x000000c700007211 */ /* 0x000fe400078f30ff */
[----:B-12---:R-:W-:Y:S02]  /*12af0*/  LOP3.LUT R5, R207, 0x38, R3, 0xf8, !PT ;  /* 0x00000038cf057812 */ /* 0x006fe400078ef803 */
[----:B------:R-:W-:Y:S01]  /*12b00*/  SHF.R.S32.HI R3, RZ, 0x1f, R20 ;  /* 0x0000001fff037819 */ /* 0x000fe20000011414 */
[----:B------:R-:W-:Y:S01]  /*12b10*/  IMAD.SHL.U32 R4, R0, 0x80, RZ ;  /* 0x0000008000047824 */ /* 0x000fe200078e00ff */
[----:B------:R-:W-:Y:S01]  /*12b20*/  LOP3.LUT R6, R5, R44, RZ, 0x3c, !PT ;  /* 0x0000002c05067212 */ /* 0x000fe200078e3cff */
[----:B------:R-:W-:Y:S01]  /*12b30*/  IMAD.SHL.U32 R0, R20, 0x8, RZ ;  /* 0x0000000814007824 */ /* 0x000fe200078e00ff */
[----:B------:R-:W-:-:S02]  /*12b40*/  LEA.HI R3, R3, R20, RZ, 0x3 ;  /* 0x0000001403037211 */ /* 0x000fc400078f18ff */
[----:B------:R-:W-:Y:S02]  /*12b50*/  LOP3.LUT R5, R4, 0xffffe000, RZ, 0xc0, !PT ;  /* 0xffffe00004057812 */ /* 0x000fe400078ec0ff */
[----:B------:R-:W-:Y:S01]  /*12b60*/  LOP3.LUT R0, R207, 0x38, R0, 0xf8, !PT ;  /* 0x00000038cf007812 */ /* 0x000fe200078ef800 */
[----:B------:R-:W-:Y:S01]  /*12b70*/  IMAD.SHL.U32 R4, R3, 0x400, RZ ;  /* 0x0000040003047824 */ /* 0x000fe200078e00ff */
[----:B------:R-:W-:Y:S02]  /*12b80*/  IADD3 R6, R6, R5, R212 ;  /* 0x0000000506067210 */ /* 0x000fe40007ffe0d4 */
[----:B------:R-:W-:Y:S02]  /*12b90*/  LOP3.LUT R3, R0, R44, RZ, 0x3c, !PT ;  /* 0x0000002c00037212 */ /* 0x000fe400078e3cff */
[----:B------:R-:W-:Y:S01]  /*12ba0*/  LOP3.LUT R4, R4, 0x7fffe000, RZ, 0xc0, !PT ;  /* 0x7fffe00004047812 */ /* 0x000fe200078ec0ff */
[----:B------:R-:W-:Y:S01]  /*12bb0*/  IMAD R32, R6, 0x2, R221 ;  /* 0x0000000206207824 */ /* 0x000fe200078e02dd */
[----:B------:R-:W-:-:S02]  /*12bc0*/  SHF.R.U64 R21, R12, 0x10, R13 ;  /* 0x000000100c157819 */ /* 0x000fc4000000120d */
[----:B------:R-:W-:Y:S02]  /*12bd0*/  IADD3 R3, R3, R4, R212 ;  /* 0x0000000403037210 */ /* 0x000fe40007ffe0d4 */
[----:B------:R-:W1:Y:S01]  /*12be0*/  LDS.128 R4, [R32] ;  /* 0x0000000020047984 */ /* 0x000e620000000c00 */
[----:B---3--:R-:W-:Y:S02]  /*12bf0*/  SHF.R.U64 R27, R56, 0x10, R57 ;  /* 0x00000010381b7819 */ /* 0x008fe40000001239 */
[----:B------:R-:W-:Y:S01]  /*12c00*/  IMAD R3, R3, 0x2, R16 ;  /* 0x0000000203037824 */ /* 0x000fe200078e0210 */
[----:B------:R-:W-:Y:S02]  /*12c10*/  PRMT R68, R68, 0x5410, R21 ;  /* 0x0000541044447816 */ /* 0x000fe40000000015 */
[----:B------:R-:W-:Y:S02]  /*12c20*/  SHF.R.U32.HI R12, RZ, 0x10, R13 ;  /* 0x00000010ff0c7819 */ /* 0x000fe4000001160d */
[----:B------:R-:W2:Y:S01]  /*12c30*/  LDS.128 R8, [R3+0x12400] ;  /* 0x0124000003087984 */ /* 0x000ea20000000c00 */
[----:B------:R-:W-:Y:S01]  /*12c40*/  SHF.R.U64 R13, R14, 0x10, R15 ;  /* 0x000000100e0d7819 */ /* 0x000fe2000000120f */
[----:B------:R-:W-:Y:S01]  /*12c50*/  IMAD.U32 R26, R68, 0x10000, RZ ;  /* 0x00010000441a7824 */ /* 0x000fe200078e00ff */
[----:B------:R-:W-:-:S02]  /*12c60*/  SHF.R.U64 R25, R58, 0x10, R59 ;  /* 0x000000103a197819 */ /* 0x000fc4000000123b */
[----:B------:R-:W-:Y:S02]  /*12c70*/  SHF.R.U32.HI R14, RZ, 0x10, R15 ;  /* 0x00000010ff0e7819 */ /* 0x000fe4000001160f */
[----:B------:R-:W-:Y:S02]  /*12c80*/  PRMT R76, R76, 0x5410, R27 ;  /* 0x000054104c4c7816 */ /* 0x000fe4000000001b */
[----:B------:R-:W-:Y:S02]  /*12c90*/  SHF.R.U32.HI R56, RZ, 0x10, R57 ;  /* 0x00000010ff387819 */ /* 0x000fe40000011639 */
[----:B------:R-:W-:Y:S02]  /*12ca0*/  PRMT R69, R69, 0x5410, R12 ;  /* 0x0000541045457816 */ /* 0x000fe4000000000c */
[----:B------:R-:W-:Y:S01]  /*12cb0*/  PRMT R78, R78, 0x5410, R25 ;  /* 0x000054104e4e7816 */ /* 0x000fe20000000019 */
[----:B------:R-:W-:Y:S01]  /*12cc0*/  IMAD.U32 R25, R76, 0x10000, RZ ;  /* 0x000100004c197824 */ /* 0x000fe200078e00ff */
[----:B------:R-:W-:Y:S01]  /*12cd0*/  PRMT R77, R77, 0x5410, R56 ;  /* 0x000054104d4d7816 */ /* 0x000fe20000000038 */
[----:B------:R-:W-:Y:S01]  /*12ce0*/  IMAD.U32 R29, R69, 0x10000, RZ ;  /* 0x00010000451d7824 */ /* 0x000fe200078e00ff */
[----:B------:R-:W-:-:S02]  /*12cf0*/  SHF.R.U32.HI R58, RZ, 0x10, R59 ;  /* 0x00000010ff3a7819 */ /* 0x000fc4000001163b */
[----:B------:R-:W-:Y:S02]  /*12d00*/  PRMT R75, R75, 0x5410, R14 ;  /* 0x000054104b4b7816 */ /* 0x000fe4000000000e */
[----:B------:R-:W-:Y:S02]  /*12d10*/  PRMT R79, R79, 0x5410, R58 ;  /* 0x000054104f4f7816 */ /* 0x000fe4000000003a */
[----:B------:R-:W-:Y:S01]  /*12d20*/  PRMT R74, R74, 0x5410, R13 ;  /* 0x000054104a4a7816 */ /* 0x000fe2000000000d */
[----:B------:R-:W-:Y:S02]  /*12d30*/  IMAD.U32 R31, R75, 0x10000, RZ ;  /* 0x000100004b1f7824 */ /* 0x000fe400078e00ff */
        /* <DEDUP_REMOVED lines=21> */
[----:B------:R-:W-:Y:S02]  /*12e90*/  IMAD.U32 R25, R79, 0x10000, RZ ;  /* 0x000100004f197824 */ /* 0x000fe400078e00ff */
[----:B------:R-:W-:Y:S01]  /*12ea0*/  FMUL.FTZ R15, R24, R31 ;  /* 0x0000001f180f7220 */ /* 0x000fe20000410000 */
[----:B------:R-:W-:Y:S01]  /*12eb0*/  LOP3.LUT R27, R68, 0xffff0000, RZ, 0xc0, !PT ;  /* 0xffff0000441b7812 */ /* 0x000fe200078ec0ff */
[----:B------:R-:W-:Y:S01]  /*12ec0*/  FFMA.FTZ R35, R12, R29, R35 ;  /* 0x0000001d0c237223 */ /* 0x000fe20000010023 */
[-C--:B------:R-:W-:Y:S01]  /*12ed0*/  FMUL.FTZ R24, R24, R25.reuse ;  /* 0x0000001918187220 */ /* 0x080fe20000410000 */
[----:B------:R-:W-:Y:S01]  /*12ee0*/  FFMA.FTZ R30, R14, R25, -R15 ;  /* 0x000000190e1e7223 */ /* 0x000fe2000001080f */
[----:B------:R-:W-:Y:S01]  /*12ef0*/  LOP3.LUT R15, R76, 0xffff0000, RZ, 0xc0, !PT ;  /* 0xffff00004c0f7812 */ /* 0x000fe200078ec0ff */
[----:B------:R-:W-:Y:S01]  /*12f00*/  FMUL.FTZ R25, R8, R27 ;  /* 0x0000001b08197220 */ /* 0x000fe20000410000 */
[----:B------:R-:W-:Y:S01]  /*12f10*/  LOP3.LUT R12, R69, 0xffff0000, RZ, 0xc0, !PT ;  /* 0xffff0000450c7812 */ /* 0x000fe200078ec0ff */
[----:B------:R-:W-:Y:S01]  /*12f20*/  FFMA.FTZ R31, R14, R31, R24 ;  /* 0x0000001f0e1f7223 */ /* 0x000fe20000010018 */
[----:B------:R-:W-:Y:S01]  /*12f30*/  LOP3.LUT R0, R77, 0xffff0000, RZ, 0xc0, !PT ;  /* 0xffff00004d007812 */ /* 0x000fe200078ec0ff */
[----:B------:R-:W-:Y:S01]  /*12f40*/  FMUL.FTZ R29, R8, R15 ;  /* 0x0000000f081d7220 */ /* 0x000fe20000410000 */
[----:B------:R-:W-:-:S02]  /*12f50*/  IMAD.U32 R21, R10, 0x10000, RZ ;  /* 0x000100000a157824 */ /* 0x000fc400078e00ff */
[C---:B------:R-:W-:Y:S01]  /*12f60*/  FMUL.FTZ R24, R9.reuse, R12 ;  /* 0x0000000c09187220 */ /* 0x040fe20000410000 */
[----:B------:R-:W-:Y:S02]  /*12f70*/  IMAD.U32 R14, R74, 0x10000, RZ ;  /* 0x000100004a0e7824 */ /* 0x000fe400078e00ff */
[----:B------:R-:W-:Y:S01]  /*12f80*/  FFMA.FTZ R25, R4, R15, -R25 ;  /* 0x0000000f04197223 */ /* 0x000fe20000010819 */
[----:B------:R-:W-:Y:S02]  /*12f90*/  IMAD.U32 R8, R78, 0x10000, RZ ;  /* 0x000100004e087824 */ /* 0x000fe400078e00ff */
[----:B------:R-:W-:Y:S01]  /*12fa0*/  FMUL.FTZ R9, R9, R0 ;  /* 0x0000000009097220 */ /* 0x000fe20000410000 */
[----:B------:R-:W-:Y:S01]  /*12fb0*/  FFMA.FTZ R20, R4, R27, R29 ;  /* 0x0000001b04147223 */ /* 0x000fe2000001001d */
[----:B------:R-:W-:Y:S01]  /*12fc0*/  FMUL.FTZ R4, R21, R14 ;  /* 0x0000000e15047220 */ /* 0x000fe20000410000 */
[C---:B------:R-:W-:Y:S01]  /*12fd0*/  FFMA.FTZ R15, R5.reuse, R0, -R24 ;  /* 0x00000000050f7223 */ /* 0x040fe20000010818 */
[----:B------:R-:W-:Y:S01]  /*12fe0*/  FFMA.FTZ R12, R5, R12, R9 ;  /* 0x0000000c050c7223 */ /* 0x000fe20000010009 */
[-C--:B------:R-:W-:Y:S01]  /*12ff0*/  FMUL.FTZ R24, R21, R8.reuse ;  /* 0x0000000815187220 */ /* 0x080fe20000410000 */
[----:B------:R-:W-:Y:S01]  /*13000*/  LOP3.LUT R10, R10, 0xffff0000, RZ, 0xc0, !PT ;  /* 0xffff00000a0a7812 */ /* 0x000fe200078ec0ff */
[C---:B------:R-:W-:Y:S01]  /*13010*/  FFMA.FTZ R21, R13.reuse, R8, -R4 ;  /* 0x000000080d157223 */ /* 0x040fe20000010804 */
[----:B------:R-:W-:Y:S01]  /*13020*/  LOP3.LUT R9, R74, 0xffff0000, RZ, 0xc0, !PT ;  /* 0xffff00004a097812 */ /* 0x000fe200078ec0ff */
[----:B------:R-:W-:Y:S01]  /*13030*/  FFMA.FTZ R24, R13, R14, R24 ;  /* 0x0000000e0d187223 */ /* 0x000fe20000010018 */
[----:B------:R-:W-:-:S02]  /*13040*/  LOP3.LUT R11, R11, 0xffff0000, RZ, 0xc0, !PT ;  /* 0xffff00000b0b7812 */ /* 0x000fc400078ec0ff */
[----:B------:R-:W-:Y:S01]  /*13050*/  LOP3.LUT R5, R78, 0xffff0000, RZ, 0xc0, !PT ;  /* 0xffff00004e057812 */ /* 0x000fe200078ec0ff */
[C---:B------:R-:W-:Y:S01]  /*13060*/  FMUL.FTZ R13, R10.reuse, R9 ;  /* 0x000000090a0d7220 */ /* 0x040fe20000410000 */
[----:B------:R-:W-:Y:S02]  /*13070*/  LOP3.LUT R4, R75, 0xffff0000, RZ, 0xc0, !PT ;  /* 0xffff00004b047812 */ /* 0x000fe400078ec0ff */
[----:B------:R-:W-:Y:S01]  /*13080*/  LOP3.LUT R0, R79, 0xffff0000, RZ, 0xc0, !PT ;  /* 0xffff00004f007812 */ /* 0x000fe200078ec0ff */
[-C--:B------:R-:W-:Y:S01]  /*13090*/  FMUL.FTZ R8, R10, R5.reuse ;  /* 0x000000050a087220 */ /* 0x080fe20000410000 */
[C---:B------:R-:W-:Y:S01]  /*130a0*/  FFMA.FTZ R10, R6.reuse, R5, -R13 ;  /* 0x00000005060a7223 */ /* 0x040fe2000001080d */
[----:B------:R-:W-:Y:S01]  /*130b0*/  FMUL.FTZ R14, R11, R4 ;  /* 0x000000040b0e7220 */ /* 0x000fe20000410000 */
[----:B------:R-:W-:Y:S01]  /*130c0*/  F2FP.BF16.F32.PACK_AB R5, R15, R26 ;  /* 0x0000001a0f05723e */ /* 0x000fe200000010ff */
[-C--:B------:R-:W-:Y:S01]  /*130d0*/  FMUL.FTZ R27, R11, R0.reuse ;  /* 0x000000000b1b7220 */ /* 0x080fe20000410000 */
[----:B------:R-:W-:Y:S01]  /*130e0*/  FFMA.FTZ R11, R6, R9, R8 ;  /* 0x00000009060b7223 */ /* 0x000fe20000010008 */
[C---:B------:R-:W-:Y:S01]  /*130f0*/  FFMA.FTZ R13, R7.reuse, R0, -R14 ;  /* 0x00000000070d7223 */ /* 0x040fe2000001080e */
        /* <DEDUP_REMOVED lines=10> */
.L_x_1628:
[----:B------:R-:W-:Y:S05]  /*131a0*/  BSYNC B0 ;  /* 0x0000000000007941 */ /* 0x000fea0003800000 */
.L_x_1606:
        /* <DEDUP_REMOVED lines=8> */
.L_x_1604:
[----:B------:R-:W-:-:S13]  /*13230*/  ISETP.NE.AND P0, PT, R200, 0x3, PT ;  /* 0x00000003c800780c */ /* 0x000fda0003f05270 */
[----:B------:R-:W-:Y:S05]  /*13240*/  @!P0 BRA `(.L_x_1657) ;  /* 0x0000000000048947 */ /* 0x000fea0003800000 */
[----:B------:R-:W-:Y:S01]  /*13250*/  BPT.TRAP 0x1 ;  /* 0x000000040000795c */ /* 0x000fe20000300000 */
.L_x_1657:
[----:B01234-:R-:W-:Y:S01]  /*13260*/  IMAD R5, R19, 0x8, R16 ;  /* 0x0000000813057824 */ /* 0x01ffe200078e0210 */
[----:B------:R-:W-:-:S04]  /*13270*/  SHF.L.U32 R0, R194, 0x1f, RZ ;  /* 0x0000001fc2007819 */ /* 0x000fc800000006ff */
[----:B------:R0:W1:Y:S01]  /*13280*/  SYNCS.PHASECHK.TRANS64.TRYWAIT P2, [R5+URZ+0x30830], R0 ;  /* 0x03083000050075a7 */ /* 0x000062000804017f */
[----:B------:R-:W-:Y:S05]  /*13290*/  @!P0 BRA `(.L_x_1658) ;  /* 0x0000000000048947 */ /* 0x000fea0003800000 */
[----:B------:R-:W-:Y:S01]  /*132a0*/  BPT.TRAP 0x1 ;  /* 0x000000040000795c */ /* 0x000fe20000300000 */
.L_x_1658:
[----:B------:R-:W2:Y:S02]  /*132b0*/  S2R R3, SR_TID.X ;  /* 0x0000000000037919 */ /* 0x000ea40000002100 */
[----:B--2---:R-:W-:-:S04]  /*132c0*/  LOP3.LUT R3, R3, 0x7f, RZ, 0xc0, !PT ;  /* 0x0000007f03037812 */ /* 0x004fc800078ec0ff */
[----:B------:R-:W-:Y:S01]  /*132d0*/  ISETP.NE.AND P1, PT, R3, RZ, PT ;  /* 0x000000ff0300720c */ /* 0x000fe20003f25270 */
[----:B-1----:R-:W-:-:S12]  /*132e0*/  @P2 BRA `(.L_x_1659) ;  /* 0x0000000000082947 */ /* 0x002fd80003800000 */
[----:B------:R-:W1:Y:S02]  /*132f0*/  SYNCS.PHASECHK.TRANS64.TRYWAIT P2, [R5+URZ+0x30830], R0 ;  /* 0x03083000050075a7 */ /* 0x000e64000804017f */
[----:B-1----:R-:W-:Y:S05]  /*13300*/  @!P2 BRA `(.L_x_1660) ;  /* 0x000001a400f0a947 */ /* 0x002fea0003800000 */
.L_x_1659:
[----:B------:R-:W-:Y:S05]  /*13310*/  WARPSYNC.ALL ;  /* 0x0000000000007948 */ /* 0x000fea0003800000 */
[----:B01----:R-:W-:Y:S01]  /*13320*/  VIADD R0, R16, 0x1e400 ;  /* 0x0001e40010007836 */ /* 0x003fe20000000000 */
[----:B------:R-:W-:Y:S01]  /*13330*/  R2UR UR52, R2 ;  /* 0x00000000023472ca */ /* 0x000fe200000e0000 */
[----:B------:R-:W-:Y:S01]  /*13340*/  IMAD.MOV.U32 R3, RZ, RZ, 0x40000040 ;  /* 0x40000040ff037424 */ /* 0x000fe200078e00ff */
[----:B------:R-:W-:Y:S01]  /*13350*/  WARPGROUP.ARRIVE ;  /* 0x00000000000079c5 */ /* 0x000fe20000000000 */
[----:B------:R-:W-:Y:S01]  /*13360*/  UMOV UR53, 0x40000040 ;  /* 0x4000004000357882 */ /* 0x000fe20000000000 */
[----:B------:R-:W-:Y:S01]  /*13370*/  SHF.R.U32.HI R0, RZ, 0x4, R0 ;  /* 0x00000004ff007819 */ /* 0x000fe20000011600 */
[----:B------:R-:W-:Y:S01]  /*13380*/  IMAD.MOV.U32 R7, RZ, RZ, 0x40000040 ;  /* 0x40000040ff077424 */ /* 0x000fe200078e00ff */
[----:B------:R-:W-:Y:S01]  /*13390*/  R2UR UR55, R3 ;  /* 0x00000000033772ca */ /* 0x000fe200000e0000 */
[----:B------:R-:W-:Y:S01]  /*133a0*/  UMOV UR49, 0x40000040 ;  /* 0x4000004000317882 */ /* 0x000fe20000000000 */
[----:B------:R-:W-:Y:S01]  /*133b0*/  LOP3.LUT R0, R0, 0x3fff, RZ, 0xc0, !PT ;  /* 0x00003fff00007812 */ /* 0x000fe200078ec0ff */
[----:B------:R-:W-:Y:S01]  /*133c0*/  UMOV UR9, 0x40000040 ;  /* 0x4000004000097882 */ /* 0x000fe20000000000 */
[----:B------:R-:W-:Y:S01]  /*133d0*/  R2UR UR51, R7 ;  /* 0x00000000073372ca */ /* 0x000fe200000e0000 */
[----:B------:R-:W-:Y:S01]  /*133e0*/  IMAD.MOV.U32 R7, RZ, RZ, 0x40000040 ;  /* 0x40000040ff077424 */ /* 0x000fe200078e00ff */
[----:B------:R-:W-:Y:S01]  /*133f0*/  LOP3.LUT R8, R0, 0x10000, RZ, 0xfc, !PT ;  /* 0x0001000000087812 */ /* 0x000fe200078efcff */
[----:B------:R-:W-:Y:S01]  /*13400*/  ULOP3.LUT UR52, UR52, 0x10000, URZ, 0xfc, !UPT ;  /* 0x0001000034347892 */ /* 0x000fe2000f8efc3f */
[----:B------:R-:W-:Y:S01]  /*13410*/  IMAD.U32 R11, RZ, RZ, UR9 ;  /* 0x00000009ff0b7e24 */ /* 0x000fe2000f8e00ff */
[----:B------:R-:W-:Y:S01]  /*13420*/  UMOV UR57, 0x40000040 ;  /* 0x4000004000397882 */ /* 0x000fe20000000000 */
[----:B------:R-:W-:Y:S01]  /*13430*/  R2UR UR11, R7 ;  /* 0x00000000070b72ca */ /* 0x000fe200000e0000 */
[----:B------:R-:W-:Y:S01]  /*13440*/  IMAD R2, R19, 0x900, R8 ;  /* 0x0000090013027824 */ /* 0x000fe200078e0208 */
[----:B------:R-:W-:Y:S01]  /*13450*/  UIADD3 UR48, UR52, 0x2, URZ ;  /* 0x0000000234307890 */ /* 0x000fe2000fffe03f */
[----:B------:R-:W-:Y:S01]  /*13460*/  IMAD.MOV.U32 R7, RZ, RZ, 0x40000040 ;  /* 0x40000040ff077424 */ /* 0x000fe200078e00ff */
[----:B------:R-:W-:Y:S01]  /*13470*/  UIADD3 UR4, UR52, 0x4, URZ ;  /* 0x0000000434047890 */ /* 0x000fe2000fffe03f */
[C---:B------:R-:W-:Y:S01]  /*13480*/  VIADD R6, R2.reuse, 0x2 ;  /* 0x0000000202067836 */ /* 0x040fe20000000000 */
[----:B------:R-:W-:Y:S01]  /*13490*/  R2UR UR54, R2 ;  /* 0x00000000023672ca */ /* 0x000fe200000e0000 */
[----:B------:R-:W-:Y:S01]  /*134a0*/  UIADD3 UR56, UR52, 0x802, URZ ;  /* 0x0000080234387890 */ /* 0x000fe2000fffe03f */
[----:B------:R-:W-:Y:S01]  /*134b0*/  IMAD.MOV.U32 R3, RZ, RZ, 0x40000040 ;  /* 0x40000040ff037424 */ /* 0x000fe200078e00ff */
[----:B------:R-:W-:Y:S01]  /*134c0*/  UIADD3 UR40, UR52, 0x804, URZ ;  /* 0x0000080434287890 */ /* 0x000fe2000fffe03f */
[----:B------:R-:W-:Y:S01]  /*134d0*/  R2UR UR50, R6 ;  /* 0x00000000063272ca */ /* 0x000fe200000e0000 */
[----:B------:R-:W-:Y:S01]  /*134e0*/  VIADD R6, R2, 0x4 ;  /* 0x0000000402067836 */ /* 0x000fe20000000000 */
[----:B------:R-:W-:Y:S01]  /*134f0*/  UMOV UR8, UR4 ;  /* 0x0000000400087c82 */ /* 0x000fe20008000000 */
[----:B------:R-:W-:Y:S01]  /*13500*/  UIADD3 UR4, UR52, 0x6, URZ ;  /* 0x0000000634047890 */ /* 0x000fe2000fffe03f */
[----:B------:R-:W-:Y:S01]  /*13510*/  IMAD.U32 R10, RZ, RZ, UR8 ;  /* 0x00000008ff0a7e24 */ /* 0x000fe2000f8e00ff */
[----:B------:R-:W-:Y:S01]  /*13520*/  UMOV UR41, 0x40000040 ;  /* 0x4000004000297882 */ /* 0x000fe20000000000 */
[----:B------:R-:W-:Y:S01]  /*13530*/  R2UR UR10, R6 ;  /* 0x00000000060a72ca */ /* 0x000fe200000e0000 */
[----:B------:R-:W-:Y:S01]  /*13540*/  VIADD R6, R2, 0x6 ;  /* 0x0000000602067836 */ /* 0x000fe20000000000 */
[----:B------:R-:W-:Y:S01]  /*13550*/  R2UR UR39, R3 ;  /* 0x00000000032772ca */ /* 0x000fe200000e0000 */
[----:B------:R-:W-:Y:S01]  /*13560*/  HGMMA.64x96x16.F32.BF16 R24, gdesc[UR52], RZ, !UPT, gsb0 ;  /* 0x01600000341879f0 */ /* 0x000fe2000c0018ff */
[----:B------:R0:W-:Y:S01]  /*13570*/  STL.64 [R1+0x30], R10 ;  /* 0x0000300a01007387 */ /* 0x0001e20000100a00 */
[----:B------:R-:W-:Y:S01]  /*13580*/  UIADD3 UR36, UR52, 0x806, URZ ;  /* 0x0000080634247890 */ /* 0x000fe2000fffe03f */
[----:B------:R-:W1:Y:S01]  /*13590*/  LDC R92, c[0x0][0x448] ;  /* 0x00011200ff5c7b82 */ /* 0x000e620000000800 */
[----:B------:R-:W-:Y:S01]  /*135a0*/  UMOV UR37, 0x40000040 ;  /* 0x4000004000257882 */ /* 0x000fe20000000000 */
[----:B------:R-:W-:Y:S01]  /*135b0*/  IMAD.IADD R0, R215, 0x1, R213 ;  /* 0x00000001d7007824 */ /* 0x000fe200078e02d5 */
[----:B------:R-:W-:-:S03]  /*135c0*/  LOP3.LUT R18, R18, 0xffdfffff, RZ, 0xc0, !PT ;  /* 0xffdfffff12127812 */ /* 0x000fc600078ec0ff */
[----:B------:R-:W-:Y:S02]  /*135d0*/  IMAD.MOV.U32 R4, RZ, RZ, R0 ;  /* 0x000000ffff047224 */ /* 0x000fe400078e0000 */
[----:B------:R-:W2:Y:S01]  /*135e0*/  LDC.64 R12, c[0x0][0x9e0] ;  /* 0x00027800ff0c7b82 */ /* 0x000ea20000000a00 */
[----:B-1----:R-:W-:-:S13]  /*135f0*/  ISETP.NE.AND P2, PT, R92, 0x1, PT ;  /* 0x000000015c00780c */ /* 0x002fda0003f45270 */
[----:B------:R-:W1:Y:S01]  /*13600*/  @P2 LDC R3, c[0x0][0x44c] ;  /* 0x00011300ff032b82 */ /* 0x000e620000000800 */
[----:B------:R-:W-:-:S04]  /*13610*/  @P2 LOP3.LUT R18, R18, 0x200000, RZ, 0xfc, !PT ;  /* 0x0020000012122812 */ /* 0x000fc800078efcff */
[----:B------:R-:W-:Y:S01]  /*13620*/  LOP3.LUT R18, R18, 0xffefffff, RZ, 0xc0, !PT ;  /* 0xffefffff12127812 */ /* 0x000fe200078ec0ff */
[----:B------:R-:W-:Y:S02]  /*13630*/  WARPGROUP.DEPBAR.LE gsb0, 0x0 ;  /* 0x00008000000079c5 */ /* 0x000fe40000010000 */
[----:B------:R-:W-:-:S06]  /*13640*/  WARPGROUP.ARRIVE ;  /* 0x00000000000079c5 */ /* 0x000fcc0000000000 */
[----:B------:R-:W-:Y:S03]  /*13650*/  HGMMA.64x96x16.F32.BF16 R24, gdesc[UR48], R24, gsb0 ;  /* 0x01600000301879f0 */ /* 0x000fe60008001818 */
[----:B------:R-:W-:Y:S02]  /*13660*/  WARPGROUP.DEPBAR.LE gsb0, 0x0 ;  /* 0x00008000000079c5 */ /* 0x000fe40000010000 */
[----:B------:R-:W-:-:S06]  /*13670*/  WARPGROUP.ARRIVE ;  /* 0x00000000000079c5 */ /* 0x000fcc0000000000 */
[----:B------:R-:W-:Y:S01]  /*13680*/  HGMMA.64x96x16.F32.BF16 R24, gdesc[UR8], R24, gsb0 ;  /* 0x01600000081879f0 */ /* 0x000fe20008001818 */
[----:B------:R-:W-:Y:S01]  /*13690*/  R2UR UR10, R6 ;  /* 0x00000000060a72ca */ /* 0x000fe200000e0000 */
[----:B------:R-:W-:Y:S01]  /*136a0*/  UMOV UR8, UR4 ;  /* 0x0000000400087c82 */ /* 0x000fe20008000000 */
[----:B------:R-:W-:Y:S01]  /*136b0*/  R2UR UR11, R7 ;  /* 0x00000000070b72ca */ /* 0x000fe200000e0000 */
[----:B------:R-:W-:Y:S01]  /*136c0*/  UMOV UR9, 0x40000040 ;  /* 0x4000004000097882 */ /* 0x000fe20000000000 */
[----:B------:R-:W-:Y:S01]  /*136d0*/  VIADD R6, R2, 0x300 ;  /* 0x0000030002067836 */ /* 0x000fe20000000000 */
[----:B------:R-:W-:Y:S01]  /*136e0*/  UIADD3 UR4, UR52, 0x400, URZ ;  /* 0x0000040034047890 */ /* 0x000fe2000fffe03f */
[----:B------:R-:W-:Y:S02]  /*136f0*/  IMAD.MOV.U32 R7, RZ, RZ, 0x40000040 ;  /* 0x40000040ff077424 */ /* 0x000fe400078e00ff */
[----:B0-----:R-:W-:Y:S02]  /*13700*/  IMAD.U32 R10, RZ, RZ, UR8 ;  /* 0x00000008ff0a7e24 */ /* 0x001fe4000f8e00ff */
[----:B------:R-:W-:-:S05]  /*13710*/  IMAD.U32 R11, RZ, RZ, UR9 ;  /* 0x00000009ff0b7e24 */ /* 0x000fca000f8e00ff */
[----:B------:R0:W-:Y:S01]  /*13720*/  STL.64 [R1+0x28], R10 ;  /* 0x0000280a01007387 */ /* 0x0001e20000100a00 */
        /* <DEDUP_REMOVED lines=60> */
[----:B------:R-:W-:Y:S01]  /*13af0*/  ULDC UR4, c[0x0][0x9dc] ;  /* 0x0002770000047ab9 */ /* 0x000fe20000000800 */
[----:B------:R-:W-:Y:S02]  /*13b00*/  IMAD.MOV.U32 R7, RZ, RZ, 0x40000040 ;  /* 0x40000040ff077424 */ /* 0x000fe400078e00ff */
[----:B0-----:R-:W-:Y:S01]  /*13b10*/  IMAD.U32 R10, RZ, RZ, UR8 ;  /* 0x00000008ff0a7e24 */ /* 0x001fe2000f8e00ff */
[----:B------:R-:W-:Y:S01]  /*13b20*/  R2UR UR58, R6 ;  /* 0x00000000063a72ca */ /* 0x000fe200000e0000 */
[----:B------:R-:W-:Y:S01]  /*13b30*/  VIADD R6, R2, 0x604 ;  /* 0x0000060402067836 */ /* 0x000fe20000000000 */
[----:B------:R-:W-:Y:S01]  /*13b40*/  R2UR UR59, R7 ;  /* 0x00000000073b72ca */ /* 0x000fe200000e0000 */
[----:B------:R-:W-:-:S02]  /*13b50*/  IMAD.MOV.U32 R7, RZ, RZ, 0x40000040 ;  /* 0x40000040ff077424 */ /* 0x000fc400078e00ff */
[----:B------:R-:W-:Y:S01]  /*13b60*/  VIADD R2, R2, 0x606 ;  /* 0x0000060602027836 */ /* 0x000fe20000000000 */
[----:B------:R-:W-:Y:S01]  /*13b70*/  R2UR UR42, R6 ;  /* 0x00000000062a72ca */ /* 0x000fe200000e0000 */
[----:B------:R-:W-:Y:S01]  /*13b80*/  IMAD.U32 R11, RZ, RZ, UR9 ;  /* 0x00000009ff0b7e24 */ /* 0x000fe2000f8e00ff */
[----:B------:R-:W-:Y:S02]  /*13b90*/  R2UR UR43, R7 ;  /* 0x00000000072b72ca */ /* 0x000fe400000e0000 */
[----:B------:R-:W-:Y:S01]  /*13ba0*/  R2UR UR38, R2 ;  /* 0x00000000022672ca */ /* 0x000fe200000e0000 */
[----:B------:R-:W0:Y:S01]  /*13bb0*/  @P2 LDC R7, c[0x0][0x450] ;  /* 0x00011400ff072b82 */ /* 0x000e220000000800 */
[----:B-1----:R-:W-:Y:S01]  /*13bc0*/  @P2 IMAD.HI.U32 R2, R0, R3, RZ ;  /* 0x0000000300022227 */ /* 0x002fe200078e00ff */
[----:B------:R1:W-:Y:S03]  /*13bd0*/  STL.64 [R1], R10 ;  /* 0x0000000a01007387 */ /* 0x0003e60000100a00 */
[----:B------:R-:W-:-:S02]  /*13be0*/  @!P1 VIADD R0, R5, 0x30840 ;  /* 0x0003084005009836 */ /* 0x000fc40000000000 */
[----:B------:R-:W-:-:S03]  /*13bf0*/  IMAD.MOV.U32 R3, RZ, RZ, -0x60 ;  /* 0xffffffa0ff037424 */ /* 0x000fc600078e00ff */
[----:B------:R-:W-:Y:S01]  /*13c00*/  @!P1 PRMT R0, RZ, 0x654, R0 ;  /* 0x00000654ff009816 */ /* 0x000fe20000000000 */
[----:B-1----:R-:W-:-:S05]  /*13c10*/  IMAD.U32 R10, RZ, RZ, UR4 ;  /* 0x00000004ff0a7e24 */ /* 0x002fca000f8e00ff */
[----:B------:R-:W-:Y:S02]  /*13c20*/  LOP3.LUT R6, RZ, R10, RZ, 0x33, !PT ;  /* 0x0000000aff067212 */ /* 0x000fe400078e33ff */
[----:B0-----:R-:W-:Y:S01]  /*13c30*/  @P2 SHF.R.U32.HI R4, RZ, R7, R2 ;  /* 0x00000007ff042219 */ /* 0x001fe20000011602 */
[----:B------:R-:W-:Y:S01]  /*13c40*/  IMAD R2, R72, R3, 0x61 ;  /* 0x0000006148027424 */ /* 0x000fe200078e0203 */
[----:B--2---:R-:W-:-:S03]  /*13c50*/  ISETP.GE.AND P2, PT, R13, 0x1, PT ;  /* 0x000000010d00780c */ /* 0x004fc60003f46270 */
[----:B------:R-:W0:Y:S01]  /*13c60*/  SHFL.IDX PT, R5, R4, RZ, 0x1c1f ;  /* 0x001c1fff04057589 */ /* 0x000e2200000e0000 */
[----:B------:R-:W-:Y:S01]  /*13c70*/  IADD3 R3, R197, R2, -R201 ;  /* 0x00000002c5037210 */ /* 0x000fe20007ffe8c9 */
[----:B------:R-:W-:-:S04]  /*13c80*/  VIADD R74, R2, 0xffffffff ;  /* 0xffffffff024a7836 */ /* 0x000fc80000000000 */
[----:B------:R-:W-:Y:S02]  /*13c90*/  IMAD.IADD R3, R3, 0x1, -R196 ;  /* 0x0000000103037824 */ /* 0x000fe400078e0ac4 */
[----:B------:R-:W-:Y:S02]  /*13ca0*/  IMAD.IADD R76, R74, 0x1, -R201 ;  /* 0x000000014a4c7824 */ /* 0x000fe400078e0ac9 */
[C---:B------:R-:W-:Y:S01]  /*13cb0*/  IMAD.IADD R75, R3.reuse, 0x1, R12 ;  /* 0x00000001034b7824 */ /* 0x040fe200078e020c */
[----:B------:R-:W-:Y:S01]  /*13cc0*/  @P2 LOP3.LUT R18, R18, 0x100000, RZ, 0xfc, !PT ;  /* 0x0010000012122812 */ /* 0x000fe200078efcff */
[----:B------:R-:W-:-:S04]  /*13cd0*/  IMAD.IADD R20, R3, 0x1, R6 ;  /* 0x0000000103147824 */ /* 0x000fc800078e0206 */
        /* <DEDUP_REMOVED lines=18> */
[----:B------:R-:W-:Y:S06]  /*13e00*/  @!P2 BRA `(.L_x_1661) ;  /* 0x00000000004ca947 */ /* 0x000fec0003800000 */
[----:B------:R-:W-:Y:S01]  /*13e10*/  IADD3 R5, -R196, R197, R5 ;  /* 0x000000c5c4057210 */ /* 0x000fe20007ffe105 */
[----:B------:R-:W-:Y:S03]  /*13e20*/  BSSY B0, `(.L_x_1662) ;  /* 0x000000e000007945 */ /* 0x000fe60003800000 */
[----:B------:R-:W-:-:S13]  /*13e30*/  ISETP.GT.AND P2, PT, R5, -0x1, PT ;  /* 0xffffffff0500780c */ /* 0x000fda0003f44270 */
        /* <DEDUP_REMOVED lines=8> */
.L_x_1663:
[----:B------:R-:W-:-:S13]  /*13ec0*/  ISETP.NE.AND P2, PT, R13, 0x1, PT ;  /* 0x000000010d00780c */ /* 0x000fda0003f45270 */
[----:B------:R-:W0:Y:S02]  /*13ed0*/  @P2 LDC.64 R2, c[0x0][0x9e8] ;  /* 0x00027a00ff022b82 */ /* 0x000e240000000a00 */
[----:B0-----:R-:W-:-:S05]  /*13ee0*/  @P2 IMAD.HI.U32 R2, R5, R2, RZ ;  /* 0x0000000205022227 */ /* 0x001fca00078e00ff */
[----:B------:R-:W-:-:S07]  /*13ef0*/  @P2 SHF.R.U32.HI R5, RZ, R3, R2 ;  /* 0x00000003ff052219 */ /* 0x000fce0000011602 */
.L_x_1664:
[----:B------:R-:W-:Y:S05]  /*13f00*/  BSYNC B0 ;  /* 0x0000000000007941 */ /* 0x000fea0003800000 */
.L_x_1662:
[----:B------:R-:W-:-:S05]  /*13f10*/  IMAD R5, R5, R13, R76 ;  /* 0x0000000d05057224 */ /* 0x000fca00078e024c */
[----:B------:R-:W-:Y:S02]  /*13f20*/  VIMNMX R6, R6, R5, !PT ;  /* 0x0000000506067248 */ /* 0x000fe40007fe0100 */
[----:B------:R-:W-:-:S07]  /*13f30*/  VIADDMNMX R0, R5, R13, R0, PT ;  /* 0x0000000d05007246 */ /* 0x000fce0003800100 */
.L_x_1661:
        /* <DEDUP_REMOVED lines=8> */
[----:B------:R-:W-:-:S04]  /*13fc0*/  ISETP.GT.AND P3, PT, R6, 0x8, !P6 ;  /* 0x000000080600780c */ /* 0x000fc80007764270 */
[----:B------:R-:W-:-:S04]  /*13fd0*/  ISETP.LT.OR P3, PT, R0, 0x9, P3 ;  /* 0x000000090000780c */ /* 0x000fc80001f61670 */
[----:B------:R-:W-:Y:S02]  /*13fe0*/  FSEL R97, R28, -INF , !P3 ;  /* 0xff8000001c617808 */ /* 0x000fe40005800000 */
[----:B------:R-:W-:Y:S02]  /*13ff0*/  ISETP.GT.AND P3, PT, R6, 0x9, !P4 ;  /* 0x000000090600780c */ /* 0x000fe40006764270 */
[----:B------:R-:W-:Y:S02]  /*14000*/  ISETP.GE.AND P4, PT, R74, 0x11, PT ;  /* 0x000000114a00780c */ /* 0x000fe40003f86270 */
[----:B------:R-:W-:Y:S02]  /*14010*/  ISETP.LT.OR P3, PT, R0, 0xa, P3 ;  /* 0x0000000a0000780c */ /* 0x000fe40001f61670 */
[----:B------:R-:W-:Y:S02]  /*14020*/  P2R R78, PR, RZ, 0x10 ;  /* 0x00000010ff4e7803 */ /* 0x000fe40000000000 */
[----:B------:R-:W-:-:S02]  /*14030*/  FSEL R95, R29, -INF , !P3 ;  /* 0xff8000001d5f7808 */ /* 0x000fc40005800000 */
[----:B------:R-:W-:Y:S02]  /*14040*/  ISETP.GT.AND P3, PT, R6, 0x10, !P4 ;  /* 0x000000100600780c */ /* 0x000fe40006764270 */
[----:B------:R-:W-:Y:S02]  /*14050*/  ISETP.GE.AND P4, PT, R74, 0x12, PT ;  /* 0x000000124a00780c */ /* 0x000fe40003f86270 */
[----:B------:R-:W-:Y:S02]  /*14060*/  ISETP.LT.OR P3, PT, R0, 0x11, P3 ;  /* 0x000000110000780c */ /* 0x000fe40001f61670 */
[----:B------:R-:W-:Y:S02]  /*14070*/  P2R R79, PR, RZ, 0x10 ;  /* 0x00000010ff4f7803 */ /* 0x000fe40000000000 */
[----:B------:R-:W-:Y:S02]  /*14080*/  FSEL R91, R32, -INF , !P3 ;  /* 0xff800000205b7808 */ /* 0x000fe40005800000 */
[----:B------:R-:W-:-:S02]  /*14090*/  ISETP.GT.AND P3, PT, R6, 0x11, !P4 ;  /* 0x000000110600780c */ /* 0x000fc40006764270 */
[----:B------:R-:W-:Y:S02]  /*140a0*/  ISETP.GE.AND P4, PT, R74, 0x19, PT ;  /* 0x000000194a00780c */ /* 0x000fe40003f86270 */
[----:B------:R-:W-:Y:S02]  /*140b0*/  ISETP.LT.OR P3, PT, R0, 0x12, P3 ;  /* 0x000000120000780c */ /* 0x000fe40001f61670 */
[----:B------:R-:W-:Y:S02]  /*140c0*/  P2R R80, PR, RZ, 0x10 ;  /* 0x00000010ff507803 */ /* 0x000fe40000000000 */
[----:B------:R-:W-:Y:S02]  /*140d0*/  FSEL R73, R33, -INF , !P3 ;  /* 0xff80000021497808 */ /* 0x000fe40005800000 */
[----:B------:R-:W-:Y:S02]  /*140e0*/  ISETP.GT.AND P3, PT, R6, 0x18, !P4 ;  /* 0x000000180600780c */ /* 0x000fe40006764270 */
[----:B------:R-:W-:-:S02]  /*140f0*/  ISETP.GE.AND P4, PT, R74, 0x1a, PT ;  /* 0x0000001a4a00780c */ /* 0x000fc40003f86270 */
[----:B------:R-:W-:-:S04]  /*14100*/  ISETP.LT.OR P3, PT, R0, 0x19, P3 ;  /* 0x000000190000780c */ /* 0x000fc80001f61670 */
        /* <DEDUP_REMOVED lines=73> */
[----:B------:R-:W-:-:S04]  /*145a0*/  ISETP.LT.OR P3, PT, R0, 0x52, P3 ;  /* 0x000000520000780c */ /* 0x000fc80001f61670 */
[----:B------:R-:W-:Y:S02]  /*145b0*/  FSEL R65, R65, -INF , !P3 ;  /* 0xff80000041417808 */ /* 0x000fe40005800000 */
[----:B------:R-:W-:-:S04]  /*145c0*/  ISETP.GE.AND P3, PT, R74, 0x59, PT ;  /* 0x000000594a00780c */ /* 0x000fc80003f66270 */
[----:B------:R-:W-:-:S04]  /*145d0*/  ISETP.GT.AND P4, PT, R6, 0x58, !P3 ;  /* 0x000000580600780c */ /* 0x000fc80005f84270 */
[----:B------:R-:W-:-:S04]  /*145e0*/  ISETP.LT.OR P4, PT, R0, 0x59, P4 ;  /* 0x000000590000780c */ /* 0x000fc80002781670 */
[----:B------:R-:W-:Y:S02]  /*145f0*/  FSEL R5, R68, -INF , !P4 ;  /* 0xff80000044057808 */ /* 0x000fe40006000000 */
[----:B------:R-:W-:-:S04]  /*14600*/  ISETP.GE.AND P4, PT, R74, 0x1, PT ;  /* 0x000000014a00780c */ /* 0x000fc80003f86270 */
[----:B------:R-:W-:-:S04]  /*14610*/  ISETP.GT.AND P5, PT, R6, RZ, !P4 ;  /* 0x000000ff0600720c */ /* 0x000fc800067a4270 */
[----:B------:R-:W-:-:S04]  /*14620*/  ISETP.LT.OR P5, PT, R0, 0x1, P5 ;  /* 0x000000010000780c */ /* 0x000fc80002fa1670 */
[----:B------:R-:W-:Y:S02]  /*14630*/  FSEL R24, R24, -INF , !P5 ;  /* 0xff80000018187808 */ /* 0x000fe40006800000 */
[----:B------:R-:W-:-:S04]  /*14640*/  ISETP.GE.AND P5, PT, R74, 0x5a, PT ;  /* 0x0000005a4a00780c */ /* 0x000fc80003fa6270 */
[----:B------:R-:W-:Y:S02]  /*14650*/  P2R R32, PR, RZ, 0x20 ;  /* 0x00000020ff207803 */ /* 0x000fe40000000000 */
[----:B------:R-:W-:Y:S02]  /*14660*/  ISETP.GT.AND P5, PT, R6, 0x59, !P5 ;  /* 0x000000590600780c */ /* 0x000fe40006fa4270 */
[----:B0-----:R-:W-:Y:S01]  /*14670*/  VIADDMNMX R6, R3, R75, R14, PT ;  /* 0x0000004b03067246 */ /* 0x001fe2000380010e */
[----:B------:R-:W-:Y:S01]  /*14680*/  IMAD.IADD R14, R20, 0x1, R3 ;  /* 0x00000001140e7824 */ /* 0x000fe200078e0203 */
[----:B------:R-:W-:-:S04]  /*14690*/  ISETP.LT.OR P5, PT, R0, 0x5a, P5 ;  /* 0x0000005a0000780c */ /* 0x000fc80002fa1670 */
[----:B------:R-:W-:Y:S02]  /*146a0*/  FSEL R69, R69, -INF , !P5 ;  /* 0xff80000045457808 */ /* 0x000fe40006800000 */
[----:B------:R-:W-:-:S13]  /*146b0*/  ISETP.GE.AND P5, PT, R13, 0x1, PT ;  /* 0x000000010d00780c */ /* 0x000fda0003fa6270 */
[----:B------:R-:W-:Y:S05]  /*146c0*/  @!P5 BRA `(.L_x_1665) ;  /* 0x00000000004cd947 */ /* 0x000fea0003800000 */
        /* <DEDUP_REMOVED lines=11> */
.L_x_1667:
[----:B------:R-:W-:-:S13]  /*14780*/  ISETP.NE.AND P5, PT, R13, 0x1, PT ;  /* 0x000000010d00780c */ /* 0x000fda0003fa5270 */
[----:B------:R-:W0:Y:S02]  /*14790*/  @P5 LDC.64 R2, c[0x0][0x9e8] ;  /* 0x00027a00ff025b82 */ /* 0x000e240000000a00 */
[----:B0-----:R-:W-:-:S05]  /*147a0*/  @P5 IMAD.HI.U32 R2, R0, R2, RZ ;  /* 0x0000000200025227 */ /* 0x001fca00078e00ff */
[----:B------:R-:W-:-:S07]  /*147b0*/  @P5 SHF.R.U32.HI R0, RZ, R3, R2 ;  /* 0x00000003ff005219 */ /* 0x000fce0000011602 */
.L_x_1668:
[----:B------:R-:W-:Y:S05]  /*147c0*/  BSYNC B0 ;  /* 0x0000000000007941 */ /* 0x000fea0003800000 */
.L_x_1666:
[----:B------:R-:W-:-:S05]  /*147d0*/  IMAD R3, R0, R13, R76 ;  /* 0x0000000d00037224 */ /* 0x000fca00078e024c */
[----:B------:R-:W-:Y:S02]  /*147e0*/  VIMNMX R14, R14, R3, !PT ;  /* 0x000000030e0e7248 */ /* 0x000fe40007fe0100 */
[----:B------:R-:W-:-:S07]  /*147f0*/  VIADDMNMX R6, R3, R13, R6, PT ;  /* 0x0000000d03067246 */ /* 0x000fce0003800106 */
.L_x_1665:
[----:B------:R-:W-:Y:S01]  /*14800*/  ISETP.GT.AND P2, PT, R14, 0x1, !P2 ;  /* 0x000000010e00780c */ /* 0x000fe20005744270 */
[----:B------:R-:W-:Y:S01]  /*14810*/  ULDC UR4, c[0x0][0x988] ;  /* 0x0002620000047ab9 */ /* 0x000fe20000000800 */
[----:B------:R-:W-:Y:S02]  /*14820*/  FMNMX.FTZ R0, R24, R99, !PT ;  /* 0x0000006318007209 */ /* 0x000fe40007810000 */
[----:B------:R-:W-:Y:S02]  /*14830*/  ISETP.LT.OR P2, PT, R6, 0x2, P2 ;  /* 0x000000020600780c */ /* 0x000fe40001741670 */
[----:B------:R-:W-:Y:S02]  /*14840*/  FMNMX.FTZ R0, R97, R0, !PT ;  /* 0x0000000061007209 */ /* 0x000fe40007810000 */
[----:B------:R-:W-:Y:S02]  /*14850*/  FSEL R87, R27, -INF , !P2 ;  /* 0xff8000001b577808 */ /* 0x000fe40005000000 */
[----:B------:R-:W-:-:S02]  /*14860*/  ISETP.NE.AND P2, PT, R77, RZ, PT ;  /* 0x000000ff4d00720c */ /* 0x000fc40003f45270 */
[C---:B------:R-:W-:Y:S02]  /*14870*/  ISETP.GT.AND P6, PT, R14.reuse, 0x8, !P6 ;  /* 0x000000080e00780c */ /* 0x040fe400077c4270 */
[----:B------:R-:W-:Y:S02]  /*14880*/  ISETP.GT.AND P2, PT, R14, 0x9, !P2 ;  /* 0x000000090e00780c */ /* 0x000fe40005744270 */
[----:B------:R-:W-:Y:S02]  /*14890*/  FMNMX.FTZ R0, R95, R0, !PT ;  /* 0x000000005f007209 */ /* 0x000fe40007810000 */
[C---:B------:R-:W-:Y:S02]  /*148a0*/  ISETP.LT.OR P2, PT, R6.reuse, 0xa, P2 ;  /* 0x0000000a0600780c */ /* 0x040fe40001741670 */
[----:B------:R-:W-:Y:S02]  /*148b0*/  ISETP.LT.OR P6, PT, R6, 0x9, P6 ;  /* 0x000000090600780c */ /* 0x000fe400037c1670 */
[----:B------:R-:W-:-:S02]  /*148c0*/  FSEL R85, R31, -INF , !P2 ;  /* 0xff8000001f557808 */ /* 0x000fc40005000000 */
[----:B------:R-:W-:Y:S02]  /*148d0*/  ISETP.NE.AND P2, PT, R78, RZ, PT ;  /* 0x000000ff4e00720c */ /* 0x000fe40003f45270 */
[----:B------:R-:W-:Y:S02]  /*148e0*/  FMNMX.FTZ R0, R91, R0, !PT ;  /* 0x000000005b007209 */ /* 0x000fe40007810000 */
[----:B------:R-:W-:Y:S02]  /*148f0*/  ISETP.GT.AND P2, PT, R14, 0x10, !P2 ;  /* 0x000000100e00780c */ /* 0x000fe40005744270 */
[----:B------:R-:W-:Y:S02]  /*14900*/  FSEL R27, R30, -INF , !P6 ;  /* 0xff8000001e1b7808 */ /* 0x000fe40007000000 */
[----:B------:R-:W-:Y:S02]  /*14910*/  ISETP.LT.OR P2, PT, R6, 0x11, P2 ;  /* 0x000000110600780c */ /* 0x000fe40001741670 */
[----:B------:R-:W-:-:S02]  /*14920*/  ISETP.NE.AND P6, PT, R36, RZ, PT ;  /* 0x000000ff2400720c */ /* 0x000fc40003fc5270 */
[----:B------:R-:W-:Y:S02]  /*14930*/  FSEL R31, R34, -INF , !P2 ;  /* 0xff800000221f7808 */ /* 0x000fe40005000000 */
[----:B------:R-:W-:Y:S02]  /*14940*/  ISETP.NE.AND P2, PT, R79, RZ, PT ;  /* 0x000000ff4f00720c */ /* 0x000fe40003f45270 */
[----:B------:R-:W-:Y:S02]  /*14950*/  FMNMX.FTZ R0, R73, R0, !PT ;  /* 0x0000000049007209 */ /* 0x000fe40007810000 */
[----:B------:R-:W-:Y:S02]  /*14960*/  ISETP.GT.AND P2, PT, R14, 0x11, !P2 ;  /* 0x000000110e00780c */ /* 0x000fe40005744270 */
[----:B------:R-:W-:Y:S02]  /*14970*/  FMNMX.FTZ R0, R33, R0, !PT ;  /* 0x0000000021007209 */ /* 0x000fe40007810000 */
[----:B------:R-:W-:-:S02]  /*14980*/  ISETP.LT.OR P2, PT, R6, 0x12, P2 ;  /* 0x000000120600780c */ /* 0x000fc40001741670 */
[----:B------:R-:W-:Y:S02]  /*14990*/  ISETP.NE.AND P5, PT, R81, RZ, PT ;  /* 0x000000ff5100720c */ /* 0x000fe40003fa5270 */
        /* <DEDUP_REMOVED lines=18> */
[----:B------:R-:W-:Y:S01]  /*14ac0*/  ISETP.NE.AND P2, PT, R40, RZ, PT ;  /* 0x000000ff2800720c */ /* 0x000fe20003f45270 */
[----:B------:R-:W-:Y:S01]  /*14ad0*/  IMAD.MOV.U32 R40, RZ, RZ, R213 ;  /* 0x000000ffff287224 */ /* 0x000fe200078e00d5 */
        /* <DEDUP_REMOVED lines=21> */
[----:B------:R-:W-:Y:S01]  /*14c30*/  FMNMX.FTZ R2, R69, R0, !PT ;  /* 0x0000000045027209 */ /* 0x000fe20007810000 */
[----:B------:R-:W-:Y:S01]  /*14c40*/  IMAD.U32 R0, RZ, RZ, UR4 ;  /* 0x00000004ff007e24 */ /* 0x000fe2000f8e00ff */
[----:B------:R-:W-:-:S02]  /*14c50*/  ISETP.GT.AND P2, PT, R14, 0x30, !P2 ;  /* 0x000000300e00780c */ /* 0x000fc40005744270 */
[----:B------:R-:W-:Y:S01]  /*14c60*/  ISETP.GT.AND P4, PT, R14, RZ, !P4 ;  /* 0x000000ff0e00720c */ /* 0x000fe20006784270 */
[----:B------:R-:W0:Y:S01]  /*14c70*/  SHFL.BFLY PT, R3, R2, 0x2, 0x1f ;  /* 0x0c401f0002037f89 */ /* 0x000e2200000e0000 */
[C---:B------:R-:W-:Y:S02]  /*14c80*/  ISETP.LT.OR P2, PT, R6.reuse, 0x31, P2 ;  /* 0x000000310600780c */ /* 0x040fe40001741670 */
[----:B------:R-:W-:Y:S02]  /*14c90*/  ISETP.LT.OR P4, PT, R6, 0x1, P4 ;  /* 0x000000010600780c */ /* 0x000fe40002781670 */
[----:B------:R-:W-:Y:S02]  /*14ca0*/  FSEL R43, R50, -INF , !P2 ;  /* 0xff800000322b7808 */ /* 0x000fe40005000000 */
[----:B------:R-:W-:Y:S02]  /*14cb0*/  ISETP.NE.AND P2, PT, R48, RZ, PT ;  /* 0x000000ff3000720c */ /* 0x000fe40003f45270 */
[----:B------:R-:W-:-:S02]  /*14cc0*/  FSEL R26, R26, -INF , !P4 ;  /* 0xff8000001a1a7808 */ /* 0x000fc40006000000 */
[----:B------:R-:W-:Y:S02]  /*14cd0*/  ISETP.GT.AND P2, PT, R14, 0x31, !P2 ;  /* 0x000000310e00780c */ /* 0x000fe40005744270 */
[----:B------:R-:W-:Y:S02]  /*14ce0*/  ISETP.NE.AND P6, PT, R89, RZ, PT ;  /* 0x000000ff5900720c */ /* 0x000fe40003fc5270 */
[----:B------:R-:W-:Y:S02]  /*14cf0*/  ISETP.LT.OR P2, PT, R6, 0x32, P2 ;  /* 0x000000320600780c */ /* 0x000fe40001741670 */
[----:B------:R-:W-:Y:S02]  /*14d00*/  ISETP.NE.AND P5, PT, R60, RZ, PT ;  /* 0x000000ff3c00720c */ /* 0x000fe40003fa5270 */
[----:B------:R-:W-:Y:S02]  /*14d10*/  FSEL R51, R51, -INF , !P2 ;  /* 0xff80000033337808 */ /* 0x000fe40005000000 */
[----:B------:R-:W-:-:S02]  /*14d20*/  ISETP.NE.AND P2, PT, R86, RZ, PT ;  /* 0x000000ff5600720c */ /* 0x000fc40003f45270 */
[C---:B------:R-:W-:Y:S02]  /*14d30*/  ISETP.GT.AND P3, PT, R14.reuse, 0x58, !P3 ;  /* 0x000000580e00780c */ /* 0x040fe40005f64270 */
[----:B------:R-:W-:Y:S02]  /*14d40*/  ISETP.GT.AND P2, PT, R14, 0x38, !P2 ;  /* 0x000000380e00780c */ /* 0x000fe40005744270 */
[----:B0-----:R-:W-:Y:S02]  /*14d50*/  FMNMX.FTZ R3, R2, R3, !PT ;  /* 0x0000000302037209 */ /* 0x001fe40007810000 */
[----:B------:R-:W-:Y:S02]  /*14d60*/  ISETP.LT.OR P2, PT, R6, 0x39, P2 ;  /* 0x000000390600780c */ /* 0x000fe40001741670 */
[----:B------:R-:W-:Y:S01]  /*14d70*/  FMNMX.FTZ R2, R26, R87, !PT ;  /* 0x000000571a027209 */ /* 0x000fe20007810000 */
[----:B------:R-:W0:Y:S01]  /*14d80*/  SHFL.BFLY PT, R4, R3, 0x1, 0x1f ;  /* 0x0c201f0003047f89 */ /* 0x000e2200000e0000 */
        /* <DEDUP_REMOVED lines=28> */
[----:B0-----:R-:W-:Y:S02]  /*14f50*/  FMNMX.FTZ R4, R3, R4, !PT ;  /* 0x0000000403047209 */ /* 0x001fe40007810000 */
[----:B------:R-:W-:Y:S02]  /*14f60*/  FMNMX.FTZ R2, R51, R2, !PT ;  /* 0x0000000233027209 */ /* 0x000fe40007810000 */
[----:B------:R-:W-:Y:S01]  /*14f70*/  ISETP.LT.OR P2, PT, R6, 0x4a, P2 ;  /* 0x0000004a0600780c */ /* 0x000fe20001741670 */
[----:B------:R-:W-:Y:S01]  /*14f80*/  FMUL.FTZ R20, R4, R0 ;  /* 0x0000000004147220 */ /* 0x000fe20000410000 */
[----:B------:R-:W-:-:S02]  /*14f90*/  FMNMX.FTZ R2, R47, R2, !PT ;  /* 0x000000022f027209 */ /* 0x000fc40007810000 */
[----:B------:R-:W-:Y:S02]  /*14fa0*/  FSEL R63, R63, -INF , !P2 ;  /* 0xff8000003f3f7808 */ /* 0x000fe40005000000 */
[----:B------:R-:W-:Y:S02]  /*14fb0*/  FSETP.NEU.FTZ.AND P2, PT, R4, -INF , PT ;  /* 0xff8000000400780b */ /* 0x000fe40003f5d000 */
[----:B------:R-:W-:Y:S02]  /*14fc0*/  ISETP.NE.AND P5, PT, R90, RZ, PT ;  /* 0x000000ff5a00720c */ /* 0x000fe40003fa5270 */
[----:B------:R-:W-:Y:S02]  /*14fd0*/  FMNMX.FTZ R2, R55, R2, !PT ;  /* 0x0000000237027209 */ /* 0x000fe40007810000 */
[----:B------:R-:W-:Y:S02]  /*14fe0*/  FSEL R20, R20, RZ, P2 ;  /* 0x000000ff14147208 */ /* 0x000fe40001000000 */
[----:B------:R-:W-:-:S02]  /*14ff0*/  ISETP.GT.AND P2, PT, R14, 0x50, !P5 ;  /* 0x000000500e00780c */ /* 0x000fc40006f44270 */
[----:B------:R-:W-:Y:S01]  /*15000*/  FMNMX.FTZ R2, R89, R2, !PT ;  /* 0x0000000259027209 */ /* 0x000fe20007810000 */
[-CC-:B------:R-:W-:Y:S01]  /*15010*/  FFMA.FTZ R186, R33, R0.reuse, -R20.reuse ;  /* 0x0000000021ba7223 */ /* 0x180fe20000010814 */
[----:B------:R-:W-:Y:S01]  /*15020*/  ISETP.LT.OR P2, PT, R6, 0x51, P2 ;  /* 0x000000510600780c */ /* 0x000fe20001741670 */
[-CC-:B------:R-:W-:Y:S01]  /*15030*/  FFMA.FTZ R33, R37, R0.reuse, -R20.reuse ;  /* 0x0000000025217223 */ /* 0x180fe20000010814 */
[----:B------:R-:W-:Y:S01]  /*15040*/  ISETP.NE.AND P6, PT, R28, RZ, PT ;  /* 0x000000ff1c00720c */ /* 0x000fe20003fc5270 */
[--C-:B------:R-:W-:Y:S01]  /*15050*/  FFMA.FTZ R188, R24, R0, -R20.reuse ;  /* 0x0000000018bc7223 */ /* 0x100fe20000010814 */
[----:B------:R-:W-:Y:S01]  /*15060*/  FMNMX.FTZ R2, R59, R2, !PT ;  /* 0x000000023b027209 */ /* 0x000fe20007810000 */
[-CC-:B------:R-:W-:Y:S01]  /*15070*/  FFMA.FTZ R99, R99, R0.reuse, -R20.reuse ;  /* 0x0000000063637223 */ /* 0x180fe20000010814 */
[----:B------:R-:W-:Y:S01]  /*15080*/  FSEL R101, R66, -INF , !P2 ;  /* 0xff80000042657808 */ /* 0x000fe20005000000 */
[--C-:B------:R-:W-:Y:S01]  /*15090*/  FFMA.FTZ R190, R97, R0, -R20.reuse ;  /* 0x0000000061be7223 */ /* 0x100fe20000010814 */
[----:B------:R-:W-:Y:S01]  /*150a0*/  ISETP.GT.AND P2, PT, R14, 0x51, !P6 ;  /* 0x000000510e00780c */ /* 0x000fe20007744270 */
[----:B------:R-:W-:Y:S01]  /*150b0*/  MUFU.EX2 R188, R188 ;  /* 0x000000bc00bc7308 */ /* 0x000fe20000000800 */
[----:B------:R-:W-:Y:S01]  /*150c0*/  FMNMX.FTZ R2, R93, R2, !PT ;  /* 0x000000025d027209 */ /* 0x000fe20007810000 */
[-CC-:B------:R-:W-:Y:S01]  /*150d0*/  FFMA.FTZ R95, R95, R0.reuse, -R20.reuse ;  /* 0x000000005f5f7223 */ /* 0x180fe20000010814 */
[----:B------:R-:W-:Y:S01]  /*150e0*/  ISETP.NE.AND P5, PT, R32, RZ, PT ;  /* 0x000000ff2000720c */ /* 0x000fe20003fa5270 */
[-CC-:B------:R-:W-:Y:S01]  /*150f0*/  FFMA.FTZ R184, R91, R0.reuse, -R20.reuse ;  /* 0x000000005bb87223 */ /* 0x180fe20000010814 */
[----:B------:R-:W-:Y:S01]  /*15100*/  ISETP.LT.OR P2, PT, R6, 0x52, P2 ;  /* 0x000000520600780c */ /* 0x000fe20001741670 */
[--C-:B------:R-:W-:Y:S01]  /*15110*/  FFMA.FTZ R73, R73, R0, -R20.reuse ;  /* 0x0000000049497223 */ /* 0x100fe20000010814 */
[----:B------:R-:W-:Y:S01]  /*15120*/  FMNMX.FTZ R2, R63, R2, !PT ;  /* 0x000000023f027209 */ /* 0x000fe20007810000 */
[----:B------:R-:W0:Y:S01]  /*15130*/  MUFU.EX2 R99, R99 ;  /* 0x0000006300637308 */ /* 0x000e220000000800 */
[----:B------:R-:W-:Y:S01]  /*15140*/  ISETP.GT.AND P4, PT, R14, 0x59, !P5 ;  /* 0x000000590e00780c */ /* 0x000fe20006f84270 */
[-CC-:B------:R-:W-:Y:S01]  /*15150*/  FFMA.FTZ R180, R29, R0.reuse, -R20.reuse ;  /* 0x000000001db47223 */ /* 0x180fe20000010814 */
[C---:B------:R-:W-:Y:S01]  /*15160*/  ISETP.LT.OR P3, PT, R6.reuse, 0x59, P3 ;  /* 0x000000590600780c */ /* 0x040fe20001f61670 */
[-CC-:B------:R-:W-:Y:S01]  /*15170*/  FFMA.FTZ R182, R7, R0.reuse, -R20.reuse ;  /* 0x0000000007b67223 */ /* 0x180fe20000010814 */
[----:B------:R-:W-:Y:S01]  /*15180*/  FSEL R67, R67, -INF , !P2 ;  /* 0xff80000043437808 */ /* 0x000fe20005000000 */
[--C-:B------:R-:W-:Y:S01]  /*15190*/  FFMA.FTZ R176, R21, R0, -R20.reuse ;  /* 0x0000000015b07223 */ /* 0x100fe20000010814 */
[----:B------:R-:W-:Y:S01]  /*151a0*/  FMNMX.FTZ R2, R101, R2, !PT ;  /* 0x0000000265027209 */ /* 0x000fe20007810000 */
[----:B------:R-:W1:Y:S01]  /*151b0*/  MUFU.EX2 R190, R190 ;  /* 0x000000be00be7308 */ /* 0x000e620000000800 */
[----:B------:R-:W-:Y:S01]  /*151c0*/  ISETP.LT.OR P4, PT, R6, 0x5a, P4 ;  /* 0x0000005a0600780c */ /* 0x000fe20002781670 */
[-CC-:B------:R-:W-:Y:S01]  /*151d0*/  FFMA.FTZ R178, R9, R0.reuse, -R20.reuse ;  /* 0x0000000009b27223 */ /* 0x180fe20000010814 */
[----:B------:R-:W-:Y:S01]  /*151e0*/  FSEL R37, R70, -INF , !P3 ;  /* 0xff80000046257808 */ /* 0x000fe20005800000 */
[--C-:B------:R-:W-:Y:S01]  /*151f0*/  FFMA.FTZ R172, R15, R0, -R20.reuse ;  /* 0x000000000fac7223 */ /* 0x100fe20000010814 */
[----:B------:R-:W-:Y:S01]  /*15200*/  FMNMX.FTZ R2, R67, R2, !PT ;  /* 0x0000000243027209 */ /* 0x000fe20007810000 */
[--C-:B------:R-:W-:Y:S01]  /*15210*/  FFMA.FTZ R174, R25, R0, -R20.reuse ;  /* 0x0000000019ae7223 */ /* 0x100fe20000010814 */
[----:B------:R-:W-:Y:S01]  /*15220*/  FSEL R71, R71, -INF , !P4 ;  /* 0xff80000047477808 */ /* 0x000fe20006000000 */
[----:B------:R-:W2:Y:S01]  /*15230*/  MUFU.EX2 R95, R95 ;  /* 0x0000005f005f7308 */ /* 0x000ea20000000800 */
[----:B------:R-:W-:Y:S01]  /*15240*/  FMNMX.FTZ R2, R37, R2, !PT ;  /* 0x0000000225027209 */ /* 0x000fe20007810000 */
[-CC-:B------:R-:W-:Y:S01]  /*15250*/  FFMA.FTZ R168, R11, R0.reuse, -R20.reuse ;  /* 0x000000000ba87223 */ /* 0x180fe20000010814 */
[----:B------:R-:W-:Y:S01]  /*15260*/  ISETP.NE.AND P5, PT, R92, 0x1, PT ;  /* 0x000000015c00780c */ /* 0x000fe20003fa5270 */
[--C-:B------:R-:W-:Y:S01]  /*15270*/  FFMA.FTZ R170, R5, R0, -R20.reuse ;  /* 0x0000000005aa7223 */ /* 0x100fe20000010814 */
[----:B------:R-:W-:Y:S01]  /*15280*/  FMNMX.FTZ R2, R71, R2, !PT ;  /* 0x0000000247027209 */ /* 0x000fe20007810000 */
[-CC-:B------:R-:W-:Y:S01]  /*15290*/  FFMA.FTZ R29, R41, R0.reuse, -R20.reuse ;  /* 0x00000000291d7223 */ /* 0x180fe20000010814 */
[-CC-:B------:R-:W-:Y:S01]  /*152a0*/  FFMA.FTZ R7, R45, R0.reuse, -R20.reuse ;  /* 0x000000002d077223 */ /* 0x180fe20000010814 */
[----:B------:R-:W3:Y:S01]  /*152b0*/  MUFU.EX2 R184, R184 ;  /* 0x000000b800b87308 */ /* 0x000ee20000000800 */
[-CC-:B------:R-:W-:Y:S01]  /*152c0*/  FFMA.FTZ R21, R49, R0.reuse, -R20.reuse ;  /* 0x0000000031157223 */ /* 0x180fe20000010814 */
[----:B------:R-:W4:Y:S01]  /*152d0*/  SHFL.BFLY PT, R3, R2, 0x2, 0x1f ;  /* 0x0c401f0002037f89 */ /* 0x000f2200000e0000 */
[-CC-:B------:R-:W-:Y:S01]  /*152e0*/  FFMA.FTZ R9, R53, R0.reuse, -R20.reuse ;  /* 0x0000000035097223 */ /* 0x180fe20000010814 */
[-CC-:B------:R-:W-:Y:S01]  /*152f0*/  FFMA.FTZ R15, R57, R0.reuse, -R20.reuse ;  /* 0x00000000390f7223 */ /* 0x180fe20000010814 */
[-CC-:B------:R-:W-:Y:S01]  /*15300*/  FFMA.FTZ R25, R61, R0.reuse, -R20.reuse ;  /* 0x000000003d197223 */ /* 0x180fe20000010814 */
[-CC-:B------:R-:W-:Y:S01]  /*15310*/  FFMA.FTZ R11, R65, R0.reuse, -R20.reuse ;  /* 0x00000000410b7223 */ /* 0x180fe20000010814 */
[----:B------:R-:W-:Y:S01]  /*15320*/  FFMA.FTZ R5, R69, R0, -R20 ;  /* 0x0000000045057223 */ /* 0x000fe20000010814 */
[----:B------:R-:W3:Y:S01]  /*15330*/  MUFU.EX2 R73, R73 ;  /* 0x0000004900497308 */ /* 0x000ee20000000800 */
[----:B------:R-:W3:Y:S07]  /*15340*/  @P5 LDC R38, c[0x0][0x44c] ;  /* 0x00011300ff265b82 */ /* 0x000eee0000000800 */
[----:B------:R-:W3:Y:S01]  /*15350*/  MUFU.EX2 R186, R186 ;  /* 0x000000ba00ba7308 */ /* 0x000ee20000000800 */
[----:B------:R-:W3:Y:S07]  /*15360*/  @P5 LDC R42, c[0x0][0x450] ;  /* 0x00011400ff2a5b82 */ /* 0x000eee0000000800 */
[----:B------:R-:W3:Y:S01]  /*15370*/  MUFU.EX2 R33, R33 ;  /* 0x0000002100217308 */ /* 0x000ee20000000800 */
[----:B----4-:R-:W-:-:S05]  /*15380*/  FMNMX.FTZ R6, R2, R3, !PT ;  /* 0x0000000302067209 */ /* 0x010fca0007810000 */
[----:B------:R-:W4:Y:S02]  /*15390*/  SHFL.BFLY PT, R3, R6, 0x1, 0x1f ;  /* 0x0c201f0006037f89 */ /* 0x000f2400000e0000 */
[----:B------:R-:W-:Y:S08]  /*153a0*/  MUFU.EX2 R180, R180 ;  /* 0x000000b400b47308 */ /* 0x000ff00000000800 */
[----:B------:R-:W-:Y:S08]  /*153b0*/  MUFU.EX2 R29, R29 ;  /* 0x0000001d001d7308 */ /* 0x000ff00000000800 */
[----:B------:R-:W-:Y:S01]  /*153c0*/  MUFU.EX2 R182, R182 ;  /* 0x000000b600b67308 */ /* 0x000fe20000000800 */
[----:B----4-:R-:W-:-:S07]  /*153d0*/  FMNMX.FTZ R3, R6, R3, !PT ;  /* 0x0000000306037209 */ /* 0x010fce0007810000 */
[----:B------:R-:W-:Y:S01]  /*153e0*/  MUFU.EX2 R7, R7 ;  /* 0x0000000700077308 */ /* 0x000fe20000000800 */
[C---:B------:R-:W-:Y:S01]  /*153f0*/  FSETP.NEU.FTZ.AND P2, PT, R3.reuse, -INF , PT ;  /* 0xff8000000300780b */ /* 0x040fe20003f5d000 */
[----:B------:R-:W-:-:S06]  /*15400*/  FMUL.FTZ R2, R3, R0 ;  /* 0x0000000003027220 */ /* 0x000fcc0000410000 */
[----:B------:R-:W-:Y:S01]  /*15410*/  MUFU.EX2 R176, R176 ;  /* 0x000000b000b07308 */ /* 0x000fe20000000800 */
        /* <DEDUP_REMOVED lines=17> */
[----:B---3--:R-:W-:Y:S01]  /*15530*/  FADD.FTZ R34, R184, R27 ;  /* 0x0000001bb8227221 */ /* 0x008fe20000010000 */
[-CC-:B------:R-:W-:Y:S01]  /*15540*/  FFMA.FTZ R28, R77, R0.reuse, -R6.reuse ;  /* 0x000000004d1c7223 */ /* 0x180fe20000010806 */
[----:B------:R-:W-:Y:S01]  /*15550*/  FFMA.FTZ R177, R43, R0, -R6 ;  /* 0x000000002bb17223 */ /* 0x000fe20000010806 */
[----:B------:R-:W-:-:S04]  /*15560*/  @P5 IMAD.HI.U32 R35, R213, R38, RZ ;  /* 0x00000026d5235227 */ /* 0x000fc800078e00ff */
        /* <DEDUP_REMOVED lines=22> */
[----:B------:R-:W-:-:S02]  /*156d0*/  @P5 SHF.R.U32.HI R40, RZ, R42, R35 ;  /* 0x0000002aff285219 */ /* 0x000fc40000011623 */
[C---:B------:R-:W-:Y:S01]  /*156e0*/  FADD.FTZ R31, R7.reuse, R38 ;  /* 0x00000026071f7221 */ /* 0x040fe20000010000 */
[----:B------:R-:W-:Y:S01]  /*156f0*/  F2FP.BF16.F32.PACK_AB R182, R7, R182 ;  /* 0x000000b607b6723e */ /* 0x000fe200000010ff */
[----:B------:R-:W1:Y:S01]  /*15700*/  MUFU.EX2 R20, R20 ;  /* 0x0000001400147308 */ /* 0x000e620000000800 */
[----:B--2---:R-:W-:Y:S01]  /*15710*/  FADD.FTZ R34, R14, R27 ;  /* 0x0000001b0e227221 */ /* 0x004fe20000010000 */
[----:B------:R-:W-:Y:S01]  /*15720*/  FADD.FTZ R38, R176, R31 ;  /* 0x0000001fb0267221 */ /* 0x000fe20000010000 */
[----:B------:R-:W-:Y:S01]  /*15730*/  IMAD.IADD R151, R151, 0x1, R40 ;  /* 0x0000000197977824 */ /* 0x000fe200078e0228 */
[----:B------:R-:W-:Y:S02]  /*15740*/  ISETP.GE.AND P5, PT, R13, 0x1, PT ;  /* 0x000000010d00780c */ /* 0x000fe40003fa6270 */
[----:B------:R-:W-:Y:S01]  /*15750*/  F2FP.BF16.F32.PACK_AB R189, R2, R189 ;  /* 0x000000bd02bd723e */ /* 0x000fe200000010ff */
[----:B------:R-:W-:Y:S01]  /*15760*/  IMAD.IADD R12, R151, 0x1, R12 ;  /* 0x00000001970c7824 */ /* 0x000fe200078e020c */
[----:B------:R-:W2:Y:S01]  /*15770*/  MUFU.EX2 R187, R187 ;  /* 0x000000bb00bb7308 */ /* 0x000ea20000000800 */
[----:B0-----:R-:W-:Y:S01]  /*15780*/  FADD.FTZ R27, R185, R34 ;  /* 0x00000022b91b7221 */ /* 0x001fe20000010000 */
[----:B------:R-:W-:-:S02]  /*15790*/  F2FP.BF16.F32.PACK_AB R188, R99, R188 ;  /* 0x000000bc63bc723e */ /* 0x000fc400000010ff */
[----:B------:R-:W-:Y:S02]  /*157a0*/  F2FP.BF16.F32.PACK_AB R190, R95, R190 ;  /* 0x000000be5fbe723e */ /* 0x000fe400000010ff */
[----:B------:R-:W-:Y:S02]  /*157b0*/  F2FP.BF16.F32.PACK_AB R184, R73, R184 ;  /* 0x000000b849b8723e */ /* 0x000fe400000010ff */
[----:B------:R-:W0:Y:S01]  /*157c0*/  MUFU.EX2 R24, R24 ;  /* 0x0000001800187308 */ /* 0x000e220000000800 */
[----:B-1----:R-:W-:Y:S01]  /*157d0*/  FADD.FTZ R34, R20, R27 ;  /* 0x0000001b14227221 */ /* 0x002fe20000010000 */
[----:B------:R-:W-:Y:S02]  /*157e0*/  F2FP.BF16.F32.PACK_AB R186, R33, R186 ;  /* 0x000000ba21ba723e */ /* 0x000fe400000010ff */
[----:B------:R-:W-:Y:S02]  /*157f0*/  F2FP.BF16.F32.PACK_AB R180, R29, R180 ;  /* 0x000000b41db4723e */ /* 0x000fe400000010ff */
[----:B------:R-:W-:-:S02]  /*15800*/  F2FP.BF16.F32.PACK_AB R191, R14, R191 ;  /* 0x000000bf0ebf723e */ /* 0x000fc400000010ff */
[----:B------:R-:W1:Y:S01]  /*15810*/  MUFU.EX2 R181, R181 ;  /* 0x000000b500b57308 */ /* 0x000e620000000800 */
[----:B--2---:R-:W-:Y:S01]  /*15820*/  FADD.FTZ R27, R187, R34 ;  /* 0x00000022bb1b7221 */ /* 0x004fe20000010000 */
[----:B------:R-:W-:-:S06]  /*15830*/  F2FP.BF16.F32.PACK_AB R185, R20, R185 ;  /* 0x000000b914b9723e */ /* 0x000fcc00000010ff */
        /* <DEDUP_REMOVED lines=58> */
[----:B------:R-:W-:-:S05]  /*15be0*/  VIADD R7, R72, 0xfffffffe ;  /* 0xfffffffe48077836 */ /* 0x000fca0000000000 */
        /* <DEDUP_REMOVED lines=23> */
.L_x_1671:
[----:B------:R-:W-:-:S13]  /*15d60*/  ISETP.NE.AND P2, PT, R13, 0x1, PT ;  /* 0x000000010d00780c */ /* 0x000fda0003f45270 */
[----:B------:R-:W0:Y:S02]  /*15d70*/  @P2 LDC.64 R14, c[0x0][0x9e8] ;  /* 0x00027a00ff0e2b82 */ /* 0x000e240000000a00 */
[----:B0-----:R-:W-:-:S05]  /*15d80*/  @P2 IMAD.HI.U32 R14, R2, R14, RZ ;  /* 0x0000000e020e2227 */ /* 0x001fca00078e00ff */
[----:B------:R-:W-:-:S07]  /*15d90*/  @P2 SHF.R.U32.HI R2, RZ, R15, R14 ;  /* 0x0000000fff022219 */ /* 0x000fce000001160e */
.L_x_1672:
[----:B------:R-:W-:Y:S05]  /*15da0*/  BSYNC B0 ;  /* 0x0000000000007941 */ /* 0x000fea0003800000 */
.L_x_1670:
[----:B------:R-:W-:-:S05]  /*15db0*/  IMAD R13, R2, R13, R13 ;  /* 0x0000000d020d7224 */ /* 0x000fca00078e020d */
[----:B------:R-:W-:-:S07]  /*15dc0*/  VIMNMX R12, R12, R13, PT ;  /* 0x0000000d0c0c7248 */ /* 0x000fce0003fe0100 */
.L_x_1669:
[----:B------:R-:W-:Y:S01]  /*15dd0*/  IMAD.HI R12, R12, 0x2aaaaaab, RZ ;  /* 0x2aaaaaab0c0c7827 */ /* 0x000fe200078e02ff */
[----:B------:R-:W-:Y:S01]  /*15de0*/  ULDC UR59, c[0x0][0x9e4] ;  /* 0x00027900003b7ab9 */ /* 0x000fe20000000800 */
[----:B------:R-:W-:Y:S01]  /*15df0*/  ULDC UR58, c[0x0][0x9e4] ;  /* 0x00027900003a7ab9 */ /* 0x000fe20000000800 */
[----:B------:R-:W-:Y:S01]  /*15e00*/  BSSY B0, `(.L_x_1673) ;  /* 0x000037c000007945 */ /* 0x000fe20003800000 */
[----:B------:R-:W-:Y:S01]  /*15e10*/  IMAD.MOV.U32 R2, RZ, RZ, 0x3f800000 ;  /* 0x3f800000ff027424 */ /* 0x000fe200078e00ff */
[----:B------:R-:W-:Y:S02]  /*15e20*/  SHF.R.U32.HI R9, RZ, 0x1f, R12 ;  /* 0x0000001fff097819 */ /* 0x000fe4000001160c */
[----:B------:R-:W-:Y:S02]  /*15e30*/  CS2R R118, SRZ ;  /* 0x0000000000767805 */ /* 0x000fe4000001ff00 */
[----:B------:R-:W-:Y:S02]  /*15e40*/  CS2R R116, SRZ ;  /* 0x0000000000747805 */ /* 0x000fe4000001ff00 */
[----:B------:R-:W-:-:S02]  /*15e50*/  CS2R R114, SRZ ;  /* 0x0000000000727805 */ /* 0x000fc4000001ff00 */
[----:B------:R-:W-:Y:S01]  /*15e60*/  LEA.HI.SX32 R11, R12, R9, 0x1c ;  /* 0x000000090c0b7211 */ /* 0x000fe200078fe2ff */
[----:B------:R-:W-:Y:S01]  /*15e70*/  IMAD.MOV.U32 R9, RZ, RZ, 0x3f800000 ;  /* 0x3f800000ff097424 */ /* 0x000fe200078e00ff */
[----:B------:R-:W-:Y:S02]  /*15e80*/  CS2R R112, SRZ ;  /* 0x0000000000707805 */ /* 0x000fe4000001ff00 */
[----:B------:R-:W-:Y:S02]  /*15e90*/  CS2R R110, SRZ ;  /* 0x00000000006e7805 */ /* 0x000fe4000001ff00 */
[----:B------:R-:W-:Y:S02]  /*15ea0*/  VIMNMX R14, R214, R11, !PT ;  /* 0x0000000bd60e7248 */ /* 0x000fe40007fe0100 */
[----:B------:R-:W-:Y:S02]  /*15eb0*/  CS2R R108, SRZ ;  /* 0x00000000006c7805 */ /* 0x000fe4000001ff00 */
[----:B------:R-:W-:-:S02]  /*15ec0*/  CS2R R106, SRZ ;  /* 0x00000000006a7805 */ /* 0x000fc4000001ff00 */
[----:B------:R-:W-:Y:S02]  /*15ed0*/  CS2R R104, SRZ ;  /* 0x0000000000687805 */ /* 0x000fe4000001ff00 */
[----:B------:R-:W-:Y:S02]  /*15ee0*/  ISETP.GE.AND P2, PT, R7, R14, PT ;  /* 0x0000000e0700720c */ /* 0x000fe40003f46270 */
        /* <DEDUP_REMOVED lines=40> */
[----:B------:R-:W-:Y:S06]  /*16170*/  @!P2 BRA `(.L_x_1674) ;  /* 0x000000340010a947 */ /* 0x000fec0003800000 */
[----:B------:R-:W-:Y:S01]  /*16180*/  BSSY B1, `(.L_x_1675) ;  /* 0x000033f000017945 */ /* 0x000fe20003800000 */
[----:B------:R-:W-:Y:S02]  /*16190*/  IMAD.MOV.U32 R2, RZ, RZ, 0x3f800000 ;  /* 0x3f800000ff027424 */ /* 0x000fe400078e00ff */
[----:B------:R-:W-:-:S07]  /*161a0*/  IMAD.MOV.U32 R119, RZ, RZ, RZ ;  /* 0x000000ffff777224 */ /* 0x000fce00078e00ff */
.L_x_1694:
[----:B------:R-:W-:-:S05]  /*161b0*/  VIADD R15, R19, 0x1 ;  /* 0x00000001130f7836 */ /* 0x000fca0000000000 */
[----:B------:R-:W-:-:S04]  /*161c0*/  ISETP.NE.AND P2, PT, R15, 0x2, PT ;  /* 0x000000020f00780c */ /* 0x000fc80003f45270 */
[----:B------:R-:W-:Y:S02]  /*161d0*/  SEL R11, RZ, 0x1, P2 ;  /* 0x00000001ff0b7807 */ /* 0x000fe40001000000 */
[----:B------:R-:W-:Y:S02]  /*161e0*/  SEL R15, R15, RZ, P2 ;  /* 0x000000ff0f0f7207 */ /* 0x000fe40001000000 */
[----:B------:R-:W-:Y:S01]  /*161f0*/  LOP3.LUT R20, R194, R11, RZ, 0x3c, !PT ;  /* 0x0000000bc2147212 */ /* 0x000fe200078e3cff */
[----:B------:R-:W-:Y:S06]  /*16200*/  @!P0 BRA `(.L_x_1676) ;  /* 0x0000000000048947 */ /* 0x000fec0003800000 */
[----:B------:R-:W-:Y:S01]  /*16210*/  BPT.TRAP 0x1 ;  /* 0x000000040000795c */ /* 0x000fe20000300000 */
.L_x_1676:
[----:B------:R-:W-:Y:S01]  /*16220*/  IMAD R0, R15, 0x8, R16 ;  /* 0x000000080f007824 */ /* 0x000fe200078e0210 */
[----:B------:R-:W-:-:S04]  /*16230*/  SHF.L.U32 R11, R20, 0x1f, RZ ;  /* 0x0000001f140b7819 */ /* 0x000fc800000006ff */
[----:B------:R0:W1:Y:S01]  /*16240*/  SYNCS.PHASECHK.TRANS64.TRYWAIT P2, [R0+URZ+0x30830], R11 ;  /* 0x0308300b000075a7 */ /* 0x000062000804017f */
[----:B------:R-:W-:Y:S05]  /*16250*/  @!P0 BRA `(.L_x_1677) ;  /* 0x0000000000048947 */ /* 0x000fea0003800000 */
[----:B------:R-:W-:Y:S01]  /*16260*/  BPT.TRAP 0x1 ;  /* 0x000000040000795c */ /* 0x000fe20000300000 */
.L_x_1677:
[----:B------:R-:W-:Y:S01]  /*16270*/  IMAD R21, R15, 0x900, R8 ;  /* 0x000009000f157824 */ /* 0x000fe200078e0208 */
[----:B------:R-:W-:Y:S03]  /*16280*/  BSSY B2, `(.L_x_1678) ;  /* 0x0000006000027945 */ /* 0x000fe60003800000 */
[C---:B------:R-:W-:Y:S02]  /*16290*/  VIADD R12, R21.reuse, 0x2 ;  /* 0x00000002150c7836 */ /* 0x040fe40000000000 */
[----:B------:R-:W-:Y:S01]  /*162a0*/  VIADD R120, R21, 0x4 ;  /* 0x0000000415787836 */ /* 0x000fe20000000000 */
[----:B-1----:R-:W-:Y:S06]  /*162b0*/  @P2 BRA `(.L_x_1679) ;  /* 0x0000000000082947 */ /* 0x002fec0003800000 */
[----:B------:R-:W1:Y:S02]  /*162c0*/  SYNCS.PHASECHK.TRANS64.TRYWAIT P2, [R0+URZ+0x30830], R11 ;  /* 0x0308300b000075a7 */ /* 0x000e64000804017f */
[----:B-1----:R-:W-:Y:S05]  /*162d0*/  @!P2 BRA `(.L_x_1680) ;  /* 0x000001780010a947 */ /* 0x002fea0003800000 */
.L_x_1679:
[----:B------:R-:W-:Y:S05]  /*162e0*/  BSYNC B2 ;  /* 0x0000000000027941 */ /* 0x000fea0003800000 */
.L_x_1678:
[----:B------:R-:W-:Y:S01]  /*162f0*/  IMAD.MOV.U32 R10, RZ, RZ, R21 ;  /* 0x000000ffff0a7224 */ /* 0x000fe200078e0015 */
[----:B------:R2:W-:Y:S04]  /*16300*/  STL.64 [R1+0x90], R16 ;  /* 0x0000901001007387 */ /* 0x0005e80000100a00 */
[----:B------:R-:W-:Y:S01]  /*16310*/  R2UR UR54, R10 ;  /* 0x000000000a3672ca */ /* 0x000fe200000e0000 */
[----:B------:R-:W-:-:S05]  /*16320*/  VIADD R10, R21, 0x6 ;  /* 0x00000006150a7836 */ /* 0x000fca0000000000 */
[----:B------:R-:W-:Y:S01]  /*16330*/  R2UR UR30, R10 ;  /* 0x000000000a1e72ca */ /* 0x000fe200000e0000 */
[C---:B------:R-:W-:Y:S01]  /*16340*/  VIADD R10, R21.reuse, 0x302 ;  /* 0x00000302150a7836 */ /* 0x040fe20000000000 */
[----:B--2---:R-:W2:Y:S04]  /*16350*/  LDL.64 R16, [R1+0x28] ;  /* 0x0000280001107983 */ /* 0x004ea80000100a00 */
[----:B------:R-:W-:Y:S01]  /*16360*/  R2UR UR22, R10 ;  /* 0x000000000a1672ca */ /* 0x000fe200000e0000 */
[----:B------:R-:W-:Y:S01]  /*16370*/  VIADD R10, R21, 0x600 ;  /* 0x00000600150a7836 */ /* 0x000fe20000000000 */
[----:B------:R3:W-:Y:S01]  /*16380*/  STL.64 [R1+0x88], R14 ;  /* 0x0000880e01007387 */ /* 0x0007e20000100a00 */
[----:B01----:R-:W-:-:S03]  /*16390*/  IMAD.MOV.U32 R11, RZ, RZ, 0x40000040 ;  /* 0x40000040ff0b7424 */ /* 0x003fc600078e00ff */
[----:B------:R-:W-:Y:S01]  /*163a0*/  R2UR UR10, R10 ;  /* 0x000000000a0a72ca */ /* 0x000fe200000e0000 */
[----:B------:R-:W-:Y:S01]  /*163b0*/  VIADD R10, R21, 0x602 ;  /* 0x00000602150a7836 */ /* 0x000fe20000000000 */
[C---:B------:R-:W-:Y:S02]  /*163c0*/  R2UR UR55, R11.reuse ;  /* 0x000000000b3772ca */ /* 0x040fe400000e0000 */
[C---:B------:R-:W-:Y:S01]  /*163d0*/  R2UR UR31, R11.reuse ;  /* 0x000000000b1f72ca */ /* 0x040fe200000e0000 */
[----:B---3--:R-:W3:Y:S01]  /*163e0*/  LDL.64 R14, [R1+0x20] ;  /* 0x00002000010e7983 */ /* 0x008ee20000100a00 */
[----:B------:R-:W-:-:S03]  /*163f0*/  R2UR UR23, R11 ;  /* 0x000000000b1772ca */ /* 0x000fc600000e0000 */
[----:B------:R0:W-:Y:S01]  /*16400*/  STL.64 [R1+0x80], R6 ;  /* 0x0000800601007387 */ /* 0x0001e20000100a00 */
[C---:B------:R-:W-:Y:S02]  /*16410*/  R2UR UR11, R11.reuse ;  /* 0x000000000b0b72ca */ /* 0x040fe400000e0000 */
[----:B------:R-:W-:Y:S02]  /*16420*/  R2UR UR6, R10 ;  /* 0x000000000a0672ca */ /* 0x000fe400000e0000 */
[----:B------:R-:W-:Y:S01]  /*16430*/  R2UR UR7, R11 ;  /* 0x000000000b0772ca */ /* 0x000fe200000e0000 */
[----:B0-----:R-:W4:Y:S04]  /*16440*/  LDL.64 R6, [R1+0x18] ;  /* 0x0000180001067983 */ /* 0x001f280000100a00 */
[----:B------:R0:W-:Y:S04]  /*16450*/  STL.64 [R1+0x78], R4 ;  /* 0x0000780401007387 */ /* 0x0001e80000100a00 */
[----:B------:R-:W2:Y:S01]  /*16460*/  LDL.64 R10, [R1+0x30] ;  /* 0x00003000010a7983 */ /* 0x000ea20000100a00 */
[----:B------:R-:W-:Y:S01]  /*16470*/  R2UR UR34, R120 ;  /* 0x00000000782272ca */ /* 0x000fe200000e0000 */
[----:B------:R-:W-:-:S02]  /*16480*/  VIADD R120, R21, 0x304 ;  /* 0x0000030415787836 */ /* 0x000fc40000000000 */
[----:B------:R-:W-:-:S03]  /*16490*/  IMAD.MOV.U32 R121, RZ, RZ, 0x40000040 ;  /* 0x40000040ff797424 */ /* 0x000fc600078e00ff */
[----:B------:R-:W-:Y:S01]  /*164a0*/  R2UR UR18, R120 ;  /* 0x00000000781272ca */ /* 0x000fe200000e0000 */
[----:B------:R-:W-:Y:S01]  /*164b0*/  VIADD R120, R21, 0x606 ;  /* 0x0000060615787836 */ /* 0x000fe20000000000 */
[C---:B------:R-:W-:Y:S01]  /*164c0*/  R2UR UR35, R121.reuse ;  /* 0x00000000792372ca */ /* 0x040fe200000e0000 */
[----:B------:R-:W-:Y:S01]  /*164d0*/  IMAD.MOV.U32 R13, RZ, RZ, 0x40000040 ;  /* 0x40000040ff0d7424 */ /* 0x000fe200078e00ff */
[C---:B------:R-:W-:Y:S01]  /*164e0*/  R2UR UR19, R121.reuse ;  /* 0x00000000791372ca */ /* 0x040fe200000e0000 */
[----:B0-----:R-:W4:Y:S01]  /*164f0*/  LDL.64 R4, [R1+0x10] ;  /* 0x0000100001047983 */ /* 0x001f220000100a00 */
[----:B------:R-:W-:Y:S01]  /*16500*/  R2UR UR38, R120 ;  /* 0x00000000782672ca */ /* 0x000fe200000e0000 */
[-C--:B------:R-:W-:Y:S01]  /*16510*/  FMUL.FTZ R24, R24, R9.reuse ;  /* 0x0000000918187220 */ /* 0x080fe20000410000 */
[----:B------:R-:W-:Y:S01]  /*16520*/  R2UR UR39, R121 ;  /* 0x00000000792772ca */ /* 0x000fe200000e0000 */
[-C--:B------:R-:W-:Y:S01]  /*16530*/  FMUL.FTZ R25, R25, R9.reuse ;  /* 0x0000000919197220 */ /* 0x080fe20000410000 */
[----:B-----5:R-:W-:Y:S01]  /*16540*/  WARPGROUP.ARRIVE ;  /* 0x00000000000079c5 */ /* 0x020fe20000000000 */
[----:B------:R-:W-:Y:S01]  /*16550*/  R2UR UR50, R12 ;  /* 0x000000000c3272ca */ /* 0x000fe200000e0000 */
[----:B------:R-:W-:Y:S01]  /*16560*/  VIADD R12, R21, 0x300 ;  /* 0x00000300150c7836 */ /* 0x000fe20000000000 */
[C---:B------:R-:W-:Y:S01]  /*16570*/  R2UR UR51, R13.reuse ;  /* 0x000000000d3372ca */ /* 0x040fe200000e0000 */
[-C--:B------:R-:W-:Y:S01]  /*16580*/  FMUL.FTZ R28, R28, R9.reuse ;  /* 0x000000091c1c7220 */ /* 0x080fe20000410000 */
[----:B------:R-:W-:Y:S01]  /*16590*/  R2UR UR27, R13 ;  /* 0x000000000d1b72ca */ /* 0x000fe200000e0000 */
[----:B------:R-:W-:Y:S01]  /*165a0*/  HGMMA.64x96x16.F32.BF16 R120, gdesc[UR52], RZ, !UPT, gsb0 ;  /* 0x01600000347879f0 */ /* 0x000fe2000c0018ff */
[----:B------:R-:W-:Y:S01]  /*165b0*/  R2UR UR26, R12 ;  /* 0x000000000c1a72ca */ /* 0x000fe200000e0000 */
[----:B------:R-:W-:Y:S01]  /*165c0*/  VIADD R12, R21, 0x306 ;  /* 0x00000306150c7836 */ /* 0x000fe20000000000 */
[----:B------:R-:W-:Y:S01]  /*165d0*/  R2UR UR15, R13 ;  /* 0x000000000d0f72ca */ /* 0x000fe200000e0000 */
[-C--:B------:R-:W-:Y:S01]  /*165e0*/  FMUL.FTZ R29, R29, R9.reuse ;  /* 0x000000091d1d7220 */ /* 0x080fe20000410000 */
[-C--:B------:R-:W-:Y:S01]  /*165f0*/  FMUL.FTZ R32, R32, R9.reuse ;  /* 0x0000000920207220 */ /* 0x080fe20000410000 */
[----:B------:R-:W-:Y:S01]  /*16600*/  FMUL.FTZ R33, R33, R9 ;  /* 0x0000000921217220 */ /* 0x000fe20000410000 */
[----:B------:R-:W-:Y:S01]  /*16610*/  R2UR UR14, R12 ;  /* 0x000000000c0e72ca */ /* 0x000fe200000e0000 */
[----:B------:R-:W-:-:S02]  /*16620*/  VIADD R12, R21, 0x604 ;  /* 0x00000604150c7836 */ /* 0x000fc40000000000 */
        /* <DEDUP_REMOVED lines=92> */
[----:B------:R-:W-:Y:S03]  /*16bf0*/  HGMMA.64x96x16.F32.BF16 R120, gdesc[UR48], R120, gsb0 ;  /* 0x01600000307879f0 */ /* 0x000fe60008001878 */
[----:B------:R-:W-:Y:S02]  /*16c00*/  WARPGROUP.DEPBAR.LE gsb0, 0x0 ;  /* 0x00008000000079c5 */ /* 0x000fe40000010000 */
[----:B------:R-:W-:Y:S01]  /*16c10*/  WARPGROUP.ARRIVE ;  /* 0x00000000000079c5 */ /* 0x000fe20000000000 */
[----:B--2---:R-:W-:Y:S02]  /*16c20*/  R2UR UR32, R10 ;  /* 0x000000000a2072ca */ /* 0x004fe400000e0000 */
[----:B------:R-:W-:Y:S02]  /*16c30*/  R2UR UR33, R11 ;  /* 0x000000000b2172ca */ /* 0x000fe400000e0000 */
[----:B------:R-:W-:Y:S01]  /*16c40*/  R2UR UR28, R16 ;  /* 0x00000000101c72ca */ /* 0x000fe200000e0000 */
[----:B------:R-:W2:Y:S10]  /*16c50*/  LDL.64 R10, [R1] ;  /* 0x00000000010a7983 */ /* 0x000eb40000100a00 */
[----:B------:R-:W-:Y:S01]  /*16c60*/  HGMMA.64x96x16.F32.BF16 R120, gdesc[UR32], R120, gsb0 ;  /* 0x01600000207879f0 */ /* 0x000fe20008001878 */
[----:B------:R-:W-:-:S02]  /*16c70*/  R2UR UR29, R17 ;  /* 0x00000000111d72ca */ /* 0x000fc400000e0000 */
[----:B------:R-:W-:Y:S02]  /*16c80*/  R2UR UR42, R12 ;  /* 0x000000000c2a72ca */ /* 0x000fe400000e0000 */
[----:B------:R-:W-:Y:S02]  /*16c90*/  R2UR UR43, R13 ;  /* 0x000000000d2b72ca */ /* 0x000fe400000e0000 */
[----:B------:R-:W2:Y:S01]  /*16ca0*/  LDL.64 R12, [R1+0x8] ;  /* 0x00000800010c7983 */ /* 0x000ea20000100a00 */
[----:B---3--:R-:W-:Y:S02]  /*16cb0*/  R2UR UR24, R14 ;  /* 0x000000000e1872ca */ /* 0x008fe400000e0000 */
[----:B------:R-:W-:Y:S01]  /*16cc0*/  R2UR UR25, R15 ;  /* 0x000000000f1972ca */ /* 0x000fe200000e0000 */
[----:B------:R0:W5:Y:S01]  /*16cd0*/  LDL.LU.64 R16, [R1+0x90] ;  /* 0x0000900001107983 */ /* 0x0001620000300a00 */
[----:B----4-:R-:W-:Y:S02]  /*16ce0*/  R2UR UR20, R6 ;  /* 0x00000000061472ca */ /* 0x010fe400000e0000 */
[----:B------:R-:W-:Y:S01]  /*16cf0*/  R2UR UR21, R7 ;  /* 0x00000000071572ca */ /* 0x000fe200000e0000 */
[----:B------:R0:W5:Y:S01]  /*16d00*/  LDL.LU.64 R14, [R1+0x88] ;  /* 0x00008800010e7983 */ /* 0x0001620000300a00 */
[----:B------:R-:W-:-:S02]  /*16d10*/  R2UR UR16, R4 ;  /* 0x00000000041072ca */ /* 0x000fc400000e0000 */
[----:B------:R-:W-:Y:S01]  /*16d20*/  R2UR UR17, R5 ;  /* 0x00000000051172ca */ /* 0x000fe200000e0000 */
[----:B------:R0:W5:Y:S01]  /*16d30*/  LDL.LU.64 R6, [R1+0x80] ;  /* 0x0000800001067983 */ /* 0x0001620000300a00 */
[----:B------:R-:W-:Y:S01]  /*16d40*/  UMOV UR4, UR56 ;  /* 0x0000003800047c82 */ /* 0x000fe20008000000 */
[----:B------:R-:W-:Y:S02]  /*16d50*/  UMOV UR5, UR57 ;  /* 0x0000003900057c82 */ /* 0x000fe40008000000 */
[----:B------:R0:W5:Y:S01]  /*16d60*/  LDL.LU.64 R4, [R1+0x78] ;  /* 0x0000780001047983 */ /* 0x0001620000300a00 */
        /* <DEDUP_REMOVED lines=9> */
[----:B--2---:R-:W-:Y:S02]  /*16e00*/  R2UR UR12, R12 ;  /* 0x000000000c0c72ca */ /* 0x004fe400000e0000 */
[----:B------:R-:W-:Y:S01]  /*16e10*/  R2UR UR13, R13 ;  /* 0x000000000d0d72ca */ /* 0x000fe200000e0000 */
[----:B------:R-:W-:Y:S02]  /*16e20*/  WARPGROUP.DEPBAR.LE gsb0, 0x0 ;  /* 0x00008000000079c5 */ /* 0x000fe40000010000 */
[----:B------:R-:W-:-:S06]  /*16e30*/  WARPGROUP.ARRIVE ;  /* 0x00000000000079c5 */ /* 0x000fcc0000000000 */
[----:B------:R-:W-:Y:S01]  /*16e40*/  HGMMA.64x96x16.F32.BF16 R120, gdesc[UR16], R120, gsb0 ;  /* 0x01600000107879f0 */ /* 0x000fe20008001878 */
[----:B------:R-:W-:Y:S02]  /*16e50*/  R2UR UR8, R10 ;  /* 0x000000000a0872ca */ /* 0x000fe400000e0000 */
[----:B------:R-:W-:Y:S01]  /*16e60*/  R2UR UR9, R11 ;  /* 0x000000000b0972ca */ /* 0x000fe200000e0000 */
        /* <DEDUP_REMOVED lines=16> */
[----:B0-----:R-:W-:Y:S05]  /*16f70*/  @!P0 BRA `(.L_x_1681) ;  /* 0x0000000000048947 */ /* 0x001fea0003800000 */
[----:B------:R-:W-:Y:S01]  /*16f80*/  BPT.TRAP 0x1 ;  /* 0x000000040000795c */ /* 0x000fe20000300000 */
.L_x_1681:
[----:B------:R-:W-:Y:S01]  /*16f90*/  SHF.L.U32 R9, R194, 0x1f, RZ ;  /* 0x0000001fc2097819 */ /* 0x000fe200000006ff */
[----:B-----5:R-:W-:-:S04]  /*16fa0*/  IMAD R2, R19, 0x8, R16 ;  /* 0x0000000813027824 */ /* 0x020fc800078e0210 */
[----:B------:R0:W1:Y:S01]  /*16fb0*/  SYNCS.PHASECHK.TRANS64.TRYWAIT P2, [R2+URZ+0x30850], R9 ;  /* 0x03085009020075a7 */ /* 0x000062000804017f */
[----:B------:R-:W-:Y:S05]  /*16fc0*/  @!P0 BRA `(.L_x_1682) ;  /* 0x0000000000048947 */ /* 0x000fea0003800000 */
[----:B------:R-:W-:Y:S01]  /*16fd0*/  BPT.TRAP 0x1 ;  /* 0x000000040000795c */ /* 0x000fe20000300000 */
.L_x_1682:
[----:B------:R-:W-:Y:S04]  /*16fe0*/  BSSY B2, `(.L_x_1683) ;  /* 0x0000004000027945 */ /* 0x000fe80003800000 */
[----:B-1----:R-:W-:Y:S05]  /*16ff0*/  @P2 BRA `(.L_x_1684) ;  /* 0x0000000000082947 */ /* 0x002fea0003800000 */
[----:B------:R-:W1:Y:S02]  /*17000*/  SYNCS.PHASECHK.TRANS64.TRYWAIT P2, [R2+URZ+0x30850], R9 ;  /* 0x03085009020075a7 */ /* 0x000e64000804017f */
[----:B-1----:R-:W-:Y:S05]  /*17010*/  @!P2 BRA `(.L_x_1685) ;  /* 0x0000016800d4a947 */ /* 0x002fea0003800000 */
.L_x_1684:
[----:B------:R-:W-:Y:S05]  /*17020*/  BSYNC B2 ;  /* 0x0000000000027941 */ /* 0x000fea0003800000 */
.L_x_1683:
[----:B01----:R-:W-:Y:S01]  /*17030*/  VIADD R9, R16, 0x400 ;  /* 0x0000040010097836 */ /* 0x003fe20000000000 */
[----:B------:R-:W-:Y:S01]  /*17040*/  WARPGROUP.ARRIVE ;  /* 0x00000000000079c5 */ /* 0x000fe20000000000 */
[----:B------:R-:W-:Y:S01]  /*17050*/  IMAD.MOV.U32 R11, RZ, RZ, 0x40000040 ;  /* 0x40000040ff0b7424 */ /* 0x000fe200078e00ff */
[----:B------:R-:W0:Y:S01]  /*17060*/  LDC R21, c[0x0][0x448] ;  /* 0x00011200ff157b82 */ /* 0x000e220000000800 */
[----:B------:R-:W-:Y:S01]  /*17070*/  IMAD.MOV.U32 R13, RZ, RZ, 0x40000040 ;  /* 0x40000040ff0d7424 */ /* 0x000fe200078e00ff */
[----:B------:R-:W-:Y:S01]  /*17080*/  SHF.R.U32.HI R9, RZ, 0x4, R9 ;  /* 0x00000004ff097819 */ /* 0x000fe20000011609 */
[----:B------:R-:W-:Y:S01]  /*17090*/  @!P1 VIADD R0, R0, 0x30840 ;  /* 0x0003084000009836 */ /* 0x000fe20000000000 */
[----:B------:R-:W-:Y:S01]  /*170a0*/  R2UR UR7, R11 ;  /* 0x000000000b0772ca */ /* 0x000fe200000e0000 */
[----:B------:R-:W-:Y:S01]  /*170b0*/  IMAD.MOV.U32 R11, RZ, RZ, 0x40000040 ;  /* 0x40000040ff0b7424 */ /* 0x000fe200078e00ff */
[----:B------:R-:W-:Y:S01]  /*170c0*/  LOP3.LUT R9, R9, 0x3fff, RZ, 0xc0, !PT ;  /* 0x00003fff09097812 */ /* 0x000fe200078ec0ff */
[----:B------:R-:W-:Y:S01]  /*170d0*/  ULDC UR5, c[0x0][0x9dc] ;  /* 0x0002770000057ab9 */ /* 0x000fe20000000800 */
[----:B------:R-:W-:Y:S01]  /*170e0*/  LOP3.LUT P2, RZ, R18, 0x100000, RZ, 0xc0, !PT ;  /* 0x0010000012ff7812 */ /* 0x000fe2000784c0ff */
[----:B------:R-:W-:Y:S01]  /*170f0*/  ULDC UR4, c[0x0][0x9e0] ;  /* 0x0002780000047ab9 */ /* 0x000fe20000000800 */
[----:B------:R-:W-:-:S02]  /*17100*/  LOP3.LUT R9, R9, 0x3000000, RZ, 0xfc, !PT ;  /* 0x0300000009097812 */ /* 0x000fc400078efcff */
[----:B------:R-:W-:-:S03]  /*17110*/  @!P1 PRMT R0, RZ, 0x654, R0 ;  /* 0x00000654ff009816 */ /* 0x000fc60000000000 */
[----:B------:R-:W-:Y:S02]  /*17120*/  IMAD R10, R19, 0x900, R9 ;  /* 0x00000900130a7824 */ /* 0x000fe400078e0209 */
[----:B------:R-:W-:Y:S02]  /*17130*/  IMAD.IADD R9, R215, 0x1, R213 ;  /* 0x00000001d7097824 */ /* 0x000fe400078e02d5 */
[C---:B------:R-:W-:Y:S01]  /*17140*/  VIADD R12, R10.reuse, 0x80 ;  /* 0x000000800a0c7836 */ /* 0x040fe20000000000 */
[----:B------:R-:W-:Y:S02]  /*17150*/  R2UR UR6, R10 ;  /* 0x000000000a0672ca */ /* 0x000fe400000e0000 */
[----:B0-----:R-:W-:-:S11]  /*17160*/  ISETP.NE.AND P3, PT, R21, 0x1, PT ;  /* 0x000000011500780c */ /* 0x001fd60003f65270 */
        /* <DEDUP_REMOVED lines=25> */
[----:B------:R-:W-:Y:S02]  /*17300*/  WARPGROUP.DEPBAR.LE gsb0, 0x0 ;  /* 0x00008000000079c5 */ /* 0x000fe40000010000 */
[----:B------:R-:W-:-:S14]  /*17310*/  WARPGROUP.ARRIVE ;  /* 0x00000000000079c5 */ /* 0x000fdc0000000000 */
[----:B------:R-:W-:Y:S01]  /*17320*/  HGMMA.64x192x16.F32.BF16 R24, R172, gdesc[UR4].tnspB, R24, gsb0 ;  /* 0x42e00004ac187df0 */ /* 0x000fe20008001818 */
[----:B------:R-:W-:Y:S02]  /*17330*/  R2UR UR6, R10 ;  /* 0x000000000a0672ca */ /* 0x000fe400000e0000 */
[----:B------:R-:W-:Y:S01]  /*17340*/  R2UR UR7, R11 ;  /* 0x000000000b0772ca */ /* 0x000fe200000e0000 */
[----:B------:R-:W0:Y:S08]  /*17350*/  @P3 LDC R10, c[0x0][0x450] ;  /* 0x00011400ff0a3b82 */ /* 0x000e300000000800 */
[----:B------:R-:W1:Y:S02]  /*17360*/  @P3 LDC R11, c[0x0][0x44c] ;  /* 0x00011300ff0b3b82 */ /* 0x000e640000000800 */
[----:B-1----:R-:W-:-:S05]  /*17370*/  @P3 IMAD.HI.U32 R11, R9, R11, RZ ;  /* 0x0000000b090b3227 */ /* 0x002fca00078e00ff */
[----:B0-----:R-:W-:Y:S01]  /*17380*/  @P3 SHF.R.U32.HI R9, RZ, R10, R11 ;  /* 0x0000000aff093219 */ /* 0x001fe2000001160b */
[----:B------:R-:W-:Y:S01]  /*17390*/  IMAD.U32 R10, RZ, RZ, UR5 ;  /* 0x00000005ff0a7e24 */ /* 0x000fe2000f8e00ff */
[----:B------:R-:W-:Y:S02]  /*173a0*/  WARPGROUP.DEPBAR.LE gsb0, 0x0 ;  /* 0x00008000000079c5 */ /* 0x000fe40000010000 */
[----:B------:R-:W-:-:S06]  /*173b0*/  WARPGROUP.ARRIVE ;  /* 0x00000000000079c5 */ /* 0x000fcc0000000000 */
[----:B------:R-:W-:Y:S03]  /*173c0*/  HGMMA.64x192x16.F32.BF16 R24, R168, gdesc[UR4].tnspB, R24, gsb0 ;  /* 0x42e00004a8187df0 */ /* 0x000fe60008001818 */
[----:B------:R-:W-:Y:S02]  /*173d0*/  WARPGROUP.DEPBAR.LE gsb0, 0x0 ;  /* 0x00008000000079c5 */ /* 0x000fe40000010000 */
[----:B------:R-:W0:Y:S01]  /*173e0*/  SHFL.IDX PT, R170, R9, RZ, 0x1c1f ;  /* 0x001c1fff09aa7589 */ /* 0x000e2200000e0000 */
[----:B------:R-:W-:Y:S01]  /*173f0*/  IMAD R169, R7, -0x60, RZ ;  /* 0xffffffa007a97824 */ /* 0x000fe200078e02ff */
[----:B------:R1:W-:Y:S04]  /*17400*/  @!P1 SYNCS.ARRIVE.TRANS64.RED.A1T0 RZ, [R0+URZ], RZ ;  /* 0x000000ff00ff99a7 */ /* 0x0003e8000810043f */
[----:B------:R-:W-:-:S04]  /*17410*/  IADD3 R21, -R201, 0x1, R169 ;  /* 0x00000001c9157810 */ /* 0x000fc80007ffe1a9 */
[----:B------:R-:W-:Y:S02]  /*17420*/  IADD3 R21, -R196, R21, R197 ;  /* 0x00000015c4157210 */ /* 0x000fe40007ffe1c5 */
[----:B-1----:R-:W-:-:S03]  /*17430*/  LOP3.LUT R0, RZ, R10, RZ, 0x33, !PT ;  /* 0x0000000aff007212 */ /* 0x002fc600078e33ff */
[----:B------:R-:W-:Y:S02]  /*17440*/  VIADD R168, R21, UR4 ;  /* 0x0000000415a87c36 */ /* 0x000fe40008000000 */
[----:B------:R-:W-:Y:S02]  /*17450*/  IMAD.IADD R21, R0, 0x1, R21 ;  /* 0x0000000100157824 */ /* 0x000fe400078e0215 */
[----:B------:R-:W-:Y:S02]  /*17460*/  IMAD.IADD R0, R169, 0x1, -R201 ;  /* 0x00000001a9007824 */ /* 0x000fe400078e0ac9 */
[--C-:B0-----:R-:W-:Y:S02]  /*17470*/  IMAD.IADD R19, R168, 0x1, R170.reuse ;  /* 0x00000001a8137824 */ /* 0x101fe400078e02aa */
[----:B------:R-:W-:Y:S01]  /*17480*/  IMAD.IADD R11, R21, 0x1, R170 ;  /* 0x00000001150b7824 */ /* 0x000fe200078e02aa */
[----:B------:R-:W-:Y:S06]  /*17490*/  @!P2 BRA `(.L_x_1686) ;  /* 0x000000000054a947 */ /* 0x000fec0003800000 */
        /* <DEDUP_REMOVED lines=12> */
.L_x_1688:
[----:B------:R-:W-:-:S05]  /*17560*/  IMAD.U32 R171, RZ, RZ, UR59 ;  /* 0x0000003bffab7e24 */ /* 0x000fca000f8e00ff */
[----:B------:R-:W-:-:S13]  /*17570*/  ISETP.NE.AND P2, PT, R171, 0x1, PT ;  /* 0x00000001ab00780c */ /* 0x000fda0003f45270 */
[----:B------:R-:W0:Y:S02]  /*17580*/  @P2 LDC.64 R12, c[0x0][0x9e8] ;  /* 0x00027a00ff0c2b82 */ /* 0x000e240000000a00 */
[----:B0-----:R-:W-:-:S05]  /*17590*/  @P2 IMAD.HI.U32 R12, R170, R12, RZ ;  /* 0x0000000caa0c2227 */ /* 0x001fca00078e00ff */
[----:B------:R-:W-:-:S07]  /*175a0*/  @P2 SHF.R.U32.HI R170, RZ, R13, R12 ;  /* 0x0000000dffaa2219 */ /* 0x000fce000001160c */
.L_x_1689:
[----:B------:R-:W-:Y:S05]  /*175b0*/  BSYNC B2 ;  /* 0x0000000000027941 */ /* 0x000fea0003800000 */
.L_x_1687:
[----:B------:R-:W-:-:S05]  /*175c0*/  IMAD R170, R170, R171, R0 ;  /* 0x000000abaaaa7224 */ /* 0x000fca00078e0200 */
[----:B------:R-:W-:Y:S02]  /*175d0*/  VIMNMX R11, R11, R170, !PT ;  /* 0x000000aa0b0b7248 */ /* 0x000fe40007fe0100 */
[----:B------:R-:W-:-:S07]  /*175e0*/  VIADDMNMX R19, R170, R171, R19, PT ;  /* 0x000000abaa137246 */ /* 0x000fce0003800113 */
.L_x_1686:
[C---:B------:R-:W-:Y:S01]  /*175f0*/  ISETP.GE.AND P2, PT, R169.reuse, 0x2, PT ;  /* 0x00000002a900780c */ /* 0x040fe20003f46270 */
[----:B------:R-:W0:Y:S01]  /*17600*/  SHFL.IDX PT, R9, R9, 0x1, 0x1c1f ;  /* 0x003c1f0009097f89 */ /* 0x000e2200000e0000 */
[----:B------:R-:W-:Y:S02]  /*17610*/  ISETP.GE.AND P5, PT, R169, 0xa, PT ;  /* 0x0000000aa900780c */ /* 0x000fe40003fa6270 */
[----:B------:R-:W-:Y:S02]  /*17620*/  ISETP.GT.AND P3, PT, R11, 0x1, !P2 ;  /* 0x000000010b00780c */ /* 0x000fe40005764270 */
[----:B------:R-:W-:Y:S02]  /*17630*/  LOP3.LUT R18, R18, 0xfffffffb, RZ, 0xc0, !PT ;  /* 0xfffffffb12127812 */ /* 0x000fe400078ec0ff */
[----:B------:R-:W-:Y:S02]  /*17640*/  ISETP.LT.OR P4, PT, R19, 0x2, P3 ;  /* 0x000000021300780c */ /* 0x000fe40001f81670 */
[----:B------:R-:W-:-:S02]  /*17650*/  ISETP.GE.AND P3, PT, R169, 0x9, PT ;  /* 0x00000009a900780c */ /* 0x000fc40003f66270 */
[----:B------:R-:W-:Y:S02]  /*17660*/  FSEL R121, R121, -INF , !P4 ;  /* 0xff80000079797808 */ /* 0x000fe40006000000 */
[----:B------:R-:W-:Y:S02]  /*17670*/  ISETP.GT.AND P4, PT, R11, 0x8, !P3 ;  /* 0x000000080b00780c */ /* 0x000fe40005f84270 */
[----:B------:R-:W-:Y:S02]  /*17680*/  @P5 LOP3.LUT R18, R18, 0x4, RZ, 0xfc, !PT ;  /* 0x0000000412125812 */ /* 0x000fe400078efcff */
[----:B------:R-:W-:Y:S02]  /*17690*/  ISETP.LT.OR P4, PT, R19, 0x9, P4 ;  /* 0x000000091300780c */ /* 0x000fe40002781670 */
[----:B------:R-:W-:Y:S02]  /*176a0*/  LOP3.LUT R18, R18, 0xfffffff7, RZ, 0xc0, !PT ;  /* 0xfffffff712127812 */ /* 0x000fe400078ec0ff */
[----:B------:R-:W-:-:S02]  /*176b0*/  FSEL R124, R124, -INF , !P4 ;  /* 0xff8000007c7c7808 */ /* 0x000fc40006000000 */
[----:B------:R-:W-:Y:S01]  /*176c0*/  ISETP.GT.AND P4, PT, R11, 0x9, !P5 ;  /* 0x000000090b00780c */ /* 0x000fe20006f84270 */
[--C-:B0-----:R-:W-:Y:S01]  /*176d0*/  IMAD.IADD R168, R168, 0x1, R9.reuse ;  /* 0x00000001a8a87824 */ /* 0x101fe200078e0209 */
[----:B------:R-:W-:Y:S01]  /*176e0*/  ISETP.GE.AND P5, PT, R169, 0x11, PT ;  /* 0x00000011a900780c */ /* 0x000fe20003fa6270 */
[----:B------:R-:W-:Y:S01]  /*176f0*/  IMAD.IADD R21, R21, 0x1, R9 ;  /* 0x0000000115157824 */ /* 0x000fe200078e0209 */
[----:B------:R-:W-:-:S04]  /*17700*/  ISETP.LT.OR P4, PT, R19, 0xa, P4 ;  /* 0x0000000a1300780c */ /* 0x000fc80002781670 */
        /* <DEDUP_REMOVED lines=118> */
[----:B------:R-:W-:-:S04]  /*17e70*/  ISETP.GT.AND P6, PT, R11, 0x59, !P6 ;  /* 0x000000590b00780c */ /* 0x000fc800077c4270 */
[----:B------:R-:W-:-:S04]  /*17e80*/  ISETP.LT.OR P6, PT, R19, 0x5a, P6 ;  /* 0x0000005a1300780c */ /* 0x000fc800037c1670 */
[----:B------:R-:W-:Y:S02]  /*17e90*/  FSEL R165, R165, -INF , !P6 ;  /* 0xff800000a5a57808 */ /* 0x000fe40007000000 */
[----:B------:R-:W-:-:S13]  /*17ea0*/  LOP3.LUT P6, RZ, R18, 0x100000, RZ, 0xc0, !PT ;  /* 0x0010000012ff7812 */ /* 0x000fda00078cc0ff */
[----:B------:R-:W-:Y:S05]  /*17eb0*/  @!P6 BRA `(.L_x_1690) ;  /* 0x000000000054e947 */ /* 0x000fea0003800000 */
        /* <DEDUP_REMOVED lines=12> */
.L_x_1692:
[----:B------:R-:W-:-:S05]  /*17f80*/  IMAD.U32 R11, RZ, RZ, UR59 ;  /* 0x0000003bff0b7e24 */ /* 0x000fca000f8e00ff */
[----:B------:R-:W-:-:S13]  /*17f90*/  ISETP.NE.AND P6, PT, R11, 0x1, PT ;  /* 0x000000010b00780c */ /* 0x000fda0003fc5270 */
[----:B------:R-:W0:Y:S02]  /*17fa0*/  @P6 LDC.64 R12, c[0x0][0x9e8] ;  /* 0x00027a00ff0c6b82 */ /* 0x000e240000000a00 */
[----:B0-----:R-:W-:-:S05]  /*17fb0*/  @P6 IMAD.HI.U32 R12, R9, R12, RZ ;  /* 0x0000000c090c6227 */ /* 0x001fca00078e00ff */
[----:B------:R-:W-:-:S07]  /*17fc0*/  @P6 SHF.R.U32.HI R9, RZ, R13, R12 ;  /* 0x0000000dff096219 */ /* 0x000fce000001160c */
.L_x_1693:
[----:B------:R-:W-:Y:S05]  /*17fd0*/  BSYNC B2 ;  /* 0x0000000000027941 */ /* 0x000fea0003800000 */
.L_x_1691:
[----:B------:R-:W-:-:S05]  /*17fe0*/  IMAD R0, R9, R11, R0 ;  /* 0x0000000b09007224 */ /* 0x000fca00078e0200 */
[----:B------:R-:W-:Y:S02]  /*17ff0*/  VIADDMNMX R168, R0, R11, R168, PT ;  /* 0x0000000b00a87246 */ /* 0x000fe400038001a8 */
[----:B------:R-:W-:-:S07]  /*18000*/  VIMNMX R21, R21, R0, !PT ;  /* 0x0000000015157248 */ /* 0x000fce0007fe0100 */
.L_x_1690:
[C---:B------:R-:W-:Y:S01]  /*18010*/  ISETP.GT.AND P2, PT, R21.reuse, 0x1, !P2 ;  /* 0x000000011500780c */ /* 0x040fe20005744270 */
[----:B------:R-:W-:Y:S01]  /*18020*/  ULDC UR4, c[0x0][0x988] ;  /* 0x0002620000047ab9 */ /* 0x000fe20000000800 */
[----:B------:R-:W-:Y:S01]  /*18030*/  ISETP.GT.AND P3, PT, R21, 0x8, !P3 ;  /* 0x000000081500780c */ /* 0x000fe20005f64270 */
[----:B------:R-:W-:Y:S01]  /*18040*/  @!P1 VIADD R2, R2, 0x30860 ;  /* 0x0003086002029836 */ /* 0x000fe20000000000 */
[C---:B------:R-:W-:Y:S01]  /*18050*/  ISETP.LT.OR P2, PT, R168.reuse, 0x2, P2 ;  /* 0x00000002a800780c */ /* 0x040fe20001741670 */
[----:B------:R-:W-:Y:S01]  /*18060*/  IMAD.MOV.U32 R194, RZ, RZ, R20 ;  /* 0x000000ffffc27224 */ /* 0x000fe200078e0014 */
[----:B------:R-:W-:Y:S02]  /*18070*/  ISETP.LT.OR P3, PT, R168, 0x9, P3 ;  /* 0x00000009a800780c */ /* 0x000fe40001f61670 */
[----:B------:R-:W-:Y:S02]  /*18080*/  FSEL R123, R123, -INF , !P2 ;  /* 0xff8000007b7b7808 */ /* 0x000fe40005000000 */
[----:B------:R-:W-:-:S02]  /*18090*/  LOP3.LUT P2, RZ, R18, 0x4, RZ, 0xc0, !PT ;  /* 0x0000000412ff7812 */ /* 0x000fc4000784c0ff */
[----:B------:R-:W-:Y:S02]  /*180a0*/  FSEL R126, R126, -INF , !P3 ;  /* 0xff8000007e7e7808 */ /* 0x000fe40005800000 */
[----:B------:R-:W-:Y:S02]  /*180b0*/  ISETP.GT.AND P2, PT, R21, 0x9, !P2 ;  /* 0x000000091500780c */ /* 0x000fe40005744270 */
[----:B------:R-:W-:Y:S02]  /*180c0*/  LOP3.LUT P3, RZ, R18, 0x10000, RZ, 0xc0, !PT ;  /* 0x0001000012ff7812 */ /* 0x000fe4000786c0ff */
[----:B------:R-:W-:Y:S02]  /*180d0*/  ISETP.LT.OR P2, PT, R168, 0xa, P2 ;  /* 0x0000000aa800780c */ /* 0x000fe40001741670 */
[----:B------:R-:W-:Y:S02]  /*180e0*/  FMNMX.FTZ R0, R120, R4, !PT ;  /* 0x0000000478007209 */ /* 0x000fe40007810000 */
[----:B------:R-:W-:-:S02]  /*180f0*/  FSEL R127, R127, -INF , !P2 ;  /* 0xff8000007f7f7808 */ /* 0x000fc40005000000 */
[C---:B------:R-:W-:Y:S02]  /*18100*/  LOP3.LUT P2, RZ, R18.reuse, 0x8, RZ, 0xc0, !PT ;  /* 0x0000000812ff7812 */ /* 0x040fe4000784c0ff */
[----:B------:R-:W-:Y:S02]  /*18110*/  FMNMX.FTZ R0, R121, R0, !PT ;  /* 0x0000000079007209 */ /* 0x000fe40007810000 */
[----:B------:R-:W-:Y:S02]  /*18120*/  ISETP.GT.AND P2, PT, R21, 0x10, !P2 ;  /* 0x000000101500780c */ /* 0x000fe40005744270 */
[----:B------:R-:W-:Y:S02]  /*18130*/  LOP3.LUT P6, RZ, R18, 0x8000, RZ, 0xc0, !PT ;  /* 0x0000800012ff7812 */ /* 0x000fe400078cc0ff */
        /* <DEDUP_REMOVED lines=48> */
[----:B------:R-:W-:Y:S02]  /*18440*/  LOP3.LUT P2, RZ, R18, 0x1000, RZ, 0xc0, !PT ;  /* 0x0000100012ff7812 */ /* 0x000fe4000784c0ff */
[----:B------:R-:W-:-:S02]  /*18450*/  FMNMX.FTZ R0, R164, R0, !PT ;  /* 0x00000000a4007209 */ /* 0x000fc40007810000 */
[----:B------:R-:W-:Y:S02]  /*18460*/  ISETP.GT.AND P2, PT, R21, 0x30, !P2 ;  /* 0x000000301500780c */ /* 0x000fe40005744270 */
[----:B------:R-:W-:Y:S02]  /*18470*/  FMNMX.FTZ R0, R165, R0, !PT ;  /* 0x00000000a5007209 */ /* 0x000fe40007810000 */
[----:B------:R-:W-:Y:S02]  /*18480*/  ISETP.LT.OR P2, PT, R168, 0x31, P2 ;  /* 0x00000031a800780c */ /* 0x000fe40001741670 */
[----:B------:R-:W-:Y:S01]  /*18490*/  LOP3.LUT P3, RZ, R18, 0x20, RZ, 0xc0, !PT ;  /* 0x0000002012ff7812 */ /* 0x000fe2000786c0ff */
[----:B------:R-:W0:Y:S01]  /*184a0*/  SHFL.BFLY PT, R9, R0, 0x2, 0x1f ;  /* 0x0c401f0000097f89 */ /* 0x000e2200000e0000 */
[----:B------:R-:W-:Y:S02]  /*184b0*/  FSEL R146, R146, -INF , !P2 ;  /* 0xff80000092927808 */ /* 0x000fe40005000000 */
[----:B------:R-:W-:-:S02]  /*184c0*/  LOP3.LUT P2, RZ, R18, 0x800, RZ, 0xc0, !PT ;  /* 0x0000080012ff7812 */ /* 0x000fc4000784c0ff */
[----:B------:R-:W-:Y:S02]  /*184d0*/  LOP3.LUT P6, RZ, R18, 0x10, RZ, 0xc0, !PT ;  /* 0x0000001012ff7812 */ /* 0x000fe400078cc0ff */
[C---:B------:R-:W-:Y:S02]  /*184e0*/  ISETP.GT.AND P2, PT, R21.reuse, 0x31, !P2 ;  /* 0x000000311500780c */ /* 0x040fe40005744270 */
[C---:B------:R-:W-:Y:S02]  /*184f0*/  ISETP.GT.AND P4, PT, R21.reuse, 0x51, !P4 ;  /* 0x000000511500780c */ /* 0x040fe40006784270 */
[----:B------:R-:W-:Y:S02]  /*18500*/  ISETP.LT.OR P2, PT, R168, 0x32, P2 ;  /* 0x00000032a800780c */ /* 0x000fe40001741670 */
[----:B------:R-:W-:Y:S02]  /*18510*/  ISETP.GT.AND P5, PT, R21, 0x58, !P5 ;  /* 0x000000581500780c */ /* 0x000fe40006fa4270 */
[----:B------:R-:W-:-:S02]  /*18520*/  FSEL R147, R147, -INF , !P2 ;  /* 0xff80000093937808 */ /* 0x000fc40005000000 */
[----:B------:R-:W-:Y:S02]  /*18530*/  LOP3.LUT P2, RZ, R18, 0x400, RZ, 0xc0, !PT ;  /* 0x0000040012ff7812 */ /* 0x000fe4000784c0ff */
[C---:B------:R-:W-:Y:S02]  /*18540*/  ISETP.LT.OR P4, PT, R168.reuse, 0x52, P4 ;  /* 0x00000052a800780c */ /* 0x040fe40002781670 */
[----:B------:R-:W-:Y:S02]  /*18550*/  ISETP.GT.AND P2, PT, R21, 0x38, !P2 ;  /* 0x000000381500780c */ /* 0x000fe40005744270 */
[C---:B------:R-:W-:Y:S02]  /*18560*/  ISETP.LT.OR P5, PT, R168.reuse, 0x59, P5 ;  /* 0x00000059a800780c */ /* 0x040fe40002fa1670 */
[----:B------:R-:W-:Y:S02]  /*18570*/  ISETP.LT.OR P2, PT, R168, 0x39, P2 ;  /* 0x00000039a800780c */ /* 0x000fe40001741670 */
[----:B0-----:R-:W-:Y:S01]  /*18580*/  FMNMX.FTZ R9, R0, R9, !PT ;  /* 0x0000000900097209 */ /* 0x001fe20007810000 */
[----:B------:R-:W-:Y:S01]  /*18590*/  IMAD.U32 R0, RZ, RZ, UR4 ;  /* 0x00000004ff007e24 */ /* 0x000fe2000f8e00ff */
[----:B------:R-:W-:-:S02]  /*185a0*/  FSEL R150, R150, -INF , !P2 ;  /* 0xff80000096967808 */ /* 0x000fc40005000000 */
[----:B------:R-:W-:Y:S01]  /*185b0*/  LOP3.LUT P2, RZ, R18, 0x200, RZ, 0xc0, !PT ;  /* 0x0000020012ff7812 */ /* 0x000fe2000784c0ff */
[----:B------:R-:W0:Y:S01]  /*185c0*/  SHFL.BFLY PT, R11, R9, 0x1, 0x1f ;  /* 0x0c201f00090b7f89 */ /* 0x000e2200000e0000 */
[----:B------:R-:W-:Y:S02]  /*185d0*/  FSEL R163, R163, -INF , !P4 ;  /* 0xff800000a3a37808 */ /* 0x000fe40006000000 */
[----:B------:R-:W-:Y:S02]  /*185e0*/  ISETP.GT.AND P2, PT, R21, 0x39, !P2 ;  /* 0x000000391500780c */ /* 0x000fe40005744270 */
[----:B------:R-:W-:Y:S02]  /*185f0*/  FSEL R166, R166, -INF , !P5 ;  /* 0xff800000a6a67808 */ /* 0x000fe40006800000 */
[----:B------:R-:W-:Y:S02]  /*18600*/  ISETP.LT.OR P2, PT, R168, 0x3a, P2 ;  /* 0x0000003aa800780c */ /* 0x000fe40001741670 */
[----:B------:R-:W-:-:S02]  /*18610*/  @!P1 PRMT R2, RZ, 0x654, R2 ;  /* 0x00000654ff029816 */ /* 0x000fc40000000002 */
[----:B------:R-:W-:Y:S02]  /*18620*/  FSEL R151, R151, -INF , !P2 ;  /* 0xff80000097977808 */ /* 0x000fe40005000000 */
[----:B------:R-:W-:Y:S01]  /*18630*/  LOP3.LUT P2, RZ, R18, 0x100, RZ, 0xc0, !PT ;  /* 0x0000010012ff7812 */ /* 0x000fe2000784c0ff */
[----:B------:R1:W-:Y:S03]  /*18640*/  @!P1 SYNCS.ARRIVE.TRANS64.RED.A1T0 RZ, [R2+URZ], RZ ;  /* 0x000000ff02ff99a7 */ /* 0x0003e6000810043f */
[----:B------:R-:W-:-:S04]  /*18650*/  ISETP.GT.AND P2, PT, R21, 0x40, !P2 ;  /* 0x000000401500780c */ /* 0x000fc80005744270 */
[----:B------:R-:W-:Y:S02]  /*18660*/  ISETP.LT.OR P2, PT, R168, 0x41, P2 ;  /* 0x00000041a800780c */ /* 0x000fe40001741670 */
[----:B0-----:R-:W-:Y:S02]  /*18670*/  FMNMX.FTZ R11, R9, R11, !PT ;  /* 0x0000000b090b7209 */ /* 0x001fe40007810000 */
[----:B------:R-:W-:Y:S02]  /*18680*/  FSEL R154, R154, -INF , !P2 ;  /* 0xff8000009a9a7808 */ /* 0x000fe40005000000 */
[----:B------:R-:W-:-:S04]  /*18690*/  LOP3.LUT P2, RZ, R18, 0x80, RZ, 0xc0, !PT ;  /* 0x0000008012ff7812 */ /* 0x000fc8000784c0ff */
[----:B------:R-:W-:-:S04]  /*186a0*/  ISETP.GT.AND P2, PT, R21, 0x41, !P2 ;  /* 0x000000411500780c */ /* 0x000fc80005744270 */
[----:B------:R-:W-:-:S04]  /*186b0*/  ISETP.LT.OR P2, PT, R168, 0x42, P2 ;  /* 0x00000042a800780c */ /* 0x000fc80001741670 */
[----:B------:R-:W-:Y:S02]  /*186c0*/  FSEL R155, R155, -INF , !P2 ;  /* 0xff8000009b9b7808 */ /* 0x000fe40005000000 */
[----:B------:R-:W-:-:S04]  /*186d0*/  LOP3.LUT P2, RZ, R18, 0x40, RZ, 0xc0, !PT ;  /* 0x0000004012ff7812 */ /* 0x000fc8000784c0ff */
[----:B------:R-:W-:-:S04]  /*186e0*/  ISETP.GT.AND P2, PT, R21, 0x48, !P2 ;  /* 0x000000481500780c */ /* 0x000fc80005744270 */
[----:B------:R-:W-:-:S04]  /*186f0*/  ISETP.LT.OR P2, PT, R168, 0x49, P2 ;  /* 0x00000049a800780c */ /* 0x000fc80001741670 */
[----:B------:R-:W-:Y:S02]  /*18700*/  FSEL R158, R158, -INF , !P2 ;  /* 0xff8000009e9e7808 */ /* 0x000fe40005000000 */
[----:B------:R-:W-:Y:S02]  /*18710*/  ISETP.GT.AND P2, PT, R21, 0x49, !P3 ;  /* 0x000000491500780c */ /* 0x000fe40005f44270 */
[----:B------:R-:W-:Y:S02]  /*18720*/  LOP3.LUT P3, RZ, R18, 0x2, RZ, 0xc0, !PT ;  /* 0x0000000212ff7812 */ /* 0x000fe4000786c0ff */
[----:B------:R-:W-:-:S04]  /*18730*/  ISETP.LT.OR P2, PT, R168, 0x4a, P2 ;  /* 0x0000004aa800780c */ /* 0x000fc80001741670 */
[----:B------:R-:W-:Y:S02]  /*18740*/  FSEL R159, R159, -INF , !P2 ;  /* 0xff8000009f9f7808 */ /* 0x000fe40005000000 */
[----:B------:R-:W-:Y:S02]  /*18750*/  ISETP.GT.AND P2, PT, R21, 0x50, !P6 ;  /* 0x000000501500780c */ /* 0x000fe40007744270 */
[----:B------:R-:W-:Y:S02]  /*18760*/  LOP3.LUT P6, RZ, R18, 0x1, RZ, 0xc0, !PT ;  /* 0x0000000112ff7812 */ /* 0x000fe400078cc0ff */
[----:B------:R-:W-:-:S04]  /*18770*/  ISETP.LT.OR P2, PT, R168, 0x51, P2 ;  /* 0x00000051a800780c */ /* 0x000fc80001741670 */
[----:B------:R-:W-:Y:S02]  /*18780*/  FSEL R162, R162, -INF , !P2 ;  /* 0xff800000a2a27808 */ /* 0x000fe40005000000 */
[----:B------:R-:W-:-:S04]  /*18790*/  FSETP.NEU.FTZ.AND P2, PT, R11, -INF , PT ;  /* 0xff8000000b00780b */ /* 0x000fc80003f5d000 */
[----:B------:R-:W-:-:S05]  /*187a0*/  FSEL R9, R11, RZ, P2 ;  /* 0x000000ff0b097208 */ /* 0x000fca0001000000 */
[----:B------:R-:W-:Y:S01]  /*187b0*/  FADD.FTZ R4, -R9, R4 ;  /* 0x0000000409047221 */ /* 0x000fe20000010100 */
[----:B------:R-:W-:-:S03]  /*187c0*/  FMUL.FTZ R9, R11, R0 ;  /* 0x000000000b097220 */ /* 0x000fc60000410000 */
[----:B------:R-:W-:Y:S02]  /*187d0*/  FMUL.FTZ R4, R4, R0 ;  /* 0x0000000004047220 */ /* 0x000fe40000410000 */
[----:B------:R-:W-:Y:S02]  /*187e0*/  FSEL R9, R9, RZ, P2 ;  /* 0x000000ff09097208 */ /* 0x000fe40001000000 */
[----:B------:R-:W-:-:S03]  /*187f0*/  ISETP.GT.AND P2, PT, R21, RZ, !P3 ;  /* 0x000000ff1500720c */ /* 0x000fc60005f44270 */
[-CC-:B------:R-:W-:Y:S01]  /*18800*/  FFMA.FTZ R186, R132, R0.reuse, -R9.reuse ;  /* 0x0000000084ba7223 */ /* 0x180fe20000010809 */
[----:B------:R-:W-:Y:S01]  /*18810*/  ISETP.LT.OR P2, PT, R168, 0x1, P2 ;  /* 0x00000001a800780c */ /* 0x000fe20001741670 */
[-CC-:B------:R-:W-:Y:S01]  /*18820*/  FFMA.FTZ R180, R136, R0.reuse, -R9.reuse ;  /* 0x0000000088b47223 */ /* 0x180fe20000010809 */
[-CC-:B------:R-:W-:Y:S01]  /*18830*/  FFMA.FTZ R13, R121, R0.reuse, -R9.reuse ;  /* 0x00000000790d7223 */ /* 0x180fe20000010809 */
[-CC-:B------:R-:W-:Y:S01]  /*18840*/  FFMA.FTZ R121, R137, R0.reuse, -R9.reuse ;  /* 0x0000000089797223 */ /* 0x180fe20000010809 */
[----:B------:R-:W-:Y:S01]  /*18850*/  FSEL R122, R122, -INF , !P2 ;  /* 0xff8000007a7a7808 */ /* 0x000fe20005000000 */
[-CC-:B------:R-:W-:Y:S01]  /*18860*/  FFMA.FTZ R188, R120, R0.reuse, -R9.reuse ;  /* 0x0000000078bc7223 */ /* 0x180fe20000010809 */
[----:B------:R-:W-:Y:S01]  /*18870*/  ISETP.GT.AND P2, PT, R21, 0x59, !P6 ;  /* 0x000000591500780c */ /* 0x000fe20007744270 */
[-CC-:B------:R-:W-:Y:S01]  /*18880*/  FFMA.FTZ R190, R124, R0.reuse, -R9.reuse ;  /* 0x000000007cbe7223 */ /* 0x180fe20000010809 */
[----:B------:R-:W-:Y:S01]  /*18890*/  FMNMX.FTZ R12, R122, R3, !PT ;  /* 0x000000037a0c7209 */ /* 0x000fe20007810000 */
[-CC-:B------:R-:W-:Y:S01]  /*188a0*/  FFMA.FTZ R19, R125, R0.reuse, -R9.reuse ;  /* 0x000000007d137223 */ /* 0x180fe20000010809 */
        /* <DEDUP_REMOVED lines=8> */
[-CC-:B------:R-:W-:Y:S01]  /*18930*/  FFMA.FTZ R124, R141, R0.reuse, -R9.reuse ;  /* 0x000000008d7c7223 */ /* 0x180fe20000010809 */
        /* <DEDUP_REMOVED lines=12> */
[----:B------:R-:W-:Y:S01]  /*18a00*/  FFMA.FTZ R170, R164, R0, -R9 ;  /* 0x00000000a4aa7223 */ /* 0x000fe20000010809 */
        /* <DEDUP_REMOVED lines=32> */
[-CC-:B------:R-:W-:Y:S01]  /*18c10*/  FFMA.FTZ R132, R157, R0.reuse, -R9.reuse ;  /* 0x000000009d847223 */ /* 0x180fe20000010809 */
[----:B------:R-:W-:-:S05]  /*18c20*/  FFMA.FTZ R9, R165, R0, -R9 ;  /* 0x00000000a5097223 */ /* 0x000fca0000010809 */
[----:B------:R-:W-:Y:S01]  /*18c30*/  MUFU.EX2 R176, R176 ;  /* 0x000000b000b07308 */ /* 0x000fe20000000800 */
[----:B------:R-:W0:Y:S07]  /*18c40*/  SHFL.BFLY PT, R136, R12, 0x1, 0x1f ;  /* 0x0c201f000c887f89 */ /* 0x000e2e00000e0000 */
[----:B------:R-:W-:Y:S08]  /*18c50*/  MUFU.EX2 R125, R125 ;  /* 0x0000007d007d7308 */ /* 0x000ff00000000800 */
[----:B------:R-:W-:Y:S08]  /*18c60*/  MUFU.EX2 R178, R178 ;  /* 0x000000b200b27308 */ /* 0x000ff00000000800 */
[----:B------:R-:W-:Y:S01]  /*18c70*/  MUFU.EX2 R128, R128 ;  /* 0x0000008000807308 */ /* 0x000fe20000000800 */
[----:B0-----:R-:W-:-:S04]  /*18c80*/  FMNMX.FTZ R12, R12, R136, !PT ;  /* 0x000000880c0c7209 */ /* 0x001fc80007810000 */
[C---:B------:R-:W-:Y:S01]  /*18c90*/  FSETP.NEU.FTZ.AND P2, PT, R12.reuse, -INF , PT ;  /* 0xff8000000c00780b */ /* 0x040fe20003f5d000 */
[C---:B------:R-:W-:Y:S02]  /*18ca0*/  FMUL.FTZ R137, R12.reuse, R0 ;  /* 0x000000000c897220 */ /* 0x040fe40000410000 */
[----:B------:R-:W-:Y:S01]  /*18cb0*/  MUFU.EX2 R136, R9 ;  /* 0x0000000900887308 */ /* 0x000fe20000000800 */
[----:B-1----:R-:W-:Y:S02]  /*18cc0*/  FSEL R2, R12, RZ, P2 ;  /* 0x000000ff0c027208 */ /* 0x002fe40001000000 */
[----:B------:R-:W-:Y:S02]  /*18cd0*/  FSEL R137, R137, RZ, P2 ;  /* 0x000000ff89897208 */ /* 0x000fe40001000000 */
[----:B------:R-:W-:Y:S01]  /*18ce0*/  ISETP.GT.AND P2, PT, R7, R14, PT ;  /* 0x0000000e0700720c */ /* 0x000fe20003f44270 */
[----:B------:R-:W-:Y:S02]  /*18cf0*/  FADD.FTZ R2, -R2, R3 ;  /* 0x0000000302027221 */ /* 0x000fe40000010100 */
[----:B------:R0:W1:Y:S01]  /*18d00*/  MUFU.EX2 R9, R4 ;  /* 0x0000000400097308 */ /* 0x0000620000000800 */
[-CC-:B------:R-:W-:Y:S01]  /*18d10*/  FFMA.FTZ R189, R122, R0.reuse, -R137.reuse ;  /* 0x000000007abd7223 */ /* 0x180fe20000010889 */
[-CC-:B------:R-:W-:Y:S01]  /*18d20*/  FFMA.FTZ R191, R126, R0.reuse, -R137.reuse ;  /* 0x000000007ebf7223 */ /* 0x180fe20000010889 */
[-C--:B------:R-:W-:Y:S01]  /*18d30*/  FMUL.FTZ R2, R2, R0.reuse ;  /* 0x0000000002027220 */ /* 0x080fe20000410000 */
[-CC-:B------:R-:W-:Y:S01]  /*18d40*/  FFMA.FTZ R122, R127, R0.reuse, -R137.reuse ;  /* 0x000000007f7a7223 */ /* 0x180fe20000010889 */
[-CC-:B------:R-:W-:Y:S01]  /*18d50*/  FFMA.FTZ R185, R130, R0.reuse, -R137.reuse ;  /* 0x0000000082b97223 */ /* 0x180fe20000010889 */
[-CC-:B------:R-:W-:Y:S01]  /*18d60*/  FFMA.FTZ R187, R134, R0.reuse, -R137.reuse ;  /* 0x0000000086bb7223 */ /* 0x180fe20000010889 */
[-CC-:B------:R-:W-:Y:S01]  /*18d70*/  FFMA.FTZ R126, R135, R0.reuse, -R137.reuse ;  /* 0x00000000877e7223 */ /* 0x180fe20000010889 */
[----:B------:R-:W-:Y:S01]  /*18d80*/  MUFU.EX2 R189, R189 ;  /* 0x000000bd00bd7308 */ /* 0x000fe20000000800 */
[-CC-:B0-----:R-:W-:Y:S01]  /*18d90*/  FFMA.FTZ R4, R123, R0.reuse, -R137.reuse ;  /* 0x000000007b047223 */ /* 0x181fe20000010889 */
[-CC-:B------:R-:W-:Y:S01]  /*18da0*/  FFMA.FTZ R123, R131, R0.reuse, -R137.reuse ;  /* 0x00000000837b7223 */ /* 0x180fe20000010889 */
[-CC-:B------:R-:W-:Y:S01]  /*18db0*/  FFMA.FTZ R181, R138, R0.reuse, -R137.reuse ;  /* 0x000000008ab57223 */ /* 0x180fe20000010889 */
[-CC-:B------:R-:W-:Y:S01]  /*18dc0*/  FFMA.FTZ R127, R139, R0.reuse, -R137.reuse ;  /* 0x000000008b7f7223 */ /* 0x180fe20000010889 */
[-CC-:B------:R-:W-:Y:S01]  /*18dd0*/  FFMA.FTZ R183, R142, R0.reuse, -R137.reuse ;  /* 0x000000008eb77223 */ /* 0x180fe20000010889 */
[-CC-:B------:R-:W-:Y:S01]  /*18de0*/  FFMA.FTZ R3, R143, R0.reuse, -R137.reuse ;  /* 0x000000008f037223 */ /* 0x180fe20000010889 */
[--C-:B------:R-:W-:Y:S01]  /*18df0*/  FFMA.FTZ R177, R146, R0, -R137.reuse ;  /* 0x0000000092b17223 */ /* 0x100fe20000010889 */
[----:B------:R-:W0:Y:S01]  /*18e00*/  MUFU.EX2 R2, R2 ;  /* 0x0000000200027308 */ /* 0x000e220000000800 */
[----:B-1----:R-:W-:Y:S01]  /*18e10*/  FFMA.FTZ R6, R9, R6, R188 ;  /* 0x0000000609067223 */ /* 0x002fe200000100bc */
[-CC-:B------:R-:W-:Y:S01]  /*18e20*/  FFMA.FTZ R147, R147, R0.reuse, -R137.reuse ;  /* 0x0000000093937223 */ /* 0x180fe20000010889 */
[-CC-:B------:R-:W-:Y:S01]  /*18e30*/  FFMA.FTZ R150, R150, R0.reuse, -R137.reuse ;  /* 0x0000000096967223 */ /* 0x180fe20000010889 */
[-CC-:B------:R-:W-:Y:S01]  /*18e40*/  FFMA.FTZ R151, R151, R0.reuse, -R137.reuse ;  /* 0x0000000097977223 */ /* 0x180fe20000010889 */
[----:B------:R-:W-:Y:S01]  /*18e50*/  FADD.FTZ R6, R13, R6 ;  /* 0x000000060d067221 */ /* 0x000fe20000010000 */
[-CC-:B------:R-:W-:Y:S01]  /*18e60*/  FFMA.FTZ R154, R154, R0.reuse, -R137.reuse ;  /* 0x000000009a9a7223 */ /* 0x180fe20000010889 */
[-CC-:B------:R-:W-:Y:S01]  /*18e70*/  FFMA.FTZ R155, R155, R0.reuse, -R137.reuse ;  /* 0x000000009b9b7223 */ /* 0x180fe20000010889 */
        /* <DEDUP_REMOVED lines=9> */
[----:B0-----:R-:W-:Y:S01]  /*18f10*/  FFMA.FTZ R5, R2, R5, R189 ;  /* 0x0000000502057223 */ /* 0x001fe200000100bd */
[----:B------:R-:W-:Y:S01]  /*18f20*/  FADD.FTZ R6, R184, R6 ;  /* 0x00000006b8067221 */ /* 0x000fe20000010000 */
[----:B------:R-:W-:Y:S01]  /*18f30*/  FFMA.FTZ R137, R167, R0, -R137 ;  /* 0x00000000a7897223 */ /* 0x000fe20000010889 */
[----:B------:R-:W-:Y:S01]  /*18f40*/  F2FP.BF16.F32.PACK_AB R190, R19, R190 ;  /* 0x000000be13be723e */ /* 0x000fe200000010ff */
[----:B------:R-:W-:-:S02]  /*18f50*/  VIADD R7, R7, 0xffffffff ;  /* 0xffffffff07077836 */ /* 0x000fc40000000000 */
[----:B------:R-:W-:Y:S01]  /*18f60*/  FADD.FTZ R6, R21, R6 ;  /* 0x0000000615067221 */ /* 0x000fe20000010000 */
[----:B------:R-:W-:Y:S01]  /*18f70*/  F2FP.BF16.F32.PACK_AB R188, R13, R188 ;  /* 0x000000bc0dbc723e */ /* 0x000fe200000010ff */
[----:B------:R-:W0:Y:S01]  /*18f80*/  MUFU.EX2 R122, R122 ;  /* 0x0000007a007a7308 */ /* 0x000e220000000800 */
[----:B-1----:R-:W-:Y:S01]  /*18f90*/  FADD.FTZ R5, R4, R5 ;  /* 0x0000000504057221 */ /* 0x002fe20000010000 */
[----:B------:R-:W-:Y:S01]  /*18fa0*/  FADD.FTZ R6, R186, R6 ;  /* 0x00000006ba067221 */ /* 0x000fe20000010000 */
[----:B------:R-:W-:Y:S01]  /*18fb0*/  F2FP.BF16.F32.PACK_AB R189, R4, R189 ;  /* 0x000000bd04bd723e */ /* 0x000fe200000010ff */
[----:B------:R-:W-:Y:S01]  /*18fc0*/  IMAD.MOV.U32 R19, RZ, RZ, R15 ;  /* 0x000000ffff137224 */ /* 0x000fe200078e000f */
[----:B------:R-:W-:Y:S01]  /*18fd0*/  F2FP.BF16.F32.PACK_AB R184, R21, R184 ;  /* 0x000000b815b8723e */ /* 0x000fe200000010ff */
[C---:B------:R-:W-:Y:S01]  /*18fe0*/  FADD.FTZ R6, R120.reuse, R6 ;  /* 0x0000000678067221 */ /* 0x040fe20000010000 */
[----:B------:R-:W-:Y:S01]  /*18ff0*/  F2FP.BF16.F32.PACK_AB R186, R120, R186 ;  /* 0x000000ba78ba723e */ /* 0x000fe200000010ff */
[----:B------:R-:W1:Y:S01]  /*19000*/  MUFU.EX2 R185, R185 ;  /* 0x000000b900b97308 */ /* 0x000e620000000800 */
[----:B--2---:R-:W-:Y:S01]  /*19010*/  FADD.FTZ R5, R191, R5 ;  /* 0x00000005bf057221 */ /* 0x004fe20000010000 */
[----:B------:R-:W-:Y:S01]  /*19020*/  FADD.FTZ R6, R180, R6 ;  /* 0x00000006b4067221 */ /* 0x000fe20000010000 */
[----:B------:R-:W-:-:S03]  /*19030*/  F2FP.BF16.F32.PACK_AB R180, R121, R180 ;  /* 0x000000b479b4723e */ /* 0x000fc600000010ff */
[----:B------:R-:W-:Y:S02]  /*19040*/  FADD.FTZ R6, R121, R6 ;  /* 0x0000000679067221 */ /* 0x000fe40000010000 */
[----:B------:R-:W2:Y:S01]  /*19050*/  MUFU.EX2 R123, R123 ;  /* 0x0000007b007b7308 */ /* 0x000ea20000000800 */
[----:B0-----:R-:W-:Y:S01]  /*19060*/  FADD.FTZ R5, R122, R5 ;  /* 0x000000057a057221 */ /* 0x001fe20000010000 */
[----:B------:R-:W-:Y:S01]  /*19070*/  FADD.FTZ R6, R182, R6 ;  /* 0x00000006b6067221 */ /* 0x000fe20000010000 */
[----:B------:R-:W-:Y:S02]  /*19080*/  F2FP.BF16.F32.PACK_AB R182, R124, R182 ;  /* 0x000000b67cb6723e */ /* 0x000fe400000010ff */
[----:B------:R-:W-:Y:S01]  /*19090*/  F2FP.BF16.F32.PACK_AB R191, R122, R191 ;  /* 0x000000bf7abf723e */ /* 0x000fe200000010ff */
[----:B------:R-:W-:Y:S02]  /*190a0*/  FADD.FTZ R6, R124, R6 ;  /* 0x000000067c067221 */ /* 0x000fe40000010000 */
[----:B------:R-:W0:Y:S01]  /*190b0*/  MUFU.EX2 R187, R187 ;  /* 0x000000bb00bb7308 */ /* 0x000e220000000800 */
[----:B-1----:R-:W-:Y:S01]  /*190c0*/  FADD.FTZ R5, R185, R5 ;  /* 0x00000005b9057221 */ /* 0x002fe20000010000 */
[----:B------:R-:W-:Y:S01]  /*190d0*/  FADD.FTZ R6, R176, R6 ;  /* 0x00000006b0067221 */ /* 0x000fe20000010000 */
[----:B------:R-:W-:-:S03]  /*190e0*/  F2FP.BF16.F32.PACK_AB R176, R125, R176 ;  /* 0x000000b07db0723e */ /* 0x000fc600000010ff */
[----:B------:R-:W-:Y:S02]  /*190f0*/  FADD.FTZ R6, R125, R6 ;  /* 0x000000067d067221 */ /* 0x000fe40000010000 */
[----:B------:R-:W1:Y:S01]  /*19100*/  MUFU.EX2 R126, R126 ;  /* 0x0000007e007e7308 */ /* 0x000e620000000800 */
[C---:B--2---:R-:W-:Y:S01]  /*19110*/  FADD.FTZ R5, R123.reuse, R5 ;  /* 0x000000057b057221 */ /* 0x044fe20000010000 */
[----:B------:R-:W-:Y:S01]  /*19120*/  FADD.FTZ R6, R178, R6 ;  /* 0x00000006b2067221 */ /* 0x000fe20000010000 */
[C---:B------:R-:W-:Y:S02]  /*19130*/  F2FP.BF16.F32.PACK_AB R178, R128.reuse, R178 ;  /* 0x000000b280b2723e */ /* 0x040fe400000010ff */
[----:B------:R-:W-:Y:S01]  /*19140*/  F2FP.BF16.F32.PACK_AB R185, R123, R185 ;  /* 0x000000b97bb9723e */ /* 0x000fe200000010ff */
[----:B------:R-:W-:Y:S02]  /*19150*/  FADD.FTZ R6, R128, R6 ;  /* 0x0000000680067221 */ /* 0x000fe40000010000 */
        /* <DEDUP_REMOVED lines=56> */
[----:B-1----:R-:W-:Y:S01]  /*194e0*/  FADD.FTZ R4, R166, R3 ;  /* 0x00000003a6047221 */ /* 0x002fe20000010000 */
[----:B------:R-:W-:Y:S02]  /*194f0*/  IMAD.MOV.U32 R3, RZ, RZ, R12 ;  /* 0x000000ffff037224 */ /* 0x000fe400078e000c */
[----:B--2---:R-:W-:Y:S01]  /*19500*/  FADD.FTZ R6, R170, R6 ;  /* 0x00000006aa067221 */ /* 0x004fe20000010000 */
[----:B------:R-:W-:-:S03]  /*19510*/  F2FP.BF16.F32.PACK_AB R170, R136, R170 ;  /* 0x000000aa88aa723e */ /* 0x000fc600000010ff */
[----:B------:R-:W-:Y:S01]  /*19520*/  FADD.FTZ R6, R136, R6 ;  /* 0x0000000688067221 */ /* 0x000fe20000010000 */
[C---:B0-----:R-:W-:Y:S01]  /*19530*/  FADD.FTZ R5, R137.reuse, R4 ;  /* 0x0000000489057221 */ /* 0x041fe20000010000 */
[----:B------:R-:W-:Y:S01]  /*19540*/  F2FP.BF16.F32.PACK_AB R171, R137, R166 ;  /* 0x000000a689ab723e */ /* 0x000fe200000010ff */
[----:B------:R-:W-:Y:S01]  /*19550*/  IMAD.MOV.U32 R4, RZ, RZ, R11 ;  /* 0x000000ffff047224 */ /* 0x000fe200078e000b */
[----:B------:R-:W-:Y:S06]  /*19560*/  @P2 BRA `(.L_x_1694) ;  /* 0xffffffcc00102947 */ /* 0x000fec000383ffff */
[----:B------:R-:W-:Y:S05]  /*19570*/  BSYNC B1 ;  /* 0x0000000000017941 */ /* 0x000fea0003800000 */
.L_x_1675:
[----:B------:R-:W-:Y:S02]  /*19580*/  IMAD.MOV.U32 R3, RZ, RZ, R12 ;  /* 0x000000ffff037224 */ /* 0x000fe400078e000c */
[----:B------:R-:W-:Y:S02]  /*19590*/  IMAD.MOV.U32 R4, RZ, RZ, R11 ;  /* 0x000000ffff047224 */ /* 0x000fe400078e000b */
[----:B------:R-:W-:Y:S02]  /*195a0*/  IMAD.MOV.U32 R19, RZ, RZ, R15 ;  /* 0x000000ffff137224 */ /* 0x000fe400078e000f */
[----:B------:R-:W-:-:S07]  /*195b0*/  IMAD.MOV.U32 R194, RZ, RZ, R20 ;  /* 0x000000ffffc27224 */ /* 0x000fce00078e0014 */
.L_x_1674:
[----:B------:R-:W-:Y:S05]  /*195c0*/  BSYNC B0 ;  /* 0x0000000000007941 */ /* 0x000fea0003800000 */
.L_x_1673:
[----:B------:R-:W0:Y:S01]  /*195d0*/  LDC R11, c[0x0][0x448] ;  /* 0x00011200ff0b7b82 */ /* 0x000e220000000800 */
[----:B------:R-:W-:Y:S02]  /*195e0*/  LOP3.LUT R18, R18, 0xffefffff, RZ, 0xc0, !PT ;  /* 0xffefffff12127812 */ /* 0x000fe400078ec0ff */
[----:B------:R-:W-:-:S05]  /*195f0*/  IADD3 R14, R197, 0x1, -R196 ;  /* 0x00000001c50e7810 */ /* 0x000fca0007ffe8c4 */
[----:B------:R-:W1:Y:S01]  /*19600*/  LDC R15, c[0x0][0x9e4] ;  /* 0x00027900ff0f7b82 */ /* 0x000e620000000800 */
[----:B0-----:R-:W-:Y:S01]  /*19610*/  ISETP.NE.AND P2, PT, R11, 0x1, PT ;  /* 0x000000010b00780c */ /* 0x001fe20003f45270 */
[----:B------:R-:W-:-:S12]  /*19620*/  VIADD R11, R213, 0x7f ;  /* 0x0000007fd50b7836 */ /* 0x000fd80000000000 */
[----:B------:R-:W0:Y:S01]  /*19630*/  @P2 LDC R12, c[0x0][0x44c] ;  /* 0x00011300ff0c2b82 */ /* 0x000e220000000800 */
[----:B------:R-:W-:-:S04]  /*19640*/  @P2 LOP3.LUT R18, R18, 0x100000, RZ, 0xfc, !PT ;  /* 0x0010000012122812 */ /* 0x000fc800078efcff */
[----:B------:R-:W-:-:S03]  /*19650*/  LOP3.LUT R18, R18, 0xffdfffff, RZ, 0xc0, !PT ;  /* 0xffdfffff12127812 */ /* 0x000fc600078ec0ff */
[----:B------:R-:W2:Y:S01]  /*19660*/  @P2 LDC R13, c[0x0][0x450] ;  /* 0x00011400ff0d2b82 */ /* 0x000ea20000000800 */
[----:B0-----:R-:W-:-:S05]  /*19670*/  @P2 IMAD.HI.U32 R12, R11, R12, RZ ;  /* 0x0000000c0b0c2227 */ /* 0x001fca00078e00ff */
[----:B--2---:R-:W-:Y:S02]  /*19680*/  @P2 SHF.R.U32.HI R11, RZ, R13, R12 ;  /* 0x0000000dff0b2219 */ /* 0x004fe4000001160c */
[----:B-1----:R-:W-:-:S03]  /*19690*/  ISETP.GE.AND P2, PT, R15, 0x1, PT ;  /* 0x000000010f00780c */ /* 0x002fc60003f46270 */
[----:B------:R-:W-:-:S04]  /*196a0*/  IMAD.IADD R11, R14, 0x1, R11 ;  /* 0x000000010e0b7824 */ /* 0x000fc800078e020b */
[----:B------:R-:W-:-:S06]  /*196b0*/  IMAD.IADD R12, R11, 0x1, -R10 ;  /* 0x000000010b0c7824 */ /* 0x000fcc00078e0a0a */
[----:B------:R-:W-:Y:S01]  /*196c0*/  @P2 LOP3.LUT R18, R18, 0x200000, RZ, 0xfc, !PT ;  /* 0x0020000012122812 */ /* 0x000fe200078efcff */
[----:B------:R-:W-:Y:S06]  /*196d0*/  @!P2 BRA `(.L_x_1695) ;  /* 0x000000000048a947 */ /* 0x000fec0003800000 */
[----:B------:R-:W-:Y:S01]  /*196e0*/  IMAD.MOV.U32 R13, RZ, RZ, R11 ;  /* 0x000000ffff0d7224 */ /* 0x000fe200078e000b */
[----:B------:R-:W-:Y:S04]  /*196f0*/  BSSY B0, `(.L_x_1696) ;  /* 0x000000e000007945 */ /* 0x000fe80003800000 */
        /* <DEDUP_REMOVED lines=9> */
.L_x_1697:
[----:B------:R-:W-:-:S13]  /*19790*/  ISETP.NE.AND P2, PT, R15, 0x1, PT ;  /* 0x000000010f00780c */ /* 0x000fda0003f45270 */
[----:B------:R-:W0:Y:S02]  /*197a0*/  @P2 LDC.64 R10, c[0x0][0x9e8] ;  /* 0x00027a00ff0a2b82 */ /* 0x000e240000000a00 */
[----:B0-----:R-:W-:-:S05]  /*197b0*/  @P2 IMAD.HI.U32 R10, R13, R10, RZ ;  /* 0x0000000a0d0a2227 */ /* 0x001fca00078e00ff */
[----:B------:R-:W-:-:S07]  /*197c0*/  @P2 SHF.R.U32.HI R13, RZ, R11, R10 ;  /* 0x0000000bff0d2219 */ /* 0x000fce000001160a */
.L_x_1698:
[----:B------:R-:W-:Y:S05]  /*197d0*/  BSYNC B0 ;  /* 0x0000000000007941 */ /* 0x000fea0003800000 */
.L_x_1696:
[----:B------:R-:W-:-:S05]  /*197e0*/  IMAD R13, R13, R15, RZ ;  /* 0x0000000f0d0d7224 */ /* 0x000fca00078e02ff */
[----:B------:R-:W-:-:S07]  /*197f0*/  VIMNMX R12, R12, R13, !PT ;  /* 0x0000000d0c0c7248 */ /* 0x000fce0007fe0100 */
.L_x_1695:
[----:B------:R-:W-:Y:S01]  /*19800*/  VIADD R12, R12, 0x5f ;  /* 0x0000005f0c0c7836 */ /* 0x000fe20000000000 */
[----:B------:R-:W-:Y:S03]  /*19810*/  BSSY B0, `(.L_x_1699) ;  /* 0x000021b000007945 */ /* 0x000fe60003800000 */
[----:B------:R-:W-:-:S05]  /*19820*/  IMAD.HI R12, R12, 0x2aaaaaab, RZ ;  /* 0x2aaaaaab0c0c7827 */ /* 0x000fca00078e02ff */
[----:B------:R-:W-:-:S04]  /*19830*/  SHF.R.U32.HI R11, RZ, 0x1f, R12 ;  /* 0x0000001fff0b7819 */ /* 0x000fc8000001160c */
[----:B------:R-:W-:-:S04]  /*19840*/  LEA.HI.SX32 R11, R12, R11, 0x1c ;  /* 0x0000000b0c0b7211 */ /* 0x000fc800078fe2ff */
[----:B------:R-:W-:-:S04]  /*19850*/  VIMNMX R14, R214, R11, !PT ;  /* 0x0000000bd60e7248 */ /* 0x000fc80007fe0100 */
[----:B------:R-:W-:-:S13]  /*19860*/  ISETP.GE.AND P2, PT, R7, R14, PT ;  /* 0x0000000e0700720c */ /* 0x000fda0003f46270 */
[----:B------:R-:W-:Y:S05]  /*19870*/  @!P2 BRA `(.L_x_1700) ;  /* 0x000000200050a947 */ /* 0x000fea0003800000 */
[----:B------:R-:W-:Y:S01]  /*19880*/  BSSY B1, `(.L_x_1700) ;  /* 0x0000213000017945 */ /* 0x000fe20003800000 */
[----:B------:R-:W-:Y:S02]  /*19890*/  IMAD.MOV.U32 R13, RZ, RZ, R3 ;  /* 0x000000ffff0d7224 */ /* 0x000fe400078e0003 */
[----:B------:R-:W-:Y:S02]  /*198a0*/  IMAD.MOV.U32 R12, RZ, RZ, R4 ;  /* 0x000000ffff0c7224 */ /* 0x000fe400078e0004 */
[----:B------:R-:W-:Y:S02]  /*198b0*/  IMAD.MOV.U32 R11, RZ, RZ, R194 ;  /* 0x000000ffff0b7224 */ /* 0x000fe400078e00c2 */
[----:B------:R-:W-:-:S07]  /*198c0*/  IMAD.MOV.U32 R10, RZ, RZ, R19 ;  /* 0x000000ffff0a7224 */ /* 0x000fce00078e0013 */
.L_x_1711:
[----:B------:R-:W-:-:S05]  /*198d0*/  VIADD R19, R10, 0x1 ;  /* 0x000000010a137836 */ /* 0x000fca0000000000 */
[----:B------:R-:W-:-:S04]  /*198e0*/  ISETP.NE.AND P2, PT, R19, 0x2, PT ;  /* 0x000000021300780c */ /* 0x000fc80003f45270 */
[----:B------:R-:W-:Y:S02]  /*198f0*/  SEL R194, RZ, 0x1, P2 ;  /* 0x00000001ffc27807 */ /* 0x000fe40001000000 */
[----:B------:R-:W-:Y:S02]  /*19900*/  SEL R19, R19, RZ, P2 ;  /* 0x000000ff13137207 */ /* 0x000fe40001000000 */
[----:B------:R-:W-:Y:S01]  /*19910*/  LOP3.LUT R194, R11, R194, RZ, 0x3c, !PT ;  /* 0x000000c20bc27212 */ /* 0x000fe200078e3cff */
[----:B------:R-:W-:Y:S06]  /*19920*/  @!P0 BRA `(.L_x_1701) ;  /* 0x0000000000048947 */ /* 0x000fec0003800000 */
[----:B------:R-:W-:Y:S01]  /*19930*/  BPT.TRAP 0x1 ;  /* 0x000000040000795c */ /* 0x000fe20000300000 */
.L_x_1701:
[----:B------:R-:W-:Y:S01]  /*19940*/  IMAD R3, R19, 0x8, R16 ;  /* 0x0000000813037824 */ /* 0x000fe200078e0210 */
[----:B------:R-:W-:-:S04]  /*19950*/  SHF.L.U32 R4, R194, 0x1f, RZ ;  /* 0x0000001fc2047819 */ /* 0x000fc800000006ff */
[----:B------:R0:W1:Y:S01]  /*19960*/  SYNCS.PHASECHK.TRANS64.TRYWAIT P2, [R3+URZ+0x30830], R4 ;  /* 0x03083004030075a7 */ /* 0x000062000804017f */
[----:B------:R-:W-:Y:S05]  /*19970*/  @!P0 BRA `(.L_x_1702) ;  /* 0x0000000000048947 */ /* 0x000fea0003800000 */
[----:B------:R-:W-:Y:S01]  /*19980*/  BPT.TRAP 0x1 ;  /* 0x000000040000795c */ /* 0x000fe20000300000 */
.L_x_1702:
[----:B------:R-:W-:Y:S01]  /*19990*/  IMAD R0, R19, 0x900, R8 ;  /* 0x0000090013007824 */ /* 0x000fe200078e0208 */
[----:B------:R-:W-:Y:S03]  /*199a0*/  BSSY B2, `(.L_x_1703) ;  /* 0x0000006000027945 */ /* 0x000fe60003800000 */
[C---:B------:R-:W-:Y:S02]  /*199b0*/  VIADD R120, R0.reuse, 0x2 ;  /* 0x0000000200787836 */ /* 0x040fe40000000000 */
[----:B------:R-:W-:Y:S01]  /*199c0*/  VIADD R122, R0, 0x4 ;  /* 0x00000004007a7836 */ /* 0x000fe20000000000 */
[----:B-1----:R-:W-:Y:S06]  /*199d0*/  @P2 BRA `(.L_x_1704) ;  /* 0x0000000000082947 */ /* 0x002fec0003800000 */
[----:B------:R-:W1:Y:S02]  /*199e0*/  SYNCS.PHASECHK.TRANS64.TRYWAIT P2, [R3+URZ+0x30830], R4 ;  /* 0x03083004030075a7 */ /* 0x000e64000804017f */
[----:B-1----:R-:W-:Y:S05]  /*199f0*/  @!P2 BRA `(.L_x_1705) ;  /* 0x000001400070a947 */ /* 0x002fea0003800000 */
.L_x_1704:
[----:B------:R-:W-:Y:S05]  /*19a00*/  BSYNC B2 ;  /* 0x0000000000027941 */ /* 0x000fea0003800000 */
.L_x_1703:
[----:B------:R2:W-:Y:S01]  /*19a10*/  STL.64 [R1+0x88], R12 ;  /* 0x0000880c01007387 */ /* 0x0005e20000100a00 */
[-C--:B------:R-:W-:Y:S01]  /*19a20*/  FMUL.FTZ R26, R26, R2.reuse ;  /* 0x000000021a1a7220 */ /* 0x080fe20000410000 */
[-C--:B------:R-:W-:Y:S01]  /*19a30*/  FMUL.FTZ R27, R27, R2.reuse ;  /* 0x000000021b1b7220 */ /* 0x080fe20000410000 */
[-C--:B------:R-:W-:Y:S01]  /*19a40*/  FMUL.FTZ R30, R30, R2.reuse ;  /* 0x000000021e1e7220 */ /* 0x080fe20000410000 */
[-C--:B------:R-:W-:Y:S01]  /*19a50*/  FMUL.FTZ R31, R31, R2.reuse ;  /* 0x000000021f1f7220 */ /* 0x080fe20000410000 */
[-C--:B------:R-:W-:Y:S01]  /*19a60*/  FMUL.FTZ R34, R34, R2.reuse ;  /* 0x0000000222227220 */ /* 0x080fe20000410000 */
[-C--:B------:R-:W-:Y:S01]  /*19a70*/  FMUL.FTZ R35, R35, R2.reuse ;  /* 0x0000000223237220 */ /* 0x080fe20000410000 */
[-C--:B------:R-:W-:Y:S01]  /*19a80*/  FMUL.FTZ R38, R38, R2.reuse ;  /* 0x0000000226267220 */ /* 0x080fe20000410000 */
[----:B--2---:R-:W2:Y:S04]  /*19a90*/  LDL.64 R12, [R1+0x28] ;  /* 0x00002800010c7983 */ /* 0x004ea80000100a00 */
        /* <DEDUP_REMOVED lines=10> */
[----:B---3--:R-:W3:Y:S01]  /*19b40*/  LDL.64 R10, [R1+0x20] ;  /* 0x00002000010a7983 */ /* 0x008ee20000100a00 */
[-C--:B------:R-:W-:Y:S01]  /*19b50*/  FMUL.FTZ R58, R58, R2.reuse ;  /* 0x000000023a3a7220 */ /* 0x080fe20000410000 */
[----:B------:R-:W-:-:S02]  /*19b60*/  FMUL.FTZ R59, R59, R2 ;  /* 0x000000023b3b7220 */ /* 0x000fc40000410000 */
        /* <DEDUP_REMOVED lines=12> */
[----:B----4-:R-:W4:Y:S01]  /*19c30*/  LDL.64 R6, [R1+0x18] ;  /* 0x0000180001067983 */ /* 0x010f220000100a00 */
[-C--:B------:R-:W-:Y:S01]  /*19c40*/  FMUL.FTZ R83, R83, R2.reuse ;  /* 0x0000000253537220 */ /* 0x080fe20000410000 */
[-C--:B------:R-:W-:Y:S01]  /*19c50*/  FMUL.FTZ R86, R86, R2.reuse ;  /* 0x0000000256567220 */ /* 0x080fe20000410000 */
[-C--:B------:R-:W-:Y:S01]  /*19c60*/  FMUL.FTZ R87, R87, R2.reuse ;  /* 0x0000000257577220 */ /* 0x080fe20000410000 */
[----:B------:R0:W-:Y:S01]  /*19c70*/  STL [R1+0x70], R5 ;  /* 0x0000700501007387 */ /* 0x0001e20000100800 */
        /* <DEDUP_REMOVED lines=16> */
[----:B------:R-:W-:Y:S01]  /*19d80*/  R2UR UR50, R120 ;  /* 0x00000000783272ca */ /* 0x000fe200000e0000 */
[----:B01----:R-:W2:Y:S01]  /*19d90*/  LDL.64 R2, [R1+0x30] ;  /* 0x0000300001027983 */ /* 0x003ea20000100a00 */
[----:B------:R-:W-:Y:S01]  /*19da0*/  VIADD R120, R0, 0x300 ;  /* 0x0000030000787836 */ /* 0x000fe20000000000 */
[----:B------:R-:W-:Y:S01]  /*19db0*/  R2UR UR34, R122 ;  /* 0x000000007a2272ca */ /* 0x000fe200000e0000 */
[----:B------:R-:W-:Y:S01]  /*19dc0*/  IMAD.MOV.U32 R20, RZ, RZ, R0 ;  /* 0x000000ffff147224 */ /* 0x000fe200078e0000 */
[----:B------:R-:W4:Y:S01]  /*19dd0*/  LDL.64 R4, [R1+0x10] ;  /* 0x0000100001047983 */ /* 0x000f220000100a00 */
[----:B------:R-:W-:Y:S01]  /*19de0*/  IMAD.MOV.U32 R21, RZ, RZ, 0x40000040 ;  /* 0x40000040ff157424 */ /* 0x000fe200078e00ff */
[----:B------:R-:W-:Y:S01]  /*19df0*/  R2UR UR26, R120 ;  /* 0x00000000781a72ca */ /* 0x000fe200000e0000 */
[----:B------:R-:W-:Y:S01]  /*19e00*/  VIADD R122, R0, 0x304 ;  /* 0x00000304007a7836 */ /* 0x000fe20000000000 */
[----:B------:R-:W-:Y:S01]  /*19e10*/  R2UR UR54, R20 ;  /* 0x00000000143672ca */ /* 0x000fe200000e0000 */
[----:B------:R-:W-:Y:S01]  /*19e20*/  VIADD R120, R0, 0x306 ;  /* 0x0000030600787836 */ /* 0x000fe20000000000 */
[----:B------:R-:W-:Y:S01]  /*19e30*/  R2UR UR55, R21 ;  /* 0x00000000153772ca */ /* 0x000fe200000e0000 */
[----:B------:R-:W-:Y:S01]  /*19e40*/  IMAD.MOV.U32 R121, RZ, RZ, 0x40000040 ;  /* 0x40000040ff797424 */ /* 0x000fe200078e00ff */
[----:B------:R-:W-:Y:S01]  /*19e50*/  R2UR UR18, R122 ;  /* 0x000000007a1272ca */ /* 0x000fe200000e0000 */
[----:B------:R-:W-:Y:S01]  /*19e60*/  IMAD.MOV.U32 R123, RZ, RZ, 0x40000040 ;  /* 0x40000040ff7b7424 */ /* 0x000fe200078e00ff */
[----:B------:R-:W-:Y:S01]  /*19e70*/  R2UR UR14, R120 ;  /* 0x00000000780e72ca */ /* 0x000fe200000e0000 */
[C---:B------:R-:W-:Y:S01]  /*19e80*/  VIADD R120, R0.reuse, 0x604 ;  /* 0x0000060400787836 */ /* 0x040fe20000000000 */
[----:B------:R-:W-:Y:S01]  /*19e90*/  R2UR UR51, R121 ;  /* 0x00000000793372ca */ /* 0x000fe200000e0000 */
[C---:B------:R-:W-:Y:S01]  /*19ea0*/  VIADD R122, R0.reuse, 0x606 ;  /* 0x00000606007a7836 */ /* 0x040fe20000000000 */
[----:B------:R-:W-:Y:S01]  /*19eb0*/  R2UR UR35, R123 ;  /* 0x000000007b2372ca */ /* 0x000fe200000e0000 */
[----:B------:R-:W-:Y:S01]  /*19ec0*/  VIADD R20, R0, 0x6 ;  /* 0x0000000600147836 */ /* 0x000fe20000000000 */
[----:B------:R-:W-:Y:S01]  /*19ed0*/  R2UR UR27, R121 ;  /* 0x00000000791b72ca */ /* 0x000fe200000e0000 */
[-C--:B------:R-:W-:Y:S01]  /*19ee0*/  FMUL.FTZ R24, R24, R9.reuse ;  /* 0x0000000918187220 */ /* 0x080fe20000410000 */
        /* <DEDUP_REMOVED lines=12> */
[----:B-----5:R-:W-:Y:S01]  /*19fb0*/  WARPGROUP.ARRIVE ;  /* 0x00000000000079c5 */ /* 0x020fe20000000000 */
[----:B------:R-:W-:Y:S01]  /*19fc0*/  R2UR UR30, R20 ;  /* 0x00000000141e72ca */ /* 0x000fe200000e0000 */
[----:B------:R-:W-:Y:S01]  /*19fd0*/  VIADD R20, R0, 0x302 ;  /* 0x0000030200147836 */ /* 0x000fe20000000000 */
[----:B------:R-:W-:Y:S01]  /*19fe0*/  R2UR UR31, R21 ;  /* 0x00000000151f72ca */ /* 0x000fe200000e0000 */
[-C--:B------:R-:W-:Y:S01]  /*19ff0*/  FMUL.FTZ R37, R37, R9.reuse ;  /* 0x0000000925257220 */ /* 0x080fe20000410000 */
[C---:B------:R-:W-:Y:S01]  /*1a000*/  R2UR UR23, R21.reuse ;  /* 0x00000000151772ca */ /* 0x040fe200000e0000 */
        /* <DEDUP_REMOVED lines=71> */
[----:B------:R0:W5:Y:S01]  /*1a480*/  LDL.LU R5, [R1+0x70] ;  /* 0x0000700001057983 */ /* 0x0001620000300800 */
        /* <DEDUP_REMOVED lines=34> */
.L_x_1706:
[----:B-----5:R-:W-:Y:S01]  /*1a6b0*/  SHF.L.U32 R0, R11, 0x1f, RZ ;  /* 0x0000001f0b007819 */ /* 0x020fe200000006ff */
[----:B------:R-:W-:-:S04]  /*1a6c0*/  IMAD R15, R10, 0x8, R16 ;  /* 0x000000080a0f7824 */ /* 0x000fc800078e0210 */
[----:B------:R0:W1:Y:S01]  /*1a6d0*/  SYNCS.PHASECHK.TRANS64.TRYWAIT P2, [R15+URZ+0x30850], R0 ;  /* 0x030850000f0075a7 */ /* 0x000062000804017f */
[----:B------:R-:W-:Y:S05]  /*1a6e0*/  @!P0 BRA `(.L_x_1707) ;  /* 0x0000000000048947 */ /* 0x000fea0003800000 */
[----:B------:R-:W-:Y:S01]  /*1a6f0*/  BPT.TRAP 0x1 ;  /* 0x000000040000795c */ /* 0x000fe20000300000 */
.L_x_1707:
[----:B------:R-:W-:Y:S04]  /*1a700*/  BSSY B2, `(.L_x_1708) ;  /* 0x0000004000027945 */ /* 0x000fe80003800000 */
[----:B-1----:R-:W-:Y:S05]  /*1a710*/  @P2 BRA `(.L_x_1709) ;  /* 0x0000000000082947 */ /* 0x002fea0003800000 */
[----:B------:R-:W1:Y:S02]  /*1a720*/  SYNCS.PHASECHK.TRANS64.TRYWAIT P2, [R15+URZ+0x30850], R0 ;  /* 0x030850000f0075a7 */ /* 0x000e64000804017f */
[----:B-1----:R-:W-:Y:S05]  /*1a730*/  @!P2 BRA `(.L_x_1710) ;  /* 0x000001340034a947 */ /* 0x002fea0003800000 */
.L_x_1709:
[----:B------:R-:W-:Y:S05]  /*1a740*/  BSYNC B2 ;  /* 0x0000000000027941 */ /* 0x000fea0003800000 */
.L_x_1708:
        /* <DEDUP_REMOVED lines=8> */
[----:B------:R-:W-:Y:S01]  /*1a7d0*/  IMAD.MOV.U32 R3, RZ, RZ, 0x40000040 ;  /* 0x40000040ff037424 */ /* 0x000fe200078e00ff */
[----:B------:R-:W-:Y:S02]  /*1a7e0*/  LOP3.LUT R0, R0, 0x3fff, RZ, 0xc0, !PT ;  /* 0x00003fff00007812 */ /* 0x000fe400078ec0ff */
[----:B------:R-:W-:-:S02]  /*1a7f0*/  @!P1 PRMT R15, RZ, 0x654, R15 ;  /* 0x00000654ff0f9816 */ /* 0x000fc4000000000f */
[----:B------:R-:W-:Y:S02]  /*1a800*/  LOP3.LUT R0, R0, 0x3000000, RZ, 0xfc, !PT ;  /* 0x0300000000007812 */ /* 0x000fe400078efcff */
[C---:B------:R-:W-:Y:S01]  /*1a810*/  ISETP.GT.AND P2, PT, R7.reuse, R14, PT ;  /* 0x0000000e0700720c */ /* 0x040fe20003f44270 */
[----:B------:R-:W-:Y:S02]  /*1a820*/  VIADD R7, R7, 0xffffffff ;  /* 0xffffffff07077836 */ /* 0x000fe40000000000 */
        /* <DEDUP_REMOVED lines=37> */
[----:B------:R-:W-:-:S04]  /*1aa80*/  FADD.FTZ R9, -R4, R12 ;  /* 0x0000000c04097221 */ /* 0x000fc80000010100 */
[----:B------:R-:W-:-:S06]  /*1aa90*/  FMUL.FTZ R9, R9, R0 ;  /* 0x0000000009097220 */ /* 0x000fcc0000410000 */
[----:B------:R-:W-:Y:S01]  /*1aaa0*/  MUFU.EX2 R9, R9 ;  /* 0x0000000900097308 */ /* 0x000fe20000000800 */
        /* <DEDUP_REMOVED lines=20> */
[----:B------:R-:W-:-:S04]  /*1abf0*/  FMUL.FTZ R11, R4, R0 ;  /* 0x00000000040b7220 */ /* 0x000fc80000410000 */
        /* <DEDUP_REMOVED lines=16> */
[----:B------:R-:W-:-:S07]  /*1ad00*/  FFMA.FTZ R132, R164, R0, -R11 ;  /* 0x00000000a4847223 */ /* 0x000fce000001080b */
[----:B------:R-:W2:Y:S01]  /*1ad10*/  MUFU.EX2 R190, R190 ;  /* 0x000000be00be7308 */ /* 0x000ea20000000800 */
[----:B0-----:R-:W-:-:S07]  /*1ad20*/  FFMA.FTZ R6, R9, R6, R188 ;  /* 0x0000000609067223 */ /* 0x001fce00000100bc */
[----:B------:R-:W-:Y:S01]  /*1ad30*/  MUFU.EX2 R184, R184 ;  /* 0x000000b800b87308 */ /* 0x000fe20000000800 */
[C---:B-1----:R-:W-:Y:S01]  /*1ad40*/  FADD.FTZ R6, R21.reuse, R6 ;  /* 0x0000000615067221 */ /* 0x042fe20000010000 */
[----:B------:R-:W-:-:S06]  /*1ad50*/  F2FP.BF16.F32.PACK_AB R188, R21, R188 ;  /* 0x000000bc15bc723e */ /* 0x000fcc00000010ff */
[----:B------:R-:W-:Y:S01]  /*1ad60*/  MUFU.EX2 R186, R186 ;  /* 0x000000ba00ba7308 */ /* 0x000fe20000000800 */
[----:B--2---:R-:W-:-:S07]  /*1ad70*/  FADD.FTZ R6, R190, R6 ;  /* 0x00000006be067221 */ /* 0x004fce0000010000 */
        /* <DEDUP_REMOVED lines=15> */
[----:B------:R-:W-:Y:S01]  /*1ae70*/  R2UR UR6, R2 ;  /* 0x00000000020672ca */ /* 0x000fe200000e0000 */
[----:B------:R-:W-:Y:S01]  /*1ae80*/  MUFU.EX2 R176, R176 ;  /* 0x000000b000b07308 */ /* 0x000fe20000000800 */
[----:B------:R-:W-:Y:S02]  /*1ae90*/  FMNMX.FTZ R2, R122, R13, !PT ;  /* 0x0000000d7a027209 */ /* 0x000fe40007810000 */
[----:B------:R-:W-:Y:S02]  /*1aea0*/  R2UR UR7, R3 ;  /* 0x00000000030772ca */ /* 0x000fe400000e0000 */
[----:B------:R-:W-:-:S03]  /*1aeb0*/  FMNMX.FTZ R2, R123, R2, !PT ;  /* 0x000000027b027209 */ /* 0x000fc60007810000 */
[----:B------:R-:W-:Y:S01]  /*1aec0*/  MUFU.EX2 R178, R178 ;  /* 0x000000b200b27308 */ /* 0x000fe20000000800 */
        /* <DEDUP_REMOVED lines=26> */
[C---:B------:R-:W-:Y:S01]  /*1b070*/  FADD.FTZ R2, -R3.reuse, R13 ;  /* 0x0000000d03027221 */ /* 0x040fe20000010100 */
[----:B------:R-:W-:-:S03]  /*1b080*/  FMUL.FTZ R133, R3, R0 ;  /* 0x0000000003857220 */ /* 0x000fc60000410000 */
[-C--:B------:R-:W-:Y:S01]  /*1b090*/  FMUL.FTZ R2, R2, R0.reuse ;  /* 0x0000000002027220 */ /* 0x080fe20000410000 */
[-CC-:B------:R-:W-:Y:S01]  /*1b0a0*/  FFMA.FTZ R189, R122, R0.reuse, -R133.reuse ;  /* 0x000000007abd7223 */ /* 0x180fe20000010885 */
[-CC-:B------:R-:W-:Y:S01]  /*1b0b0*/  FFMA.FTZ R13, R123, R0.reuse, -R133.reuse ;  /* 0x000000007b0d7223 */ /* 0x180fe20000010885 */
[-CC-:B------:R-:W-:Y:S01]  /*1b0c0*/  FFMA.FTZ R191, R126, R0.reuse, -R133.reuse ;  /* 0x000000007ebf7223 */ /* 0x180fe20000010885 */
[-CC-:B------:R-:W-:Y:S01]  /*1b0d0*/  FFMA.FTZ R122, R127, R0.reuse, -R133.reuse ;  /* 0x000000007f7a7223 */ /* 0x180fe20000010885 */
[-CC-:B------:R-:W-:Y:S01]  /*1b0e0*/  FFMA.FTZ R185, R130, R0.reuse, -R133.reuse ;  /* 0x0000000082b97223 */ /* 0x180fe20000010885 */
[----:B------:R-:W-:Y:S01]  /*1b0f0*/  MUFU.EX2 R2, R2 ;  /* 0x0000000200027308 */ /* 0x000fe20000000800 */
[-CC-:B------:R-:W-:Y:S01]  /*1b100*/  FFMA.FTZ R123, R131, R0.reuse, -R133.reuse ;  /* 0x00000000837b7223 */ /* 0x180fe20000010885 */
[----:B------:R-:W-:Y:S02]  /*1b110*/  @!P1 IMAD R131, R19, 0x8, R16 ;  /* 0x0000000813839824 */ /* 0x000fe400078e0210 */
[-CC-:B------:R-:W-:Y:S01]  /*1b120*/  FFMA.FTZ R187, R134, R0.reuse, -R133.reuse ;  /* 0x0000000086bb7223 */ /* 0x180fe20000010885 */
[-CC-:B------:R-:W-:Y:S01]  /*1b130*/  FFMA.FTZ R126, R135, R0.reuse, -R133.reuse ;  /* 0x00000000877e7223 */ /* 0x180fe20000010885 */
[----:B------:R-:W-:Y:S01]  /*1b140*/  FFMA.FTZ R181, R138, R0, -R133 ;  /* 0x000000008ab57223 */ /* 0x000fe20000010885 */
[----:B------:R-:W-:-:S02]  /*1b150*/  @!P1 VIADD R131, R131, 0x30840 ;  /* 0x0003084083839836 */ /* 0x000fc40000000000 */
[-CC-:B------:R-:W-:Y:S01]  /*1b160*/  FFMA.FTZ R127, R139, R0.reuse, -R133.reuse ;  /* 0x000000008b7f7223 */ /* 0x180fe20000010885 */
[----:B------:R-:W0:Y:S01]  /*1b170*/  MUFU.EX2 R189, R189 ;  /* 0x000000bd00bd7308 */ /* 0x000e220000000800 */
[-CC-:B------:R-:W-:Y:S01]  /*1b180*/  FFMA.FTZ R183, R142, R0.reuse, -R133.reuse ;  /* 0x000000008eb77223 */ /* 0x180fe20000010885 */
[-C--:B------:R-:W-:Y:S01]  /*1b190*/  FFMA.FTZ R130, R143, R0.reuse, -R133 ;  /* 0x000000008f827223 */ /* 0x080fe20000010885 */
[----:B------:R-:W-:Y:S01]  /*1b1a0*/  @!P1 PRMT R134, RZ, 0x654, R131 ;  /* 0x00000654ff869816 */ /* 0x000fe20000000083 */
        /* <DEDUP_REMOVED lines=9> */
[----:B------:R-:W-:-:S03]  /*1b240*/  FFMA.FTZ R166, R166, R0, -R133 ;  /* 0x00000000a6a67223 */ /* 0x000fc60000010885 */
[----:B------:R-:W-:Y:S01]  /*1b250*/  MUFU.EX2 R191, R191 ;  /* 0x000000bf00bf7308 */ /* 0x000fe20000000800 */
[----:B0-----:R-:W-:-:S07]  /*1b260*/  FFMA.FTZ R5, R2, R5, R189 ;  /* 0x0000000502057223 */ /* 0x001fce00000100bd */
[----:B------:R-:W-:Y:S01]  /*1b270*/  MUFU.EX2 R122, R122 ;  /* 0x0000007a007a7308 */ /* 0x000fe20000000800 */
[C---:B-1----:R-:W-:Y:S01]  /*1b280*/  FADD.FTZ R5, R13.reuse, R5 ;  /* 0x000000050d057221 */ /* 0x042fe20000010000 */
[----:B------:R-:W-:Y:S01]  /*1b290*/  F2FP.BF16.F32.PACK_AB R189, R13, R189 ;  /* 0x000000bd0dbd723e */ /* 0x000fe200000010ff */
[----:B------:R-:W-:Y:S01]  /*1b2a0*/  IMAD.MOV.U32 R13, RZ, RZ, R3 ;  /* 0x000000ffff0d7224 */ /* 0x000fe200078e0003 */
[----:B------:R-:W-:Y:S02]  /*1b2b0*/  WARPGROUP.DEPBAR.LE gsb0, 0x0 ;  /* 0x00008000000079c5 */ /* 0x000fe40000010000 */
[----:B------:R-:W-:Y:S01]  /*1b2c0*/  WARPGROUP.ARRIVE ;  /* 0x00000000000079c5 */ /* 0x000fe20000000000 */
[-CC-:B------:R-:W-:Y:S01]  /*1b2d0*/  FFMA.FTZ R175, R125, R0.reuse, -R11.reuse ;  /* 0x000000007daf7223 */ /* 0x180fe2000001080b */
[-CC-:B------:R-:W-:Y:S01]  /*1b2e0*/  FFMA.FTZ R173, R129, R0.reuse, -R11.reuse ;  /* 0x0000000081ad7223 */ /* 0x180fe2000001080b */
[----:B------:R-:W-:Y:S01]  /*1b2f0*/  MUFU.EX2 R185, R185 ;  /* 0x000000b900b97308 */ /* 0x000fe20000000800 */
[-CC-:B------:R-:W-:Y:S01]  /*1b300*/  FFMA.FTZ R129, R141, R0.reuse, -R11.reuse ;  /* 0x000000008d817223 */ /* 0x180fe2000001080b */
[-CC-:B------:R-:W-:Y:S01]  /*1b310*/  FFMA.FTZ R172, R152, R0.reuse, -R11.reuse ;  /* 0x0000000098ac7223 */ /* 0x180fe2000001080b */
[----:B------:R-:W-:Y:S01]  /*1b320*/  HGMMA.64x192x16.F32.BF16 R24, R168, gdesc[UR4].tnspB, R24, gsb0 ;  /* 0x42e00004a8187df0 */ /* 0x000fe20008001818 */
[-CC-:B------:R-:W-:Y:S01]  /*1b330*/  FFMA.FTZ R174, R156, R0.reuse, -R11.reuse ;  /* 0x000000009cae7223 */ /* 0x180fe2000001080b */
[-CC-:B------:R-:W-:Y:S01]  /*1b340*/  FFMA.FTZ R125, R157, R0.reuse, -R11.reuse ;  /* 0x000000009d7d7223 */ /* 0x180fe2000001080b */
[----:B------:R-:W-:-:S02]  /*1b350*/  FFMA.FTZ R11, R165, R0, -R11 ;  /* 0x00000000a50b7223 */ /* 0x000fc4000001080b */
[----:B------:R-:W0:Y:S08]  /*1b360*/  MUFU.EX2 R175, R175 ;  /* 0x000000af00af7308 */ /* 0x000e300000000800 */
[----:B------:R-:W1:Y:S08]  /*1b370*/  MUFU.EX2 R173, R173 ;  /* 0x000000ad00ad7308 */ /* 0x000e700000000800 */
[----:B------:R-:W-:Y:S01]  /*1b380*/  MUFU.EX2 R123, R123 ;  /* 0x0000007b007b7308 */ /* 0x000fe20000000800 */
[C---:B0-----:R-:W-:Y:S01]  /*1b390*/  FADD.FTZ R6, R175.reuse, R6 ;  /* 0x00000006af067221 */ /* 0x041fe20000010000 */
[----:B------:R-:W-:-:S03]  /*1b3a0*/  F2FP.BF16.F32.PACK_AB R190, R175, R190 ;  /* 0x000000beafbe723e */ /* 0x000fc600000010ff */
[----:B------:R-:W-:Y:S01]  /*1b3b0*/  FADD.FTZ R135, R184, R6 ;  /* 0x00000006b8877221 */ /* 0x000fe20000010000 */
[----:B------:R-:W-:Y:S02]  /*1b3c0*/  FFMA.FTZ R6, R154, R0, -R133 ;  /* 0x000000009a067223 */ /* 0x000fe40000010885 */
[----:B------:R-:W-:Y:S01]  /*1b3d0*/  MUFU.EX2 R187, R187 ;  /* 0x000000bb00bb7308 */ /* 0x000fe20000000800 */
[C---:B-1----:R-:W-:Y:S01]  /*1b3e0*/  FADD.FTZ R135, R173.reuse, R135 ;  /* 0x00000087ad877221 */ /* 0x042fe20000010000 */
[----:B------:R-:W-:-:S03]  /*1b3f0*/  F2FP.BF16.F32.PACK_AB R184, R173, R184 ;  /* 0x000000b8adb8723e */ /* 0x000fc600000010ff */
[----:B------:R-:W-:Y:S01]  /*1b400*/  FADD.FTZ R135, R186, R135 ;  /* 0x00000087ba877221 */ /* 0x000fe20000010000 */
[C---:B------:R-:W-:Y:S02]  /*1b410*/  F2FP.BF16.F32.PACK_AB R186, R12.reuse, R186 ;  /* 0x000000ba0cba723e */ /* 0x040fe400000010ff */
[----:B------:R-:W-:Y:S01]  /*1b420*/  MUFU.EX2 R126, R126 ;  /* 0x0000007e007e7308 */ /* 0x000fe20000000800 */
[----:B------:R-:W-:Y:S01]  /*1b430*/  FADD.FTZ R135, R12, R135 ;  /* 0x000000870c877221 */ /* 0x000fe20000010000 */
[----:B------:R-:W-:-:S03]  /*1b440*/  IMAD.MOV.U32 R12, RZ, RZ, R4 ;  /* 0x000000ffff0c7224 */ /* 0x000fc600078e0004 */
[----:B------:R-:W-:Y:S01]  /*1b450*/  FADD.FTZ R135, R180, R135 ;  /* 0x00000087b4877221 */ /* 0x000fe20000010000 */
[C---:B------:R-:W-:Y:S02]  /*1b460*/  F2FP.BF16.F32.PACK_AB R180, R120.reuse, R180 ;  /* 0x000000b478b4723e */ /* 0x040fe400000010ff */
[----:B------:R-:W-:Y:S01]  /*1b470*/  MUFU.EX2 R181, R181 ;  /* 0x000000b500b57308 */ /* 0x000fe20000000800 */
[----:B------:R-:W-:-:S04]  /*1b480*/  FADD.FTZ R135, R120, R135 ;  /* 0x0000008778877221 */ /* 0x000fc80000010000 */
[----:B------:R-:W-:-:S03]  /*1b490*/  FADD.FTZ R135, R182, R135 ;  /* 0x00000087b6877221 */ /* 0x000fc60000010000 */
[----:B------:R-:W-:Y:S08]  /*1b4a0*/  MUFU.EX2 R127, R127 ;  /* 0x0000007f007f7308 */ /* 0x000ff00000000800 */
[----:B------:R-:W-:Y:S08]  /*1b4b0*/  MUFU.EX2 R183, R183 ;  /* 0x000000b700b77308 */ /* 0x000ff00000000800 */
[----:B------:R-:W0:Y:S08]  /*1b4c0*/  MUFU.EX2 R129, R129 ;  /* 0x0000008100817308 */ /* 0x000e300000000800 */
[----:B------:R-:W-:Y:S08]  /*1b4d0*/  MUFU.EX2 R130, R130 ;  /* 0x0000008200827308 */ /* 0x000ff00000000800 */
[----:B------:R-:W-:Y:S01]  /*1b4e0*/  MUFU.EX2 R177, R177 ;  /* 0x000000b100b17308 */ /* 0x000fe20000000800 */
[C---:B0-----:R-:W-:Y:S01]  /*1b4f0*/  FADD.FTZ R135, R129.reuse, R135 ;  /* 0x0000008781877221 */ /* 0x041fe20000010000 */
[----:B------:R-:W-:-:S03]  /*1b500*/  F2FP.BF16.F32.PACK_AB R182, R129, R182 ;  /* 0x000000b681b6723e */ /* 0x000fc600000010ff */
[----:B------:R-:W-:Y:S01]  /*1b510*/  FADD.FTZ R135, R176, R135 ;  /* 0x00000087b0877221 */ /* 0x000fe20000010000 */
[C---:B------:R-:W-:Y:S02]  /*1b520*/  F2FP.BF16.F32.PACK_AB R176, R20.reuse, R176 ;  /* 0x000000b014b0723e */ /* 0x040fe400000010ff */
[----:B------:R-:W-:Y:S01]  /*1b530*/  MUFU.EX2 R131, R147 ;  /* 0x0000009300837308 */ /* 0x000fe20000000800 */
[----:B------:R-:W-:-:S04]  /*1b540*/  FADD.FTZ R135, R20, R135 ;  /* 0x0000008714877221 */ /* 0x000fc80000010000 */
[----:B------:R-:W-:Y:S01]  /*1b550*/  FADD.FTZ R135, R178, R135 ;  /* 0x00000087b2877221 */ /* 0x000fe20000010000 */
[C---:B------:R-:W-:Y:S02]  /*1b560*/  F2FP.BF16.F32.PACK_AB R178, R121.reuse, R178 ;  /* 0x000000b279b2723e */ /* 0x040fe400000010ff */
[----:B------:R-:W-:Y:S01]  /*1b570*/  MUFU.EX2 R179, R179 ;  /* 0x000000b300b37308 */ /* 0x000fe20000000800 */
[----:B------:R-:W-:-:S07]  /*1b580*/  FADD.FTZ R135, R121, R135 ;  /* 0x0000008779877221 */ /* 0x000fce0000010000 */
[----:B------:R-:W0:Y:S08]  /*1b590*/  MUFU.EX2 R172, R172 ;  /* 0x000000ac00ac7308 */ /* 0x000e300000000800 */
[----:B------:R-:W-:Y:S08]  /*1b5a0*/  MUFU.EX2 R6, R6 ;  /* 0x0000000600067308 */ /* 0x000ff00000000800 */
[----:B------:R-:W1:Y:S01]  /*1b5b0*/  MUFU.EX2 R174, R174 ;  /* 0x000000ae00ae7308 */ /* 0x000e620000000800 */
[----:B0-----:R-:W-:Y:S01]  /*1b5c0*/  FADD.FTZ R135, R172, R135 ;  /* 0x00000087ac877221 */ /* 0x001fe20000010000 */
[----:B------:R-:W-:-:S03]  /*1b5d0*/  F2FP.BF16.F32.PACK_AB R172, R124, R172 ;  /* 0x000000ac7cac723e */ /* 0x000fc600000010ff */
[----:B------:R-:W-:-:S03]  /*1b5e0*/  FADD.FTZ R135, R124, R135 ;  /* 0x000000877c877221 */ /* 0x000fc60000010000 */
        /* <DEDUP_REMOVED lines=8> */
[----:B------:R-:W-:Y:S01]  /*1b670*/  MUFU.EX2 R163, R163 ;  /* 0x000000a300a37308 */ /* 0x000fe20000000800 */
[----:B------:R-:W-:-:S07]  /*1b680*/  FADD.FTZ R135, R128, R135 ;  /* 0x0000008780877221 */ /* 0x000fce0000010000 */
[----:B------:R-:W-:Y:S08]  /*1b690*/  MUFU.EX2 R166, R166 ;  /* 0x000000a600a67308 */ /* 0x000ff00000000800 */
[----:B------:R-:W0:Y:S01]  /*1b6a0*/  MUFU.EX2 R11, R11 ;  /* 0x0000000b000b7308 */ /* 0x000e220000000800 */
[----:B------:R-:W-:Y:S02]  /*1b6b0*/  WARPGROUP.DEPBAR.LE gsb0, 0x0 ;  /* 0x00008000000079c5 */ /* 0x000fe40000010000 */
[----:B------:R1:W-:Y:S01]  /*1b6c0*/  @!P1 SYNCS.ARRIVE.TRANS64.RED.A1T0 RZ, [R134+URZ], RZ ;  /* 0x000000ff86ff99a7 */ /* 0x0003e2000810043f */
[----:B------:R-:W-:-:S02]  /*1b6d0*/  F2FP.BF16.F32.PACK_AB R168, R128, R10 ;  /* 0x0000000a80a8723e */ /* 0x000fc400000010ff */
[----:B0-----:R-:W-:Y:S02]  /*1b6e0*/  F2FP.BF16.F32.PACK_AB R170, R11, R132 ;  /* 0x000000840baa723e */ /* 0x001fe400000010ff */
[----:B------:R-:W-:Y:S01]  /*1b6f0*/  F2FP.BF16.F32.PACK_AB R169, R163, R162 ;  /* 0x000000a2a3a9723e */ /* 0x000fe200000010ff */
[----:B-1----:R-:W-:Y:S01]  /*1b700*/  FADD.FTZ R134, R191, R5 ;  /* 0x00000005bf867221 */ /* 0x002fe20000010000 */
[----:B------:R0:W-:Y:S01]  /*1b710*/  @!P1 SYNCS.ARRIVE.TRANS64.RED.A1T0 RZ, [R15+URZ], RZ ;  /* 0x000000ff0fff99a7 */ /* 0x0001e2000810043f */
[----:B------:R-:W-:Y:S01]  /*1b720*/  MUFU.EX2 R5, R151 ;  /* 0x0000009700057308 */ /* 0x000fe20000000800 */
[C---:B------:R-:W-:Y:S01]  /*1b730*/  F2FP.BF16.F32.PACK_AB R191, R122.reuse, R191 ;  /* 0x000000bf7abf723e */ /* 0x040fe200000010ff */
[----:B------:R-:W-:-:S04]  /*1b740*/  FADD.FTZ R134, R122, R134 ;  /* 0x000000867a867221 */ /* 0x000fc80000010000 */
[----:B------:R-:W-:Y:S01]  /*1b750*/  FADD.FTZ R134, R185, R134 ;  /* 0x00000086b9867221 */ /* 0x000fe20000010000 */
[-CC-:B0-----:R-:W-:Y:S01]  /*1b760*/  FFMA.FTZ R15, R155, R0.reuse, -R133.reuse ;  /* 0x000000009b0f7223 */ /* 0x181fe20000010885 */
[----:B------:R-:W-:Y:S01]  /*1b770*/  FFMA.FTZ R133, R167, R0, -R133 ;  /* 0x00000000a7857223 */ /* 0x000fe20000010885 */
[C---:B------:R-:W-:Y:S01]  /*1b780*/  F2FP.BF16.F32.PACK_AB R185, R123.reuse, R185 ;  /* 0x000000b97bb9723e */ /* 0x040fe200000010ff */
[----:B------:R-:W-:-:S03]  /*1b790*/  FADD.FTZ R134, R123, R134 ;  /* 0x000000867b867221 */ /* 0x000fc60000010000 */
[----:B------:R-:W0:Y:S01]  /*1b7a0*/  MUFU.EX2 R15, R15 ;  /* 0x0000000f000f7308 */ /* 0x000e220000000800 */
[----:B------:R-:W-:Y:S01]  /*1b7b0*/  FADD.FTZ R134, R187, R134 ;  /* 0x00000086bb867221 */ /* 0x000fe20000010000 */
[----:B------:R-:W-:-:S03]  /*1b7c0*/  F2FP.BF16.F32.PACK_AB R187, R126, R187 ;  /* 0x000000bb7ebb723e */ /* 0x000fc600000010ff */
[----:B------:R-:W-:-:S03]  /*1b7d0*/  FADD.FTZ R134, R126, R134 ;  /* 0x000000867e867221 */ /* 0x000fc60000010000 */
[----:B------:R-:W1:Y:S01]  /*1b7e0*/  MUFU.EX2 R133, R133 ;  /* 0x0000008500857308 */ /* 0x000e620000000800 */
[----:B------:R-:W-:Y:S01]  /*1b7f0*/  FADD.FTZ R134, R181, R134 ;  /* 0x00000086b5867221 */ /* 0x000fe20000010000 */
[----:B------:R-:W-:-:S03]  /*1b800*/  F2FP.BF16.F32.PACK_AB R181, R127, R181 ;  /* 0x000000b57fb5723e */ /* 0x000fc600000010ff */
[----:B------:R-:W-:-:S04]  /*1b810*/  FADD.FTZ R134, R127, R134 ;  /* 0x000000867f867221 */ /* 0x000fc80000010000 */
[----:B------:R-:W-:Y:S01]  /*1b820*/  FADD.FTZ R134, R183, R134 ;  /* 0x00000086b7867221 */ /* 0x000fe20000010000 */
[----:B0-----:R-:W-:Y:S02]  /*1b830*/  F2FP.BF16.F32.PACK_AB R173, R15, R6 ;  /* 0x000000060fad723e */ /* 0x001fe400000010ff */
[C---:B------:R-:W-:Y:S01]  /*1b840*/  F2FP.BF16.F32.PACK_AB R183, R130.reuse, R183 ;  /* 0x000000b782b7723e */ /* 0x040fe200000010ff */
[----:B------:R-:W-:-:S04]  /*1b850*/  FADD.FTZ R134, R130, R134 ;  /* 0x0000008682867221 */ /* 0x000fc80000010000 */
[----:B------:R-:W-:Y:S01]  /*1b860*/  FADD.FTZ R134, R177, R134 ;  /* 0x00000086b1867221 */ /* 0x000fe20000010000 */
[----:B------:R-:W-:Y:S02]  /*1b870*/  F2FP.BF16.F32.PACK_AB R177, R131, R177 ;  /* 0x000000b183b1723e */ /* 0x000fe400000010ff */
[----:B-1----:R-:W-:Y:S01]  /*1b880*/  F2FP.BF16.F32.PACK_AB R171, R133, R166 ;  /* 0x000000a685ab723e */ /* 0x002fe200000010ff */
[----:B------:R-:W-:-:S04]  /*1b890*/  FADD.FTZ R134, R131, R134 ;  /* 0x0000008683867221 */ /* 0x000fc80000010000 */
[----:B------:R-:W-:Y:S01]  /*1b8a0*/  FADD.FTZ R134, R179, R134 ;  /* 0x00000086b3867221 */ /* 0x000fe20000010000 */
[----:B------:R-:W-:-:S03]  /*1b8b0*/  F2FP.BF16.F32.PACK_AB R179, R5, R179 ;  /* 0x000000b305b3723e */ /* 0x000fc600000010ff */
[----:B------:R-:W-:-:S04]  /*1b8c0*/  FADD.FTZ R134, R5, R134 ;  /* 0x0000008605867221 */ /* 0x000fc80000010000 */
[----:B------:R-:W-:-:S04]  /*1b8d0*/  FADD.FTZ R134, R6, R134 ;  /* 0x0000008606867221 */ /* 0x000fc80000010000 */
[----:B------:R-:W-:-:S04]  /*1b8e0*/  FADD.FTZ R134, R15, R134 ;  /* 0x000000860f867221 */ /* 0x000fc80000010000 */
[----:B------:R-:W-:-:S04]  /*1b8f0*/  FADD.FTZ R134, R21, R134 ;  /* 0x0000008615867221 */ /* 0x000fc80000010000 */
[C---:B------:R-:W-:Y:S01]  /*1b900*/  FADD.FTZ R5, R175.reuse, R134 ;  /* 0x00000086af057221 */ /* 0x040fe20000010000 */
[----:B------:R-:W-:-:S03]  /*1b910*/  F2FP.BF16.F32.PACK_AB R175, R175, R21 ;  /* 0x00000015afaf723e */ /* 0x000fc600000010ff */
[----:B------:R-:W-:-:S04]  /*1b920*/  FADD.FTZ R6, R162, R5 ;  /* 0x00000005a2067221 */ /* 0x000fc80000010000 */
[----:B------:R-:W-:Y:S01]  /*1b930*/  FADD.FTZ R5, R163, R6 ;  /* 0x00000006a3057221 */ /* 0x000fe20000010000 */
[----:B------:R-:W-:-:S03]  /*1b940*/  FADD.FTZ R6, R132, R135 ;  /* 0x0000008784067221 */ /* 0x000fc60000010000 */
[----:B------:R-:W-:Y:S01]  /*1b950*/  FADD.FTZ R10, R166, R5 ;  /* 0x00000005a60a7221 */ /* 0x000fe20000010000 */
[----:B------:R-:W-:Y:S01]  /*1b960*/  FADD.FTZ R6, R11, R6 ;  /* 0x000000060b067221 */ /* 0x000fe20000010000 */
[----:B------:R-:W-:Y:S02]  /*1b970*/  IMAD.MOV.U32 R11, RZ, RZ, R194 ;  /* 0x000000ffff0b7224 */ /* 0x000fe400078e00c2 */
[----:B------:R-:W-:Y:S01]  /*1b980*/  FADD.FTZ R5, R133, R10 ;  /* 0x0000000a85057221 */ /* 0x000fe20000010000 */
[----:B------:R-:W-:Y:S01]  /*1b990*/  IMAD.MOV.U32 R10, RZ, RZ, R19 ;  /* 0x000000ffff0a7224 */ /* 0x000fe200078e0013 */
[----:B------:R-:W-:Y:S06]  /*1b9a0*/  @P2 BRA `(.L_x_1711) ;  /* 0xffffffdc00c82947 */ /* 0x000fec000383ffff */
[----:B------:R-:W-:Y:S05]  /*1b9b0*/  BSYNC B1 ;  /* 0x0000000000017941 */ /* 0x000fea0003800000 */
.L_x_1700:
[----:B------:R-:W-:Y:S05]  /*1b9c0*/  BSYNC B0 ;  /* 0x0000000000007941 */ /* 0x000fea0003800000 */
.L_x_1699:
[----:B------:R-:W-:Y:S01]  /*1b9d0*/  ISETP.GE.AND P2, PT, R7, R214, PT ;  /* 0x000000d60700720c */ /* 0x000fe20003f46270 */
[----:B------:R-:W-:-:S12]  /*1b9e0*/  BSSY B0, `(.L_x_1712) ;  /* 0x0000342000007945 */ /* 0x000fd80003800000 */
[----:B------:R-:W-:Y:S05]  /*1b9f0*/  @!P2 BRA `(.L_x_1713) ;  /* 0x000000340000a947 */ /* 0x000fea0003800000 */
[----:B------:R-:W-:Y:S02]  /*1ba00*/  IMAD.MOV.U32 R13, RZ, RZ, R3 ;  /* 0x000000ffff0d7224 */ /* 0x000fe400078e0003 */
[----:B------:R-:W-:Y:S02]  /*1ba10*/  IMAD.MOV.U32 R12, RZ, RZ, R4 ;  /* 0x000000ffff0c7224 */ /* 0x000fe400078e0004 */
[----:B------:R-:W-:Y:S02]  /*1ba20*/  IMAD.MOV.U32 R11, RZ, RZ, R194 ;  /* 0x000000ffff0b7224 */ /* 0x000fe400078e00c2 */
[----:B------:R-:W-:-:S07]  /*1ba30*/  IMAD.MOV.U32 R10, RZ, RZ, R19 ;  /* 0x000000ffff0a7224 */ /* 0x000fce00078e0013 */
.L_x_1732:
        /* <DEDUP_REMOVED lines=8> */
.L_x_1714:
[----:B------:R-:W-:Y:S01]  /*1bac0*/  IMAD R4, R19, 0x8, R16 ;  /* 0x0000000813047824 */ /* 0x000fe200078e0210 */
[----:B------:R-:W-:-:S04]  /*1bad0*/  SHF.L.U32 R15, R194, 0x1f, RZ ;  /* 0x0000001fc20f7819 */ /* 0x000fc800000006ff */
[----:B------:R0:W1:Y:S01]  /*1bae0*/  SYNCS.PHASECHK.TRANS64.TRYWAIT P2, [R4+URZ+0x30830], R15 ;  /* 0x0308300f040075a7 */ /* 0x000062000804017f */
[----:B------:R-:W-:Y:S05]  /*1baf0*/  @!P0 BRA `(.L_x_1715) ;  /* 0x0000000000048947 */ /* 0x000fea0003800000 */
[----:B------:R-:W-:Y:S01]  /*1bb00*/  BPT.TRAP 0x1 ;  /* 0x000000040000795c */ /* 0x000fe20000300000 */
.L_x_1715:
[----:B------:R-:W-:Y:S01]  /*1bb10*/  IMAD R3, R19, 0x900, R8 ;  /* 0x0000090013037824 */ /* 0x000fe200078e0208 */
[----:B------:R-:W-:Y:S03]  /*1bb20*/  BSSY B1, `(.L_x_1716) ;  /* 0x0000006000017945 */ /* 0x000fe60003800000 */
[C---:B------:R-:W-:Y:S02]  /*1bb30*/  VIADD R20, R3.reuse, 0x2 ;  /* 0x0000000203147836 */ /* 0x040fe40000000000 */
[----:B------:R-:W-:Y:S01]  /*1bb40*/  VIADD R120, R3, 0x4 ;  /* 0x0000000403787836 */ /* 0x000fe20000000000 */
[----:B-1----:R-:W-:Y:S06]  /*1bb50*/  @P2 BRA `(.L_x_1717) ;  /* 0x0000000000082947 */ /* 0x002fec0003800000 */
[----:B------:R-:W1:Y:S02]  /*1bb60*/  SYNCS.PHASECHK.TRANS64.TRYWAIT P2, [R4+URZ+0x30830], R15 ;  /* 0x0308300f040075a7 */ /* 0x000e64000804017f */
[----:B-1----:R-:W-:Y:S05]  /*1bb70*/  @!P2 BRA `(.L_x_1718) ;  /* 0x000001200038a947 */ /* 0x002fea0003800000 */
.L_x_1717:
[----:B------:R-:W-:Y:S05]  /*1bb80*/  BSYNC B1 ;  /* 0x0000000000017941 */ /* 0x000fea0003800000 */
.L_x_1716:
[----:B------:R-:W-:Y:S01]  /*1bb90*/  IMAD.MOV.U32 R14, RZ, RZ, R3 ;  /* 0x000000ffff0e7224 */ /* 0x000fe200078e0003 */
[----:B------:R2:W-:Y:S04]  /*1bba0*/  STL.64 [R1+0x80], R10 ;  /* 0x0000800a01007387 */ /* 0x0005e80000100a00 */
[----:B------:R-:W-:Y:S01]  /*1bbb0*/  R2UR UR54, R14 ;  /* 0x000000000e3672ca */ /* 0x000fe200000e0000 */
[C---:B------:R-:W-:Y:S01]  /*1bbc0*/  VIADD R14, R3.reuse, 0x6 ;  /* 0x00000006030e7836 */ /* 0x040fe20000000000 */
[----:B------:R-:W-:Y:S01]  /*1bbd0*/  R2UR UR50, R20 ;  /* 0x00000000143272ca */ /* 0x000fe200000e0000 */
[----:B------:R-:W-:-:S03]  /*1bbe0*/  VIADD R20, R3, 0x300 ;  /* 0x0000030003147836 */ /* 0x000fc60000000000 */
[----:B------:R-:W-:Y:S01]  /*1bbf0*/  R2UR UR30, R14 ;  /* 0x000000000e1e72ca */ /* 0x000fe200000e0000 */
[C---:B------:R-:W-:Y:S01]  /*1bc00*/  VIADD R14, R3.reuse, 0x302 ;  /* 0x00000302030e7836 */ /* 0x040fe20000000000 */
[----:B------:R-:W-:Y:S01]  /*1bc10*/  R2UR UR34, R120 ;  /* 0x00000000782272ca */ /* 0x000fe200000e0000 */
[C---:B------:R-:W-:Y:S01]  /*1bc20*/  VIADD R120, R3.reuse, 0x304 ;  /* 0x0000030403787836 */ /* 0x040fe20000000000 */
[----:B------:R-:W-:Y:S01]  /*1bc30*/  R2UR UR26, R20 ;  /* 0x00000000141a72ca */ /* 0x000fe200000e0000 */
[C---:B------:R-:W-:Y:S01]  /*1bc40*/  VIADD R20, R3.reuse, 0x306 ;  /* 0x0000030603147836 */ /* 0x040fe20000000000 */
[----:B------:R-:W-:Y:S01]  /*1bc50*/  R2UR UR22, R14 ;  /* 0x000000000e1672ca */ /* 0x000fe200000e0000 */
[----:B------:R-:W-:Y:S01]  /*1bc60*/  VIADD R14, R3, 0x600 ;  /* 0x00000600030e7836 */ /* 0x000fe20000000000 */
[----:B--2---:R-:W2:Y:S01]  /*1bc70*/  LDL.64 R10, [R1+0x28] ;  /* 0x00002800010a7983 */ /* 0x004ea20000100a00 */
[----:B------:R-:W-:Y:S01]  /*1bc80*/  R2UR UR18, R120 ;  /* 0x00000000781272ca */ /* 0x000fe200000e0000 */
[-C--:B------:R-:W-:Y:S01]  /*1bc90*/  FMUL.FTZ R26, R26, R2.reuse ;  /* 0x000000021a1a7220 */ /* 0x080fe20000410000 */
[----:B------:R-:W-:Y:S01]  /*1bca0*/  R2UR UR14, R20 ;  /* 0x00000000140e72ca */ /* 0x000fe200000e0000 */
[----:B------:R3:W-:Y:S01]  /*1bcb0*/  STL.64 [R1+0x78], R6 ;  /* 0x0000780601007387 */ /* 0x0007e20000100a00 */
[----:B------:R-:W-:Y:S01]  /*1bcc0*/  R2UR UR10, R14 ;  /* 0x000000000e0a72ca */ /* 0x000fe200000e0000 */
        /* <DEDUP_REMOVED lines=47> */
[----:B------:R-:W-:-:S02]  /*1bfc0*/  VIADD R14, R3, 0x602 ;  /* 0x00000602030e7836 */ /* 0x000fc40000000000 */
[-C--:B------:R-:W-:Y:S01]  /*1bfd0*/  FMUL.FTZ R118, R118, R2.reuse ;  /* 0x0000000276767220 */ /* 0x080fe20000410000 */
[----:B------:R-:W-:Y:S02]  /*1bfe0*/  VIADD R20, R3, 0x604 ;  /* 0x0000060403147836 */ /* 0x000fe40000000000 */
[----:B------:R-:W-:Y:S01]  /*1bff0*/  FMUL.FTZ R119, R119, R2 ;  /* 0x0000000277777220 */ /* 0x000fe20000410000 */
[----:B------:R-:W-:Y:S01]  /*1c000*/  VIADD R120, R3, 0x606 ;  /* 0x0000060603787836 */ /* 0x000fe20000000000 */
[----:B01----:R-:W4:Y:S01]  /*1c010*/  LDL.64 R4, [R1+0x18] ;  /* 0x0000180001047983 */ /* 0x003f220000100a00 */
[----:B------:R-:W-:Y:S02]  /*1c020*/  IMAD.MOV.U32 R15, RZ, RZ, 0x40000040 ;  /* 0x40000040ff0f7424 */ /* 0x000fe400078e00ff */
[-C--:B------:R-:W-:Y:S01]  /*1c030*/  FMUL.FTZ R24, R24, R9.reuse ;  /* 0x0000000918187220 */ /* 0x080fe20000410000 */
[----:B------:R-:W-:Y:S01]  /*1c040*/  IMAD.MOV.U32 R121, RZ, RZ, 0x40000040 ;  /* 0x40000040ff797424 */ /* 0x000fe200078e00ff */
[----:B------:R-:W2:Y:S01]  /*1c050*/  LDL.64 R2, [R1+0x30] ;  /* 0x0000300001027983 */ /* 0x000ea20000100a00 */
[----:B------:R-:W-:Y:S01]  /*1c060*/  IMAD.MOV.U32 R21, RZ, RZ, 0x40000040 ;  /* 0x40000040ff157424 */ /* 0x000fe200078e00ff */
[----:B------:R-:W-:Y:S01]  /*1c070*/  R2UR UR55, R15 ;  /* 0x000000000f3772ca */ /* 0x000fe200000e0000 */
[-C--:B------:R-:W-:Y:S01]  /*1c080*/  FMUL.FTZ R25, R25, R9.reuse ;  /* 0x0000000919197220 */ /* 0x080fe20000410000 */
[C---:B------:R-:W-:Y:S01]  /*1c090*/  R2UR UR35, R121.reuse ;  /* 0x00000000792372ca */ /* 0x040fe200000e0000 */
        /* <DEDUP_REMOVED lines=8> */
[C---:B------:R-:W-:Y:S01]  /*1c120*/  R2UR UR51, R21.reuse ;  /* 0x00000000153372ca */ /* 0x040fe200000e0000 */
[-C--:B------:R-:W-:Y:S01]  /*1c130*/  FMUL.FTZ R36, R36, R9.reuse ;  /* 0x0000000924247220 */ /* 0x080fe20000410000 */
[----:B------:R-:W-:Y:S01]  /*1c140*/  R2UR UR27, R21 ;  /* 0x00000000151b72ca */ /* 0x000fe200000e0000 */
[-C--:B------:R-:W-:Y:S01]  /*1c150*/  FMUL.FTZ R37, R37, R9.reuse ;  /* 0x0000000925257220 */ /* 0x080fe20000410000 */
[----:B------:R-:W-:Y:S01]  /*1c160*/  R2UR UR15, R21 ;  /* 0x00000000150f72ca */ /* 0x000fe200000e0000 */
[----:B------:R-:W-:Y:S01]  /*1c170*/  HGMMA.64x96x16.F32.BF16 R120, gdesc[UR52], RZ, !UPT, gsb0 ;  /* 0x01600000347879f0 */ /* 0x000fe2000c0018ff */
[----:B------:R-:W-:Y:S01]  /*1c180*/  R2UR UR42, R20 ;  /* 0x00000000142a72ca */ /* 0x000fe200000e0000 */
[-C--:B------:R-:W-:Y:S01]  /*1c190*/  FMUL.FTZ R40, R40, R9.reuse ;  /* 0x0000000928287220 */ /* 0x080fe20000410000 */
[----:B------:R-:W-:Y:S01]  /*1c1a0*/  R2UR UR31, R15 ;  /* 0x000000000f1f72ca */ /* 0x000fe200000e0000 */
[-C--:B------:R-:W-:Y:S01]  /*1c1b0*/  FMUL.FTZ R41, R41, R9.reuse ;  /* 0x0000000929297220 */ /* 0x080fe20000410000 */
[C---:B------:R-:W-:Y:S01]  /*1c1c0*/  R2UR UR23, R15.reuse ;  /* 0x000000000f1772ca */ /* 0x040fe200000e0000 */
[-C--:B------:R-:W-:Y:S01]  /*1c1d0*/  FMUL.FTZ R44, R44, R9.reuse ;  /* 0x000000092c2c7220 */ /* 0x080fe20000410000 */
        /* <DEDUP_REMOVED lines=40> */
[----:B------:R-:W-:Y:S01]  /*1c460*/  HGMMA.64x96x16.F32.BF16 R120, gdesc[UR48], R120, gsb0 ;  /* 0x01600000307879f0 */ /* 0x000fe20008001878 */
[----:B------:R-:W-:Y:S02]  /*1c470*/  R2UR UR43, R21 ;  /* 0x00000000152b72ca */ /* 0x000fe400000e0000 */
[----:B------:R-:W4:Y:S01]  /*1c480*/  LDL.64 R20, [R1+0x10] ;  /* 0x0000100001147983 */ /* 0x000f220000100a00 */
        /* <DEDUP_REMOVED lines=17> */
[----:B------:R-:W-:Y:S01]  /*1c5a0*/  UMOV UR4, UR56 ;  /* 0x0000003800047c82 */ /* 0x000fe20008000000 */
[----:B------:R-:W-:-:S02]  /*1c5b0*/  UMOV UR5, UR57 ;  /* 0x0000003900057c82 */ /* 0x000fc40008000000 */
[----:B------:R0:W5:Y:S01]  /*1c5c0*/  LDL.LU R5, [R1+0x70] ;  /* 0x0000700001057983 */ /* 0x0001620000300800 */
[----:B------:R-:W-:Y:S02]  /*1c5d0*/  WARPGROUP.DEPBAR.LE gsb0, 0x0 ;  /* 0x00008000000079c5 */ /* 0x000fe40000010000 */
[----:B------:R-:W-:-:S06]  /*1c5e0*/  WARPGROUP.ARRIVE ;  /* 0x00000000000079c5 */ /* 0x000fcc0000000000 */
[----:B------:R-:W-:Y:S03]  /*1c5f0*/  HGMMA.64x96x16.F32.BF16 R120, gdesc[UR28], R120, gsb0 ;  /* 0x016000001c7879f0 */ /* 0x000fe60008001878 */
[----:B------:R-:W-:Y:S02]  /*1c600*/  WARPGROUP.DEPBAR.LE gsb0, 0x0 ;  /* 0x00008000000079c5 */ /* 0x000fe40000010000 */
[----:B------:R-:W-:-:S06]  /*1c610*/  WARPGROUP.ARRIVE ;  /* 0x00000000000079c5 */ /* 0x000fcc0000000000 */
[----:B------:R-:W-:Y:S01]  /*1c620*/  HGMMA.64x96x16.F32.BF16 R120, gdesc[UR24], R120, gsb0 ;  /* 0x01600000187879f0 */ /* 0x000fe20008001878 */
[----:B------:R-:W-:Y:S02]  /*1c630*/  R2UR UR16, R20 ;  /* 0x00000000141072ca */ /* 0x000fe400000e0000 */
[----:B------:R-:W-:Y:S01]  /*1c640*/  R2UR UR17, R21 ;  /* 0x00000000151172ca */ /* 0x000fe200000e0000 */
        /* <DEDUP_REMOVED lines=28> */
.L_x_1719:
[----:B-----5:R-:W-:Y:S01]  /*1c810*/  SHF.L.U32 R2, R11, 0x1f, RZ ;  /* 0x0000001f0b027819 */ /* 0x020fe200000006ff */
[----:B------:R-:W-:-:S04]  /*1c820*/  IMAD R14, R10, 0x8, R16 ;  /* 0x000000080a0e7824 */ /* 0x000fc800078e0210 */
[----:B------:R0:W1:Y:S01]  /*1c830*/  SYNCS.PHASECHK.TRANS64.TRYWAIT P2, [R14+URZ+0x30850], R2 ;  /* 0x030850020e0075a7 */ /* 0x000062000804017f */
[----:B------:R-:W-:Y:S05]  /*1c840*/  @!P0 BRA `(.L_x_1720) ;  /* 0x0000000000048947 */ /* 0x000fea0003800000 */
[----:B------:R-:W-:Y:S01]  /*1c850*/  BPT.TRAP 0x1 ;  /* 0x000000040000795c */ /* 0x000fe20000300000 */
.L_x_1720:
[----:B------:R-:W-:Y:S04]  /*1c860*/  BSSY B1, `(.L_x_1721) ;  /* 0x0000004000017945 */ /* 0x000fe80003800000 */
[----:B-1----:R-:W-:Y:S05]  /*1c870*/  @P2 BRA `(.L_x_1722) ;  /* 0x0000000000082947 */ /* 0x002fea0003800000 */
[----:B------:R-:W1:Y:S02]  /*1c880*/  SYNCS.PHASECHK.TRANS64.TRYWAIT P2, [R14+URZ+0x30850], R2 ;  /* 0x030850020e0075a7 */ /* 0x000e64000804017f */
[----:B-1----:R-:W-:Y:S05]  /*1c890*/  @!P2 BRA `(.L_x_1723) ;  /* 0x000001140004a947 */ /* 0x002fea0003800000 */
.L_x_1722:
[----:B------:R-:W-:Y:S05]  /*1c8a0*/  BSYNC B1 ;  /* 0x0000000000017941 */ /* 0x000fea0003800000 */
.L_x_1721:
[----:B01----:R-:W-:Y:S01]  /*1c8b0*/  VIADD R2, R16, 0x400 ;  /* 0x0000040010027836 */ /* 0x003fe20000000000 */
[----:B------:R-:W-:Y:S01]  /*1c8c0*/  WARPGROUP.ARRIVE ;  /* 0x00000000000079c5 */ /* 0x000fe20000000000 */
[----:B------:R-:W-:Y:S01]  /*1c8d0*/  IMAD.MOV.U32 R3, RZ, RZ, 0x40000040 ;  /* 0x40000040ff037424 */ /* 0x000fe200078e00ff */
[----:B------:R-:W0:Y:S01]  /*1c8e0*/  LDC R4, c[0x0][0x448] ;  /* 0x00011200ff047b82 */ /* 0x000e220000000800 */
[----:B------:R-:W-:Y:S01]  /*1c8f0*/  IMAD.MOV.U32 R11, RZ, RZ, 0x40000040 ;  /* 0x40000040ff0b7424 */ /* 0x000fe200078e00ff */
[----:B------:R-:W-:Y:S01]  /*1c900*/  SHF.R.U32.HI R2, RZ, 0x4, R2 ;  /* 0x00000004ff027819 */ /* 0x000fe20000011602 */
[----:B------:R-:W-:Y:S01]  /*1c910*/  IMAD R20, R7, -0x60, RZ ;  /* 0xffffffa007147824 */ /* 0x000fe200078e02ff */
[----:B------:R-:W-:Y:S01]  /*1c920*/  R2UR UR7, R3 ;  /* 0x00000000030772ca */ /* 0x000fe200000e0000 */
[----:B------:R-:W-:Y:S01]  /*1c930*/  IMAD.MOV.U32 R3, RZ, RZ, 0x40000040 ;  /* 0x40000040ff037424 */ /* 0x000fe200078e00ff */
[----:B------:R-:W-:Y:S01]  /*1c940*/  LOP3.LUT R2, R2, 0x3fff, RZ, 0xc0, !PT ;  /* 0x00003fff02027812 */ /* 0x000fe200078ec0ff */
[----:B------:R-:W-:Y:S01]  /*1c950*/  @!P1 IMAD R0, R0, 0x8, R16 ;  /* 0x0000000800009824 */ /* 0x000fe200078e0210 */
[----:B------:R-:W-:Y:S01]  /*1c960*/  ULDC UR4, c[0x0][0x9dc] ;  /* 0x0002770000047ab9 */ /* 0x000fe20000000800 */
[----:B------:R-:W-:Y:S01]  /*1c970*/  ULDC UR5, c[0x0][0x9e0] ;  /* 0x0002780000057ab9 */ /* 0x000fe20000000800 */
[----:B------:R-:W-:Y:S01]  /*1c980*/  LOP3.LUT R2, R2, 0x3000000, RZ, 0xfc, !PT ;  /* 0x0300000002027812 */ /* 0x000fe200078efcff */
[----:B------:R-:W-:Y:S01]  /*1c990*/  @!P1 VIADD R0, R0, 0x30840 ;  /* 0x0003084000009836 */ /* 0x000fe20000000000 */
[----:B------:R-:W-:-:S03]  /*1c9a0*/  ULOP3.LUT UR4, URZ, UR4, URZ, 0x33, !UPT ;  /* 0x000000043f047292 */ /* 0x000fc6000f8e333f */
[----:B------:R-:W-:Y:S01]  /*1c9b0*/  IMAD R2, R10, 0x900, R2 ;  /* 0x000009000a027824 */ /* 0x000fe200078e0202 */
[----:B------:R-:W-:-:S03]  /*1c9c0*/  @!P1 PRMT R0, RZ, 0x654, R0 ;  /* 0x00000654ff009816 */ /* 0x000fc60000000000 */
[C---:B------:R-:W-:Y:S01]  /*1c9d0*/  VIADD R10, R2.reuse, 0x80 ;  /* 0x00000080020a7836 */ /* 0x040fe20000000000 */
[----:B------:R-:W-:Y:S02]  /*1c9e0*/  R2UR UR6, R2 ;  /* 0x00000000020672ca */ /* 0x000fe400000e0000 */
[----:B0-----:R-:W-:Y:S01]  /*1c9f0*/  ISETP.NE.AND P2, PT, R4, 0x1, PT ;  /* 0x000000010400780c */ /* 0x001fe20003f45270 */
[----:B------:R-:W-:-:S10]  /*1ca00*/  IMAD.IADD R4, R215, 0x1, R213 ;  /* 0x00000001d7047824 */ /* 0x000fd400078e02d5 */
[----:B------:R-:W-:Y:S01]  /*1ca10*/  HGMMA.64x192x16.F32.BF16 R24, R188, gdesc[UR4].tnspB, R24, gsb0 ;  /* 0x42e00004bc187df0 */ /* 0x000fe20008001818 */
[----:B------:R-:W-:Y:S01]  /*1ca20*/  R2UR UR6, R10 ;  /* 0x000000000a0672ca */ /* 0x000fe200000e0000 */
[----:B------:R-:W-:Y:S01]  /*1ca30*/  VIADD R10, R2, 0x100 ;  /* 0x00000100020a7836 */ /* 0x000fe20000000000 */
[----:B------:R-:W-:Y:S01]  /*1ca40*/  R2UR UR7, R11 ;  /* 0x000000000b0772ca */ /* 0x000fe200000e0000 */
[----:B------:R-:W-:Y:S01]  /*1ca50*/  IMAD.MOV.U32 R11, RZ, RZ, 0x40000040 ;  /* 0x40000040ff0b7424 */ /* 0x000fe200078e00ff */
[----:B------:R-:W-:Y:S02]  /*1ca60*/  WARPGROUP.DEPBAR.LE gsb0, 0x0 ;  /* 0x00008000000079c5 */ /* 0x000fe40000010000 */
[----:B------:R-:W-:Y:S01]  /*1ca70*/  WARPGROUP.ARRIVE ;  /* 0x00000000000079c5 */ /* 0x000fe20000000000 */
[----:B------:R-:W0:-:S12]  /*1ca80*/  LDC R191, c[0x0][0x9e4] ;  /* 0x00027900ffbf7b82 */ /* 0x000e180000000800 */
        /* <DEDUP_REMOVED lines=17> */
[----:B------:R-:W-:Y:S02]  /*1cba0*/  R2UR UR7, R11 ;  /* 0x000000000b0772ca */ /* 0x000fe400000e0000 */
[----:B------:R-:W-:-:S04]  /*1cbb0*/  IADD3 R11, -R201, 0x1, R20 ;  /* 0x00000001c90b7810 */ /* 0x000fc80007ffe114 */
[----:B------:R-:W-:-:S05]  /*1cbc0*/  IADD3 R11, -R196, R11, R197 ;  /* 0x0000000bc40b7210 */ /* 0x000fca0007ffe1c5 */
[C---:B------:R-:W-:Y:S02]  /*1cbd0*/  VIADD R15, R11.reuse, UR5 ;  /* 0x000000050b0f7c36 */ /* 0x040fe40008000000 */
[----:B------:R-:W-:Y:S01]  /*1cbe0*/  VIADD R11, R11, UR4 ;  /* 0x000000040b0b7c36 */ /* 0x000fe20008000000 */
[----:B------:R-:W-:Y:S02]  /*1cbf0*/  WARPGROUP.DEPBAR.LE gsb0, 0x0 ;  /* 0x00008000000079c5 */ /* 0x000fe40000010000 */
[----:B------:R-:W-:-:S06]  /*1cc00*/  WARPGROUP.ARRIVE ;  /* 0x00000000000079c5 */ /* 0x000fcc0000000000 */
[----:B------:R-:W-:Y:S01]  /*1cc10*/  HGMMA.64x192x16.F32.BF16 R24, R172, gdesc[UR4].tnspB, R24, gsb0 ;  /* 0x42e00004ac187df0 */ /* 0x000fe20008001818 */
[----:B------:R-:W-:Y:S02]  /*1cc20*/  R2UR UR6, R2 ;  /* 0x00000000020672ca */ /* 0x000fe400000e0000 */
[----:B------:R-:W-:Y:S01]  /*1cc30*/  R2UR UR7, R3 ;  /* 0x00000000030772ca */ /* 0x000fe200000e0000 */
[----:B------:R-:W1:Y:S08]  /*1cc40*/  @P2 LDC R2, c[0x0][0x450] ;  /* 0x00011400ff022b82 */ /* 0x000e700000000800 */
[----:B------:R-:W2:Y:S02]  /*1cc50*/  @P2 LDC R3, c[0x0][0x44c] ;  /* 0x00011300ff032b82 */ /* 0x000ea40000000800 */
[----:B--2---:R-:W-:-:S05]  /*1cc60*/  @P2 IMAD.HI.U32 R3, R4, R3, RZ ;  /* 0x0000000304032227 */ /* 0x004fca00078e00ff */
[----:B-1----:R-:W-:Y:S02]  /*1cc70*/  @P2 SHF.R.U32.HI R4, RZ, R2, R3 ;  /* 0x00000002ff042219 */ /* 0x002fe40000011603 */
[----:B0-----:R-:W-:-:S03]  /*1cc80*/  ISETP.GE.AND P2, PT, R191, 0x1, PT ;  /* 0x00000001bf00780c */ /* 0x001fc60003f46270 */
[----:B------:R-:W0:Y:S02]  /*1cc90*/  SHFL.IDX PT, R21, R4, RZ, 0x1c1f ;  /* 0x001c1fff04157589 */ /* 0x000e2400000e0000 */
[--C-:B0-----:R-:W-:Y:S02]  /*1cca0*/  IMAD.IADD R10, R15, 0x1, R21.reuse ;  /* 0x000000010f0a7824 */ /* 0x101fe400078e0215 */
[----:B------:R-:W-:Y:S01]  /*1ccb0*/  IMAD.IADD R9, R11, 0x1, R21 ;  /* 0x000000010b097824 */ /* 0x000fe200078e0215 */
[----:B------:R-:W-:Y:S02]  /*1ccc0*/  WARPGROUP.DEPBAR.LE gsb0, 0x0 ;  /* 0x00008000000079c5 */ /* 0x000fe40000010000 */
[----:B------:R-:W-:-:S06]  /*1ccd0*/  WARPGROUP.ARRIVE ;  /* 0x00000000000079c5 */ /* 0x000fcc0000000000 */
[----:B------:R-:W-:Y:S03]  /*1cce0*/  HGMMA.64x192x16.F32.BF16 R24, R168, gdesc[UR4].tnspB, R24, gsb0 ;  /* 0x42e00004a8187df0 */ /* 0x000fe60008001818 */
[----:B------:R-:W-:Y:S02]  /*1ccf0*/  WARPGROUP.DEPBAR.LE gsb0, 0x0 ;  /* 0x00008000000079c5 */ /* 0x000fe40000010000 */
[----:B------:R0:W-:Y:S02]  /*1cd00*/  @!P1 SYNCS.ARRIVE.TRANS64.RED.A1T0 RZ, [R0+URZ], RZ ;  /* 0x000000ff00ff99a7 */ /* 0x0001e4000810043f */
[----:B0-----:R-:W-:Y:S01]  /*1cd10*/  IMAD.IADD R0, R20, 0x1, -R201 ;  /* 0x0000000114007824 */ /* 0x001fe200078e0ac9 */
        /* <DEDUP_REMOVED lines=13> */
.L_x_1726:
[----:B------:R-:W-:-:S05]  /*1cdf0*/  IMAD.U32 R168, RZ, RZ, UR58 ;  /* 0x0000003affa87e24 */ /* 0x000fca000f8e00ff */
[----:B------:R-:W-:-:S13]  /*1ce00*/  ISETP.NE.AND P2, PT, R168, 0x1, PT ;  /* 0x00000001a800780c */ /* 0x000fda0003f45270 */
[----:B------:R-:W0:Y:S02]  /*1ce10*/  @P2 LDC.64 R2, c[0x0][0x9e8] ;  /* 0x00027a00ff022b82 */ /* 0x000e240000000a00 */
[----:B0-----:R-:W-:-:S05]  /*1ce20*/  @P2 IMAD.HI.U32 R2, R21, R2, RZ ;  /* 0x0000000215022227 */ /* 0x001fca00078e00ff */
[----:B------:R-:W-:-:S07]  /*1ce30*/  @P2 SHF.R.U32.HI R21, RZ, R3, R2 ;  /* 0x00000003ff152219 */ /* 0x000fce0000011602 */
.L_x_1727:
[----:B------:R-:W-:Y:S05]  /*1ce40*/  BSYNC B1 ;  /* 0x0000000000017941 */ /* 0x000fea0003800000 */
.L_x_1725:
[----:B------:R-:W-:-:S05]  /*1ce50*/  IMAD R21, R21, R168, R0 ;  /* 0x000000a815157224 */ /* 0x000fca00078e0200 */
[----:B------:R-:W-:Y:S02]  /*1ce60*/  VIMNMX R9, R9, R21, !PT ;  /* 0x0000001509097248 */ /* 0x000fe40007fe0100 */
[----:B------:R-:W-:-:S07]  /*1ce70*/  VIADDMNMX R10, R21, R168, R10, PT ;  /* 0x000000a8150a7246 */ /* 0x000fce000380010a */
.L_x_1724:
        /* <DEDUP_REMOVED lines=153> */
.L_x_1730:
[----:B------:R-:W-:-:S05]  /*1d810*/  IMAD.U32 R9, RZ, RZ, UR58 ;  /* 0x0000003aff097e24 */ /* 0x000fca000f8e00ff */
[----:B------:R-:W-:-:S13]  /*1d820*/  ISETP.NE.AND P6, PT, R9, 0x1, PT ;  /* 0x000000010900780c */ /* 0x000fda0003fc5270 */
[----:B------:R-:W0:Y:S02]  /*1d830*/  @P6 LDC.64 R2, c[0x0][0x9e8] ;  /* 0x00027a00ff026b82 */ /* 0x000e240000000a00 */
[----:B0-----:R-:W-:-:S05]  /*1d840*/  @P6 IMAD.HI.U32 R2, R4, R2, RZ ;  /* 0x0000000204026227 */ /* 0x001fca00078e00ff */
[----:B------:R-:W-:-:S07]  /*1d850*/  @P6 SHF.R.U32.HI R4, RZ, R3, R2 ;  /* 0x00000003ff046219 */ /* 0x000fce0000011602 */
.L_x_1731:
[----:B------:R-:W-:Y:S05]  /*1d860*/  BSYNC B1 ;  /* 0x0000000000017941 */ /* 0x000fea0003800000 */
.L_x_1729:
[----:B------:R-:W-:-:S05]  /*1d870*/  IMAD R0, R4, R9, R0 ;  /* 0x0000000904007224 */ /* 0x000fca00078e0200 */
[----:B------:R-:W-:Y:S02]  /*1d880*/  VIADDMNMX R15, R0, R9, R15, PT ;  /* 0x00000009000f7246 */ /* 0x000fe4000380010f */
[----:B------:R-:W-:-:S07]  /*1d890*/  VIMNMX R11, R11, R0, !PT ;  /* 0x000000000b0b7248 */ /* 0x000fce0007fe0100 */
.L_x_1728:
[C---:B------:R-:W-:Y:S01]  /*1d8a0*/  ISETP.GT.AND P2, PT, R11.reuse, 0x1, !P2 ;  /* 0x000000010b00780c */ /* 0x040fe20005744270 */
[----:B------:R-:W-:Y:S01]  /*1d8b0*/  ULDC UR4, c[0x0][0x988] ;  /* 0x0002620000047ab9 */ /* 0x000fe20000000800 */
[----:B------:R-:W-:Y:S02]  /*1d8c0*/  ISETP.GT.AND P3, PT, R11, 0x8, !P3 ;  /* 0x000000080b00780c */ /* 0x000fe40005f64270 */
[C---:B------:R-:W-:Y:S02]  /*1d8d0*/  ISETP.LT.OR P2, PT, R15.reuse, 0x2, P2 ;  /* 0x000000020f00780c */ /* 0x040fe40001741670 */
[----:B------:R-:W-:Y:S02]  /*1d8e0*/  ISETP.LT.OR P3, PT, R15, 0x9, P3 ;  /* 0x000000090f00780c */ /* 0x000fe40001f61670 */
[----:B------:R-:W-:Y:S02]  /*1d8f0*/  FSEL R123, R123, -INF , !P2 ;  /* 0xff8000007b7b7808 */ /* 0x000fe40005000000 */
[----:B------:R-:W-:-:S02]  /*1d900*/  LOP3.LUT P2, RZ, R18, 0x4, RZ, 0xc0, !PT ;  /* 0x0000000412ff7812 */ /* 0x000fc4000784c0ff */
[----:B------:R-:W-:Y:S02]  /*1d910*/  FSEL R126, R126, -INF , !P3 ;  /* 0xff8000007e7e7808 */ /* 0x000fe40005800000 */
[----:B------:R-:W-:Y:S02]  /*1d920*/  ISETP.GT.AND P2, PT, R11, 0x9, !P2 ;  /* 0x000000090b00780c */ /* 0x000fe40005744270 */
[C---:B------:R-:W-:Y:S02]  /*1d930*/  LOP3.LUT P3, RZ, R18.reuse, 0x10000, RZ, 0xc0, !PT ;  /* 0x0001000012ff7812 */ /* 0x040fe4000786c0ff */
        /* <DEDUP_REMOVED lines=66> */
[----:B------:R-:W-:Y:S02]  /*1dd60*/  ISETP.GT.AND P4, PT, R11, 0x51, !P4 ;  /* 0x000000510b00780c */ /* 0x000fe40006784270 */
[C---:B------:R-:W-:Y:S02]  /*1dd70*/  ISETP.LT.OR P2, PT, R15.reuse, 0x32, P2 ;  /* 0x000000320f00780c */ /* 0x040fe40001741670 */
[----:B------:R-:W-:Y:S02]  /*1dd80*/  ISETP.LT.OR P4, PT, R15, 0x52, P4 ;  /* 0x000000520f00780c */ /* 0x000fe40002781670 */
[----:B------:R-:W-:-:S02]  /*1dd90*/  FSEL R147, R147, -INF , !P2 ;  /* 0xff80000093937808 */ /* 0x000fc40005000000 */
[----:B------:R-:W-:Y:S02]  /*1dda0*/  LOP3.LUT P2, RZ, R18, 0x400, RZ, 0xc0, !PT ;  /* 0x0000040012ff7812 */ /* 0x000fe4000784c0ff */
[C---:B------:R-:W-:Y:S02]  /*1ddb0*/  ISETP.GT.AND P5, PT, R11.reuse, 0x58, !P5 ;  /* 0x000000580b00780c */ /* 0x040fe40006fa4270 */
[----:B------:R-:W-:Y:S02]  /*1ddc0*/  ISETP.GT.AND P2, PT, R11, 0x38, !P2 ;  /* 0x000000380b00780c */ /* 0x000fe40005744270 */
[----:B------:R-:W-:Y:S02]  /*1ddd0*/  FSEL R163, R163, -INF , !P4 ;  /* 0xff800000a3a37808 */ /* 0x000fe40006000000 */
[----:B------:R-:W-:Y:S02]  /*1dde0*/  ISETP.LT.OR P2, PT, R15, 0x39, P2 ;  /* 0x000000390f00780c */ /* 0x000fe40001741670 */
[----:B0-----:R-:W-:Y:S01]  /*1ddf0*/  FMNMX.FTZ R2, R0, R2, !PT ;  /* 0x0000000200027209 */ /* 0x001fe20007810000 */
[----:B------:R-:W-:Y:S01]  /*1de00*/  IMAD.U32 R0, RZ, RZ, UR4 ;  /* 0x00000004ff007e24 */ /* 0x000fe2000f8e00ff */
[----:B------:R-:W-:-:S02]  /*1de10*/  FSEL R150, R150, -INF , !P2 ;  /* 0xff80000096967808 */ /* 0x000fc40005000000 */
[----:B------:R-:W-:Y:S01]  /*1de20*/  LOP3.LUT P2, RZ, R18, 0x200, RZ, 0xc0, !PT ;  /* 0x0000020012ff7812 */ /* 0x000fe2000784c0ff */
[----:B------:R-:W0:Y:S01]  /*1de30*/  SHFL.BFLY PT, R4, R2, 0x1, 0x1f ;  /* 0x0c201f0002047f89 */ /* 0x000e2200000e0000 */
[----:B------:R-:W-:Y:S02]  /*1de40*/  ISETP.LT.OR P5, PT, R15, 0x59, P5 ;  /* 0x000000590f00780c */ /* 0x000fe40002fa1670 */
[----:B------:R-:W-:Y:S02]  /*1de50*/  ISETP.GT.AND P2, PT, R11, 0x39, !P2 ;  /* 0x000000390b00780c */ /* 0x000fe40005744270 */
[----:B------:R-:W-:Y:S02]  /*1de60*/  FSEL R166, R166, -INF , !P5 ;  /* 0xff800000a6a67808 */ /* 0x000fe40006800000 */
[----:B------:R-:W-:-:S04]  /*1de70*/  ISETP.LT.OR P2, PT, R15, 0x3a, P2 ;  /* 0x0000003a0f00780c */ /* 0x000fc80001741670 */
[----:B------:R-:W-:Y:S02]  /*1de80*/  FSEL R151, R151, -INF , !P2 ;  /* 0xff80000097977808 */ /* 0x000fe40005000000 */
[----:B------:R-:W-:-:S04]  /*1de90*/  LOP3.LUT P2, RZ, R18, 0x100, RZ, 0xc0, !PT ;  /* 0x0000010012ff7812 */ /* 0x000fc8000784c0ff */
[----:B------:R-:W-:-:S04]  /*1dea0*/  ISETP.GT.AND P2, PT, R11, 0x40, !P2 ;  /* 0x000000400b00780c */ /* 0x000fc80005744270 */
[----:B------:R-:W-:Y:S02]  /*1deb0*/  ISETP.LT.OR P2, PT, R15, 0x41, P2 ;  /* 0x000000410f00780c */ /* 0x000fe40001741670 */
[----:B0-----:R-:W-:Y:S02]  /*1dec0*/  FMNMX.FTZ R4, R2, R4, !PT ;  /* 0x0000000402047209 */ /* 0x001fe40007810000 */
[----:B------:R-:W-:Y:S02]  /*1ded0*/  FSEL R154, R154, -INF , !P2 ;  /* 0xff8000009a9a7808 */ /* 0x000fe40005000000 */
[----:B------:R-:W-:Y:S01]  /*1dee0*/  LOP3.LUT P2, RZ, R18, 0x80, RZ, 0xc0, !PT ;  /* 0x0000008012ff7812 */ /* 0x000fe2000784c0ff */
[----:B------:R-:W-:-:S03]  /*1def0*/  FMUL.FTZ R3, R4, R0 ;  /* 0x0000000004037220 */ /* 0x000fc60000410000 */
        /* <DEDUP_REMOVED lines=15> */
[C---:B------:R-:W-:Y:S02]  /*1dff0*/  ISETP.GT.AND P2, PT, R11.reuse, RZ, !P3 ;  /* 0x000000ff0b00720c */ /* 0x040fe40005f44270 */
[----:B------:R-:W-:Y:S02]  /*1e000*/  ISETP.GT.AND P3, PT, R11, 0x59, !P6 ;  /* 0x000000590b00780c */ /* 0x000fe40007764270 */
[C---:B------:R-:W-:Y:S02]  /*1e010*/  ISETP.LT.OR P2, PT, R15.reuse, 0x1, P2 ;  /* 0x000000010f00780c */ /* 0x040fe40001741670 */
[----:B------:R-:W-:Y:S02]  /*1e020*/  ISETP.LT.OR P3, PT, R15, 0x5a, P3 ;  /* 0x0000005a0f00780c */ /* 0x000fe40001f61670 */
[----:B------:R-:W-:-:S02]  /*1e030*/  FSEL R122, R122, -INF , !P2 ;  /* 0xff8000007a7a7808 */ /* 0x000fc40005000000 */
[----:B------:R-:W-:Y:S02]  /*1e040*/  FSEL R167, R167, -INF , !P3 ;  /* 0xff800000a7a77808 */ /* 0x000fe40005800000 */
[----:B------:R-:W-:Y:S02]  /*1e050*/  FMNMX.FTZ R2, R122, R13, !PT ;  /* 0x0000000d7a027209 */ /* 0x000fe40007810000 */
[----:B------:R-:W-:Y:S02]  /*1e060*/  FSETP.NEU.FTZ.AND P2, PT, R4, -INF , PT ;  /* 0xff8000000400780b */ /* 0x000fe40003f5d000 */
[----:B------:R-:W-:Y:S02]  /*1e070*/  FMNMX.FTZ R2, R123, R2, !PT ;  /* 0x000000027b027209 */ /* 0x000fe40007810000 */
[----:B------:R-:W-:Y:S02]  /*1e080*/  FSEL R3, R3, RZ, P2 ;  /* 0x000000ff03037208 */ /* 0x000fe40001000000 */
[----:B------:R-:W-:-:S03]  /*1e090*/  FMNMX.FTZ R2, R126, R2, !PT ;  /* 0x000000027e027209 */ /* 0x000fc60007810000 */
        /* <DEDUP_REMOVED lines=31> */
[----:B------:R-:W-:Y:S01]  /*1e290*/  FFMA.FTZ R165, R165, R0, -R3 ;  /* 0x00000000a5a57223 */ /* 0x000fe20000010803 */
        /* <DEDUP_REMOVED lines=19> */
[----:B------:R-:W-:-:S05]  /*1e3d0*/  FMNMX.FTZ R2, R167, R2, !PT ;  /* 0x00000002a7027209 */ /* 0x000fca0007810000 */
[----:B------:R-:W0:Y:S02]  /*1e3e0*/  SHFL.BFLY PT, R9, R2, 0x2, 0x1f ;  /* 0x0c401f0002097f89 */ /* 0x000e2400000e0000 */
[----:B------:R-:W-:Y:S08]  /*1e3f0*/  MUFU.EX2 R20, R20 ;  /* 0x0000001400147308 */ /* 0x000ff00000000800 */
[----:B------:R-:W-:Y:S08]  /*1e400*/  MUFU.EX2 R180, R180 ;  /* 0x000000b400b47308 */ /* 0x000ff00000000800 */
[----:B------:R-:W-:Y:S01]  /*1e410*/  MUFU.EX2 R21, R21 ;  /* 0x0000001500157308 */ /* 0x000fe20000000800 */
[----:B0-----:R-:W-:-:S07]  /*1e420*/  FMNMX.FTZ R9, R2, R9, !PT ;  /* 0x0000000902097209 */ /* 0x001fce0007810000 */
[----:B------:R-:W-:Y:S01]  /*1e430*/  MUFU.EX2 R182, R182 ;  /* 0x000000b600b67308 */ /* 0x000fe20000000800 */
[----:B------:R-:W0:Y:S07]  /*1e440*/  SHFL.BFLY PT, R2, R9, 0x1, 0x1f ;  /* 0x0c201f0009027f89 */ /* 0x000e2e00000e0000 */
[----:B------:R-:W-:Y:S08]  /*1e450*/  MUFU.EX2 R120, R120 ;  /* 0x0000007800787308 */ /* 0x000ff00000000800 */
[----:B------:R-:W-:Y:S08]  /*1e460*/  MUFU.EX2 R176, R176 ;  /* 0x000000b000b07308 */ /* 0x000ff00000000800 */
[----:B------:R-:W-:Y:S01]  /*1e470*/  MUFU.EX2 R121, R121 ;  /* 0x0000007900797308 */ /* 0x000fe20000000800 */
[----:B0-----:R-:W-:-:S02]  /*1e480*/  FMNMX.FTZ R3, R9, R2, !PT ;  /* 0x0000000209037209 */ /* 0x001fc40007810000 */
[----:B------:R-:W-:Y:S02]  /*1e490*/  FSEL R2, R4, RZ, P2 ;  /* 0x000000ff04027208 */ /* 0x000fe40001000000 */
[C---:B------:R-:W-:Y:S01]  /*1e4a0*/  FSETP.NEU.FTZ.AND P2, PT, R3.reuse, -INF , PT ;  /* 0xff8000000300780b */ /* 0x040fe20003f5d000 */
[-C--:B------:R-:W-:Y:S02]  /*1e4b0*/  FMUL.FTZ R133, R3, R0.reuse ;  /* 0x0000000003857220 */ /* 0x080fe40000410000 */
[----:B------:R-:W-:Y:S01]  /*1e4c0*/  MUFU.EX2 R178, R178 ;  /* 0x000000b200b27308 */ /* 0x000fe20000000800 */
[----:B------:R-:W-:Y:S02]  /*1e4d0*/  FADD.FTZ R2, -R2, R12 ;  /* 0x0000000c02027221 */ /* 0x000fe40000010100 */
[----:B------:R-:W-:Y:S02]  /*1e4e0*/  FSEL R133, R133, RZ, P2 ;  /* 0x000000ff85857208 */ /* 0x000fe40001000000 */
[----:B------:R-:W-:-:S03]  /*1e4f0*/  FMUL.FTZ R2, R2, R0 ;  /* 0x0000000002027220 */ /* 0x000fc60000410000 */
        /* <DEDUP_REMOVED lines=8> */
[----:B------:R0:W1:Y:S01]  /*1e580*/  MUFU.EX2 R9, R2 ;  /* 0x0000000200097308 */ /* 0x0000620000000800 */
[-CC-:B------:R-:W-:Y:S01]  /*1e590*/  FFMA.FTZ R135, R135, R0.reuse, -R133.reuse ;  /* 0x0000000087877223 */ /* 0x180fe20000010885 */
[-CC-:B------:R-:W-:Y:S01]  /*1e5a0*/  FFMA.FTZ R181, R138, R0.reuse, -R133.reuse ;  /* 0x000000008ab57223 */ /* 0x180fe20000010885 */
[-CC-:B------:R-:W-:Y:S01]  /*1e5b0*/  FFMA.FTZ R127, R139, R0.reuse, -R133.reuse ;  /* 0x000000008b7f7223 */ /* 0x180fe20000010885 */
[-CC-:B------:R-:W-:Y:S01]  /*1e5c0*/  FFMA.FTZ R183, R142, R0.reuse, -R133.reuse ;  /* 0x000000008eb77223 */ /* 0x180fe20000010885 */
[-CC-:B------:R-:W-:Y:S01]  /*1e5d0*/  FFMA.FTZ R177, R146, R0.reuse, -R133.reuse ;  /* 0x0000000092b17223 */ /* 0x180fe20000010885 */
[-CC-:B------:R-:W-:Y:S01]  /*1e5e0*/  FFMA.FTZ R147, R147, R0.reuse, -R133.reuse ;  /* 0x0000000093937223 */ /* 0x180fe20000010885 */
[----:B------:R-:W-:Y:S01]  /*1e5f0*/  FFMA.FTZ R150, R150, R0, -R133 ;  /* 0x0000000096967223 */ /* 0x000fe20000010885 */
[----:B------:R-:W-:Y:S01]  /*1e600*/  MUFU.EX2 R189, R189 ;  /* 0x000000bd00bd7308 */ /* 0x000fe20000000800 */
[----:B0-----:R-:W-:-:S02]  /*1e610*/  @!P1 VIADD R2, R14, 0x30860 ;  /* 0x000308600e029836 */ /* 0x001fc40000000000 */
[-CC-:B------:R-:W-:Y:S01]  /*1e620*/  FFMA.FTZ R151, R151, R0.reuse, -R133.reuse ;  /* 0x0000000097977223 */ /* 0x180fe20000010885 */
[-CC-:B------:R-:W-:Y:S01]  /*1e630*/  FFMA.FTZ R154, R154, R0.reuse, -R133.reuse ;  /* 0x000000009a9a7223 */ /* 0x180fe20000010885 */
[-CC-:B------:R-:W-:Y:S01]  /*1e640*/  FFMA.FTZ R155, R155, R0.reuse, -R133.reuse ;  /* 0x000000009b9b7223 */ /* 0x180fe20000010885 */
[-CC-:B------:R-:W-:Y:S01]  /*1e650*/  FFMA.FTZ R158, R158, R0.reuse, -R133.reuse ;  /* 0x000000009e9e7223 */ /* 0x180fe20000010885 */
[----:B------:R-:W-:Y:S01]  /*1e660*/  @!P1 PRMT R2, RZ, 0x654, R2 ;  /* 0x00000654ff029816 */ /* 0x000fe20000000002 */
[--C-:B------:R-:W-:Y:S01]  /*1e670*/  FFMA.FTZ R159, R159, R0, -R133.reuse ;  /* 0x000000009f9f7223 */ /* 0x100fe20000010885 */
[----:B------:R-:W-:Y:S01]  /*1e680*/  MUFU.EX2 R122, R122 ;  /* 0x0000007a007a7308 */ /* 0x000fe20000000800 */
[----:B-1----:R-:W-:Y:S01]  /*1e690*/  FFMA.FTZ R6, R9, R6, R188 ;  /* 0x0000000609067223 */ /* 0x002fe200000100bc */
[----:B------:R0:W-:Y:S01]  /*1e6a0*/  @!P1 SYNCS.ARRIVE.TRANS64.RED.A1T0 RZ, [R2+URZ], RZ ;  /* 0x000000ff02ff99a7 */ /* 0x0001e2000810043f */
[----:B------:R-:W-:Y:S01]  /*1e6b0*/  F2FP.BF16.F32.PACK_AB R188, R10, R188 ;  /* 0x000000bc0abc723e */ /* 0x000fe200000010ff */
[-CC-:B------:R-:W-:Y:S01]  /*1e6c0*/  FFMA.FTZ R162, R162, R0.reuse, -R133.reuse ;  /* 0x00000000a2a27223 */ /* 0x180fe20000010885 */
[----:B------:R-:W-:Y:S01]  /*1e6d0*/  FADD.FTZ R6, R10, R6 ;  /* 0x000000060a067221 */ /* 0x000fe20000010000 */
[-CC-:B------:R-:W-:Y:S01]  /*1e6e0*/  FFMA.FTZ R163, R163, R0.reuse, -R133.reuse ;  /* 0x00000000a3a37223 */ /* 0x180fe20000010885 */
[----:B------:R-:W-:Y:S01]  /*1e6f0*/  FFMA.FTZ R166, R166, R0, -R133 ;  /* 0x00000000a6a67223 */ /* 0x000fe20000010885 */
[----:B------:R-:W-:Y:S01]  /*1e700*/  MUFU.EX2 R191, R191 ;  /* 0x000000bf00bf7308 */ /* 0x000fe20000000800 */
[----:B------:R-:W-:Y:S01]  /*1e710*/  FADD.FTZ R6, R190, R6 ;  /* 0x00000006be067221 */ /* 0x000fe20000010000 */
[----:B0-----:R-:W-:-:S02]  /*1e720*/  FSEL R2, R3, RZ, P2 ;  /* 0x000000ff03027208 */ /* 0x001fc40001000000 */
[----:B------:R-:W-:Y:S01]  /*1e730*/  ISETP.GT.AND P2, PT, R7, R214, PT ;  /* 0x000000d60700720c */ /* 0x000fe20003f44270 */
[C---:B------:R-:W-:Y:S01]  /*1e740*/  FADD.FTZ R6, R11.reuse, R6 ;  /* 0x000000060b067221 */ /* 0x040fe20000010000 */
[----:B------:R-:W-:Y:S01]  /*1e750*/  F2FP.BF16.F32.PACK_AB R190, R11, R190 ;  /* 0x000000be0bbe723e */ /* 0x000fe200000010ff */
[----:B------:R-:W-:Y:S01]  /*1e760*/  FADD.FTZ R2, -R2, R13 ;  /* 0x0000000d02027221 */ /* 0x000fe20000010100 */
[----:B------:R-:W-:Y:S01]  /*1e770*/  MUFU.EX2 R123, R123 ;  /* 0x0000007b007b7308 */ /* 0x000fe20000000800 */
[----:B------:R-:W-:Y:S01]  /*1e780*/  FADD.FTZ R6, R184, R6 ;  /* 0x00000006b8067221 */ /* 0x000fe20000010000 */
[-CC-:B------:R-:W-:Y:S01]  /*1e790*/  FFMA.FTZ R13, R143, R0.reuse, -R133.reuse ;  /* 0x000000008f0d7223 */ /* 0x180fe20000010885 */
[-C--:B------:R-:W-:Y:S01]  /*1e7a0*/  FMUL.FTZ R2, R2, R0.reuse ;  /* 0x0000000002027220 */ /* 0x080fe20000410000 */
[----:B------:R-:W-:Y:S01]  /*1e7b0*/  FFMA.FTZ R133, R167, R0, -R133 ;  /* 0x00000000a7857223 */ /* 0x000fe20000010885 */
[C---:B------:R-:W-:Y:S01]  /*1e7c0*/  FADD.FTZ R6, R15.reuse, R6 ;  /* 0x000000060f067221 */ /* 0x040fe20000010000 */
[----:B------:R-:W-:Y:S01]  /*1e7d0*/  F2FP.BF16.F32.PACK_AB R184, R15, R184 ;  /* 0x000000b80fb8723e */ /* 0x000fe200000010ff */
[----:B------:R-:W-:Y:S01]  /*1e7e0*/  VIADD R7, R7, 0xffffffff ;  /* 0xffffffff07077836 */ /* 0x000fe20000000000 */
[----:B------:R-:W-:Y:S01]  /*1e7f0*/  MUFU.EX2 R185, R185 ;  /* 0x000000b900b97308 */ /* 0x000fe20000000800 */
[----:B------:R-:W-:Y:S01]  /*1e800*/  FADD.FTZ R6, R186, R6 ;  /* 0x00000006ba067221 */ /* 0x000fe20000010000 */
[----:B------:R-:W-:Y:S01]  /*1e810*/  F2FP.BF16.F32.PACK_AB R186, R20, R186 ;  /* 0x000000ba14ba723e */ /* 0x000fe200000010ff */
[----:B------:R-:W-:-:S02]  /*1e820*/  IMAD.MOV.U32 R11, RZ, RZ, R194 ;  /* 0x000000ffff0b7224 */ /* 0x000fc400078e00c2 */
        /* <DEDUP_REMOVED lines=8> */
[----:B------:R-:W-:-:S03]  /*1e8b0*/  FADD.FTZ R6, R120, R6 ;  /* 0x0000000678067221 */ /* 0x000fc60000010000 */
[----:B------:R-:W2:Y:S01]  /*1e8c0*/  MUFU.EX2 R187, R187 ;  /* 0x000000bb00bb7308 */ /* 0x000ea20000000800 */
[----:B0-----:R-:W-:Y:S01]  /*1e8d0*/  FFMA.FTZ R5, R2, R5, R189 ;  /* 0x0000000502057223 */ /* 0x001fe200000100bd */
[----:B------:R-:W-:Y:S01]  /*1e8e0*/  FADD.FTZ R6, R176, R6 ;  /* 0x00000006b0067221 */ /* 0x000fe20000010000 */
[C---:B------:R-:W-:Y:S02]  /*1e8f0*/  F2FP.BF16.F32.PACK_AB R176, R121.reuse, R176 ;  /* 0x000000b079b0723e */ /* 0x040fe400000010ff */
[C---:B------:R-:W-:Y:S01]  /*1e900*/  FADD.FTZ R5, R122.reuse, R5 ;  /* 0x000000057a057221 */ /* 0x040fe20000010000 */
[----:B------:R-:W-:Y:S01]  /*1e910*/  FADD.FTZ R6, R121, R6 ;  /* 0x0000000679067221 */ /* 0x000fe20000010000 */
[----:B------:R-:W-:Y:S01]  /*1e920*/  F2FP.BF16.F32.PACK_AB R189, R122, R189 ;  /* 0x000000bd7abd723e */ /* 0x000fe200000010ff */
[----:B------:R-:W0:Y:S01]  /*1e930*/  MUFU.EX2 R14, R135 ;  /* 0x00000087000e7308 */ /* 0x000e220000000800 */
[----:B------:R-:W-:Y:S01]  /*1e940*/  FADD.FTZ R5, R191, R5 ;  /* 0x00000005bf057221 */ /* 0x000fe20000010000 */
[----:B------:R-:W-:Y:S01]  /*1e950*/  FADD.FTZ R6, R178, R6 ;  /* 0x00000006b2067221 */ /* 0x000fe20000010000 */
[----:B------:R-:W-:-:S02]  /*1e960*/  F2FP.BF16.F32.PACK_AB R178, R124, R178 ;  /* 0x000000b27cb2723e */ /* 0x000fc400000010ff */
[C---:B------:R-:W-:Y:S01]  /*1e970*/  FADD.FTZ R5, R123.reuse, R5 ;  /* 0x000000057b057221 */ /* 0x040fe20000010000 */
[----:B------:R-:W-:Y:S01]  /*1e980*/  FADD.FTZ R6, R124, R6 ;  /* 0x000000067c067221 */ /* 0x000fe20000010000 */
[----:B------:R-:W-:Y:S01]  /*1e990*/  F2FP.BF16.F32.PACK_AB R191, R123, R191 ;  /* 0x000000bf7bbf723e */ /* 0x000fe200000010ff */
[----:B------:R-:W3:Y:S01]  /*1e9a0*/  MUFU.EX2 R181, R181 ;  /* 0x000000b500b57308 */ /* 0x000ee20000000800 */
[----:B------:R-:W-:Y:S01]  /*1e9b0*/  FADD.FTZ R5, R185, R5 ;  /* 0x00000005b9057221 */ /* 0x000fe20000010000 */
[----:B-1----:R-:W-:-:S03]  /*1e9c0*/  F2FP.BF16.F32.PACK_AB R185, R126, R185 ;  /* 0x000000b97eb9723e */ /* 0x002fc600000010ff */
[----:B------:R-:W-:-:S03]  /*1e9d0*/  FADD.FTZ R5, R126, R5 ;  /* 0x000000057e057221 */ /* 0x000fc60000010000 */
[----:B------:R-:W1:Y:S01]  /*1e9e0*/  MUFU.EX2 R127, R127 ;  /* 0x0000007f007f7308 */ /* 0x000e620000000800 */
[----:B--2---:R-:W-:Y:S01]  /*1e9f0*/  FADD.FTZ R5, R187, R5 ;  /* 0x00000005bb057221 */ /* 0x004fe20000010000 */
[----:B0-----:R-:W-:-:S03]  /*1ea00*/  F2FP.BF16.F32.PACK_AB R187, R14, R187 ;  /* 0x000000bb0ebb723e */ /* 0x001fc600000010ff */
[----:B------:R-:W-:-:S03]  /*1ea10*/  FADD.FTZ R5, R14, R5 ;  /* 0x000000050e057221 */ /* 0x000fc60000010000 */
        /* <DEDUP_REMOVED lines=50> */
[----:B------:R-:W-:Y:S01]  /*1ed40*/  F2FP.BF16.F32.PACK_AB R170, R12, R170 ;  /* 0x000000aa0caa723e */ /* 0x000fe200000010ff */
[----:B------:R-:W-:-:S05]  /*1ed50*/  IMAD.MOV.U32 R12, RZ, RZ, R4 ;  /* 0x000000ffff0c7224 */ /* 0x000fca00078e0004 */
[----:B------:R-:W1:Y:S01]  /*1ed60*/  MUFU.EX2 R166, R166 ;  /* 0x000000a600a67308 */ /* 0x000e620000000800 */
[----:B0-----:R-:W-:-:S07]  /*1ed70*/  FADD.FTZ R10, R162, R5 ;  /* 0x00000005a20a7221 */ /* 0x001fce0000010000 */
[----:B------:R-:W0:Y:S01]  /*1ed80*/  MUFU.EX2 R133, R133 ;  /* 0x0000008500857308 */ /* 0x000e220000000800 */
[C---:B--2---:R-:W-:Y:S01]  /*1ed90*/  FADD.FTZ R5, R163.reuse, R10 ;  /* 0x0000000aa3057221 */ /* 0x044fe20000010000 */
[----:B------:R-:W-:-:S03]  /*1eda0*/  F2FP.BF16.F32.PACK_AB R169, R163, R162 ;  /* 0x000000a2a3a9723e */ /* 0x000fc600000010ff */
[----:B-1----:R-:W-:-:S04]  /*1edb0*/  FADD.FTZ R10, R166, R5 ;  /* 0x00000005a60a7221 */ /* 0x002fc80000010000 */
[C---:B0-----:R-:W-:Y:S01]  /*1edc0*/  FADD.FTZ R5, R133.reuse, R10 ;  /* 0x0000000a85057221 */ /* 0x041fe20000010000 */
[----:B------:R-:W-:Y:S01]  /*1edd0*/  F2FP.BF16.F32.PACK_AB R171, R133, R166 ;  /* 0x000000a685ab723e */ /* 0x000fe200000010ff */
[----:B------:R-:W-:Y:S01]  /*1ede0*/  IMAD.MOV.U32 R10, RZ, RZ, R19 ;  /* 0x000000ffff0a7224 */ /* 0x000fe200078e0013 */
[----:B------:R-:W-:Y:S06]  /*1edf0*/  @P2 BRA `(.L_x_1732) ;  /* 0xffffffcc00102947 */ /* 0x000fec000383ffff */
.L_x_1713:
[----:B------:R-:W-:Y:S05]  /*1ee00*/  BSYNC B0 ;  /* 0x0000000000007941 */ /* 0x000fea0003800000 */
.L_x_1712:
        /* <DEDUP_REMOVED lines=99> */
.L_x_1733:
[----:B------:R-:W-:Y:S01]  /*1f440*/  IMAD R2, R19, 0x8, R16 ;  /* 0x0000000813027824 */ /* 0x000fe200078e0210 */
[----:B------:R-:W-:-:S04]  /*1f450*/  SHF.L.U32 R9, R194, 0x1f, RZ ;  /* 0x0000001fc2097819 */ /* 0x000fc800000006ff */
[----:B------:R0:W1:Y:S01]  /*1f460*/  SYNCS.PHASECHK.TRANS64.TRYWAIT P2, [R2+URZ+0x30850], R9 ;  /* 0x03085009020075a7 */ /* 0x000062000804017f */
[----:B------:R-:W-:Y:S05]  /*1f470*/  @!P0 BRA `(.L_x_1734) ;  /* 0x0000000000048947 */ /* 0x000fea0003800000 */
[----:B------:R-:W-:Y:S01]  /*1f480*/  BPT.TRAP 0x1 ;  /* 0x000000040000795c */ /* 0x000fe20000300000 */
.L_x_1734:
        /* <DEDUP_REMOVED lines=9> */
.L_x_1736:
[----:B------:R-:W-:Y:S05]  /*1f520*/  BSYNC B0 ;  /* 0x0000000000007941 */ /* 0x000fea0003800000 */
.L_x_1735:
[----:B------:R-:W-:Y:S01]  /*1f530*/  IMAD.MOV.U32 R8, RZ, RZ, R7 ;  /* 0x000000ffff087224 */ /* 0x000fe200078e0007 */
[----:B------:R-:W-:Y:S01]  /*1f540*/  WARPGROUP.ARRIVE ;  /* 0x00000000000079c5 */ /* 0x000fe20000000000 */
[----:B01----:R-:W-:Y:S01]  /*1f550*/  IMAD.MOV.U32 R9, RZ, RZ, 0x40000040 ;  /* 0x40000040ff097424 */ /* 0x003fe200078e00ff */
[----:B------:R-:W0:Y:S01]  /*1f560*/  SHFL.BFLY PT, R10, R5, 0x2, 0x1f ;  /* 0x0c401f00050a7f89 */ /* 0x000e2200000e0000 */
[----:B------:R-:W-:Y:S01]  /*1f570*/  VIADD R19, R19, 0x1 ;  /* 0x0000000113137836 */ /* 0x000fe20000000000 */
[----:B------:R-:W-:Y:S01]  /*1f580*/  R2UR UR6, R8 ;  /* 0x00000000080672ca */ /* 0x000fe200000e0000 */
[----:B------:R-:W-:Y:S01]  /*1f590*/  VIADD R8, R7, 0x80 ;  /* 0x0000008007087836 */ /* 0x000fe20000000000 */
[----:B------:R-:W-:Y:S01]  /*1f5a0*/  R2UR UR7, R9 ;  /* 0x00000000090772ca */ /* 0x000fe200000e0000 */
[----:B------:R-:W-:Y:S01]  /*1f5b0*/  IMAD.MOV.U32 R9, RZ, RZ, 0x40000040 ;  /* 0x40000040ff097424 */ /* 0x000fe200078e00ff */
[----:B------:R-:W-:Y:S01]  /*1f5c0*/  ISETP.NE.AND P2, PT, R19, 0x2, PT ;  /* 0x000000021300780c */ /* 0x000fe20003f45270 */
[----:B------:R-:W-:-:S03]  /*1f5d0*/  VIADD R219, R219, 0x1 ;  /* 0x00000001dbdb7836 */ /* 0x000fc60000000000 */
[----:B------:R-:W-:-:S07]  /*1f5e0*/  SEL R19, R19, RZ, P2 ;  /* 0x000000ff13137207 */ /* 0x000fce0001000000 */
[----:B------:R-:W-:Y:S01]  /*1f5f0*/  HGMMA.64x192x16.F32.BF16 R24, R188, gdesc[UR4].tnspB, R24, gsb0 ;  /* 0x42e00004bc187df0 */ /* 0x000fe20008001818 */
[----:B------:R-:W-:Y:S01]  /*1f600*/  R2UR UR6, R8 ;  /* 0x00000000080672ca */ /* 0x000fe200000e0000 */
[----:B------:R-:W-:Y:S01]  /*1f610*/  VIADD R8, R7, 0x100 ;  /* 0x0000010007087836 */ /* 0x000fe20000000000 */
[----:B------:R-:W-:Y:S01]  /*1f620*/  R2UR UR7, R9 ;  /* 0x00000000090772ca */ /* 0x000fe200000e0000 */
[----:B------:R-:W-:Y:S02]  /*1f630*/  IMAD.MOV.U32 R9, RZ, RZ, 0x40000040 ;  /* 0x40000040ff097424 */ /* 0x000fe400078e00ff */
[----:B0-----:R-:W-:Y:S01]  /*1f640*/  FADD.FTZ R10, R10, R5 ;  /* 0x000000050a0a7221 */ /* 0x001fe20000010000 */
[----:B------:R-:W-:-:S04]  /*1f650*/  SEL R5, RZ, 0x1, P2 ;  /* 0x00000001ff057807 */ /* 0x000fc80001000000 */
[----:B------:R-:W-:Y:S01]  /*1f660*/  LOP3.LUT R194, R194, R5, RZ, 0x3c, !PT ;  /* 0x00000005c2c27212 */ /* 0x000fe200078e3cff */
[----:B------:R-:W-:Y:S01]  /*1f670*/  IMAD.MOV.U32 R5, RZ, RZ, -0x800000 ;  /* 0xff800000ff057424 */ /* 0x000fe200078e00ff */
        /* <DEDUP_REMOVED lines=21> */
[----:B------:R-:W0:Y:S01]  /*1f7d0*/  SHFL.BFLY PT, R7, R6, 0x2, 0x1f ;  /* 0x0c401f0006077f89 */ /* 0x000e2200000e0000 */
[----:B------:R-:W-:Y:S02]  /*1f7e0*/  WARPGROUP.DEPBAR.LE gsb0, 0x0 ;  /* 0x00008000000079c5 */ /* 0x000fe40000010000 */
[----:B------:R-:W-:-:S12]  /*1f7f0*/  WARPGROUP.ARRIVE ;  /* 0x00000000000079c5 */ /* 0x000fd80000000000 */
[----:B------:R-:W-:Y:S01]  /*1f800*/  HGMMA.64x192x16.F32.BF16 R24, R172, gdesc[UR4].tnspB, R24, gsb0 ;  /* 0x42e00004ac187df0 */ /* 0x000fe20008001818 */
[----:B------:R-:W-:Y:S01]  /*1f810*/  R2UR UR6, R8 ;  /* 0x00000000080672ca */ /* 0x000fe200000e0000 */
[----:B0-----:R-:W-:Y:S01]  /*1f820*/  FADD.FTZ R8, R7, R6 ;  /* 0x0000000607087221 */ /* 0x001fe20000010000 */
[----:B------:R-:W-:Y:S02]  /*1f830*/  R2UR UR7, R9 ;  /* 0x00000000090772ca */ /* 0x000fe400000e0000 */
[----:B------:R-:W0:Y:S04]  /*1f840*/  SHFL.BFLY PT, R9, R10, 0x1, 0x1f ;  /* 0x0c201f000a097f89 */ /* 0x000e2800000e0000 */
[----:B------:R-:W1:Y:S01]  /*1f850*/  SHFL.BFLY PT, R7, R8, 0x1, 0x1f ;  /* 0x0c201f0008077f89 */ /* 0x000e6200000e0000 */
[----:B0-----:R-:W-:Y:S01]  /*1f860*/  FADD.FTZ R14, R10, R9 ;  /* 0x000000090a0e7221 */ /* 0x001fe20000010000 */
[----:B-1----:R-:W-:-:S04]  /*1f870*/  FADD.FTZ R13, R8, R7 ;  /* 0x00000007080d7221 */ /* 0x002fc80000010000 */
[----:B------:R-:W-:Y:S02]  /*1f880*/  FSETP.NE.FTZ.AND P3, PT, R14, RZ, PT ;  /* 0x000000ff0e00720b */ /* 0x000fe40003f75000 */
[----:B------:R-:W-:Y:S01]  /*1f890*/  CS2R R6, SRZ ;  /* 0x0000000000067805 */ /* 0x000fe2000001ff00 */
[----:B------:R-:W-:Y:S01]  /*1f8a0*/  @!P1 VIADD R8, R2, 0x30860 ;  /* 0x0003086002089836 */ /* 0x000fe20000000000 */
[----:B------:R-:W-:Y:S01]  /*1f8b0*/  FSETP.NE.FTZ.AND P0, PT, R13, RZ, PT ;  /* 0x000000ff0d00720b */ /* 0x000fe20003f15000 */
[----:B------:R-:W-:-:S03]  /*1f8c0*/  IMAD.MOV.U32 R2, RZ, RZ, -0x800000 ;  /* 0xff800000ff027424 */ /* 0x000fc600078e00ff */
[----:B------:R-:W-:-:S05]  /*1f8d0*/  @!P1 PRMT R8, RZ, 0x654, R8 ;  /* 0x00000654ff089816 */ /* 0x000fca0000000008 */
[----:B------:R-:W0:Y:S01]  /*1f8e0*/  @P3 MUFU.LG2 R12, R14 ;  /* 0x0000000e000c3308 */ /* 0x000e220000000c00 */
[----:B------:R-:W-:-:S03]  /*1f8f0*/  @P3 FMUL.FTZ R15, R0, 0.69314718246459960938 ;  /* 0x3f317218000f3820 */ /* 0x000fc60000410000 */
[----:B------:R-:W-:-:S04]  /*1f900*/  @P0 FMUL.FTZ R9, R0, 0.69314718246459960938 ;  /* 0x3f31721800090820 */ /* 0x000fc80000410000 */
[----:B------:R-:W1:Y:S08]  /*1f910*/  @P0 MUFU.LG2 R11, R13 ;  /* 0x0000000d000b0308 */ /* 0x000e700000000c00 */
[----:B------:R-:W2:Y:S01]  /*1f920*/  @P0 MUFU.RCP R7, R13 ;  /* 0x0000000d00070308 */ /* 0x000ea20000001000 */
[----:B0-----:R-:W-:-:S04]  /*1f930*/  @P3 FMUL.FTZ R12, R12, 0.69314718246459960938 ;  /* 0x3f3172180c0c3820 */ /* 0x001fc80000410000 */
[----:B------:R-:W-:-:S03]  /*1f940*/  @P3 FFMA.FTZ R5, R15, R3, R12 ;  /* 0x000000030f053223 */ /* 0x000fc6000001000c */
[----:B------:R-:W0:Y:S01]  /*1f950*/  @P3 MUFU.RCP R6, R14 ;  /* 0x0000000e00063308 */ /* 0x000e220000001000 */
[----:B-1----:R-:W-:-:S04]  /*1f960*/  @P0 FMUL.FTZ R0, R11, 0.69314718246459960938 ;  /* 0x3f3172180b000820 */ /* 0x002fc80000410000 */
[----:B------:R-:W-:Y:S01]  /*1f970*/  @P0 FFMA.FTZ R2, R9, R4, R0 ;  /* 0x0000000409020223 */ /* 0x000fe20000010000 */
[----:B------:R-:W-:Y:S01]  /*1f980*/  PLOP3.LUT P0, PT, PT, PT, PT, 0x8, 0x0 ;  /* 0x000000000000781c */ /* 0x000fe20003f0e170 */
        /* <DEDUP_REMOVED lines=21> */
[-C--:B-1----:R-:W-:Y:S01]  /*1fae0*/  FMUL.FTZ R8, R56, R7.reuse ;  /* 0x0000000738087220 */ /* 0x082fe20000410000 */
        /* <DEDUP_REMOVED lines=78> */
[----:B------:R-:W-:-:S07]  /*1ffd0*/  FMUL.FTZ R119, R119, R6 ;  /* 0x0000000677777220 */ /* 0x000fce0000410000 */
.L_x_1598:
        /* <DEDUP_REMOVED lines=13> */
[----:B------:R-:W-:Y:S02]  /*200b0*/  MOV R6, R16 ;  /* 0x0000001000067202 */ /* 0x000fe40000000f00 */
[----:B---3--:R-:W-:Y:S01]  /*200c0*/  MOV R7, R3 ;  /* 0x0000000300077202 */ /* 0x008fe20000000f00 */
[----:B------:R-:W-:Y:S02]  /*200d0*/  BAR.SYNC.DEFER_BLOCKING 0x1, 0x100 ;  /* 0x0044000000007b1d */ /* 0x000fe40000010000 */
[----:B--2---:R-:W-:-:S03]  /*200e0*/  IMAD.WIDE R12, R0, 0x2, R6 ;  /* 0x00000002000c7825 */ /* 0x004fc600078e0206 */
[C---:B------:R-:W-:Y:S02]  /*200f0*/  IADD3 R74, P2, R12.reuse, 0x20, RZ ;  /* 0x000000200c4a7810 */ /* 0x040fe40007f5e0ff */
[----:B------:R-:W-:Y:S02]  /*20100*/  IADD3 R84, P1, R12, 0x40, RZ ;  /* 0x000000400c547810 */ /* 0x000fe40007f3e0ff */
[----:B------:R-:W-:Y:S01]  /*20110*/  LOP3.LUT R141, R74, 0x380, RZ, 0xc0, !PT ;  /* 0x000003804a8d7812 */ /* 0x000fe200078ec0ff */
[--C-:B------:R-:W-:Y:S01]  /*20120*/  IMAD.X R75, RZ, RZ, R13.reuse, P2 ;  /* 0x000000ffff4b7224 */ /* 0x100fe200010e060d */
[----:B------:R-:W-:Y:S01]  /*20130*/  LOP3.LUT R143, R84, 0x380, RZ, 0xc0, !PT ;  /* 0x00000380548f7812 */ /* 0x000fe200078ec0ff */
[----:B------:R-:W-:Y:S01]  /*20140*/  IMAD.X R85, RZ, RZ, R13, P1 ;  /* 0x000000ffff557224 */ /* 0x000fe200008e060d */
[----:B------:R-:W-:Y:S02]  /*20150*/  IADD3 R86, P6, R12, 0x60, RZ ;  /* 0x000000600c567810 */ /* 0x000fe40007fde0ff */
[----:B------:R-:W-:-:S02]  /*20160*/  SHF.R.U64 R141, R141, 0x3, RZ ;  /* 0x000000038d8d7819 */ /* 0x000fc400000012ff */
[----:B------:R-:W-:Y:S01]  /*20170*/  SHF.R.U64 R143, R143, 0x3, RZ ;  /* 0x000000038f8f7819 */ /* 0x000fe200000012ff */
[--C-:B------:R-:W-:Y:S01]  /*20180*/  IMAD.X R87, RZ, RZ, R13.reuse, P6 ;  /* 0x000000ffff577224 */ /* 0x100fe200030e060d */
[C---:B------:R-:W-:Y:S02]  /*20190*/  IADD3 R14, P0, R12.reuse, 0x4020, RZ ;  /* 0x000040200c0e7810 */ /* 0x040fe40007f1e0ff */
[----:B-1----:R-:W-:Y:S02]  /*201a0*/  IADD3 R56, P4, R12, 0x4040, RZ ;  /* 0x000040400c387810 */ /* 0x002fe40007f9e0ff */
[----:B------:R-:W-:Y:S01]  /*201b0*/  LOP3.LUT R145, R86, 0x380, RZ, 0xc0, !PT ;  /* 0x0000038056917812 */ /* 0x000fe200078ec0ff */
[--C-:B------:R-:W-:Y:S01]  /*201c0*/  IMAD.X R91, RZ, RZ, R13.reuse, P0 ;  /* 0x000000ffff5b7224 */ /* 0x100fe200000e060d */
[----:B------:R-:W-:Y:S01]  /*201d0*/  LOP3.LUT R74, R141, R74, RZ, 0x3c, !PT ;  /* 0x0000004a8d4a7212 */ /* 0x000fe200078e3cff */
[----:B------:R-:W-:Y:S01]  /*201e0*/  IMAD.X R93, RZ, RZ, R13, P4 ;  /* 0x000000ffff5d7224 */ /* 0x000fe200020e060d */
[----:B------:R-:W-:-:S02]  /*201f0*/  LOP3.LUT R84, R143, R84, RZ, 0x3c, !PT ;  /* 0x000000548f547212 */ /* 0x000fc400078e3cff */
[----:B------:R-:W-:Y:S02]  /*20200*/  IADD3 R88, P5, R12, 0x4000, RZ ;  /* 0x000040000c587810 */ /* 0x000fe40007fbe0ff */
[----:B------:R-:W-:Y:S02]  /*20210*/  LOP3.LUT R141, R14, 0x380, RZ, 0xc0, !PT ;  /* 0x000003800e8d7812 */ /* 0x000fe400078ec0ff */
[----:B------:R-:W-:Y:S01]  /*20220*/  LOP3.LUT R143, R56, 0x380, RZ, 0xc0, !PT ;  /* 0x00000380388f7812 */ /* 0x000fe200078ec0ff */
[----:B------:R-:W-:Y:S01]  /*20230*/  IMAD.X R89, RZ, RZ, R13, P5 ;  /* 0x000000ffff597224 */ /* 0x000fe200028e060d */
[----:B------:R-:W-:Y:S02]  /*20240*/  SHF.R.U64 R145, R145, 0x3, RZ ;  /* 0x0000000391917819 */ /* 0x000fe400000012ff */
[C---:B------:R-:W-:Y:S02]  /*20250*/  LOP3.LUT R73, R12.reuse, 0x380, RZ, 0xc0, !PT ;  /* 0x000003800c497812 */ /* 0x040fe400078ec0ff */
[----:B------:R-:W-:-:S02]  /*20260*/  IADD3 R72, P3, R12, 0x4060, RZ ;  /* 0x000040600c487810 */ /* 0x000fc40007f7e0ff */
[C---:B------:R-:W-:Y:S02]  /*20270*/  IADD3 R15, P2, R12.reuse, 0x8000, RZ ;  /* 0x000080000c0f7810 */ /* 0x040fe40007f5e0ff */
[----:B------:R-:W-:Y:S01]  /*20280*/  SHF.R.U64 R141, R141, 0x3, RZ ;  /* 0x000000038d8d7819 */ /* 0x000fe200000012ff */
[--C-:B------:R-:W-:Y:S01]  /*20290*/  IMAD.X R95, RZ, RZ, R13.reuse, P3 ;  /* 0x000000ffff5f7224 */ /* 0x100fe200018e060d */
[----:B------:R-:W-:Y:S01]  /*202a0*/  SHF.R.U64 R143, R143, 0x3, RZ ;  /* 0x000000038f8f7819 */ /* 0x000fe200000012ff */
[--C-:B------:R-:W-:Y:S01]  /*202b0*/  IMAD.X R97, RZ, RZ, R13.reuse, P2 ;  /* 0x000000ffff617224 */ /* 0x100fe200010e060d */
[C---:B------:R-:W-:Y:S02]  /*202c0*/  IADD3 R0, P1, R12.reuse, 0x8020, RZ ;  /* 0x000080200c007810 */ /* 0x040fe40007f3e0ff */
[C---:B------:R-:W-:Y:S02]  /*202d0*/  IADD3 R3, P6, R12.reuse, 0x8040, RZ ;  /* 0x000080400c037810 */ /* 0x040fe40007fde0ff */
[----:B------:R-:W-:Y:S01]  /*202e0*/  IADD3 R4, P5, R12, 0x8060, RZ ;  /* 0x000080600c047810 */ /* 0x000fe20007fbe0ff */
[--C-:B------:R-:W-:Y:S01]  /*202f0*/  IMAD.X R99, RZ, RZ, R13.reuse, P1 ;  /* 0x000000ffff637224 */ /* 0x100fe200008e060d */
[----:B------:R-:W-:Y:S01]  /*20300*/  LOP3.LUT R147, R88, 0x380, RZ, 0xc0, !PT ;  /* 0x0000038058937812 */ /* 0x000fe200078ec0ff */
[----:B------:R-:W-:Y:S01]  /*20310*/  IMAD.X R139, RZ, RZ, R13, P6 ;  /* 0x000000ffff8b7224 */ /* 0x000fe200030e060d */
[----:B------:R-:W-:-:S02]  /*20320*/  LOP3.LUT R86, R145, R86, RZ, 0x3c, !PT ;  /* 0x0000005691567212 */ /* 0x000fc400078e3cff */
[----:B------:R-:W-:Y:S02]  /*20330*/  SHF.R.U64 R73, R73, 0x3, RZ ;  /* 0x0000000349497819 */ /* 0x000fe400000012ff */
[----:B------:R-:W-:Y:S02]  /*20340*/  LOP3.LUT R145, R72, 0x380, RZ, 0xc0, !PT ;  /* 0x0000038048917812 */ /* 0x000fe400078ec0ff */
[----:B------:R-:W-:Y:S02]  /*20350*/  LOP3.LUT R96, R15, 0x380, RZ, 0xc0, !PT ;  /* 0x000003800f607812 */ /* 0x000fe400078ec0ff */
[----:B------:R-:W-:Y:S02]  /*20360*/  LOP3.LUT R90, R141, R14, RZ, 0x3c, !PT ;  /* 0x0000000e8d5a7212 */ /* 0x000fe400078e3cff */
[----:B------:R-:W-:Y:S02]  /*20370*/  LOP3.LUT R92, R143, R56, RZ, 0x3c, !PT ;  /* 0x000000388f5c7212 */ /* 0x000fe400078e3cff */
[----:B------:R-:W-:-:S02]  /*20380*/  LOP3.LUT R141, R0, 0x380, RZ, 0xc0, !PT ;  /* 0x00000380008d7812 */ /* 0x000fc400078ec0ff */
[----:B------:R-:W-:Y:S02]  /*20390*/  LOP3.LUT R56, R3, 0x380, RZ, 0xc0, !PT ;  /* 0x0000038003387812 */ /* 0x000fe400078ec0ff */
[----:B------:R-:W-:Y:S02]  /*203a0*/  SHF.R.U64 R147, R147, 0x3, RZ ;  /* 0x0000000393937819 */ /* 0x000fe400000012ff */
[----:B------:R-:W-:Y:S02]  /*203b0*/  LOP3.LUT R143, R4, 0x380, RZ, 0xc0, !PT ;  /* 0x00000380048f7812 */ /* 0x000fe400078ec0ff */
[----:B------:R-:W-:Y:S01]  /*203c0*/  LOP3.LUT R12, R73, R12, RZ, 0x3c, !PT ;  /* 0x0000000c490c7212 */ /* 0x000fe200078e3cff */
[----:B------:R-:W-:Y:S01]  /*203d0*/  IMAD.X R73, RZ, RZ, R13, P5 ;  /* 0x000000ffff497224 */ /* 0x000fe200028e060d */
[----:B------:R-:W-:Y:S02]  /*203e0*/  SHF.R.U64 R145, R145, 0x3, RZ ;  /* 0x0000000391917819 */ /* 0x000fe400000012ff */
[----:B------:R-:W-:-:S02]  /*203f0*/  SHF.R.U64 R96, R96, 0x3, RZ ;  /* 0x0000000360607819 */ /* 0x000fc400000012ff */
[----:B------:R-:W-:Y:S02]  /*20400*/  SHF.R.U64 R141, R141, 0x3, RZ ;  /* 0x000000038d8d7819 */ /* 0x000fe400000012ff */
[----:B------:R-:W-:Y:S02]  /*20410*/  SHF.R.U64 R56, R56, 0x3, RZ ;  /* 0x0000000338387819 */ /* 0x000fe400000012ff */
[----:B------:R-:W-:Y:S02]  /*20420*/  LOP3.LUT R88, R147, R88, RZ, 0x3c, !PT ;  /* 0x0000005893587212 */ /* 0x000fe400078e3cff */
[----:B------:R-:W-:Y:S02]  /*20430*/  SHF.R.U64 R143, R143, 0x3, RZ ;  /* 0x000000038f8f7819 */ /* 0x000fe400000012ff */
[----:B------:R-:W-:Y:S02]  /*20440*/  LOP3.LUT R94, R145, R72, RZ, 0x3c, !PT ;  /* 0x00000048915e7212 */ /* 0x000fe400078e3cff */
[----:B------:R-:W-:-:S02]  /*20450*/  LOP3.LUT R96, R96, R15, RZ, 0x3c, !PT ;  /* 0x0000000f60607212 */ /* 0x000fc400078e3cff */
[----:B------:R-:W-:Y:S02]  /*20460*/  MOV R142, R12 ;  /* 0x0000000c008e7202 */ /* 0x000fe40000000f00 */
[----:B------:R-:W-:Y:S02]  /*20470*/  F2FP.BF16.F32.PACK_AB R12, R25, R24 ;  /* 0x00000018190c723e */ /* 0x000fe400000010ff */
[----:B------:R-:W-:Y:S02]  /*20480*/  F2FP.BF16.F32.PACK_AB R13, R27, R26 ;  /* 0x0000001a1b0d723e */ /* 0x000fe400000010ff */
[----:B------:R-:W-:Y:S02]  /*20490*/  F2FP.BF16.F32.PACK_AB R14, R29, R28 ;  /* 0x0000001c1d0e723e */ /* 0x000fe400000010ff */
[----:B------:R-:W-:Y:S02]  /*204a0*/  F2FP.BF16.F32.PACK_AB R15, R31, R30 ;  /* 0x0000001e1f0f723e */ /* 0x000fe400000010ff */
[----:B------:R-:W-:-:S02]  /*204b0*/  MOV R145, R84 ;  /* 0x0000005400917202 */ /* 0x000fc40000000f00 */
[----:B------:R-:W-:Y:S01]  /*204c0*/  MOV R144, R86 ;  /* 0x0000005600907202 */ /* 0x000fe20000000f00 */
[----:B------:R1:W-:Y:S01]  /*204d0*/  STSM.16.M88.4 [R142], R12 ;  /* 0x0000000c8e007844 */ /* 0x0003e20000000200 */
[----:B------:R-:W-:Y:S02]  /*204e0*/  LOP3.LUT R98, R141, R0, RZ, 0x3c, !PT ;  /* 0x000000008d627212 */ /* 0x000fe400078e3cff */
[----:B------:R-:W-:Y:S02]  /*204f0*/  LOP3.LUT R138, R56, R3, RZ, 0x3c, !PT ;  /* 0x00000003388a7212 */ /* 0x000fe400078e3cff */
[----:B------:R-:W-:Y:S02]  /*20500*/  MOV R75, R74 ;  /* 0x0000004a004b7202 */ /* 0x000fe40000000f00 */
[----:B------:R-:W-:Y:S02]  /*20510*/  F2FP.BF16.F32.PACK_AB R84, R33, R32 ;  /* 0x000000202154723e */ /* 0x000fe400000010ff */
[----:B------:R-:W-:-:S02]  /*20520*/  F2FP.BF16.F32.PACK_AB R85, R35, R34 ;  /* 0x000000222355723e */ /* 0x000fc400000010ff */
[----:B------:R-:W-:Y:S02]  /*20530*/  F2FP.BF16.F32.PACK_AB R86, R37, R36 ;  /* 0x000000242556723e */ /* 0x000fe400000010ff */
[----:B------:R-:W-:Y:S02]  /*20540*/  F2FP.BF16.F32.PACK_AB R87, R39, R38 ;  /* 0x000000262757723e */ /* 0x000fe400000010ff */
[----:B------:R-:W-:Y:S02]  /*20550*/  LOP3.LUT R72, R143, R4, RZ, 0x3c, !PT ;  /* 0x000000048f487212 */ /* 0x000fe400078e3cff */
[----:B------:R-:W-:Y:S01]  /*20560*/  MOV R0, R88 ;  /* 0x0000005800007202 */ /* 0x000fe20000000f00 */
[----:B------:R2:W-:Y:S01]  /*20570*/  STSM.16.M88.4 [R75], R84 ;  /* 0x000000544b007844 */ /* 0x0005e20000000200 */
[----:B------:R-:W-:Y:S01]  /*20580*/  MOV R56, R90 ;  /* 0x0000005a00387202 */ /* 0x000fe20000000f00 */
[----:B-1----:R-:W1:Y:S01]  /*20590*/  LDC.64 R142, c[0x0][0xc00] ;  /* 0x00030000ff8e7b82 */ /* 0x002e620000000a00 */
[----:B------:R-:W-:-:S02]  /*205a0*/  MOV R140, R92 ;  /* 0x0000005c008c7202 */ /* 0x000fc40000000f00 */
[----:B------:R-:W-:Y:S02]  /*205b0*/  MOV R141, R94 ;  /* 0x0000005e008d7202 */ /* 0x000fe40000000f00 */
[----:B------:R-:W-:Y:S02]  /*205c0*/  F2FP.BF16.F32.PACK_AB R88, R41, R40 ;  /* 0x000000282958723e */ /* 0x000fe400000010ff */
[----:B------:R-:W-:Y:S02]  /*205d0*/  F2FP.BF16.F32.PACK_AB R89, R43, R42 ;  /* 0x0000002a2b59723e */ /* 0x000fe400000010ff */
[----:B------:R-:W-:Y:S02]  /*205e0*/  F2FP.BF16.F32.PACK_AB R90, R45, R44 ;  /* 0x0000002c2d5a723e */ /* 0x000fe400000010ff */
[----:B------:R-:W-:Y:S02]  /*205f0*/  F2FP.BF16.F32.PACK_AB R91, R47, R46 ;  /* 0x0000002e2f5b723e */ /* 0x000fe400000010ff */
[----:B------:R-:W-:-:S02]  /*20600*/  F2FP.BF16.F32.PACK_AB R92, R49, R48 ;  /* 0x00000030315c723e */ /* 0x000fc400000010ff */
[----:B------:R-:W-:Y:S01]  /*20610*/  F2FP.BF16.F32.PACK_AB R93, R51, R50 ;  /* 0x00000032335d723e */ /* 0x000fe200000010ff */
[----:B------:R3:W-:Y:S01]  /*20620*/  STSM.16.M88.4 [R145], R88 ;  /* 0x0000005891007844 */ /* 0x0007e20000000200 */
[----:B------:R-:W-:Y:S02]  /*20630*/  F2FP.BF16.F32.PACK_AB R94, R53, R52 ;  /* 0x00000034355e723e */ /* 0x000fe400000010ff */
[----:B------:R-:W-:Y:S02]  /*20640*/  F2FP.BF16.F32.PACK_AB R95, R55, R54 ;  /* 0x00000036375f723e */ /* 0x000fe400000010ff */
[----:B------:R-:W-:Y:S02]  /*20650*/  MOV R4, R72 ;  /* 0x0000004800047202 */ /* 0x000fe40000000f00 */
[----:B------:R-:W-:Y:S01]  /*20660*/  F2FP.BF16.F32.PACK_AB R12, R9, R8 ;  /* 0x00000008090c723e */ /* 0x000fe200000010ff */
[----:B------:R-:W-:Y:S01]  /*20670*/  STSM.16.M88.4 [R144], R92 ;  /* 0x0000005c90007844 */ /* 0x000fe20000000200 */
[----:B------:R-:W-:-:S02]  /*20680*/  F2FP.BF16.F32.PACK_AB R13, R127, R126 ;  /* 0x0000007e7f0d723e */ /* 0x000fc400000010ff */
[----:B------:R-:W-:Y:S02]  /*20690*/  F2FP.BF16.F32.PACK_AB R14, R61, R60 ;  /* 0x0000003c3d0e723e */ /* 0x000fe400000010ff */
[----:B------:R-:W-:Y:S02]  /*206a0*/  F2FP.BF16.F32.PACK_AB R15, R63, R62 ;  /* 0x0000003e3f0f723e */ /* 0x000fe400000010ff */
[----:B------:R-:W-:Y:S02]  /*206b0*/  F2FP.BF16.F32.PACK_AB R72, R65, R64 ;  /* 0x000000404148723e */ /* 0x000fe400000010ff */
[----:B------:R-:W-:Y:S01]  /*206c0*/  F2FP.BF16.F32.PACK_AB R73, R67, R66 ;  /* 0x000000424349723e */ /* 0x000fe200000010ff */
[----:B------:R4:W-:Y:S01]  /*206d0*/  STSM.16.M88.4 [R0], R12 ;  /* 0x0000000c00007844 */ /* 0x0009e20000000200 */
[----:B------:R-:W-:Y:S02]  /*206e0*/  F2FP.BF16.F32.PACK_AB R74, R69, R68 ;  /* 0x00000044454a723e */ /* 0x000fe400000010ff */
[----:B--2---:R-:W-:-:S02]  /*206f0*/  F2FP.BF16.F32.PACK_AB R75, R71, R70 ;  /* 0x00000046474b723e */ /* 0x004fc400000010ff */
[----:B------:R-:W-:Y:S02]  /*20700*/  F2FP.BF16.F32.PACK_AB R84, R11, R10 ;  /* 0x0000000a0b54723e */ /* 0x000fe400000010ff */
[----:B------:R-:W-:Y:S01]  /*20710*/  F2FP.BF16.F32.PACK_AB R85, R129, R128 ;  /* 0x000000808155723e */ /* 0x000fe200000010ff */
[----:B------:R-:W-:Y:S01]  /*20720*/  STSM.16.M88.4 [R56], R72 ;  /* 0x0000004838007844 */ /* 0x000fe20000000200 */
[----:B------:R-:W-:Y:S02]  /*20730*/  F2FP.BF16.F32.PACK_AB R86, R77, R76 ;  /* 0x0000004c4d56723e */ /* 0x000fe400000010ff */
[----:B------:R-:W-:Y:S02]  /*20740*/  F2FP.BF16.F32.PACK_AB R87, R79, R78 ;  /* 0x0000004e4f57723e */ /* 0x000fe400000010ff */
[----:B---3--:R-:W-:Y:S02]  /*20750*/  F2FP.BF16.F32.PACK_AB R88, R81, R80 ;  /* 0x000000505158723e */ /* 0x008fe400000010ff */
[----:B------:R-:W-:Y:S01]  /*20760*/  F2FP.BF16.F32.PACK_AB R89, R83, R82 ;  /* 0x000000525359723e */ /* 0x000fe200000010ff */
[----:B------:R1:W-:Y:S01]  /*20770*/  STSM.16.M88.4 [R140], R84 ;  /* 0x000000548c007844 */ /* 0x0003e20000000200 */
[----:B------:R-:W-:Y:S01]  /*20780*/  F2FP.BF16.F32.PACK_AB R90, R21, R20 ;  /* 0x00000014155a723e */ /* 0x000fe200000010ff */
[----:B----4-:R-:W-:Y:S01]  /*20790*/  IMAD.MOV.U32 R0, RZ, RZ, RZ ;  /* 0x000000ffff007224 */ /* 0x010fe200078e00ff */
[----:B------:R-:W-:-:S02]  /*207a0*/  F2FP.BF16.F32.PACK_AB R91, R131, R130 ;  /* 0x00000082835b723e */ /* 0x000fc400000010ff */
[----:B------:R-:W-:Y:S02]  /*207b0*/  MOV R96, R96 ;  /* 0x0000006000607202 */ /* 0x000fe40000000f00 */
[----:B------:R-:W-:Y:S01]  /*207c0*/  F2FP.BF16.F32.PACK_AB R92, R121, R120 ;  /* 0x00000078795c723e */ /* 0x000fe200000010ff */
[----:B------:R-:W-:Y:S01]  /*207d0*/  STSM.16.M88.4 [R141], R88 ;  /* 0x000000588d007844 */ /* 0x000fe20000000200 */
[----:B------:R-:W-:Y:S02]  /*207e0*/  F2FP.BF16.F32.PACK_AB R93, R133, R132 ;  /* 0x00000084855d723e */ /* 0x000fe400000010ff */
[----:B------:R-:W-:Y:S02]  /*207f0*/  F2FP.BF16.F32.PACK_AB R94, R123, R122 ;  /* 0x0000007a7b5e723e */ /* 0x000fe400000010ff */
[----:B------:R-:W-:Y:S02]  /*20800*/  F2FP.BF16.F32.PACK_AB R95, R135, R134 ;  /* 0x00000086875f723e */ /* 0x000fe400000010ff */
[----:B------:R-:W-:Y:S01]  /*20810*/  MOV R3, R98 ;  /* 0x0000006200037202 */ /* 0x000fe20000000f00 */
[----:B-1----:R-:W-:Y:S01]  /*20820*/  IMAD.WIDE R84, R218, 0x4, R142 ;  /* 0x00000004da547825 */ /* 0x002fe200078e028e */
[----:B------:R-:W-:Y:S01]  /*20830*/  F2FP.BF16.F32.PACK_AB R97, R137, R136 ;  /* 0x000000888961723e */ /* 0x000fe200000010ff */
[----:B------:R1:W-:Y:S01]  /*20840*/  STSM.16.M88.4 [R96], R92 ;  /* 0x0000005c60007844 */ /* 0x0003e20000000200 */
[----:B------:R-:W-:-:S02]  /*20850*/  F2FP.BF16.F32.PACK_AB R98, R101, R100 ;  /* 0x000000646562723e */ /* 0x000fc400000010ff */
[----:B------:R-:W-:Y:S02]  /*20860*/  MOV R138, R138 ;  /* 0x0000008a008a7202 */ /* 0x000fe40000000f00 */
[----:B------:R-:W-:Y:S02]  /*20870*/  F2FP.BF16.F32.PACK_AB R12, R105, R104 ;  /* 0x00000068690c723e */ /* 0x000fe400000010ff */
[----:B------:R-:W-:Y:S02]  /*20880*/  F2FP.BF16.F32.PACK_AB R13, R107, R106 ;  /* 0x0000006a6b0d723e */ /* 0x000fe400000010ff */
[----:B------:R-:W-:Y:S02]  /*20890*/  F2FP.BF16.F32.PACK_AB R14, R109, R108 ;  /* 0x0000006c6d0e723e */ /* 0x000fe400000010ff */
[----:B------:R-:W-:Y:S02]  /*208a0*/  F2FP.BF16.F32.PACK_AB R15, R111, R110 ;  /* 0x0000006e6f0f723e */ /* 0x000fe400000010ff */
[----:B------:R-:W-:-:S02]  /*208b0*/  F2FP.BF16.F32.PACK_AB R72, R113, R112 ;  /* 0x000000707148723e */ /* 0x000fc400000010ff */
[----:B------:R-:W-:Y:S02]  /*208c0*/  F2FP.BF16.F32.PACK_AB R73, R115, R114 ;  /* 0x000000727349723e */ /* 0x000fe400000010ff */
[----:B------:R-:W-:Y:S02]  /*208d0*/  F2FP.BF16.F32.PACK_AB R74, R117, R116 ;  /* 0x00000074754a723e */ /* 0x000fe400000010ff */
[----:B------:R-:W-:Y:S02]  /*208e0*/  F2FP.BF16.F32.PACK_AB R75, R119, R118 ;  /* 0x00000076774b723e */ /* 0x000fe400000010ff */
[----:B------:R-:W-:Y:S02]  /*208f0*/  ISETP.NE.U32.AND P0, PT, RZ, UR6, PT ;  /* 0x00000006ff007c0c */ /* 0x000fe4000bf05070 */
[----:B------:R-:W-:Y:S02]  /*20900*/  ISETP.NE.U32.AND P1, PT, RZ, UR4, PT ;  /* 0x00000004ff007c0c */ /* 0x000fe4000bf25070 */
[----:B------:R-:W-:Y:S01]  /*20910*/  ISETP.NE.AND P2, PT, R217, RZ, PT ;  /* 0x000000ffd900720c */ /* 0x000fe20003f45270 */
[----:B------:R-:W-:Y:S01]  /*20920*/  IMAD.MOV.U32 R56, RZ, RZ, 0x9b8 ;  /* 0x000009b8ff387424 */ /* 0x000fe200078e00ff */
[----:B-1----:R-:W-:Y:S01]  /*20930*/  F2FP.BF16.F32.PACK_AB R96, R125, R124 ;  /* 0x0000007c7d60723e */ /* 0x002fe200000010ff */
[----:B------:R-:W1:Y:S01]  /*20940*/  LDC R88, c[0x0][0xbe8] ;  /* 0x0002fa00ff587b82 */ /* 0x000e620000000800 */
[----:B------:R-:W-:-:S02]  /*20950*/  F2FP.BF16.F32.PACK_AB R99, R103, R102 ;  /* 0x000000666763723e */ /* 0x000fc400000010ff */
[----:B------:R-:W-:-:S03]  /*20960*/  ISETP.NE.AND.EX P0, PT, RZ, UR7, PT, P0 ;  /* 0x00000007ff007c0c */ /* 0x000fc6000bf05300 */
[----:B------:R-:W-:Y:S02]  /*20970*/  STSM.16.M88.4 [R3], R96 ;  /* 0x0000006003007844 */ /* 0x000fe40000000200 */
[----:B------:R-:W2:Y:S02]  /*20980*/  LDC.64 R86, c[0x0][0xba8] ;  /* 0x0002ea00ff567b82 */ /* 0x000ea40000000a00 */
[----:B------:R3:W-:Y:S04]  /*20990*/  STSM.16.M88.4 [R138], R12 ;  /* 0x0000000c8a007844 */ /* 0x0007e80000000200 */
[----:B------:R4:W-:Y:S02]  /*209a0*/  STSM.16.M88.4 [R4], R72 ;  /* 0x0000004804007844 */ /* 0x0009e40000000200 */
[----:B------:R-:W-:Y:S06]  /*209b0*/  BAR.SYNC.DEFER_BLOCKING 0x1, 0x100 ;  /* 0x0044000000007b1d */ /* 0x000fec0000010000 */
[----:B------:R-:W2:Y:S01]  /*209c0*/  @P0 LDG.E R0, desc[UR46][R84.64] ;  /* 0x0000002e54000981 */ /* 0x000ea2000c1e1900 */
[----:B------:R-:W-:Y:S01]  /*209d0*/  ULDC UR4, c[0x0][0xa88] ;  /* 0x0002a20000047ab9 */ /* 0x000fe20000000800 */
[----:B------:R-:W-:Y:S01]  /*209e0*/  ISETP.NE.AND.EX P1, PT, RZ, UR5, PT, P1 ;  /* 0x00000005ff007c0c */ /* 0x000fe2000bf25310 */
[----:B------:R-:W-:Y:S01]  /*209f0*/  IMAD.U32 R91, RZ, RZ, UR4 ;  /* 0x00000004ff5b7e24 */ /* 0x000fe2000f8e00ff */
[----:B------:R-:W-:-:S02]  /*20a00*/  ULDC UR4, c[0x0][0xad4] ;  /* 0x0002b50000047ab9 */ /* 0x000fc40000000800 */
[----:B------:R-:W-:-:S04]  /*20a10*/  SEL R217, R217, UR4, P2 ;  /* 0x00000004d9d97c07 */ /* 0x000fc80009000000 */
[----:B------:R-:W-:-:S04]  /*20a20*/  ISETP.GT.AND P3, PT, R217, 0x1, PT ;  /* 0x00000001d900780c */ /* 0x000fc80003f64270 */
[----:B------:R-:W-:Y:S01]  /*20a30*/  SEL R56, R56, 0x978, P3 ;  /* 0x0000097838387807 */ /* 0x000fe20001800000 */
[----:B---3--:R-:W3:Y:S08]  /*20a40*/  @P1 LDC.64 R12, c[0x0][0xc08] ;  /* 0x00030200ff0c1b82 */ /* 0x008ef00000000a00 */
[----:B------:R-:W0:Y:S08]  /*20a50*/  LDC.64 R14, c[0x0][R56+0x220] ;  /* 0x00008800380e7b82 */ /* 0x000e300000000a00 */
[----:B----4-:R-:W4:Y:S01]  /*20a60*/  LDC.64 R72, c[0x0][R56+0x218] ;  /* 0x0000860038487b82 */ /* 0x010f220000000a00 */
[----:B-1----:R-:W-:-:S07]  /*20a70*/  ISETP.NE.AND P4, PT, R88, 0x1, PT ;  /* 0x000000015800780c */ /* 0x002fce0003f85270 */
[----:B------:R-:W1:Y:S01]  /*20a80*/  LDC.64 R74, c[0x0][R56+0x228] ;  /* 0x00008a00384a7b82 */ /* 0x000e620000000a00 */
[----:B---3--:R-:W-:-:S05]  /*20a90*/  @P1 IMAD.WIDE R12, R218, 0x4, R12 ;  /* 0x00000004da0c1825 */ /* 0x008fca00078e020c */
[----:B------:R3:W5:Y:S01]  /*20aa0*/  @P1 LDG.E R91, desc[UR46][R12.64] ;  /* 0x0000002e0c5b1981 */ /* 0x000762000c1e1900 */
[----:B------:R-:W-:Y:S01]  /*20ab0*/  ISETP.NE.U32.AND P2, PT, RZ, UR6, PT ;  /* 0x00000006ff007c0c */ /* 0x000fe2000bf45070 */
[----:B------:R-:W4:Y:S01]  /*20ac0*/  @P4 LDC R90, c[0x0][0xbec] ;  /* 0x0002fb00ff5a4b82 */ /* 0x000f220000000800 */
[----:B------:R-:W-:Y:S02]  /*20ad0*/  SHF.R.S32.HI R4, RZ, 0x1f, R218 ;  /* 0x0000001fff047819 */ /* 0x000fe400000114da */
[----:B------:R-:W-:Y:S02]  /*20ae0*/  ISETP.NE.AND.EX P2, PT, RZ, UR7, PT, P2 ;  /* 0x00000007ff007c0c */ /* 0x000fe4000bf45320 */
[----:B------:R-:W-:Y:S02]  /*20af0*/  SEL R93, R223, RZ, P3 ;  /* 0x000000ffdf5d7207 */ /* 0x000fe40001800000 */
[----:B------:R-:W-:Y:S01]  /*20b00*/  SEL R3, R218, RZ, !P2 ;  /* 0x000000ffda037207 */ /* 0x000fe20005000000 */
[----:B---3--:R3:W3:Y:S01]  /*20b10*/  LDC.64 R12, c[0x0][R56+0x210] ;  /* 0x00008400380c7b82 */ /* 0x0086e20000000a00 */
[----:B------:R-:W-:-:S07]  /*20b20*/  SEL R89, R4, RZ, !P2 ;  /* 0x000000ff04597207 */ /* 0x000fce0005000000 */
[----:B------:R-:W1:Y:S01]  /*20b30*/  @P4 LDC R99, c[0x0][0xbf0] ;  /* 0x0002fc00ff634b82 */ /* 0x000e620000000800 */
[----:B0-----:R-:W-:-:S07]  /*20b40*/  IMAD R4, R15, R3, RZ ;  /* 0x000000030f047224 */ /* 0x001fce00078e02ff */
[----:B--2---:R-:W0:Y:S01]  /*20b50*/  @!P3 LDC R86, c[0x0][0xb50] ;  /* 0x0002d400ff56bb82 */ /* 0x004e220000000800 */
[C---:B------:R-:W-:Y:S02]  /*20b60*/  IMAD R97, R14.reuse, R89, R4 ;  /* 0x000000590e617224 */ /* 0x040fe400078e0204 */
[----:B------:R-:W-:Y:S02]  /*20b70*/  IMAD.IADD R89, R215, 0x1, R213 ;  /* 0x00000001d7597824 */ /* 0x000fe400078e02d5 */
[----:B------:R-:W-:-:S03]  /*20b80*/  IMAD.WIDE.U32 R14, R14, R3, RZ ;  /* 0x000000030e0e7225 */ /* 0x000fc600078e00ff */
[----:B------:R-:W2:Y:S01]  /*20b90*/  @!P3 LDC R87, c[0x0][0xb54] ;  /* 0x0002d500ff57bb82 */ /* 0x000ea20000000800 */
[----:B----4-:R-:W-:-:S04]  /*20ba0*/  @P4 IMAD.HI.U32 R4, R89, R90, RZ ;  /* 0x0000005a59044227 */ /* 0x010fc800078e00ff */
[-C--:B------:R-:W-:Y:S02]  /*20bb0*/  IMAD R95, R73, R216.reuse, RZ ;  /* 0x000000d8495f7224 */ /* 0x080fe400078e02ff */
[----:B------:R-:W-:-:S04]  /*20bc0*/  IMAD.WIDE.U32 R72, R72, R216, RZ ;  /* 0x000000d848487225 */ /* 0x000fc800078e00ff */
[----:B------:R-:W-:Y:S02]  /*20bd0*/  IMAD.IADD R97, R15, 0x1, R97 ;  /* 0x000000010f617824 */ /* 0x000fe400078e0261 */
[----:B------:R-:W-:Y:S01]  /*20be0*/  IMAD.MOV.U32 R15, RZ, RZ, R89 ;  /* 0x000000ffff0f7224 */ /* 0x000fe200078e0059 */
[----:B-1----:R-:W-:Y:S01]  /*20bf0*/  @P4 SHF.R.U32.HI R15, RZ, R99, R4 ;  /* 0x00000063ff0f4219 */ /* 0x002fe20000011604 */
[----:B------:R-:W-:Y:S02]  /*20c00*/  IMAD.IADD R73, R73, 0x1, R95 ;  /* 0x0000000149497824 */ /* 0x000fe400078e025f */
[-C--:B------:R-:W-:Y:S01]  /*20c10*/  IMAD R95, R75, R93.reuse, RZ ;  /* 0x0000005d4b5f7224 */ /* 0x080fe200078e02ff */
[----:B------:R-:W-:Y:S01]  /*20c20*/  SHF.R.S32.HI R4, RZ, 0x1f, R15 ;  /* 0x0000001fff047819 */ /* 0x000fe2000001140f */
[----:B------:R-:W-:-:S04]  /*20c30*/  IMAD.WIDE.U32 R74, R74, R93, RZ ;  /* 0x0000005d4a4a7225 */ /* 0x000fc800078e00ff */
[----:B------:R-:W-:Y:S01]  /*20c40*/  IMAD.IADD R95, R75, 0x1, R95 ;  /* 0x000000014b5f7824 */ /* 0x000fe200078e025f */
[--C-:B------:R-:W-:Y:S01]  /*20c50*/  IADD3 R14, P2, P5, R14, R72, R0.reuse ;  /* 0x000000480e0e7210 */ /* 0x100fe20007d5e000 */
[----:B------:R-:W-:Y:S01]  /*20c60*/  IMAD.MOV R72, RZ, RZ, -R15 ;  /* 0x000000ffff487224 */ /* 0x000fe200078e0a0f */
[----:B---3--:R-:W-:-:S04]  /*20c70*/  SHF.R.S32.HI R56, RZ, 0x1f, R0 ;  /* 0x0000001fff387819 */ /* 0x008fc80000011400 */
[----:B------:R-:W-:Y:S02]  /*20c80*/  IADD3.X R73, R97, R73, R56, P2, P5 ;  /* 0x0000004961497210 */ /* 0x000fe400017ea438 */
[----:B------:R-:W-:Y:S01]  /*20c90*/  IADD3 R74, P2, P5, R15, R14, R74 ;  /* 0x0000000e0f4a7210 */ /* 0x000fe20007d5e04a */
        /* <DEDUP_REMOVED lines=8> */
[----:B--2---:R-:W-:Y:S01]  /*20d20*/  LEA.HI.X R4, R74, R87, R4, 0x2, P2 ;  /* 0x000000574a047211 */ /* 0x004fe200010f1404 */
[----:B------:R-:W-:Y:S06]  /*20d30*/  @P1 BRA `(.L_x_1740) ;  /* 0x0000000000101947 */ /* 0x000fec0003800000 */
[----:B------:R-:W-:Y:S05]  /*20d40*/  @!P0 BRA `(.L_x_1740) ;  /* 0x00000000000c8947 */ /* 0x000fea0003800000 */
[----:B------:R-:W2:Y:S04]  /*20d50*/  LDG.E R12, desc[UR46][R84.64] ;  /* 0x0000002e540c7981 */ /* 0x000ea8000c1e1900 */
[----:B-----5:R-:W2:Y:S02]  /*20d60*/  LDG.E R91, desc[UR46][R84.64+0x4] ;  /* 0x0000042e545b7981 */ /* 0x020ea4000c1e1900 */
[----:B--2---:R-:W-:-:S07]  /*20d70*/  IMAD.IADD R91, R91, 0x1, -R12 ;  /* 0x000000015b5b7824 */ /* 0x004fce00078e0a0c */
.L_x_1740:
[----:B------:R-:W2:Y:S04]  /*20d80*/  LDL R72, [R1+0x68] ;  /* 0x0000680001487983 */ /* 0x000ea80000100800 */
[----:B------:R-:W3:Y:S04]  /*20d90*/  LDL R73, [R1+0x4c] ;  /* 0x00004c0001497983 */ /* 0x000ee80000100800 */
[----:B------:R-:W-:Y:S04]  /*20da0*/  SHFL.IDX PT, R12, R86, RZ, 0x1c1f ;  /* 0x001c1fff560c7589 */ /* 0x000fe800000e0000 */
[----:B------:R-:W0:Y:S04]  /*20db0*/  SHFL.IDX PT, R13, R4, RZ, 0x1c1f ;  /* 0x001c1fff040d7589 */ /* 0x000e2800000e0000 */
[----:B------:R-:W-:Y:S04]  /*20dc0*/  SHFL.IDX PT, R14, R86, 0x1, 0x1c1f ;  /* 0x003c1f00560e7f89 */ /* 0x000fe800000e0000 */
[----:B------:R-:W1:Y:S01]  /*20dd0*/  SHFL.IDX PT, R15, R4, 0x1, 0x1c1f ;  /* 0x003c1f00040f7f89 */ /* 0x000e6200000e0000 */
[----:B--2---:R-:W-:-:S02]  /*20de0*/  IMAD.IADD R75, R72, 0x1, R213 ;  /* 0x00000001484b7824 */ /* 0x004fc400078e02d5 */
[----:B-----5:R-:W-:Y:S01]  /*20df0*/  IMAD R72, R91, R88, RZ ;  /* 0x000000585b487224 */ /* 0x020fe200078e02ff */
[----:B---3--:R-:W-:Y:S01]  /*20e00*/  LOP3.LUT P0, RZ, R73, 0x3, RZ, 0xc0, !PT ;  /* 0x0000000349ff7812 */ /* 0x008fe2000780c0ff */
[----:B------:R-:W-:-:S03]  /*20e10*/  VIADD R73, R75, 0x8 ;  /* 0x000000084b497836 */ /* 0x000fc60000000000 */
[-C--:B------:R-:W-:Y:S02]  /*20e20*/  ISETP.GE.OR P1, PT, R75, R72.reuse, P0 ;  /* 0x000000484b00720c */ /* 0x080fe40000726670 */
[----:B------:R-:W-:-:S11]  /*20e30*/  ISETP.GE.OR P0, PT, R73, R72, P0 ;  /* 0x000000484900720c */ /* 0x000fd60000706670 */
        /* <DEDUP_REMOVED lines=14> */
[----:B------:R-:W-:Y:S02]  /*20f20*/  IMAD R5, R20, 0x40, R2 ;  /* 0x0000004014057824 */ /* 0x000fe400078e0202 */
[----:B------:R-:W-:Y:S02]  /*20f30*/  IMAD R21, R56, UR4, RZ ;  /* 0x0000000438157c24 */ /* 0x000fe4000f8e02ff */
[----:B------:R-:W-:-:S04]  /*20f40*/  IMAD.WIDE R6, R5, 0x2, R6 ;  /* 0x0000000205067825 */ /* 0x000fc800078e0206 */
[----:B------:R-:W-:Y:S01]  /*20f50*/  IMAD R21, R0, UR5, R21 ;  /* 0x0000000500157c24 */ /* 0x000fe2000f8e0215 */
[----:B------:R-:W-:Y:S01]  /*20f60*/  IADD3 R9, P3, R6, 0x1000, RZ ;  /* 0x0000100006097810 */ /* 0x000fe20007f7e0ff */
[----:B------:R-:W-:Y:S01]  /*20f70*/  IMAD.WIDE.U32 R64, R0, UR4, RZ ;  /* 0x0000000400407c25 */ /* 0x000fe2000f8e00ff */
[C---:B------:R-:W-:Y:S01]  /*20f80*/  IADD3 R13, P2, R6.reuse, 0x2000, RZ ;  /* 0x00002000060d7810 */ /* 0x040fe20007f5e0ff */
[----:B------:R-:W-:Y:S01]  /*20f90*/  ULDC.64 UR4, c[0x0][0xae8] ;  /* 0x0002ba0000047ab9 */ /* 0x000fe20000000a00 */
[C---:B------:R-:W-:Y:S01]  /*20fa0*/  IADD3 R25, P6, R6.reuse, 0x3000, RZ ;  /* 0x0000300006197810 */ /* 0x040fe20007fde0ff */
[----:B------:R-:W-:Y:S01]  /*20fb0*/  IMAD R0, R71, 0x20, R20 ;  /* 0x0000002047007824 */ /* 0x000fe200078e0214 */
[C---:B------:R-:W-:Y:S01]  /*20fc0*/  IADD3 R29, P5, R6.reuse, 0x4000, RZ ;  /* 0x00004000061d7810 */ /* 0x040fe20007fbe0ff */
[----:B------:R-:W-:Y:S01]  /*20fd0*/  IMAD.IADD R65, R65, 0x1, R21 ;  /* 0x0000000141417824 */ /* 0x000fe200078e0215 */
[----:B------:R-:W-:Y:S01]  /*20fe0*/  IADD3 R33, P1, R6, 0x5000, RZ ;  /* 0x0000500006217810 */ /* 0x000fe20007f3e0ff */
[----:B------:R-:W-:Y:S01]  /*20ff0*/  IMAD.IADD R66, R213, 0x1, R0 ;  /* 0x00000001d5427824 */ /* 0x000fe200078e0200 */
[----:B------:R-:W-:-:S02]  /*21000*/  LOP3.LUT R8, R9, 0x380, RZ, 0xc0, !PT ;  /* 0x0000038009087812 */ /* 0x000fc400078ec0ff */
[----:B------:R-:W-:Y:S02]  /*21010*/  LOP3.LUT R12, R13, 0x380, RZ, 0xc0, !PT ;  /* 0x000003800d0c7812 */ /* 0x000fe400078ec0ff */
[----:B------:R-:W-:Y:S02]  /*21020*/  LOP3.LUT R24, R25, 0x380, RZ, 0xc0, !PT ;  /* 0x0000038019187812 */ /* 0x000fe400078ec0ff */
[----:B------:R-:W-:Y:S01]  /*21030*/  LOP3.LUT R28, R29, 0x380, RZ, 0xc0, !PT ;  /* 0x000003801d1c7812 */ /* 0x000fe200078ec0ff */
[----:B------:R-:W-:Y:S01]  /*21040*/  IMAD.WIDE.U32 R64, R216, UR4, R64 ;  /* 0x00000004d8407c25 */ /* 0x000fe2000f8e0040 */
[----:B------:R-:W-:Y:S02]  /*21050*/  LOP3.LUT R32, R33, 0x380, RZ, 0xc0, !PT ;  /* 0x0000038021207812 */ /* 0x000fe400078ec0ff */
[----:B------:R-:W-:Y:S01]  /*21060*/  SHF.R.U64 R8, R8, 0x3, RZ ;  /* 0x0000000308087819 */ /* 0x000fe200000012ff */
[----:B-1----:R-:W-:Y:S01]  /*21070*/  @P4 IMAD.HI.U32 R0, R66, R67, RZ ;  /* 0x0000004342004227 */ /* 0x002fe200078e00ff */
[----:B------:R-:W-:-:S02]  /*21080*/  SHF.R.U64 R12, R12, 0x3, RZ ;  /* 0x000000030c0c7819 */ /* 0x000fc400000012ff */
[----:B------:R-:W-:Y:S02]  /*21090*/  SHF.R.U64 R24, R24, 0x3, RZ ;  /* 0x0000000318187819 */ /* 0x000fe400000012ff */
[----:B------:R-:W-:Y:S02]  /*210a0*/  SHF.R.U64 R28, R28, 0x3, RZ ;  /* 0x000000031c1c7819 */ /* 0x000fe400000012ff */
[----:B------:R-:W-:Y:S01]  /*210b0*/  SHF.R.S32.HI R56, RZ, 0x1f, R3 ;  /* 0x0000001fff387819 */ /* 0x000fe20000011403 */
[----:B------:R-:W-:Y:S01]  /*210c0*/  IMAD R65, R216, UR5, R65 ;  /* 0x00000005d8417c24 */ /* 0x000fe2000f8e0241 */
[----:B------:R-:W-:Y:S01]  /*210d0*/  SHF.R.U64 R32, R32, 0x3, RZ ;  /* 0x0000000320207819 */ /* 0x000fe200000012ff */
[----:B------:R-:W-:Y:S01]  /*210e0*/  ULDC.64 UR4, c[0x0][0xaf0] ;  /* 0x0002bc0000047ab9 */ /* 0x000fe20000000a00 */
[----:B------:R-:W-:Y:S01]  /*210f0*/  LOP3.LUT R8, R8, R9, RZ, 0x3c, !PT ;  /* 0x0000000908087212 */ /* 0x000fe200078e3cff */
[----:B------:R-:W-:Y:S01]  /*21100*/  IMAD.MOV.U32 R21, RZ, RZ, R66 ;  /* 0x000000ffff157224 */ /* 0x000fe200078e0042 */
        /* <DEDUP_REMOVED lines=8> */
[----:B--2---:R-:W-:Y:S01]  /*21190*/  @P4 SHF.R.U32.HI R21, RZ, R69, R0 ;  /* 0x00000045ff154219 */ /* 0x004fe20000011600 */
[----:B------:R-:W-:Y:S01]  /*211a0*/  IMAD R56, R56, UR4, RZ ;  /* 0x0000000438387c24 */ /* 0x000fe2000f8e02ff */
[C---:B------:R-:W-:Y:S01]  /*211b0*/  IADD3 R37, P0, R6.reuse, 0x6000, RZ ;  /* 0x0000600006257810 */ /* 0x040fe20007f1e0ff */
[----:B------:R-:W-:Y:S01]  /*211c0*/  IMAD.X R33, RZ, RZ, R7, P1 ;  /* 0x000000ffff217224 */ /* 0x000fe200008e0607 */
[C---:B------:R-:W-:Y:S01]  /*211d0*/  IADD3 R41, P3, R6.reuse, 0x7000, RZ ;  /* 0x0000700006297810 */ /* 0x040fe20007f7e0ff */
[----:B------:R-:W-:Y:S01]  /*211e0*/  IMAD.WIDE.U32 R64, R3, UR4, R64 ;  /* 0x0000000403407c25 */ /* 0x000fe2000f8e0040 */
[C---:B------:R-:W-:Y:S01]  /*211f0*/  IADD3 R45, P2, R6.reuse, 0x8000, RZ ;  /* 0x00008000062d7810 */ /* 0x040fe20007f5e0ff */
[----:B------:R-:W5:Y:S01]  /*21200*/  LD.E.128 R12, desc[UR46][R12.64] ;  /* 0x0000002e0c0c7980 */ /* 0x000f62000c101d00 */
[----:B------:R-:W-:-:S02]  /*21210*/  IADD3 R49, P6, R6, 0x9000, RZ ;  /* 0x0000900006317810 */ /* 0x000fc40007fde0ff */
[C---:B------:R-:W-:Y:S01]  /*21220*/  IADD3 R53, P5, R6.reuse, 0xa000, RZ ;  /* 0x0000a00006357810 */ /* 0x040fe20007fbe0ff */
[----:B------:R-:W-:Y:S01]  /*21230*/  IMAD R67, R3, UR5, R56 ;  /* 0x0000000503437c24 */ /* 0x000fe2000f8e0238 */
[----:B------:R-:W-:Y:S01]  /*21240*/  IADD3 R5, P1, R6, 0xb000, RZ ;  /* 0x0000b00006057810 */ /* 0x000fe20007f3e0ff */
[--C-:B------:R-:W-:Y:S01]  /*21250*/  IMAD.MOV R3, RZ, RZ, -R21.reuse ;  /* 0x000000ffff037224 */ /* 0x100fe200078e0a15 */
[----:B------:R-:W-:Y:S01]  /*21260*/  SHF.R.S32.HI R0, RZ, 0x1f, R21 ;  /* 0x0000001fff007819 */ /* 0x000fe20000011415 */
[----:B------:R-:W-:Y:S01]  /*21270*/  ULDC.64 UR4, c[0x0][0xae0] ;  /* 0x0002b80000047ab9 */ /* 0x000fe20000000a00 */
[----:B------:R-:W-:Y:S01]  /*21280*/  LOP3.LUT R36, R37, 0x380, RZ, 0xc0, !PT ;  /* 0x0000038025247812 */ /* 0x000fe200078ec0ff */
[----:B------:R-:W5:Y:S01]  /*21290*/  LD.E.128 R24, desc[UR46][R24.64] ;  /* 0x0000002e18187980 */ /* 0x000f62000c101d00 */
[----:B------:R-:W-:Y:S02]  /*212a0*/  LOP3.LUT R40, R41, 0x380, RZ, 0xc0, !PT ;  /* 0x0000038029287812 */ /* 0x000fe400078ec0ff */
[----:B------:R-:W-:Y:S01]  /*212b0*/  LOP3.LUT R44, R45, 0x380, RZ, 0xc0, !PT ;  /* 0x000003802d2c7812 */ /* 0x000fe200078ec0ff */
[----:B------:R-:W5:Y:S01]  /*212c0*/  LD.E.128 R28, desc[UR46][R28.64] ;  /* 0x0000002e1c1c7980 */ /* 0x000f62000c101d00 */
[----:B------:R-:W-:-:S02]  /*212d0*/  LOP3.LUT R48, R49, 0x380, RZ, 0xc0, !PT ;  /* 0x0000038031307812 */ /* 0x000fc400078ec0ff */
[----:B------:R-:W-:Y:S02]  /*212e0*/  LOP3.LUT R52, R53, 0x380, RZ, 0xc0, !PT ;  /* 0x0000038035347812 */ /* 0x000fe400078ec0ff */
[----:B------:R-:W-:Y:S01]  /*212f0*/  LOP3.LUT R11, R6, 0x380, RZ, 0xc0, !PT ;  /* 0x00000380060b7812 */ /* 0x000fe200078ec0ff */
[----:B------:R-:W-:Y:S01]  /*21300*/  IMAD.IADD R65, R65, 0x1, R67 ;  /* 0x0000000141417824 */ /* 0x000fe200078e0243 */
[----:B------:R-:W-:Y:S01]  /*21310*/  LOP3.LUT R4, R5, 0x380, RZ, 0xc0, !PT ;  /* 0x0000038005047812 */ /* 0x000fe200078ec0ff */
[----:B------:R-:W-:Y:S01]  /*21320*/  IMAD R0, R0, UR4, RZ ;  /* 0x0000000400007c24 */ /* 0x000fe2000f8e02ff */
[----:B------:R-:W-:Y:S01]  /*21330*/  SHF.R.U64 R36, R36, 0x3, RZ ;  /* 0x0000000324247819 */ /* 0x000fe200000012ff */
[----:B------:R-:W-:Y:S01]  /*21340*/  IMAD R3, R88, R3, R66 ;  /* 0x0000000358037224 */ /* 0x000fe200078e0242 */
[----:B------:R-:W-:Y:S01]  /*21350*/  SHF.R.U64 R40, R40, 0x3, RZ ;  /* 0x0000000328287819 */ /* 0x000fe200000012ff */
[----:B------:R-:W-:Y:S01]  /*21360*/  IMAD.X R61, RZ, RZ, R7, P1 ;  /* 0x000000ffff3d7224 */ /* 0x000fe200008e0607 */
[----:B------:R-:W-:Y:S01]  /*21370*/  SHF.R.U64 R44, R44, 0x3, RZ ;  /* 0x000000032c2c7819 */ /* 0x000fe200000012ff */
[----:B------:R-:W5:Y:S01]  /*21380*/  LD.E.128 R32, desc[UR46][R32.64] ;  /* 0x0000002e20207980 */ /* 0x000f62000c101d00 */
[----:B------:R-:W-:-:S02]  /*21390*/  SHF.R.U64 R48, R48, 0x3, RZ ;  /* 0x0000000330307819 */ /* 0x000fc400000012ff */
[----:B------:R-:W-:Y:S02]  /*213a0*/  SHF.R.U64 R52, R52, 0x3, RZ ;  /* 0x0000000334347819 */ /* 0x000fe400000012ff */
[----:B------:R-:W-:Y:S02]  /*213b0*/  SHF.R.U64 R11, R11, 0x3, RZ ;  /* 0x000000030b0b7819 */ /* 0x000fe400000012ff */
[----:B------:R-:W-:Y:S01]  /*213c0*/  SHF.R.U64 R4, R4, 0x3, RZ ;  /* 0x0000000304047819 */ /* 0x000fe200000012ff */
[C---:B------:R-:W-:Y:S01]  /*213d0*/  IMAD.WIDE.U32 R64, R21.reuse, UR4, R64 ;  /* 0x0000000415407c25 */ /* 0x040fe2000f8e0040 */
[----:B------:R-:W-:Y:S02]  /*213e0*/  LOP3.LUT R36, R36, R37, RZ, 0x3c, !PT ;  /* 0x0000002524247212 */ /* 0x000fe400078e3cff */
        /* <DEDUP_REMOVED lines=13> */
[----:B------:R-:W-:Y:S01]  /*214c0*/  ULDC.64 UR4, c[0x0][0xad8] ;  /* 0x0002b60000047ab9 */ /* 0x000fe20000000a00 */
[----:B------:R-:W-:Y:S01]  /*214d0*/  IMAD.IADD R65, R65, 0x1, R21 ;  /* 0x0000000141417824 */ /* 0x000fe200078e0215 */
[----:B------:R-:W5:Y:S02]  /*214e0*/  LD.E.128 R4, desc[UR46][R6.64] ;  /* 0x0000002e06047980 */ /* 0x000f64000c101d00 */
[----:B------:R-:W-:-:S02]  /*214f0*/  IMAD R0, R0, UR4, RZ ;  /* 0x0000000400007c24 */ /* 0x000fc4000f8e02ff */
[----:B------:R-:W5:Y:S01]  /*21500*/  LD.E.128 R8, desc[UR46][R8.64] ;  /* 0x0000002e08087980 */ /* 0x000f62000c101d00 */
[----:B------:R-:W-:-:S03]  /*21510*/  IMAD.IADD R213, R20, 0x1, R213 ;  /* 0x0000000114d57824 */ /* 0x000fc600078e02d5 */
[----:B------:R-:W5:Y:S01]  /*21520*/  LD.E.128 R36, desc[UR46][R36.64] ;  /* 0x0000002e24247980 */ /* 0x000f62000c101d00 */
[----:B------:R-:W-:-:S03]  /*21530*/  IMAD R67, R3, UR5, R0 ;  /* 0x0000000503437c24 */ /* 0x000fc6000f8e0200 */
[----:B------:R-:W5:Y:S01]  /*21540*/  LD.E.128 R40, desc[UR46][R40.64] ;  /* 0x0000002e28287980 */ /* 0x000f62000c101d00 */
[----:B------:R-:W-:Y:S01]  /*21550*/  IMAD.WIDE.U32 R20, R3, UR4, R64 ;  /* 0x0000000403147c25 */ /* 0x000fe2000f8e0040 */
[----:B------:R-:W-:Y:S02]  /*21560*/  ULDC.64 UR4, c[0x0][0xa80] ;  /* 0x0002a00000047ab9 */ /* 0x000fe40000000a00 */
[----:B------:R-:W5:Y:S04]  /*21570*/  LD.E.128 R44, desc[UR46][R44.64] ;  /* 0x0000002e2c2c7980 */ /* 0x000f68000c101d00 */
[----:B------:R-:W5:Y:S04]  /*21580*/  LD.E.128 R48, desc[UR46][R48.64] ;  /* 0x0000002e30307980 */ /* 0x000f68000c101d00 */
[----:B------:R-:W5:Y:S04]  /*21590*/  LD.E.128 R52, desc[UR46][R52.64] ;  /* 0x0000002e34347980 */ /* 0x000f68000c101d00 */
[----:B------:R-:W5:Y:S01]  /*215a0*/  LD.E.128 R60, desc[UR46][R60.64] ;  /* 0x0000002e3c3c7980 */ /* 0x000f62000c101d00 */
[----:B------:R-:W-:Y:S01]  /*215b0*/  @!PT LDS RZ, [RZ] ;  /* 0x00000000fffff984 */ /* 0x000fe20000000800 */
[----:B------:R-:W-:Y:S01]  /*215c0*/  @!PT LDS RZ, [RZ] ;  /* 0x00000000fffff984 */ /* 0x000fe20000000800 */
[----:B------:R-:W-:Y:S01]  /*215d0*/  @!PT LDS RZ, [RZ] ;  /* 0x00000000fffff984 */ /* 0x000fe20000000800 */
[----:B------:R-:W-:Y:S01]  /*215e0*/  @!PT LDS RZ, [RZ] ;  /* 0x00000000fffff984 */ /* 0x000fe20000000800 */
[----:B------:R0:W-:Y:S06]  /*215f0*/  MEMBAR.ALL.CTA ;  /* 0x0000000000007992 */ /* 0x0001ec0000008000 */
[----:B0-----:R-:W0:Y:S01]  /*21600*/  FENCE.VIEW.ASYNC.S ;  /* 0x00000000000073c6 */ /* 0x001e220000000000 */
[----:B------:R-:W-:Y:S01]  /*21610*/  IMAD.IADD R21, R21, 0x1, R67 ;  /* 0x0000000115157824 */ /* 0x000fe200078e0243 */
[----:B------:R-:W-:-:S04]  /*21620*/  LEA R56, P2, R20, UR4, 0x1 ;  /* 0x0000000414387c11 */ /* 0x000fc8000f8408ff */
[----:B------:R-:W-:Y:S02]  /*21630*/  LEA.HI.X R68, R20, UR5, R21, 0x1, P2 ;  /* 0x0000000514447c11 */ /* 0x000fe400090f0c15 */
[C---:B------:R-:W-:Y:S01]  /*21640*/  ISETP.GE.AND P2, PT, R213.reuse, R72, PT ;  /* 0x00000048d500720c */ /* 0x040fe20003f46270 */
[----:B------:R-:W-:Y:S02]  /*21650*/  VIADD R0, R16, 0x30820 ;  /* 0x0003082010007836 */ /* 0x000fe40000000000 */
[----:B------:R-:W-:-:S03]  /*21660*/  VIADD R3, R213, 0x20 ;  /* 0x00000020d5037836 */ /* 0x000fc60000000000 */
[----:B------:R-:W-:Y:S01]  /*21670*/  PRMT R0, RZ, 0x654, R0 ;  /* 0x00000654ff007816 */ /* 0x000fe20000000000 */
[----:B------:R-:W-:Y:S01]  /*21680*/  VIADD R65, R213, 0x40 ;  /* 0x00000040d5417836 */ /* 0x000fe20000000000 */
[-C--:B------:R-:W-:Y:S01]  /*21690*/  ISETP.GE.AND P1, PT, R3, R72.reuse, PT ;  /* 0x000000480300720c */ /* 0x080fe20003f26270 */
[C---:B------:R-:W-:Y:S02]  /*216a0*/  VIADD R70, R2.reuse, 0x40 ;  /* 0x0000004002467836 */ /* 0x040fe40000000000 */
[----:B------:R-:W-:Y:S01]  /*216b0*/  VIADD R74, R2, 0x80 ;  /* 0x00000080024a7836 */ /* 0x000fe20000000000 */
[----:B0-----:R0:W1:Y:S01]  /*216c0*/  SHFL.IDX PT, R67, R56, RZ, 0x181f ;  /* 0x00181fff38437589 */ /* 0x00106200000e0000 */
[----:B------:R-:W-:Y:S01]  /*216d0*/  BSSY B1, `(.L_x_1742) ;  /* 0x0000015000017945 */ /* 0x000fe20003800000 */
[----:B------:R2:W-:Y:S02]  /*216e0*/  SYNCS.ARRIVE.TRANS64.RED.A1T0 RZ, [R0+URZ], RZ ;  /* 0x000000ff00ff79a7 */ /* 0x0005e4000810043f */
[----:B------:R0:W3:Y:S01]  /*216f0*/  SHFL.IDX PT, R3, R68, RZ, 0x181f ;  /* 0x00181fff44037589 */ /* 0x0000e200000e0000 */
[----:B------:R-:W-:-:S02]  /*21700*/  ISETP.GE.AND P0, PT, R65, R72, PT ;  /* 0x000000484100720c */ /* 0x000fc40003f06270 */
[----:B------:R-:W-:Y:S02]  /*21710*/  SHF.R.S32.HI R69, RZ, 0x1f, R74 ;  /* 0x0000001fff457819 */ /* 0x000fe4000001144a */
[----:B------:R-:W-:Y:S02]  /*21720*/  SHF.R.S32.HI R71, RZ, 0x1f, R70 ;  /* 0x0000001fff477819 */ /* 0x000fe40000011446 */
[----:B--2---:R-:W-:Y:S01]  /*21730*/  SHF.R.S32.HI R0, RZ, 0x1f, R2 ;  /* 0x0000001fff007819 */ /* 0x004fe20000011402 */
[----:B0-----:R-:W-:Y:S06]  /*21740*/  @P2 BRA `(.L_x_1743) ;  /* 0x0000000000342947 */ /* 0x001fec0003800000 */
[----:B------:R-:W-:Y:S02]  /*21750*/  ULDC UR4, c[0x0][0xac8] ;  /* 0x0002b20000047ab9 */ /* 0x000fe40000000800 */
[----:B------:R-:W-:Y:S02]  /*21760*/  ISETP.GE.AND P4, PT, R2, UR4, PT ;  /* 0x0000000402007c0c */ /* 0x000fe4000bf86270 */
[----:B------:R-:W-:Y:S02]  /*21770*/  ISETP.GE.AND P3, PT, R70, UR4, PT ;  /* 0x0000000446007c0c */ /* 0x000fe4000bf66270 */
[----:B------:R-:W-:-:S09]  /*21780*/  ISETP.GE.AND P2, PT, R74, UR4, PT ;  /* 0x000000044a007c0c */ /* 0x000fd2000bf46270 */
[-C--:B-1----:R-:W-:Y:S02]  /*21790*/  @!P4 LEA R20, P6, R2, R67.reuse, 0x1 ;  /* 0x000000430214c211 */ /* 0x082fe400078c08ff */
[----:B------:R-:W-:Y:S02]  /*217a0*/  @!P3 LEA R64, P5, R70, R67, 0x1 ;  /* 0x000000434640b211 */ /* 0x000fe400078a08ff */
[----:B---3--:R-:W-:Y:S02]  /*217b0*/  @!P4 LEA.HI.X R21, R2, R3, R0, 0x1, P6 ;  /* 0x000000030215c211 */ /* 0x008fe400030f0c00 */
[----:B------:R-:W-:Y:S02]  /*217c0*/  @!P2 LEA R66, P6, R74, R67, 0x1 ;  /* 0x000000434a42a211 */ /* 0x000fe400078c08ff */
[-C--:B------:R-:W-:Y:S01]  /*217d0*/  @!P3 LEA.HI.X R65, R70, R3.reuse, R71, 0x1, P5 ;  /* 0x000000034641b211 */ /* 0x080fe200028f0c47 */
[----:B-----5:R0:W-:Y:S01]  /*217e0*/  @!P4 ST.E.128 desc[UR46][R20.64], R4 ;  /* 0x000000041400c985 */ /* 0x0201e2000c101d2e */
[----:B------:R-:W-:-:S03]  /*217f0*/  @!P2 LEA.HI.X R67, R74, R3, R69, 0x1, P6 ;  /* 0x000000034a43a211 */ /* 0x000fc600030f0c45 */
[----:B------:R0:W-:Y:S04]  /*21800*/  @!P3 ST.E.128 desc[UR46][R64.64], R28 ;  /* 0x0000001c4000b985 */ /* 0x0001e8000c101d2e */
[----:B------:R0:W-:Y:S02]  /*21810*/  @!P2 ST.E.128 desc[UR46][R66.64], R44 ;  /* 0x0000002c4200a985 */ /* 0x0001e4000c101d2e */
.L_x_1743:
[----:B------:R-:W-:Y:S05]  /*21820*/  BSYNC B1 ;  /* 0x0000000000017941 */ /* 0x000fea0003800000 */
.L_x_1742:
[----:B---3--:R2:W3:Y:S01]  /*21830*/  SHFL.IDX PT, R3, R68, 0x1, 0x181f ;  /* 0x00381f0044037f89 */ /* 0x0084e200000e0000 */
[----:B------:R-:W-:Y:S03]  /*21840*/  BSSY B1, `(.L_x_1744) ;  /* 0x0000010000017945 */ /* 0x000fe60003800000 */
[----:B0-----:R2:W0:Y:S01]  /*21850*/  SHFL.IDX PT, R21, R56, 0x1, 0x181f ;  /* 0x00381f0038157f89 */ /* 0x00142200000e0000 */
[----:B------:R-:W-:Y:S05]  /*21860*/  @P1 BRA `(.L_x_1745) ;  /* 0x0000000000341947 */ /* 0x000fea0003800000 */
[----:B------:R-:W-:Y:S02]  /*21870*/  ULDC UR4, c[0x0][0xac8] ;  /* 0x0002b20000047ab9 */ /* 0x000fe40000000800 */
[----:B------:R-:W-:Y:S02]  /*21880*/  ISETP.GE.AND P4, PT, R2, UR4, PT ;  /* 0x0000000402007c0c */ /* 0x000fe4000bf86270 */
[----:B------:R-:W-:Y:S02]  /*21890*/  ISETP.GE.AND P5, PT, R70, UR4, PT ;  /* 0x0000000446007c0c */ /* 0x000fe4000bfa6270 */
[----:B------:R-:W-:-:S09]  /*218a0*/  ISETP.GE.AND P6, PT, R74, UR4, PT ;  /* 0x000000044a007c0c */ /* 0x000fd2000bfc6270 */
[-C--:B0----5:R-:W-:Y:S02]  /*218b0*/  @!P4 LEA R4, P1, R2, R21.reuse, 0x1 ;  /* 0x000000150204c211 */ /* 0x0a1fe400078208ff */
        /* <DEDUP_REMOVED lines=8> */
.L_x_1745:
[----:B------:R-:W-:Y:S05]  /*21940*/  BSYNC B1 ;  /* 0x0000000000017941 */ /* 0x000fea0003800000 */
.L_x_1744:
[----:B---3--:R3:W0:Y:S01]  /*21950*/  SHFL.IDX PT, R3, R68, 0x2, 0x181f ;  /* 0x00581f0044037f89 */ /* 0x00862200000e0000 */
[----:B------:R-:W-:Y:S03]  /*21960*/  BSSY B1, `(.L_x_1746) ;  /* 0x0000010000017945 */ /* 0x000fe60003800000 */
[----:B----45:R3:W4:Y:S01]  /*21970*/  SHFL.IDX PT, R9, R56, 0x2, 0x181f ;  /* 0x00581f0038097f89 */ /* 0x03072200000e0000 */
        /* <DEDUP_REMOVED lines=14> */
.L_x_1747:
[----:B------:R-:W-:Y:S05]  /*21a60*/  BSYNC B1 ;  /* 0x0000000000017941 */ /* 0x000fea0003800000 */
.L_x_1746:
[----:B0-----:R-:W-:Y:S01]  /*21a70*/  VIADD R3, R213, 0x60 ;  /* 0x00000060d5037836 */ /* 0x001fe20000000000 */
[----:B----4-:R0:W4:Y:S04]  /*21a80*/  SHFL.IDX PT, R9, R68, 0x3, 0x181f ;  /* 0x00781f0044097f89 */ /* 0x01012800000e0000 */
[----:B------:R-:W-:Y:S01]  /*21a90*/  ISETP.GE.AND P0, PT, R3, R72, PT ;  /* 0x000000480300720c */ /* 0x000fe20003f06270 */
[----:B------:R0:W0:-:S12]  /*21aa0*/  SHFL.IDX PT, R11, R56, 0x3, 0x181f ;  /* 0x00781f00380b7f89 */ /* 0x00001800000e0000 */
[----:B------:R-:W-:Y:S05]  /*21ab0*/  @P0 BRA `(.L_x_1748) ;  /* 0x0000002000180947 */ /* 0x000fea0003800000 */
[----:B------:R-:W-:Y:S02]  /*21ac0*/  ULDC UR4, c[0x0][0xac8] ;  /* 0x0002b20000047ab9 */ /* 0x000fe40000000800 */
[----:B------:R-:W-:Y:S02]  /*21ad0*/  ISETP.GE.AND P2, PT, R2, UR4, PT ;  /* 0x0000000402007c0c */ /* 0x000fe4000bf46270 */
[----:B------:R-:W-:-:S11]  /*21ae0*/  ISETP.GE.AND P3, PT, R70, UR4, PT ;  /* 0x0000000446007c0c */ /* 0x000fd6000bf66270 */
[-C--:B0-----:R-:W-:Y:S02]  /*21af0*/  @!P2 LEA R4, P0, R2, R11.reuse, 0x1 ;  /* 0x0000000b0204a211 */ /* 0x081fe400078008ff */
[----:B------:R-:W-:Y:S02]  /*21b00*/  @!P3 LEA R6, P1, R70, R11, 0x1 ;  /* 0x0000000b4606b211 */ /* 0x000fe400078208ff */
[-C--:B----4-:R-:W-:Y:S02]  /*21b10*/  @!P2 LEA.HI.X R5, R2, R9.reuse, R0, 0x1, P0 ;  /* 0x000000090205a211 */ /* 0x090fe400000f0c00 */
[----:B------:R-:W-:Y:S02]  /*21b20*/  @!P3 LEA.HI.X R7, R70, R9, R71, 0x1, P1 ;  /* 0x000000094607b211 */ /* 0x000fe400008f0c47 */
[----:B------:R-:W-:Y:S01]  /*21b30*/  ISETP.GE.AND P0, PT, R74, UR4, PT ;  /* 0x000000044a007c0c */ /* 0x000fe2000bf06270 */
[----:B------:R0:W-:Y:S04]  /*21b40*/  @!P2 ST.E.128 desc[UR46][R4.64], R24 ;  /* 0x000000180400a985 */ /* 0x0001e8000c101d2e */
[----:B------:R0:W-:Y:S08]  /*21b50*/  @!P3 ST.E.128 desc[UR46][R6.64], R40 ;  /* 0x000000280600b985 */ /* 0x0001f0000c101d2e */
[----:B------:R-:W-:Y:S05]  /*21b60*/  @P0 BRA `(.L_x_1748) ;  /* 0x0000001c00ec0947 */ /* 0x000fea0003800000 */
[----:B------:R-:W-:-:S04]  /*21b70*/  LEA R2, P0, R74, R11, 0x1 ;  /* 0x0000000b4a027211 */ /* 0x000fc800078008ff */
[----:B------:R-:W-:-:S05]  /*21b80*/  LEA.HI.X R3, R74, R9, R69, 0x1, P0 ;  /* 0x000000094a037211 */ /* 0x000fca00000f0c45 */
[----:B------:R4:W-:Y:S01]  /*21b90*/  ST.E.128 desc[UR46][R2.64], R60 ;  /* 0x0000003c02007985 */ /* 0x0009e2000c101d2e */
[----:B------:R-:W-:Y:S05]  /*21ba0*/  BRA `(.L_x_1748) ;  /* 0x0000001c00dc7947 */ /* 0x000fea0003800000 */
.L_x_1741:
[----:B0-----:R-:W0:Y:S01]  /*21bb0*/  @P4 LDC R2, c[0x0][0xbec] ;  /* 0x0002fb00ff024b82 */ /* 0x001e220000000800 */
[----:B------:R-:W-:Y:S01]  /*21bc0*/  ULDC.64 UR4, c[0x0][0xb08] ;  /* 0x0002c20000047ab9 */ /* 0x000fe20000000a00 */
[----:B------:R-:W-:Y:S01]  /*21bd0*/  ULDC.64 UR6, c[0x0][0xb30] ;  /* 0x0002cc0000067ab9 */ /* 0x000fe20000000a00 */
[----:B------:R-:W-:Y:S01]  /*21be0*/  IMAD R7, R56, UR4, RZ ;  /* 0x0000000438077c24 */ /* 0x000fe2000f8e02ff */
[----:B------:R-:W-:Y:S01]  /*21bf0*/  ISETP.GE.AND P0, PT, R75, R72, PT ;  /* 0x000000484b00720c */ /* 0x000fe20003f06270 */
[C---:B------:R-:W-:Y:S01]  /*21c00*/  IMAD.WIDE.U32 R4, R0.reuse, UR4, RZ ;  /* 0x0000000400047c25 */ /* 0x040fe2000f8e00ff */
[----:B------:R-:W-:Y:S01]  /*21c10*/  BSSY B1, `(.L_x_1749) ;  /* 0x00000ac000017945 */ /* 0x000fe20003800000 */
[----:B------:R-:W-:Y:S01]  /*21c20*/  SHF.R.S32.HI R74, RZ, 0x1f, R224 ;  /* 0x0000001fff4a7819 */ /* 0x000fe200000114e0 */
[----:B------:R-:W1:Y:S01]  /*21c30*/  @P4 LDC R13, c[0x0][0xbf0] ;  /* 0x0002fc00ff0d4b82 */ /* 0x000e620000000800 */
[----:B------:R-:W-:Y:S01]  /*21c40*/  IMAD R7, R0, UR5, R7 ;  /* 0x0000000500077c24 */ /* 0x000fe2000f8e0207 */
[----:B------:R-:W-:Y:S01]  /*21c50*/  ULDC.64 UR4, c[0x0][0xb38] ;  /* 0x0002ce0000047ab9 */ /* 0x000fe20000000a00 */
[----:B------:R-:W-:Y:S01]  /*21c60*/  SHF.R.S32.HI R0, RZ, 0x1f, R3 ;  /* 0x0000001fff007819 */ /* 0x000fe20000011403 */
[----:B------:R-:W-:Y:S01]  /*21c70*/  VIADD R138, R201, 0x20 ;  /* 0x00000020c98a7836 */ /* 0x000fe20000000000 */
        /* <DEDUP_REMOVED lines=10> */
[----:B0-----:R-:W-:Y:S01]  /*21d20*/  @P4 IMAD.HI.U32 R2, R89, R2, RZ ;  /* 0x0000000259024227 */ /* 0x001fe200078e00ff */
[----:B------:R-:W-:Y:S02]  /*21d30*/  SHF.R.S32.HI R91, RZ, 0x1f, R230 ;  /* 0x0000001fff5b7819 */ /* 0x000fe400000114e6 */
[----:B------:R-:W-:Y:S01]  /*21d40*/  SHF.R.S32.HI R92, RZ, 0x1f, R231 ;  /* 0x0000001fff5c7819 */ /* 0x000fe200000114e7 */
[----:B------:R-:W-:Y:S01]  /*21d50*/  IMAD R0, R0, UR4, RZ ;  /* 0x0000000400007c24 */ /* 0x000fe2000f8e02ff */
[----:B------:R-:W-:Y:S01]  /*21d60*/  SHF.R.S32.HI R93, RZ, 0x1f, R232 ;  /* 0x0000001fff5d7819 */ /* 0x000fe200000114e8 */
[----:B------:R-:W-:Y:S01]  /*21d70*/  IMAD.WIDE.U32 R4, R3, UR4, R4 ;  /* 0x0000000403047c25 */ /* 0x000fe2000f8e0004 */
[----:B------:R-:W-:-:S02]  /*21d80*/  SHF.R.S32.HI R94, RZ, 0x1f, R233 ;  /* 0x0000001fff5e7819 */ /* 0x000fc400000114e9 */
[----:B------:R-:W-:Y:S01]  /*21d90*/  SHF.R.S32.HI R95, RZ, 0x1f, R234 ;  /* 0x0000001fff5f7819 */ /* 0x000fe200000114ea */
[----:B------:R-:W-:Y:S01]  /*21da0*/  IMAD R7, R3, UR5, R0 ;  /* 0x0000000503077c24 */ /* 0x000fe2000f8e0200 */
[----:B------:R-:W-:Y:S01]  /*21db0*/  ULDC.64 UR4, c[0x0][0xb48] ;  /* 0x0002d20000047ab9 */ /* 0x000fe20000000a00 */
[----:B------:R-:W-:Y:S01]  /*21dc0*/  IMAD.MOV.U32 R3, RZ, RZ, R89 ;  /* 0x000000ffff037224 */ /* 0x000fe200078e0059 */
[----:B-1----:R-:W-:Y:S01]  /*21dd0*/  @P4 SHF.R.U32.HI R3, RZ, R13, R2 ;  /* 0x0000000dff034219 */ /* 0x002fe20000011602 */
[----:B------:R-:W-:Y:S01]  /*21de0*/  IMAD.IADD R5, R5, 0x1, R7 ;  /* 0x0000000105057824 */ /* 0x000fe200078e0207 */
[----:B------:R-:W-:Y:S01]  /*21df0*/  SHF.R.S32.HI R96, RZ, 0x1f, R235 ;  /* 0x0000001fff607819 */ /* 0x000fe200000114eb */
[----:B------:R-:W-:Y:S01]  /*21e00*/  VIADD R2, R16, 0x30820 ;  /* 0x0003082010027836 */ /* 0x000fe20000000000 */
[--C-:B------:R-:W-:Y:S01]  /*21e10*/  SHF.R.S32.HI R0, RZ, 0x1f, R3.reuse ;  /* 0x0000001fff007819 */ /* 0x100fe20000011403 */
[----:B------:R-:W-:Y:S01]  /*21e20*/  IMAD.MOV R7, RZ, RZ, -R3 ;  /* 0x000000ffff077224 */ /* 0x000fe200078e0a03 */
[----:B------:R-:W-:Y:S01]  /*21e30*/  SHF.R.S32.HI R97, RZ, 0x1f, R236 ;  /* 0x0000001fff617819 */ /* 0x000fe200000114ec */
[----:B------:R-:W-:Y:S01]  /*21e40*/  IMAD.WIDE.U32 R4, R223, UR4, R4 ;  /* 0x00000004df047c25 */ /* 0x000fe2000f8e0004 */
[----:B------:R-:W-:-:S02]  /*21e50*/  PRMT R2, RZ, 0x654, R2 ;  /* 0x00000654ff027816 */ /* 0x000fc40000000002 */
[----:B------:R-:W-:Y:S01]  /*21e60*/  SHF.R.S32.HI R98, RZ, 0x1f, R237 ;  /* 0x0000001fff627819 */ /* 0x000fe200000114ed */
[----:B------:R-:W-:Y:S01]  /*21e70*/  IMAD R7, R88, R7, R89 ;  /* 0x0000000758077224 */ /* 0x000fe200078e0259 */
[----:B------:R0:W-:Y:S01]  /*21e80*/  SYNCS.ARRIVE.TRANS64.RED.A1T0 RZ, [R2+URZ], RZ ;  /* 0x000000ff02ff79a7 */ /* 0x0001e2000810043f */
[----:B------:R-:W-:Y:S01]  /*21e90*/  IMAD R0, R0, UR6, RZ ;  /* 0x0000000600007c24 */ /* 0x000fe2000f8e02ff */
[----:B------:R-:W-:Y:S01]  /*21ea0*/  SHF.R.S32.HI R138, RZ, 0x1f, R138 ;  /* 0x0000001fff8a7819 */ /* 0x000fe2000001148a */
[----:B------:R-:W-:Y:S01]  /*21eb0*/  IMAD R5, R223, UR5, R5 ;  /* 0x00000005df057c24 */ /* 0x000fe2000f8e0205 */
[----:B------:R-:W-:Y:S01]  /*21ec0*/  ULDC.64 UR4, c[0x0][0xb28] ;  /* 0x0002ca0000047ab9 */ /* 0x000fe20000000a00 */
[C---:B------:R-:W-:Y:S01]  /*21ed0*/  IMAD R13, R3.reuse, UR7, R0 ;  /* 0x00000007030d7c24 */ /* 0x040fe2000f8e0200 */
[----:B------:R-:W-:Y:S01]  /*21ee0*/  SHF.R.S32.HI R0, RZ, 0x1f, R7 ;  /* 0x0000001fff007819 */ /* 0x000fe20000011407 */
[----:B------:R-:W-:Y:S01]  /*21ef0*/  IMAD.WIDE.U32 R4, R3, UR6, R4 ;  /* 0x0000000603047c25 */ /* 0x000fe2000f8e0004 */
[----:B------:R-:W-:-:S03]  /*21f00*/  SHF.R.S32.HI R140, RZ, 0x1f, R140 ;  /* 0x0000001fff8c7819 */ /* 0x000fc6000001148c */
[----:B------:R-:W-:Y:S02]  /*21f10*/  IMAD R0, R0, UR4, RZ ;  /* 0x0000000400007c24 */ /* 0x000fe4000f8e02ff */
[----:B------:R-:W-:Y:S02]  /*21f20*/  IMAD.IADD R5, R5, 0x1, R13 ;  /* 0x0000000105057824 */ /* 0x000fe400078e020d */
[C---:B------:R-:W-:Y:S02]  /*21f30*/  IMAD R3, R7.reuse, UR5, R0 ;  /* 0x0000000507037c24 */ /* 0x040fe4000f8e0200 */
[----:B------:R-:W-:Y:S01]  /*21f40*/  IMAD.WIDE.U32 R4, R7, UR4, R4 ;  /* 0x0000000407047c25 */ /* 0x000fe2000f8e0004 */
[----:B------:R-:W-:-:S03]  /*21f50*/  ULDC.64 UR4, c[0x0][0xb00] ;  /* 0x0002c00000047ab9 */ /* 0x000fc60000000a00 */
[----:B------:R-:W-:Y:S01]  /*21f60*/  IMAD.IADD R3, R5, 0x1, R3 ;  /* 0x0000000105037824 */ /* 0x000fe200078e0203 */
[C---:B------:R-:W-:Y:S01]  /*21f70*/  LEA R0, P1, R4.reuse, UR4, 0x2 ;  /* 0x0000000404007c11 */ /* 0x040fe2000f8210ff */
[C---:B------:R-:W-:Y:S02]  /*21f80*/  VIADD R142, R201.reuse, 0x10 ;  /* 0x00000010c98e7836 */ /* 0x040fe40000000000 */
[C---:B------:R-:W-:Y:S01]  /*21f90*/  VIADD R144, R201.reuse, 0x8 ;  /* 0x00000008c9907836 */ /* 0x040fe20000000000 */
[----:B------:R-:W-:Y:S01]  /*21fa0*/  LEA.HI.X R56, R4, UR5, R3, 0x2, P1 ;  /* 0x0000000504387c11 */ /* 0x000fe200088f1403 */
[----:B0-----:R0:W1:Y:S01]  /*21fb0*/  SHFL.IDX PT, R2, R0, RZ, 0x1c1f ;  /* 0x001c1fff00027589 */ /* 0x00106200000e0000 */
[C---:B------:R-:W-:Y:S01]  /*21fc0*/  VIADD R99, R201.reuse, 0x20 ;  /* 0x00000020c9637836 */ /* 0x040fe20000000000 */
[----:B------:R-:W-:Y:S01]  /*21fd0*/  SHF.R.S32.HI R142, RZ, 0x1f, R142 ;  /* 0x0000001fff8e7819 */ /* 0x000fe2000001148e */
[C---:B------:R-:W-:Y:S01]  /*21fe0*/  VIADD R139, R201.reuse, 0x18 ;  /* 0x00000018c98b7836 */ /* 0x040fe20000000000 */
[----:B------:R0:W2:Y:S01]  /*21ff0*/  SHFL.IDX PT, R3, R56, RZ, 0x1c1f ;  /* 0x001c1fff38037589 */ /* 0x0000a200000e0000 */
[C---:B------:R-:W-:Y:S01]  /*22000*/  VIADD R141, R201.reuse, 0x10 ;  /* 0x00000010c98d7836 */ /* 0x040fe20000000000 */
[----:B------:R-:W-:Y:S01]  /*22010*/  SHF.R.S32.HI R144, RZ, 0x1f, R144 ;  /* 0x0000001fff907819 */ /* 0x000fe20000011490 */
[----:B------:R-:W-:Y:S01]  /*22020*/  VIADD R143, R201, 0x8 ;  /* 0x00000008c98f7836 */ /* 0x000fe20000000000 */
[----:B------:R-:W-:Y:S06]  /*22030*/  @P0 BRA `(.L_x_1750) ;  /* 0x0000000400a40947 */ /* 0x000fec0003800000 */
[----:B------:R-:W-:Y:S02]  /*22040*/  ULDC UR4, c[0x0][0xac8] ;  /* 0x0002b20000047ab9 */ /* 0x000fe40000000800 */
[----:B------:R-:W-:Y:S02]  /*22050*/  ISETP.GE.AND P4, PT, R143, UR4, PT ;  /* 0x000000048f007c0c */ /* 0x000fe4000bf86270 */
[----:B------:R-:W-:Y:S02]  /*22060*/  ISETP.GE.AND P3, PT, R141, UR4, PT ;  /* 0x000000048d007c0c */ /* 0x000fe4000bf66270 */
[----:B------:R-:W-:Y:S02]  /*22070*/  ISETP.GE.AND P5, PT, R201, UR4, PT ;  /* 0x00000004c9007c0c */ /* 0x000fe4000bfa6270 */
[----:B------:R-:W-:Y:S02]  /*22080*/  ISETP.GE.AND P0, PT, R139, UR4, PT ;  /* 0x000000048b007c0c */ /* 0x000fe4000bf06270 */
[----:B------:R-:W-:-:S05]  /*22090*/  ISETP.GE.AND P1, PT, R99, UR4, PT ;  /* 0x0000000463007c0c */ /* 0x000fca000bf26270 */
[-C--:B-1----:R-:W-:Y:S02]  /*220a0*/  @!P4 LEA R4, P2, R143, R2.reuse, 0x2 ;  /* 0x000000028f04c211 */ /* 0x082fe400078410ff */
[----:B------:R-:W-:Y:S02]  /*220b0*/  @!P3 LEA R6, P6, R141, R2, 0x2 ;  /* 0x000000028d06b211 */ /* 0x000fe400078c10ff */
[-C--:B--2---:R-:W-:Y:S01]  /*220c0*/  @!P4 LEA.HI.X R5, R143, R3.reuse, R144, 0x2, P2 ;  /* 0x000000038f05c211 */ /* 0x084fe200010f1490 */
[----:B------:R-:W-:Y:S01]  /*220d0*/  @!P5 IMAD.WIDE R12, R201, 0x4, R2 ;  /* 0x00000004c90cd825 */ /* 0x000fe200078e0202 */
[----:B------:R-:W-:Y:S02]  /*220e0*/  ISETP.GE.AND P2, PT, R237, UR4, PT ;  /* 0x00000004ed007c0c */ /* 0x000fe4000bf46270 */
[----:B------:R-:W-:Y:S02]  /*220f0*/  @!P3 LEA.HI.X R7, R141, R3, R142, 0x2, P6 ;  /* 0x000000038d07b211 */ /* 0x000fe400030f148e */
[----:B------:R-:W-:Y:S04]  /*22100*/  @!P5 ST.E.64 desc[UR46][R12.64], R24 ;  /* 0x000000180c00d985 */ /* 0x000fe8000c101b2e */
[----:B------:R1:W-:Y:S01]  /*22110*/  @!P4 ST.E.64 desc[UR46][R4.64], R28 ;  /* 0x0000001c0400c985 */ /* 0x0003e2000c101b2e */
[----:B------:R-:W-:-:S03]  /*22120*/  ISETP.GE.AND P4, PT, R235, UR4, PT ;  /* 0x00000004eb007c0c */ /* 0x000fc6000bf86270 */
[----:B------:R2:W-:Y:S01]  /*22130*/  @!P3 ST.E.64 desc[UR46][R6.64], R32 ;  /* 0x000000200600b985 */ /* 0x0005e2000c101b2e */
[----:B------:R-:W-:Y:S02]  /*22140*/  ISETP.GE.AND P3, PT, R236, UR4, PT ;  /* 0x00000004ec007c0c */ /* 0x000fe4000bf66270 */
[-C--:B-1----:R-:W-:Y:S01]  /*22150*/  @!P0 LEA R4, P6, R139, R2.reuse, 0x2 ;  /* 0x000000028b048211 */ /* 0x082fe200078c10ff */
[----:B------:R-:W-:Y:S01]  /*22160*/  VIADD R29, R201, 0xa0 ;  /* 0x000000a0c91d7836 */ /* 0x000fe20000000000 */
[-C--:B--2---:R-:W-:Y:S01]  /*22170*/  @!P1 LEA R6, P5, R99, R2.reuse, 0x2 ;  /* 0x0000000263069211 */ /* 0x084fe200078a10ff */
[----:B------:R-:W-:Y:S01]  /*22180*/  VIADD R33, R201, 0xb0 ;  /* 0x000000b0c9217836 */ /* 0x000fe20000000000 */
[-C--:B------:R-:W-:Y:S02]  /*22190*/  @!P0 LEA.HI.X R5, R139, R3.reuse, R140, 0x2, P6 ;  /* 0x000000038b058211 */ /* 0x080fe400030f148c */
[----:B------:R-:W-:Y:S02]  /*221a0*/  @!P2 LEA R12, P6, R237, R2, 0x2 ;  /* 0x00000002ed0ca211 */ /* 0x000fe400078c10ff */
[----:B------:R-:W-:Y:S01]  /*221b0*/  @!P1 LEA.HI.X R7, R99, R3, R138, 0x2, P5 ;  /* 0x0000000363079211 */ /* 0x000fe200028f148a */
[----:B------:R1:W-:Y:S01]  /*221c0*/  @!P0 ST.E.64 desc[UR46][R4.64], R36 ;  /* 0x0000002404008985 */ /* 0x0003e2000c101b2e */
[----:B------:R-:W-:-:S02]  /*221d0*/  ISETP.GE.AND P5, PT, R234, UR4, PT ;  /* 0x00000004ea007c0c */ /* 0x000fc4000bfa6270 */
[-C--:B------:R-:W-:Y:S01]  /*221e0*/  @!P2 LEA.HI.X R13, R237, R3.reuse, R98, 0x2, P6 ;  /* 0x00000003ed0da211 */ /* 0x080fe200030f1462 */
[----:B------:R2:W-:Y:S01]  /*221f0*/  @!P1 ST.E.64 desc[UR46][R6.64], R40 ;  /* 0x0000002806009985 */ /* 0x0005e2000c101b2e */
[----:B------:R-:W-:Y:S02]  /*22200*/  ISETP.GE.AND P0, PT, R233, UR4, PT ;  /* 0x00000004e9007c0c */ /* 0x000fe4000bf06270 */
[----:B------:R-:W-:Y:S01]  /*22210*/  ISETP.GE.AND P1, PT, R232, UR4, PT ;  /* 0x00000004e8007c0c */ /* 0x000fe2000bf26270 */
[----:B------:R3:W-:Y:S01]  /*22220*/  @!P2 ST.E.64 desc[UR46][R12.64], R44 ;  /* 0x0000002c0c00a985 */ /* 0x0007e2000c101b2e */
[CC--:B-1----:R-:W-:Y:S02]  /*22230*/  @!P3 LEA R4, P6, R236.reuse, R2.reuse, 0x2 ;  /* 0x00000002ec04b211 */ /* 0x0c2fe400078c10ff */
[----:B--2---:R-:W-:Y:S02]  /*22240*/  @!P4 LEA R6, P2, R235, R2, 0x2 ;  /* 0x00000002eb06c211 */ /* 0x004fe400078410ff */
[----:B------:R-:W-:-:S02]  /*22250*/  @!P3 LEA.HI.X R5, R236, R3, R97, 0x2, P6 ;  /* 0x00000003ec05b211 */ /* 0x000fc400030f1461 */
[----:B------:R-:W-:Y:S02]  /*22260*/  @!P4 LEA.HI.X R7, R235, R3, R96, 0x2, P2 ;  /* 0x00000003eb07c211 */ /* 0x000fe400010f1460 */
[----:B------:R-:W-:Y:S01]  /*22270*/  ISETP.GE.AND P2, PT, R231, UR4, PT ;  /* 0x00000004e7007c0c */ /* 0x000fe2000bf46270 */
[----:B------:R1:W-:Y:S01]  /*22280*/  @!P3 ST.E.64 desc[UR46][R4.64], R48 ;  /* 0x000000300400b985 */ /* 0x0003e2000c101b2e */
[----:B---3--:R-:W-:-:S03]  /*22290*/  @!P5 LEA R12, P6, R234, R2, 0x2 ;  /* 0x00000002ea0cd211 */ /* 0x008fc600078c10ff */
[----:B------:R2:W-:Y:S01]  /*222a0*/  @!P4 ST.E.64 desc[UR46][R6.64], R52 ;  /* 0x000000340600c985 */ /* 0x0005e2000c101b2e */
[----:B------:R-:W-:-:S05]  /*222b0*/  @!P5 LEA.HI.X R13, R234, R3, R95, 0x2, P6 ;  /* 0x00000003ea0dd211 */ /* 0x000fca00030f145f */
[----:B------:R3:W-:Y:S01]  /*222c0*/  @!P5 ST.E.64 desc[UR46][R12.64], R8 ;  /* 0x000000080c00d985 */ /* 0x0007e2000c101b2e */
[----:B------:R-:W-:Y:S02]  /*222d0*/  ISETP.GE.AND P5, PT, R230, UR4, PT ;  /* 0x00000004e6007c0c */ /* 0x000fe4000bfa6270 */
[----:B-1----:R-:W-:-:S04]  /*222e0*/  @!P0 LEA R4, P4, R233, R2, 0x2 ;  /* 0x00000002e9048211 */ /* 0x002fc800078810ff */
[-C--:B------:R-:W-:Y:S02]  /*222f0*/  @!P0 LEA.HI.X R5, R233, R3.reuse, R94, 0x2, P4 ;  /* 0x00000003e9058211 */ /* 0x080fe400020f145e */
[----:B------:R-:W-:Y:S02]  /*22300*/  ISETP.GE.AND P4, PT, R229, UR4, PT ;  /* 0x00000004e5007c0c */ /* 0x000fe4000bf86270 */
[CC--:B--2---:R-:W-:Y:S01]  /*22310*/  @!P1 LEA R6, P3, R232.reuse, R2.reuse, 0x2 ;  /* 0x00000002e8069211 */ /* 0x0c4fe200078610ff */
[----:B------:R1:W-:Y:S01]  /*22320*/  @!P0 ST.E.64 desc[UR46][R4.64], R60 ;  /* 0x0000003c04008985 */ /* 0x0003e2000c101b2e */
[C---:B---3--:R-:W-:Y:S02]  /*22330*/  @!P2 LEA R8, P6, R231.reuse, R2, 0x2 ;  /* 0x00000002e708a211 */ /* 0x048fe400078c10ff */
[-C--:B------:R-:W-:Y:S02]  /*22340*/  @!P1 LEA.HI.X R7, R232, R3.reuse, R93, 0x2, P3 ;  /* 0x00000003e8079211 */ /* 0x080fe400018f145d */
[----:B------:R-:W-:-:S02]  /*22350*/  @!P2 LEA.HI.X R9, R231, R3, R92, 0x2, P6 ;  /* 0x00000003e709a211 */ /* 0x000fc400030f145c */
[----:B------:R-:W-:Y:S01]  /*22360*/  ISETP.GE.AND P3, PT, R228, UR4, PT ;  /* 0x00000004e4007c0c */ /* 0x000fe2000bf66270 */
[----:B------:R2:W-:Y:S01]  /*22370*/  @!P1 ST.E.64 desc[UR46][R6.64], R64 ;  /* 0x0000004006009985 */ /* 0x0005e2000c101b2e */
[----:B------:R-:W-:-:S03]  /*22380*/  ISETP.GE.AND P0, PT, R226, UR4, PT ;  /* 0x00000004e2007c0c */ /* 0x000fc6000bf06270 */
[----:B------:R3:W-:Y:S01]  /*22390*/  @!P2 ST.E.64 desc[UR46][R8.64], R68 ;  /* 0x000000440800a985 */ /* 0x0007e2000c101b2e */
[----:B------:R-:W-:Y:S02]  /*223a0*/  ISETP.GE.AND P2, PT, R227, UR4, PT ;  /* 0x00000004e3007c0c */ /* 0x000fe4000bf46270 */
[----:B-1----:R-:W-:-:S04]  /*223b0*/  @!P5 LEA R4, P6, R230, R2, 0x2 ;  /* 0x00000002e604d211 */ /* 0x002fc800078c10ff */
[----:B------:R-:W-:Y:S02]  /*223c0*/  @!P5 LEA.HI.X R5, R230, R3, R91, 0x2, P6 ;  /* 0x00000003e605d211 */ /* 0x000fe400030f145b */
[----:B--2---:R-:W-:-:S03]  /*223d0*/  @!P4 LEA R6, P1, R229, R2, 0x2 ;  /* 0x00000002e506c211 */ /* 0x004fc600078210ff */
[----:B------:R-:W-:Y:S01]  /*223e0*/  @!P5 ST.E.64 desc[UR46][R4.64], R10 ;  /* 0x0000000a0400d985 */ /* 0x000fe2000c101b2e */
[-C--:B------:R-:W-:Y:S02]  /*223f0*/  @!P0 LEA R14, P5, R226, R2.reuse, 0x2 ;  /* 0x00000002e20e8211 */ /* 0x080fe400078a10ff */
[-C--:B------:R-:W-:Y:S02]  /*22400*/  @!P4 LEA.HI.X R7, R229, R3.reuse, R90, 0x2, P1 ;  /* 0x00000003e507c211 */ /* 0x080fe400008f145a */
[----:B------:R-:W-:Y:S02]  /*22410*/  ISETP.GE.AND P1, PT, R225, UR4, PT ;  /* 0x00000004e1007c0c */ /* 0x000fe4000bf26270 */
[CC--:B---3--:R-:W-:Y:S01]  /*22420*/  @!P3 LEA R8, P6, R228.reuse, R2.reuse, 0x2 ;  /* 0x00000002e408b211 */ /* 0x0c8fe200078c10ff */
[----:B------:R1:W-:Y:S01]  /*22430*/  @!P4 ST.E.64 desc[UR46][R6.64], R76 ;  /* 0x0000004c0600c985 */ /* 0x0003e2000c101b2e */
[----:B------:R-:W-:Y:S02]  /*22440*/  @!P2 LEA R12, P4, R227, R2, 0x2 ;  /* 0x00000002e30ca211 */ /* 0x000fe400078810ff */
[----:B------:R-:W-:-:S02]  /*22450*/  @!P3 LEA.HI.X R9, R228, R3, R87, 0x2, P6 ;  /* 0x00000003e409b211 */ /* 0x000fc400030f1457 */
[-C--:B------:R-:W-:Y:S02]  /*22460*/  @!P2 LEA.HI.X R13, R227, R3.reuse, R86, 0x2, P4 ;  /* 0x00000003e30da211 */ /* 0x080fe400020f1456 */
[----:B------:R-:W-:Y:S01]  /*22470*/  ISETP.GE.AND P4, PT, R29, UR4, PT ;  /* 0x000000041d007c0c */ /* 0x000fe2000bf86270 */
[----:B------:R2:W-:Y:S01]  /*22480*/  @!P3 ST.E.64 desc[UR46][R8.64], R80 ;  /* 0x000000500800b985 */ /* 0x0005e2000c101b2e */
[----:B------:R-:W-:Y:S02]  /*22490*/  ISETP.GE.AND P3, PT, R222, UR4, PT ;  /* 0x00000004de007c0c */ /* 0x000fe4000bf66270 */
[----:B------:R-:W-:Y:S01]  /*224a0*/  @!P1 LEA R24, P6, R225, R2, 0x2 ;  /* 0x00000002e1189211 */ /* 0x000fe200078c10ff */
[----:B------:R-:W-:Y:S01]  /*224b0*/  @!P2 ST.E.64 desc[UR46][R12.64], R20 ;  /* 0x000000140c00a985 */ /* 0x000fe2000c101b2e */
[-C--:B------:R-:W-:Y:S01]  /*224c0*/  @!P0 LEA.HI.X R15, R226, R3.reuse, R85, 0x2, P5 ;  /* 0x00000003e20f8211 */ /* 0x080fe200028f1455 */
[----:B-1----:R-:W-:Y:S01]  /*224d0*/  VIADD R7, R201, 0xa8 ;  /* 0x000000a8c9077836 */ /* 0x002fe20000000000 */
[----:B------:R-:W-:-:S02]  /*224e0*/  @!P1 LEA.HI.X R25, R225, R3, R84, 0x2, P6 ;  /* 0x00000003e1199211 */ /* 0x000fc400030f1454 */
[----:B------:R-:W-:Y:S01]  /*224f0*/  ISETP.GE.AND P2, PT, R224, UR4, PT ;  /* 0x00000004e0007c0c */ /* 0x000fe2000bf46270 */
[----:B------:R1:W-:Y:S01]  /*22500*/  @!P0 ST.E.64 desc[UR46][R14.64], R120 ;  /* 0x000000780e008985 */ /* 0x0003e2000c101b2e */
[----:B------:R-:W-:Y:S02]  /*22510*/  SHF.R.S32.HI R5, RZ, 0x1f, R222 ;  /* 0x0000001fff057819 */ /* 0x000fe400000114de */
[----:B------:R-:W-:Y:S01]  /*22520*/  ISETP.GE.AND P0, PT, R33, UR4, PT ;  /* 0x0000000421007c0c */ /* 0x000fe2000bf06270 */
[----:B------:R3:W-:Y:S01]  /*22530*/  @!P1 ST.E.64 desc[UR46][R24.64], R122 ;  /* 0x0000007a18009985 */ /* 0x0007e2000c101b2e */
[----:B------:R-:W-:Y:S02]  /*22540*/  ISETP.GE.AND P1, PT, R7, UR4, PT ;  /* 0x0000000407007c0c */ /* 0x000fe4000bf26270 */
[----:B------:R-:W-:Y:S02]  /*22550*/  @!P3 LEA R10, P6, R222, R2, 0x2 ;  /* 0x00000002de0ab211 */ /* 0x000fe400078c10ff */
[----:B------:R-:W-:-:S02]  /*22560*/  SHF.R.S32.HI R4, RZ, 0x1f, R29 ;  /* 0x0000001fff047819 */ /* 0x000fc4000001141d */
[-C--:B--2---:R-:W-:Y:S02]  /*22570*/  @!P4 LEA R8, P5, R29, R2.reuse, 0x2 ;  /* 0x000000021d08c211 */ /* 0x084fe400078a10ff */
[-C--:B------:R-:W-:Y:S01]  /*22580*/  @!P3 LEA.HI.X R11, R222, R3.reuse, R5, 0x2, P6 ;  /* 0x00000003de0bb211 */ /* 0x080fe200030f1405 */
[----:B-1----:R-:W-:Y:S01]  /*22590*/  VIADD R15, R201, 0xb8 ;  /* 0x000000b8c90f7836 */ /* 0x002fe20000000000 */
[C---:B------:R-:W-:Y:S02]  /*225a0*/  @!P2 LEA R12, P6, R224.reuse, R2, 0x2 ;  /* 0x00000002e00ca211 */ /* 0x040fe400078c10ff */
[-C--:B------:R-:W-:Y:S02]  /*225b0*/  @!P4 LEA.HI.X R9, R29, R3.reuse, R4, 0x2, P5 ;  /* 0x000000031d09c211 */ /* 0x080fe400028f1404 */
[----:B------:R-:W-:Y:S02]  /*225c0*/  ISETP.GE.AND P5, PT, R15, UR4, PT ;  /* 0x000000040f007c0c */ /* 0x000fe4000bfa6270 */
[----:B------:R-:W-:-:S02]  /*225d0*/  @!P2 LEA.HI.X R13, R224, R3, R74, 0x2, P6 ;  /* 0x00000003e00da211 */ /* 0x000fc400030f144a */
[----:B------:R-:W-:Y:S02]  /*225e0*/  SHF.R.S32.HI R4, RZ, 0x1f, R7 ;  /* 0x0000001fff047819 */ /* 0x000fe40000011407 */
[CC--:B------:R-:W-:Y:S01]  /*225f0*/  @!P1 LEA R6, P6, R7.reuse, R2.reuse, 0x2 ;  /* 0x0000000207069211 */ /* 0x0c0fe200078c10ff */
[----:B------:R3:W-:Y:S01]  /*22600*/  @!P2 ST.E.64 desc[UR46][R12.64], R124 ;  /* 0x0000007c0c00a985 */ /* 0x0007e2000c101b2e */
[----:B------:R-:W-:Y:S02]  /*22610*/  SHF.R.S32.HI R5, RZ, 0x1f, R33 ;  /* 0x0000001fff057819 */ /* 0x000fe40000011421 */
[-C--:B------:R-:W-:Y:S01]  /*22620*/  @!P1 LEA.HI.X R7, R7, R3.reuse, R4, 0x2, P6 ;  /* 0x0000000307079211 */ /* 0x080fe200030f1404 */
[----:B------:R3:W-:Y:S01]  /*22630*/  @!P3 ST.E.64 desc[UR46][R10.64], R100 ;  /* 0x000000640a00b985 */ /* 0x0007e2000c101b2e */
[C---:B------:R-:W-:Y:S02]  /*22640*/  @!P0 LEA R4, P6, R33.reuse, R2, 0x2 ;  /* 0x0000000221048211 */ /* 0x040fe400078c10ff */
[----:B------:R-:W-:Y:S01]  /*22650*/  SHF.R.S32.HI R14, RZ, 0x1f, R15 ;  /* 0x0000001fff0e7819 */ /* 0x000fe2000001140f */
[----:B------:R3:W-:Y:S01]  /*22660*/  @!P4 ST.E.64 desc[UR46][R8.64], R104 ;  /* 0x000000680800c985 */ /* 0x0007e2000c101b2e */
[----:B------:R-:W-:-:S02]  /*22670*/  @!P0 LEA.HI.X R5, R33, R3, R5, 0x2, P6 ;  /* 0x0000000321058211 */ /* 0x000fc400030f1405 */
[C---:B------:R-:W-:Y:S01]  /*22680*/  @!P5 LEA R2, P6, R15.reuse, R2, 0x2 ;  /* 0x000000020f02d211 */ /* 0x040fe200078c10ff */
[----:B------:R3:W-:Y:S03]  /*22690*/  @!P1 ST.E.64 desc[UR46][R6.64], R108 ;  /* 0x0000006c06009985 */ /* 0x0007e6000c101b2e */
[----:B------:R-:W-:Y:S01]  /*226a0*/  @!P5 LEA.HI.X R3, R15, R3, R14, 0x2, P6 ;  /* 0x000000030f03d211 */ /* 0x000fe200030f140e */
[----:B------:R3:W-:Y:S04]  /*226b0*/  @!P0 ST.E.64 desc[UR46][R4.64], R112 ;  /* 0x0000007004008985 */ /* 0x0007e8000c101b2e */
[----:B------:R3:W-:Y:S04]  /*226c0*/  @!P5 ST.E.64 desc[UR46][R2.64], R116 ;  /* 0x000000740200d985 */ /* 0x0007e8000c101b2e */
.L_x_1750:
[----:B------:R-:W-:Y:S05]  /*226d0*/  BSYNC B1 ;  /* 0x0000000000017941 */ /* 0x000fea0003800000 */
.L_x_1749:
[----:B------:R-:W-:Y:S01]  /*226e0*/  ISETP.GE.AND P0, PT, R73, R72, PT ;  /* 0x000000484900720c */ /* 0x000fe20003f06270 */
[----:B--23--:R2:W3:Y:S04]  /*226f0*/  SHFL.IDX PT, R3, R56, 0x1, 0x1c1f ;  /* 0x003c1f0038037f89 */ /* 0x00c4e800000e0000 */
[----:B-1----:R2:W1:Y:S08]  /*22700*/  SHFL.IDX PT, R2, R0, 0x1, 0x1c1f ;  /* 0x003c1f0000027f89 */ /* 0x00247000000e0000 */
[----:B--2---:R-:W-:Y:S05]  /*22710*/  @P0 BRA `(.L_x_1748) ;  /* 0x0000001400000947 */ /* 0x004fea0003800000 */
        /* <DEDUP_REMOVED lines=8> */
[----:B0-----:R-:W-:-:S03]  /*227a0*/  SHF.R.S32.HI R0, RZ, 0x1f, R25 ;  /* 0x0000001fff007819 */ /* 0x001fc60000011419 */
[-C--:B-1----:R-:W-:Y:S02]  /*227b0*/  @!P1 LEA R6, P5, R143, R2.reuse, 0x2 ;  /* 0x000000028f069211 */ /* 0x082fe400078a10ff */
[-C--:B------:R-:W-:Y:S02]  /*227c0*/  @!P0 LEA R8, P6, R141, R2.reuse, 0x2 ;  /* 0x000000028d088211 */ /* 0x080fe400078c10ff */
[-C--:B---3--:R-:W-:Y:S01]  /*227d0*/  @!P1 LEA.HI.X R7, R143, R3.reuse, R144, 0x2, P5 ;  /* 0x000000038f079211 */ /* 0x088fe200028f1490 */
[----:B------:R-:W-:Y:S01]  /*227e0*/  @!P2 IMAD.WIDE R4, R201, 0x4, R2 ;  /* 0x00000004c904a825 */ /* 0x000fe200078e0202 */
[----:B------:R-:W-:Y:S02]  /*227f0*/  ISETP.GE.AND P5, PT, R237, UR4, PT ;  /* 0x00000004ed007c0c */ /* 0x000fe4000bfa6270 */
[----:B------:R-:W-:Y:S02]  /*22800*/  @!P0 LEA.HI.X R9, R141, R3, R142, 0x2, P6 ;  /* 0x000000038d098211 */ /* 0x000fe400030f148e */
[----:B------:R0:W-:Y:S01]  /*22810*/  @!P2 ST.E.64 desc[UR46][R4.64], R26 ;  /* 0x0000001a0400a985 */ /* 0x0001e2000c101b2e */
[----:B------:R-:W-:-:S02]  /*22820*/  @!P3 LEA R10, P6, R139, R2, 0x2 ;  /* 0x000000028b0ab211 */ /* 0x000fc400078c10ff */
[-C--:B------:R-:W-:Y:S01]  /*22830*/  @!P4 LEA R12, P2, R99, R2.reuse, 0x2 ;  /* 0x00000002630cc211 */ /* 0x080fe200078410ff */
[----:B------:R1:W-:Y:S01]  /*22840*/  @!P1 ST.E.64 desc[UR46][R6.64], R30 ;  /* 0x0000001e06009985 */ /* 0x0003e2000c101b2e */
[----:B------:R-:W-:Y:S02]  /*22850*/  ISETP.GE.AND P1, PT, R235, UR4, PT ;  /* 0x00000004eb007c0c */ /* 0x000fe4000bf26270 */
[-C--:B------:R-:W-:Y:S01]  /*22860*/  @!P3 LEA.HI.X R11, R139, R3.reuse, R140, 0x2, P6 ;  /* 0x000000038b0bb211 */ /* 0x080fe200030f148c */
[----:B------:R2:W-:Y:S01]  /*22870*/  @!P0 ST.E.64 desc[UR46][R8.64], R34 ;  /* 0x0000002208008985 */ /* 0x0005e2000c101b2e */
[----:B------:R-:W-:Y:S02]  /*22880*/  ISETP.GE.AND P0, PT, R236, UR4, PT ;  /* 0x00000004ec007c0c */ /* 0x000fe4000bf06270 */
[----:B------:R-:W-:Y:S01]  /*22890*/  @!P5 LEA R14, P6, R237, R2, 0x2 ;  /* 0x00000002ed0ed211 */ /* 0x000fe200078c10ff */
[----:B------:R3:W-:Y:S01]  /*228a0*/  @!P3 ST.E.64 desc[UR46][R10.64], R38 ;  /* 0x000000260a00b985 */ /* 0x0007e2000c101b2e */
[----:B------:R-:W-:-:S02]  /*228b0*/  @!P4 LEA.HI.X R13, R99, R3, R138, 0x2, P2 ;  /* 0x00000003630dc211 */ /* 0x000fc400010f148a */
[----:B------:R-:W-:Y:S02]  /*228c0*/  ISETP.GE.AND P2, PT, R234, UR4, PT ;  /* 0x00000004ea007c0c */ /* 0x000fe4000bf46270 */
[----:B------:R-:W-:Y:S01]  /*228d0*/  @!P5 LEA.HI.X R15, R237, R3, R98, 0x2, P6 ;  /* 0x00000003ed0fd211 */ /* 0x000fe200030f1462 */
[----:B------:R4:W-:Y:S01]  /*228e0*/  @!P4 ST.E.64 desc[UR46][R12.64], R42 ;  /* 0x0000002a0c00c985 */ /* 0x0009e2000c101b2e */
[----:B------:R-:W-:Y:S02]  /*228f0*/  ISETP.GE.AND P3, PT, R233, UR4, PT ;  /* 0x00000004e9007c0c */ /* 0x000fe4000bf66270 */
[----:B------:R-:W-:Y:S01]  /*22900*/  ISETP.GE.AND P4, PT, R232, UR4, PT ;  /* 0x00000004e8007c0c */ /* 0x000fe2000bf86270 */
[----:B------:R5:W-:Y:S01]  /*22910*/  @!P5 ST.E.64 desc[UR46][R14.64], R46 ;  /* 0x0000002e0e00d985 */ /* 0x000be2000c101b2e */
[-C--:B0-----:R-:W-:Y:S02]  /*22920*/  @!P0 LEA R4, P6, R236, R2.reuse, 0x2 ;  /* 0x00000002ec048211 */ /* 0x081fe400078c10ff */
[----:B-1----:R-:W-:-:S02]  /*22930*/  @!P1 LEA R6, P5, R235, R2, 0x2 ;  /* 0x00000002eb069211 */ /* 0x002fc400078a10ff */
[-C--:B------:R-:W-:Y:S02]  /*22940*/  @!P0 LEA.HI.X R5, R236, R3.reuse, R97, 0x2, P6 ;  /* 0x00000003ec058211 */ /* 0x080fe400030f1461 */
[CC--:B--2---:R-:W-:Y:S02]  /*22950*/  @!P2 LEA R8, P6, R234.reuse, R2.reuse, 0x2 ;  /* 0x00000002ea08a211 */ /* 0x0c4fe400078c10ff */
[-C--:B------:R-:W-:Y:S01]  /*22960*/  @!P1 LEA.HI.X R7, R235, R3.reuse, R96, 0x2, P5 ;  /* 0x00000003eb079211 */ /* 0x080fe200028f1460 */
[----:B------:R0:W-:Y:S01]  /*22970*/  @!P0 ST.E.64 desc[UR46][R4.64], R50 ;  /* 0x0000003204008985 */ /* 0x0001e2000c101b2e */
[----:B------:R-:W-:Y:S02]  /*22980*/  ISETP.GE.AND P5, PT, R231, UR4, PT ;  /* 0x00000004e7007c0c */ /* 0x000fe4000bfa6270 */
[----:B------:R-:W-:Y:S01]  /*22990*/  @!P2 LEA.HI.X R9, R234, R3, R95, 0x2, P6 ;  /* 0x00000003ea09a211 */ /* 0x000fe200030f145f */
[----:B------:R1:W-:Y:S01]  /*229a0*/  @!P1 ST.E.64 desc[UR46][R6.64], R54 ;  /* 0x0000003606009985 */ /* 0x0003e2000c101b2e */
[----:B---3--:R-:W-:-:S02]  /*229b0*/  @!P3 LEA R10, P1, R233, R2, 0x2 ;  /* 0x00000002e90ab211 */ /* 0x008fc400078210ff */
[-C--:B----4-:R-:W-:Y:S01]  /*229c0*/  @!P4 LEA R12, P0, R232, R2.reuse, 0x2 ;  /* 0x00000002e80cc211 */ /* 0x090fe200078010ff */
[----:B------:R2:W-:Y:S01]  /*229d0*/  @!P2 ST.E.64 desc[UR46][R8.64], R126 ;  /* 0x0000007e0800a985 */ /* 0x0005e2000c101b2e */
[----:B------:R-:W-:Y:S02]  /*229e0*/  ISETP.GE.AND P2, PT, R230, UR4, PT ;  /* 0x00000004e6007c0c */ /* 0x000fe4000bf46270 */
[-C--:B------:R-:W-:Y:S02]  /*229f0*/  @!P3 LEA.HI.X R11, R233, R3.reuse, R94, 0x2, P1 ;  /* 0x00000003e90bb211 */ /* 0x080fe400008f145e */
[----:B------:R-:W-:Y:S02]  /*22a00*/  ISETP.GE.AND P1, PT, R229, UR4, PT ;  /* 0x00000004e5007c0c */ /* 0x000fe4000bf26270 */
[----:B-----5:R-:W-:Y:S01]  /*22a10*/  @!P5 LEA R14, P6, R231, R2, 0x2 ;  /* 0x00000002e70ed211 */ /* 0x020fe200078c10ff */
[----:B------:R3:W-:Y:S01]  /*22a20*/  @!P3 ST.E.64 desc[UR46][R10.64], R62 ;  /* 0x0000003e0a00b985 */ /* 0x0007e2000c101b2e */
[----:B------:R-:W-:-:S02]  /*22a30*/  @!P4 LEA.HI.X R13, R232, R3, R93, 0x2, P0 ;  /* 0x00000003e80dc211 */ /* 0x000fc400000f145d */
[----:B------:R-:W-:Y:S02]  /*22a40*/  @!P5 LEA.HI.X R15, R231, R3, R92, 0x2, P6 ;  /* 0x00000003e70fd211 */ /* 0x000fe400030f145c */
[----:B------:R-:W-:Y:S01]  /*22a50*/  ISETP.GE.AND P0, PT, R228, UR4, PT ;  /* 0x00000004e4007c0c */ /* 0x000fe2000bf06270 */
[----:B------:R-:W-:Y:S01]  /*22a60*/  @!P4 ST.E.64 desc[UR46][R12.64], R66 ;  /* 0x000000420c00c985 */ /* 0x000fe2000c101b2e */
[----:B------:R-:W-:Y:S02]  /*22a70*/  ISETP.GE.AND P3, PT, R227, UR4, PT ;  /* 0x00000004e3007c0c */ /* 0x000fe4000bf66270 */
[-C--:B0-----:R-:W-:Y:S01]  /*22a80*/  @!P2 LEA R4, P6, R230, R2.reuse, 0x2 ;  /* 0x00000002e604a211 */ /* 0x081fe200078c10ff */
[----:B------:R0:W-:Y:S01]  /*22a90*/  @!P5 ST.E.64 desc[UR46][R14.64], R70 ;  /* 0x000000460e00d985 */ /* 0x0001e2000c101b2e */
[----:B------:R-:W-:Y:S02]  /*22aa0*/  ISETP.GE.AND P4, PT, R226, UR4, PT ;  /* 0x00000004e2007c0c */ /* 0x000fe4000bf86270 */
[----:B-1----:R-:W-:-:S02]  /*22ab0*/  @!P1 LEA R6, P5, R229, R2, 0x2 ;  /* 0x00000002e5069211 */ /* 0x002fc400078a10ff */
[-C--:B------:R-:W-:Y:S02]  /*22ac0*/  @!P2 LEA.HI.X R5, R230, R3.reuse, R91, 0x2, P6 ;  /* 0x00000003e605a211 */ /* 0x080fe400030f145b */
[-C--:B------:R-:W-:Y:S02]  /*22ad0*/  @!P1 LEA.HI.X R7, R229, R3.reuse, R90, 0x2, P5 ;  /* 0x00000003e5079211 */ /* 0x080fe400028f145a */
[CC--:B--2---:R-:W-:Y:S01]  /*22ae0*/  @!P0 LEA R8, P6, R228.reuse, R2.reuse, 0x2 ;  /* 0x00000002e4088211 */ /* 0x0c4fe200078c10ff */
[----:B------:R1:W-:Y:S01]  /*22af0*/  @!P2 ST.E.64 desc[UR46][R4.64], R128 ;  /* 0x000000800400a985 */ /* 0x0003e2000c101b2e */
[----:B------:R-:W-:Y:S02]  /*22b00*/  ISETP.GE.AND P2, PT, R225, UR4, PT ;  /* 0x00000004e1007c0c */ /* 0x000fe4000bf46270 */
[-C--:B------:R-:W-:Y:S01]  /*22b10*/  @!P0 LEA.HI.X R9, R228, R3.reuse, R87, 0x2, P6 ;  /* 0x00000003e4098211 */ /* 0x080fe200030f1457 */
[----:B------:R2:W-:Y:S01]  /*22b20*/  @!P1 ST.E.64 desc[UR46][R6.64], R78 ;  /* 0x0000004e06009985 */ /* 0x0005e2000c101b2e */
[-C--:B---3--:R-:W-:Y:S01]  /*22b30*/  @!P3 LEA R10, P1, R227, R2.reuse, 0x2 ;  /* 0x00000002e30ab211 */ /* 0x088fe200078210ff */
[----:B0-----:R-:W-:Y:S01]  /*22b40*/  VIADD R15, R201, 0xa8 ;  /* 0x000000a8c90f7836 */ /* 0x001fe20000000000 */
[----:B------:R-:W-:Y:S01]  /*22b50*/  @!P4 LEA R12, P5, R226, R2, 0x2 ;  /* 0x00000002e20cc211 */ /* 0x000fe200078a10ff */
[----:B------:R0:W-:Y:S01]  /*22b60*/  @!P0 ST.E.64 desc[UR46][R8.64], R82 ;  /* 0x0000005208008985 */ /* 0x0001e2000c101b2e */
[----:B------:R-:W-:-:S02]  /*22b70*/  @!P3 LEA.HI.X R11, R227, R3, R86, 0x2, P1 ;  /* 0x00000003e30bb211 */ /* 0x000fc400008f1456 */
[----:B------:R-:W-:Y:S02]  /*22b80*/  ISETP.GE.AND P1, PT, R224, UR4, PT ;  /* 0x00000004e0007c0c */ /* 0x000fe4000bf26270 */
[----:B------:R-:W-:Y:S01]  /*22b90*/  @!P4 LEA.HI.X R13, R226, R3, R85, 0x2, P5 ;  /* 0x00000003e20dc211 */ /* 0x000fe200028f1455 */
[----:B------:R3:W-:Y:S01]  /*22ba0*/  @!P3 ST.E.64 desc[UR46][R10.64], R130 ;  /* 0x000000820a00b985 */ /* 0x0007e2000c101b2e */
[----:B------:R-:W-:Y:S02]  /*22bb0*/  ISETP.GE.AND P0, PT, R222, UR4, PT ;  /* 0x00000004de007c0c */ /* 0x000fe4000bf06270 */
[----:B-1----:R-:W-:Y:S01]  /*22bc0*/  @!P2 LEA R4, P5, R225, R2, 0x2 ;  /* 0x00000002e104a211 */ /* 0x002fe200078a10ff */
[----:B------:R1:W-:Y:S01]  /*22bd0*/  @!P4 ST.E.64 desc[UR46][R12.64], R132 ;  /* 0x000000840c00c985 */ /* 0x0003e2000c101b2e */
[----:B------:R-:W-:Y:S02]  /*22be0*/  ISETP.GE.AND P4, PT, R25, UR4, PT ;  /* 0x0000000419007c0c */ /* 0x000fe4000bf86270 */
[----:B------:R-:W-:-:S02]  /*22bf0*/  ISETP.GE.AND P3, PT, R15, UR4, PT ;  /* 0x000000040f007c0c */ /* 0x000fc4000bf66270 */
[-C--:B------:R-:W-:Y:S02]  /*22c00*/  @!P2 LEA.HI.X R5, R225, R3.reuse, R84, 0x2, P5 ;  /* 0x00000003e105a211 */ /* 0x080fe400028f1454 */
[-C--:B--2---:R-:W-:Y:S02]  /*22c10*/  @!P1 LEA R6, P6, R224, R2.reuse, 0x2 ;  /* 0x00000002e0069211 */ /* 0x084fe400078c10ff */
[----:B------:R-:W-:Y:S01]  /*22c20*/  SHF.R.S32.HI R27, RZ, 0x1f, R222 ;  /* 0x0000001fff1b7819 */ /* 0x000fe200000114de */
[----:B------:R2:W-:Y:S01]  /*22c30*/  @!P2 ST.E.64 desc[UR46][R4.64], R134 ;  /* 0x000000860400a985 */ /* 0x0005e2000c101b2e */
[----:B0-----:R-:W-:Y:S02]  /*22c40*/  @!P0 LEA R8, P5, R222, R2, 0x2 ;  /* 0x00000002de088211 */ /* 0x001fe400078a10ff */
[----:B------:R-:W-:Y:S02]  /*22c50*/  @!P1 LEA.HI.X R7, R224, R3, R74, 0x2, P6 ;  /* 0x00000003e0079211 */ /* 0x000fe400030f144a */
[----:B------:R-:W-:-:S02]  /*22c60*/  ISETP.GE.AND P6, PT, R21, UR4, PT ;  /* 0x0000000415007c0c */ /* 0x000fc4000bfc6270 */
[----:B------:R-:W-:Y:S01]  /*22c70*/  @!P0 LEA.HI.X R9, R222, R3, R27, 0x2, P5 ;  /* 0x00000003de098211 */ /* 0x000fe200028f141b */
[----:B------:R2:W-:Y:S01]  /*22c80*/  @!P1 ST.E.64 desc[UR46][R6.64], R136 ;  /* 0x0000008806009985 */ /* 0x0005e2000c101b2e */
[----:B---3--:R-:W-:-:S03]  /*22c90*/  @!P4 LEA R10, P5, R25, R2, 0x2 ;  /* 0x00000002190ac211 */ /* 0x008fc600078a10ff */
[----:B------:R2:W-:Y:S01]  /*22ca0*/  @!P0 ST.E.64 desc[UR46][R8.64], R102 ;  /* 0x0000006608008985 */ /* 0x0005e2000c101b2e */
[-C--:B------:R-:W-:Y:S02]  /*22cb0*/  @!P4 LEA.HI.X R11, R25, R3.reuse, R0, 0x2, P5 ;  /* 0x00000003190bc211 */ /* 0x080fe400028f1400 */
[----:B------:R-:W-:Y:S02]  /*22cc0*/  SHF.R.S32.HI R0, RZ, 0x1f, R15 ;  /* 0x0000001fff007819 */ /* 0x000fe4000001140f */
[C---:B-1----:R-:W-:Y:S01]  /*22cd0*/  @!P3 LEA R12, P5, R15.reuse, R2, 0x2 ;  /* 0x000000020f0cb211 */ /* 0x042fe200078a10ff */
[----:B------:R2:W-:Y:S03]  /*22ce0*/  @!P4 ST.E.64 desc[UR46][R10.64], R106 ;  /* 0x0000006a0a00c985 */ /* 0x0005e6000c101b2e */
[----:B------:R-:W-:Y:S02]  /*22cf0*/  @!P3 LEA.HI.X R13, R15, R3, R0, 0x2, P5 ;  /* 0x000000030f0db211 */ /* 0x000fe400028f1400 */
[----:B------:R-:W-:-:S02]  /*22d00*/  SHF.R.S32.HI R0, RZ, 0x1f, R21 ;  /* 0x0000001fff007819 */ /* 0x000fc40000011415 */
[C---:B------:R-:W-:Y:S01]  /*22d10*/  @!P6 LEA R14, P5, R21.reuse, R2, 0x2 ;  /* 0x00000002150ee211 */ /* 0x040fe200078a10ff */
[----:B------:R2:W-:Y:S03]  /*22d20*/  @!P3 ST.E.64 desc[UR46][R12.64], R110 ;  /* 0x0000006e0c00b985 */ /* 0x0005e6000c101b2e */
[----:B------:R-:W-:Y:S01]  /*22d30*/  @!P6 LEA.HI.X R15, R21, R3, R0, 0x2, P5 ;  /* 0x00000003150fe211 */ /* 0x000fe200028f1400 */
[----:B------:R-:W-:-:S04]  /*22d40*/  VIADD R21, R201, 0xb8 ;  /* 0x000000b8c9157836 */ /* 0x000fc80000000000 */
[----:B------:R2:W-:Y:S01]  /*22d50*/  @!P6 ST.E.64 desc[UR46][R14.64], R114 ;  /* 0x000000720e00e985 */ /* 0x0005e2000c101b2e */
[----:B------:R-:W-:-:S13]  /*22d60*/  ISETP.GE.AND P0, PT, R21, UR4, PT ;  /* 0x0000000415007c0c */ /* 0x000fda000bf06270 */
[----:B--2---:R-:W-:Y:S05]  /*22d70*/  @P0 BRA `(.L_x_1748) ;  /* 0x0000000c00680947 */ /* 0x004fea0003800000 */
[----:B------:R-:W-:Y:S02]  /*22d80*/  LEA R2, P0, R21, R2, 0x2 ;  /* 0x0000000215027211 */ /* 0x000fe400078010ff */
[----:B------:R-:W-:-:S04]  /*22d90*/  SHF.R.S32.HI R0, RZ, 0x1f, R21 ;  /* 0x0000001fff007819 */ /* 0x000fc80000011415 */
[----:B------:R-:W-:-:S05]  /*22da0*/  LEA.HI.X R3, R21, R3, R0, 0x2, P0 ;  /* 0x0000000315037211 */ /* 0x000fca00000f1400 */
[----:B------:R0:W-:Y:S01]  /*22db0*/  ST.E.64 desc[UR46][R2.64], R118 ;  /* 0x0000007602007985 */ /* 0x0001e2000c101b2e */
[----:B------:R-:W-:Y:S05]  /*22dc0*/  BRA `(.L_x_1748) ;  /* 0x0000000c00547947 */ /* 0x000fea0003800000 */
.L_x_1739:
[----:B------:R-:W-:Y:S01]  /*22dd0*/  ULDC.64 UR4, c[0x0][0xc08] ;  /* 0x0003020000047ab9 */ /* 0x000fe20000000a00 */
[----:B------:R-:W2:Y:S01]  /*22de0*/  LDC.64 R2, c[0x0][0xc00] ;  /* 0x00030000ff027b82 */ /* 0x000ea20000000a00 */
[----:B------:R-:W-:Y:S01]  /*22df0*/  ISETP.NE.U32.AND P0, PT, RZ, UR4, PT ;  /* 0x00000004ff007c0c */ /* 0x000fe2000bf05070 */
[----:B------:R-:W-:-:S03]  /*22e00*/  IMAD.MOV.U32 R15, RZ, RZ, RZ ;  /* 0x000000ffff0f7224 */ /* 0x000fc600078e00ff */
[----:B------:R-:W-:Y:S01]  /*22e10*/  ISETP.NE.AND.EX P1, PT, RZ, UR5, PT, P0 ;  /* 0x00000005ff007c0c */ /* 0x000fe2000bf25300 */
[----:B------:R-:W-:Y:S02]  /*22e20*/  ULDC.64 UR4, c[0x0][0xc00] ;  /* 0x0003000000047ab9 */ /* 0x000fe40000000a00 */
[----:B------:R-:W-:-:S04]  /*22e30*/  ISETP.NE.U32.AND P0, PT, RZ, UR4, PT ;  /* 0x00000004ff007c0c */ /* 0x000fc8000bf05070 */
[----:B------:R-:W-:-:S06]  /*22e40*/  ISETP.NE.AND.EX P0, PT, RZ, UR5, PT, P0 ;  /* 0x00000005ff007c0c */ /* 0x000fcc000bf05300 */
[----:B------:R-:W3:Y:S01]  /*22e50*/  @P1 LDC.64 R4, c[0x0][0xc08] ;  /* 0x00030200ff041b82 */ /* 0x000ee20000000a00 */
[----:B------:R-:W-:Y:S02]  /*22e60*/  ULDC UR4, c[0x0][0xa88] ;  /* 0x0002a20000047ab9 */ /* 0x000fe40000000800 */
[----:B------:R-:W-:Y:S02]  /*22e70*/  IMAD.U32 R0, RZ, RZ, UR4 ;  /* 0x00000004ff007e24 */ /* 0x000fe4000f8e00ff */
[----:B--2---:R-:W-:-:S05]  /*22e80*/  IMAD.WIDE R2, R218, 0x4, R2 ;  /* 0x00000004da027825 */ /* 0x004fca00078e0202 */
[----:B------:R2:W5:Y:S01]  /*22e90*/  @P0 LDG.E R15, desc[UR46][R2.64] ;  /* 0x0000002e020f0981 */ /* 0x000562000c1e1900 */
[----:B---3--:R-:W-:-:S05]  /*22ea0*/  @P1 IMAD.WIDE R4, R218, 0x4, R4 ;  /* 0x00000004da041825 */ /* 0x008fca00078e0204 */
[----:B------:R2:W5:Y:S01]  /*22eb0*/  @P1 LDG.E R0, desc[UR46][R4.64] ;  /* 0x0000002e04001981 */ /* 0x000562000c1e1900 */
[----:B------:R-:W-:Y:S02]  /*22ec0*/  ISETP.NE.AND P2, PT, R217, RZ, PT ;  /* 0x000000ffd900720c */ /* 0x000fe40003f45270 */
[----:B------:R-:W-:Y:S01]  /*22ed0*/  SHF.R.S32.HI R26, RZ, 0x1f, R218 ;  /* 0x0000001fff1a7819 */ /* 0x000fe200000114da */
[----:B------:R-:W3:Y:S10]  /*22ee0*/  S2R R6, SR_TID.X ;  /* 0x0000000000067919 */ /* 0x000ef40000002100 */
        /* <DEDUP_REMOVED lines=9> */
.L_x_1751:
[----:B------:R-:W-:Y:S01]  /*22f80*/  BSSY B1, `(.L_x_1752) ;  /* 0x0000035000017945 */ /* 0x000fe20003800000 */
[----:B------:R-:W-:Y:S02]  /*22f90*/  SEL R27, R218, RZ, !P0 ;  /* 0x000000ffda1b7207 */ /* 0x000fe40004000000 */
[----:B------:R-:W-:Y:S02]  /*22fa0*/  SEL R26, R26, RZ, !P0 ;  /* 0x000000ff1a1a7207 */ /* 0x000fe40004000000 */
[----:B-----5:R-:W-:Y:S01]  /*22fb0*/  SHF.R.S32.HI R24, RZ, 0x1f, R15 ;  /* 0x0000001fff187819 */ /* 0x020fe2000001140f */
[----:B------:R-:W-:Y:S06]  /*22fc0*/  @P3 BRA `(.L_x_1753) ;  /* 0x0000000000c03947 */ /* 0x000fec0003800000 */
[----:B------:R-:W2:Y:S01]  /*22fd0*/  LDC R31, c[0x0][0xbe8] ;  /* 0x0002fa00ff1f7b82 */ /* 0x000ea20000000800 */
[----:B------:R-:W-:Y:S01]  /*22fe0*/  IADD3 R29, R213, -0x80, R6 ;  /* 0xffffff80d51d7810 */ /* 0x000fe20007ffe006 */
        /* <DEDUP_REMOVED lines=8> */
[----:B------:R-:W-:Y:S02]  /*23070*/  SEL R20, R20, 0x978, P0 ;  /* 0x0000097814147807 */ /* 0x000fe40000000000 */
[----:B------:R-:W-:-:S03]  /*23080*/  SEL R223, R223, RZ, P0 ;  /* 0x000000ffdfdf7207 */ /* 0x000fc60000000000 */
[----:B------:R-:W3:Y:S08]  /*23090*/  LDC.64 R6, c[0x0][R20+0x220] ;  /* 0x0000880014067b82 */ /* 0x000ef00000000a00 */
[----:B------:R-:W4:Y:S08]  /*230a0*/  LDC.64 R4, c[0x0][R20+0x218] ;  /* 0x0000860014047b82 */ /* 0x000f300000000a00 */
[----:B------:R-:W5:Y:S08]  /*230b0*/  LDC.64 R8, c[0x0][R20+0x228] ;  /* 0x00008a0014087b82 */ /* 0x000f700000000a00 */
[----:B------:R-:W0:Y:S08]  /*230c0*/  LDC.64 R10, c[0x0][R20+0x210] ;  /* 0x00008400140a7b82 */ /* 0x000e300000000a00 */
[----:B------:R-:W1:Y:S08]  /*230d0*/  @P1 LDC R14, c[0x0][0xbec] ;  /* 0x0002fb00ff0e1b82 */ /* 0x000e700000000800 */
[----:B------:R-:W5:Y:S01]  /*230e0*/  @P1 LDC R33, c[0x0][0xbf0] ;  /* 0x0002fc00ff211b82 */ /* 0x000f620000000800 */
[----:B---3--:R-:W-:-:S07]  /*230f0*/  IMAD R7, R7, R27, RZ ;  /* 0x0000001b07077224 */ /* 0x008fce00078e02ff */
[----:B--2---:R-:W2:Y:S01]  /*23100*/  @!P0 LDC R2, c[0x0][0xb50] ;  /* 0x0002d400ff028b82 */ /* 0x004ea20000000800 */
[----:B------:R-:W-:-:S04]  /*23110*/  IMAD.WIDE.U32 R12, R6, R27, RZ ;  /* 0x0000001b060c7225 */ /* 0x000fc800078e00ff */
[----:B------:R-:W-:Y:S02]  /*23120*/  IMAD R7, R6, R26, R7 ;  /* 0x0000001a06077224 */ /* 0x000fe400078e0207 */
[----:B-1----:R-:W-:Y:S01]  /*23130*/  @P1 IMAD.HI.U32 R14, R29, R14, RZ ;  /* 0x0000000e1d0e1227 */ /* 0x002fe200078e00ff */
[----:B------:R-:W1:Y:S03]  /*23140*/  @!P0 LDC R3, c[0x0][0xb54] ;  /* 0x0002d500ff038b82 */ /* 0x000e660000000800 */
[-C--:B----4-:R-:W-:Y:S02]  /*23150*/  IMAD R25, R5, R216.reuse, RZ ;  /* 0x000000d805197224 */ /* 0x090fe400078e02ff */
[----:B------:R-:W-:Y:S01]  /*23160*/  IMAD.WIDE.U32 R4, R4, R216, RZ ;  /* 0x000000d804047225 */ /* 0x000fe200078e00ff */
[----:B-----5:R-:W-:-:S03]  /*23170*/  @P1 SHF.R.U32.HI R21, RZ, R33, R14 ;  /* 0x00000021ff151219 */ /* 0x020fc6000001160e */
        /* <DEDUP_REMOVED lines=12> */
[-C--:B0-----:R-:W-:Y:S01]  /*23240*/  IMAD R6, R11, R7.reuse, RZ ;  /* 0x000000070b067224 */ /* 0x081fe200078e02ff */
[----:B------:R-:W-:Y:S01]  /*23250*/  SHF.R.S32.HI R9, RZ, 0x1f, R7 ;  /* 0x0000001fff097819 */ /* 0x000fe20000011407 */
[----:B------:R-:W-:-:S04]  /*23260*/  IMAD.WIDE.U32 R4, R10, R7, R4 ;  /* 0x000000070a047225 */ /* 0x000fc800078e0004 */
[----:B------:R-:W-:Y:S01]  /*23270*/  IMAD R9, R10, R9, R6 ;  /* 0x000000090a097224 */ /* 0x000fe200078e0206 */
[----:B--2---:R-:W-:-:S03]  /*23280*/  LEA R2, P0, R4, R2, 0x2 ;  /* 0x0000000204027211 */ /* 0x004fc600078010ff */
[----:B------:R-:W-:-:S05]  /*23290*/  IMAD.IADD R5, R5, 0x1, R9 ;  /* 0x0000000105057824 */ /* 0x000fca00078e0209 */
[----:B-1----:R-:W-:Y:S01]  /*232a0*/  LEA.HI.X R3, R4, R3, R5, 0x2, P0 ;  /* 0x0000000304037211 */ /* 0x002fe200000f1405 */
[----:B------:R-:W-:-:S05]  /*232b0*/  IMAD.MOV.U32 R5, RZ, RZ, -0x800000 ;  /* 0xff800000ff057424 */ /* 0x000fca00078e00ff */
[----:B------:R2:W-:Y:S02]  /*232c0*/  STG.E desc[UR46][R2.64], R5 ;  /* 0x0000000502007986 */ /* 0x0005e4000c10192e */
.L_x_1753:
[----:B------:R-:W-:Y:S05]  /*232d0*/  BSYNC B1 ;  /* 0x0000000000017941 */ /* 0x000fea0003800000 */
.L_x_1752:
        /* <DEDUP_REMOVED lines=23> */
[----:B------:R-:W-:Y:S02]  /*23450*/  IMAD.IADD R8, R213, 0x1, R4 ;  /* 0x00000001d5087824 */ /* 0x000fe400078e0204 */
        /* <DEDUP_REMOVED lines=16> */
[----:B------:R-:W-:Y:S02]  /*23560*/  IMAD.IADD R8, R10, 0x1, R213 ;  /* 0x000000010a087824 */ /* 0x000fe400078e02d5 */
        /* <DEDUP_REMOVED lines=36> */
.L_x_1755:
[----:B------:R-:W-:Y:S05]  /*237b0*/  BSYNC B1 ;  /* 0x0000000000017941 */ /* 0x000fea0003800000 */
.L_x_1754:
        /* <DEDUP_REMOVED lines=17> */
.L_x_1757:
[----:B------:R-:W-:Y:S05]  /*238d0*/  BSYNC B1 ;  /* 0x0000000000017941 */ /* 0x000fea0003800000 */
.L_x_1756:
        /* <DEDUP_REMOVED lines=17> */
.L_x_1759:
[----:B------:R-:W-:Y:S05]  /*239f0*/  BSYNC B1 ;  /* 0x0000000000017941 */ /* 0x000fea0003800000 */
.L_x_1758:
[----:B0-----:R-:W-:Y:S01]  /*23a00*/  VIADD R0, R8, 0x60 ;  /* 0x0000006008007836 */ /* 0x001fe20000000000 */
[----:B--2-4-:R-:W4:Y:S04]  /*23a10*/  SHFL.IDX PT, R5, R5, 0x3, 0x181f ;  /* 0x00781f0005057f89 */ /* 0x014f2800000e0000 */
[----:B------:R-:W-:Y:S01]  /*23a20*/  ISETP.GE.AND P0, PT, R0, R9, PT ;  /* 0x000000090000720c */ /* 0x000fe20003f06270 */
[----:B------:R0:W2:-:S12]  /*23a30*/  SHFL.IDX PT, R2, R4, 0x3, 0x181f ;  /* 0x00781f0004027f89 */ /* 0x00009800000e0000 */
[----:B0-----:R-:W-:Y:S05]  /*23a40*/  @P0 BRA `(.L_x_1748) ;  /* 0x0000000000340947 */ /* 0x001fea0003800000 */
[----:B------:R-:W-:Y:S02]  /*23a50*/  ULDC UR4, c[0x0][0xac8] ;  /* 0x0002b20000047ab9 */ /* 0x000fe40000000800 */
[----:B------:R-:W-:Y:S02]  /*23a60*/  ISETP.GE.AND P3, PT, R13, UR4, PT ;  /* 0x000000040d007c0c */ /* 0x000fe4000bf66270 */
[----:B------:R-:W-:Y:S02]  /*23a70*/  ISETP.GE.AND P4, PT, R11, UR4, PT ;  /* 0x000000040b007c0c */ /* 0x000fe4000bf86270 */
[----:B------:R-:W-:-:S09]  /*23a80*/  ISETP.GE.AND P5, PT, R7, UR4, PT ;  /* 0x0000000407007c0c */ /* 0x000fd2000bfa6270 */
[-C--:B--2---:R-:W-:Y:S02]  /*23a90*/  @!P3 LEA R8, P0, R13, R2.reuse, 0x1 ;  /* 0x000000020d08b211 */ /* 0x084fe400078008ff */
        /* <DEDUP_REMOVED lines=8> */
.L_x_1748:
[----:B------:R-:W-:Y:S05]  /*23b20*/  BSYNC B0 ;  /* 0x0000000000007941 */ /* 0x000fea0003800000 */
.L_x_1738:
[----:B------:R-:W-:Y:S02]  /*23b30*/  ULDC UR4, c[0x0][0xc3c] ;  /* 0x00030f0000047ab9 */ /* 0x000fe40000000800 */
[----:B-1----:R-:W-:-:S13]  /*23b40*/  ISETP.GE.AND P0, PT, R59, UR4, PT ;  /* 0x000000043b007c0c */ /* 0x002fda000bf06270 */
[----:B------:R-:W-:Y:S05]  /*23b50*/  @!P0 BRA `(.L_x_1760) ;  /* 0xfffffdd400a88947 */ /* 0x000fea000383ffff */
[----:B------:R-:W-:Y:S05]  /*23b60*/  BRA `(.L_x_1467) ;  /* 0x0000009400887947 */ /* 0x000fea0003800000 */
.L_x_1465:
        /* <DEDUP_REMOVED lines=18> */
.L_x_1761:
[----:B------:R-:W-:Y:S01]  /*23c90*/  LOP3.LUT R0, R6, 0x1f, RZ, 0xc0, !PT ;  /* 0x0000001f06007812 */ /* 0x000fe200078ec0ff */
[----:B------:R-:W-:Y:S01]  /*23ca0*/  ULDC UR4, c[0x0][0xc3c] ;  /* 0x00030f0000047ab9 */ /* 0x000fe20000000800 */
[----:B------:R-:W-:Y:S01]  /*23cb0*/  IMAD.MOV.U32 R8, RZ, RZ, RZ ;  /* 0x000000ffff087224 */ /* 0x000fe200078e00ff */
[----:B------:R-:W0:Y:S01]  /*23cc0*/  S2UR UR6, SR_CTAID.X ;  /* 0x00000000000679c3 */ /* 0x000e220000002500 */
[----:B------:R-:W-:Y:S01]  /*23cd0*/  ISETP.NE.AND P0, PT, R0, 0x1f, PT ;  /* 0x0000001f0000780c */ /* 0x000fe20003f05270 */
[----:B------:R-:W-:-:S03]  /*23ce0*/  ULDC UR5, c[0x0][0xc38] ;  /* 0x00030e0000057ab9 */ /* 0x000fc60000000800 */
[----:B------:R-:W-:-:S13]  /*23cf0*/  ISETP.GE.OR P1, PT, R0, UR4, !P0 ;  /* 0x0000000400007c0c */ /* 0x000fda000c726670 */
[----:B------:R-:W1:Y:S08]  /*23d00*/  @!P1 LDC.64 R2, c[0x0][0xc80] ;  /* 0x00032000ff029b82 */ /* 0x000e700000000a00 */
[----:B------:R-:W2:Y:S01]  /*23d10*/  @!P1 LDC.64 R4, c[0x0][0xc78] ;  /* 0x00031e00ff049b82 */ /* 0x000ea20000000a00 */
[----:B-1----:R-:W-:-:S05]  /*23d20*/  @!P1 IMAD.WIDE.U32 R2, R0, 0x4, R2 ;  /* 0x0000000400029825 */ /* 0x002fca00078e0002 */
        /* <DEDUP_REMOVED lines=33> */
.L_x_1765:
        /* <DEDUP_REMOVED lines=39> */
.L_x_1763:
        /* <DEDUP_REMOVED lines=12> */
.L_x_1766:
        /* <DEDUP_REMOVED lines=63> */
.L_x_1767:
[----:B-1----:R-:W1:Y:S02]  /*24660*/  LDC.64 R2, c[0x0][0xc90] ;  /* 0x00032400ff027b82 */ /* 0x002e640000000a00 */
        /* <DEDUP_REMOVED lines=60> */
.L_x_1768:
[----:B01----:R-:W-:-:S05]  /*24a30*/  LOP3.LUT R3, RZ, R2, RZ, 0x33, !PT ;  /* 0x00000002ff037212 */ /* 0x003fca00078e33ff */
[----:B------:R-:W-:-:S05]  /*24a40*/  IMAD.IADD R2, R4, 0x1, R3 ;  /* 0x0000000104027824 */ /* 0x000fca00078e0203 */
[----:B------:R1:W-:Y:S01]  /*24a50*/  STL [R1+0x4], R2 ;  /* 0x0000040201007387 */ /* 0x0003e20000100800 */
[----:B------:R-:W-:Y:S05]  /*24a60*/  BRA `(.L_x_1769) ;  /* 0x0000000000107947 */ /* 0x000fea0003800000 */
.L_x_1764:
[----:B------:R-:W-:Y:S01]  /*24a70*/  IMAD.U32 R2, RZ, RZ, UR6 ;  /* 0x00000006ff027e24 */ /* 0x000fe2000f8e00ff */
[----:B------:R0:W-:Y:S04]  /*24a80*/  STL [R1+0x4], RZ ;  /* 0x000004ff01007387 */ /* 0x0001e80000100800 */
[----:B------:R0:W-:Y:S04]  /*24a90*/  STL [R1+0x8], RZ ;  /* 0x000008ff01007387 */ /* 0x0001e80000100800 */
[----:B------:R0:W-:Y:S02]  /*24aa0*/  STL [R1], R2 ;  /* 0x0000000201007387 */ /* 0x0001e40000100800 */
.L_x_1769:
        /* <DEDUP_REMOVED lines=10> */
.L_x_1762:
        /* <DEDUP_REMOVED lines=13> */
[----:B------:R-:W-:Y:S01]  /*24c20*/  ULDC.64 UR36, c[0x0][0x198] ;  /* 0x0000660000247ab9 */ /* 0x000fe20000000a00 */
[----:B------:R-:W-:Y:S01]  /*24c30*/  LOP3.LUT R3, R0, 0x1f8, RZ, 0xc0, !PT ;  /* 0x000001f800037812 */ /* 0x000fe200078ec0ff */
[----:B01----:R-:W-:Y:S01]  /*24c40*/  IMAD.SHL.U32 R2, R4, 0x8, RZ ;  /* 0x0000000804027824 */ /* 0x003fe200078e00ff */
[----:B------:R-:W-:Y:S01]  /*24c50*/  LOP3.LUT R0, R0, 0x38, RZ, 0xc0, !PT ;  /* 0x0000003800007812 */ /* 0x000fe200078ec0ff */
[----:B------:R-:W-:Y:S01]  /*24c60*/  ULDC UR38, c[0x0][0xc] ;  /* 0x0000030000267ab9 */ /* 0x000fe20000000800 */
        /* <DEDUP_REMOVED lines=9> */
[----:B------:R0:W-:Y:S04]  /*24d00*/  STL [R1+0x28], R3 ;  /* 0x0000280301007387 */ /* 0x0001e80000100800 */
[----:B------:R-:W-:Y:S04]  /*24d10*/  STL [R1+0x58], RZ ;  /* 0x000058ff01007387 */ /* 0x000fe80000100800 */
[----:B------:R1:W-:Y:S01]  /*24d20*/  STL [R1+0x20], R2 ;  /* 0x0000200201007387 */ /* 0x0003e20000100800 */
[----:B0-----:R-:W-:-:S03]  /*24d30*/  IMAD.MOV.U32 R3, RZ, RZ, 0x1 ;  /* 0x00000001ff037424 */ /* 0x001fc600078e00ff */
[----:B------:R0:W-:Y:S04]  /*24d40*/  STL [R1+0x1c], RZ ;  /* 0x00001cff01007387 */ /* 0x0001e80000100800 */
[----:B------:R0:W-:Y:S01]  /*24d50*/  STL [R1+0x10], RZ ;  /* 0x000010ff01007387 */ /* 0x0001e20000100800 */
[----:B-1----:R-:W-:-:S03]  /*24d60*/  LOP3.LUT R2, R0, 0x40, RZ, 0xfc, !PT ;  /* 0x0000004000027812 */ /* 0x002fc600078efcff */
[----:B------:R0:W-:Y:S01]  /*24d70*/  STL [R1+0x14], R3 ;  /* 0x0000140301007387 */ /* 0x0001e20000100800 */
[----:B------:R-:W-:-:S07]  /*24d80*/  LOP3.LUT R0, R0, 0x80, RZ, 0xfc, !PT ;  /* 0x0000008000007812 */ /* 0x000fce00078efcff */
.L_x_1936:
[----:B------:R-:W2:Y:S01]  /*24d90*/  LDL R14, [R1+0xc] ;  /* 0x00000c00010e7983 */ /* 0x000ea20000100800 */
[----:B------:R-:W-:Y:S05]  /*24da0*/  YIELD ;  /* 0x0000000000007946 */ /* 0x000fea0003800000 */
[----:B------:R-:W-:Y:S01]  /*24db0*/  ULDC.64 UR4, c[0x0][0xa28] ;  /* 0x00028a0000047ab9 */ /* 0x000fe20000000a00 */
[----:B01----:R-:W-:Y:S02]  /*24dc0*/  CS2R R6, SRZ ;  /* 0x0000000000067805 */ /* 0x003fe4000001ff00 */
[----:B------:R-:W-:Y:S01]  /*24dd0*/  ISETP.NE.U32.AND P0, PT, RZ, UR4, PT ;  /* 0x00000004ff007c0c */ /* 0x000fe2000bf05070 */
[----:B------:R-:W1:Y:S01]  /*24de0*/  LDC.64 R12, c[0x0][0xa00] ;  /* 0x00028000ff0c7b82 */ /* 0x000e620000000a00 */
[----:B------:R-:W-:Y:S01]  /*24df0*/  ULDC.64 UR6, c[0x0][0xa08] ;  /* 0x0002820000067ab9 */ /* 0x000fe20000000a00 */
[----:B------:R-:W-:Y:S01]  /*24e00*/  ULDC.64 UR8, c[0x0][0xa10] ;  /* 0x0002840000087ab9 */ /* 0x000fe20000000a00 */
[----:B------:R-:W-:Y:S01]  /*24e10*/  ISETP.NE.AND.EX P0, PT, RZ, UR5, PT, P0 ;  /* 0x00000005ff007c0c */ /* 0x000fe2000bf05300 */
[----:B------:R-:W-:-:S04]  /*24e20*/  ULDC.64 UR4, c[0x0][0xa18] ;  /* 0x0002860000047ab9 */ /* 0x000fc80000000a00 */
[----:B------:R-:W4:Y:S08]  /*24e30*/  LDC.64 R4, c[0x0][0xa08] ;  /* 0x00028200ff047b82 */ /* 0x000f300000000a00 */
[----:B0-----:R-:W2:Y:S02]  /*24e40*/  @P0 LDC.64 R2, c[0x0][0xa28] ;  /* 0x00028a00ff020b82 */ /* 0x001ea40000000a00 */
[----:B--2---:R-:W-:-:S05]  /*24e50*/  @P0 IMAD.WIDE R2, R14, 0x4, R2 ;  /* 0x000000040e020825 */ /* 0x004fca00078e0202 */
[----:B------:R0:W5:Y:S01]  /*24e60*/  @P0 LDG.E R6, desc[UR46][R2.64] ;  /* 0x0000002e02060981 */ /* 0x000162000c1e1900 */
[----:B------:R-:W-:Y:S01]  /*24e70*/  ISETP.NE.U32.AND P0, PT, RZ, UR4, PT ;  /* 0x00000004ff007c0c */ /* 0x000fe2000bf05070 */
[----:B-1----:R-:W-:Y:S01]  /*24e80*/  IMAD.WIDE R12, R14, 0x4, R12 ;  /* 0x000000040e0c7825 */ /* 0x002fe200078e020c */
[----:B------:R-:W-:Y:S02]  /*24e90*/  ISETP.NE.U32.AND P2, PT, RZ, UR6, PT ;  /* 0x00000006ff007c0c */ /* 0x000fe4000bf45070 */
[----:B------:R-:W-:Y:S01]  /*24ea0*/  ISETP.NE.AND.EX P0, PT, RZ, UR5, PT, P0 ;  /* 0x00000005ff007c0c */ /* 0x000fe2000bf05300 */
[----:B------:R-:W-:Y:S01]  /*24eb0*/  ULDC.64 UR4, c[0x0][0xa00] ;  /* 0x0002800000047ab9 */ /* 0x000fe20000000a00 */
[----:B------:R-:W-:Y:S01]  /*24ec0*/  ISETP.NE.U32.AND P4, PT, RZ, UR8, PT ;  /* 0x00000008ff007c0c */ /* 0x000fe2000bf85070 */
[----:B---3--:R-:W-:Y:S01]  /*24ed0*/  IMAD.MOV.U32 R8, RZ, RZ, RZ ;  /* 0x000000ffff087224 */ /* 0x008fe200078e00ff */
[----:B------:R-:W-:Y:S01]  /*24ee0*/  ISETP.NE.U32.AND P1, PT, RZ, UR4, PT ;  /* 0x00000004ff007c0c */ /* 0x000fe2000bf25070 */
[----:B0-----:R-:W0:Y:S01]  /*24ef0*/  LDC.64 R2, c[0x0][0xa10] ;  /* 0x00028400ff027b82 */ /* 0x001e220000000a00 */
[----:B------:R-:W-:-:S02]  /*24f00*/  IMAD.MOV.U32 R0, RZ, RZ, RZ ;  /* 0x000000ffff007224 */ /* 0x000fc400078e00ff */
[----:B------:R-:W-:Y:S01]  /*24f10*/  ISETP.NE.AND.EX P3, PT, RZ, UR5, PT, P1 ;  /* 0x00000005ff007c0c */ /* 0x000fe2000bf65310 */
[----:B----4-:R-:W-:-:S04]  /*24f20*/  IMAD.WIDE R4, R14, 0x4, R4 ;  /* 0x000000040e047825 */ /* 0x010fc800078e0204 */
[----:B------:R-:W1:Y:S01]  /*24f30*/  @P0 LDC.64 R10, c[0x0][0xa18] ;  /* 0x00028600ff0a0b82 */ /* 0x000e620000000a00 */
[----:B------:R-:W-:Y:S01]  /*24f40*/  ULDC UR4, c[0x0][0x288] ;  /* 0x0000a20000047ab9 */ /* 0x000fe20000000800 */
[----:B------:R-:W-:Y:S02]  /*24f50*/  ISETP.NE.AND.EX P1, PT, RZ, UR7, PT, P2 ;  /* 0x00000007ff007c0c */ /* 0x000fe4000bf25320 */
[----:B------:R-:W-:-:S04]  /*24f60*/  ISETP.NE.AND.EX P2, PT, RZ, UR9, PT, P4 ;  /* 0x00000009ff007c0c */ /* 0x000fc8000bf45340 */
[----:B------:R-:W2:Y:S07]  /*24f70*/  @P3 LDG.E R7, desc[UR46][R12.64] ;  /* 0x0000002e0c073981 */ /* 0x000eae000c1e1900 */
[----:B------:R3:W5:Y:S01]  /*24f80*/  @P1 LDG.E R8, desc[UR46][R4.64] ;  /* 0x0000002e04081981 */ /* 0x000762000c1e1900 */
[----:B0-----:R-:W-:-:S05]  /*24f90*/  IMAD.WIDE R2, R14, 0x4, R2 ;  /* 0x000000040e027825 */ /* 0x001fca00078e0202 */
[----:B------:R3:W5:Y:S01]  /*24fa0*/  @P2 LDG.E R0, desc[UR46][R2.64] ;  /* 0x0000002e02002981 */ /* 0x000762000c1e1900 */
[----:B-1----:R-:W-:-:S03]  /*24fb0*/  @P0 IMAD.WIDE R10, R14, 0x4, R10 ;  /* 0x000000040e0a0825 */ /* 0x002fc600078e020a */
[----:B--2---:R0:W-:Y:S02]  /*24fc0*/  STL [R1+0x48], R7 ;  /* 0x0000480701007387 */ /* 0x0041e40000100800 */
[----:B0-----:R-:W-:Y:S01]  /*24fd0*/  IMAD.U32 R7, RZ, RZ, UR4 ;  /* 0x00000004ff077e24 */ /* 0x001fe2000f8e00ff */
[----:B------:R-:W-:-:S05]  /*24fe0*/  ULDC.64 UR4, c[0x0][0x418] ;  /* 0x0001060000047ab9 */ /* 0x000fca0000000a00 */
[----:B------:R-:W2:Y:S01]  /*24ff0*/  @P0 LDG.E R7, desc[UR46][R10.64] ;  /* 0x0000002e0a070981 */ /* 0x000ea2000c1e1900 */
[----:B------:R-:W-:-:S03]  /*25000*/  UISETP.NE.U32.AND UP0, UPT, UR4, URZ, UPT ;  /* 0x0000003f0400728c */ /* 0x000fc6000bf05070 */
[----:B------:R-:W-:Y:S01]  /*25010*/  ULDC UR4, c[0x0][0x424] ;  /* 0x0001090000047ab9 */ /* 0x000fe20000000800 */
[----:B------:R-:W-:-:S03]  /*25020*/  UISETP.NE.AND.EX UP0, UPT, UR5, URZ, UPT, UP0 ;  /* 0x0000003f0500728c */ /* 0x000fc6000bf05300 */
[----:B------:R-:W-:Y:S01]  /*25030*/  ULDC UR5, c[0x0][0x2f0] ;  /* 0x0000bc0000057ab9 */ /* 0x000fe20000000800 */
[----:B------:R-:W-:Y:S01]  /*25040*/  USEL UR4, UR4, 0x1, UP0 ;  /* 0x0000000104047887 */ /* 0x000fe20008000000 */
[----:B--2---:R0:W-:Y:S04]  /*25050*/  STL [R1+0x38], R7 ;  /* 0x0000380701007387 */ /* 0x0041e80000100800 */
[----:B------:R3:W5:Y:S01]  /*25060*/  LDL R15, [R1+0x38] ;  /* 0x00003800010f7983 */ /* 0x0007620000100800 */
[----:B------:R-:W-:-:S03]  /*25070*/  UIMAD UR4, UR4, UR5, URZ ;  /* 0x00000005040472a4 */ /* 0x000fc6000f8e023f */
[----:B------:R-:W-:Y:S02]  /*25080*/  ULDC UR5, c[0x0][0x348] ;  /* 0x0000d20000057ab9 */ /* 0x000fe40000000800 */
[----:B------:R-:W-:Y:S02]  /*25090*/  IMAD.U32 R10, RZ, RZ, UR5 ;  /* 0x00000005ff0a7e24 */ /* 0x000fe4000f8e00ff */
[----:B0-----:R-:W-:Y:S01]  /*250a0*/  IMAD.U32 R7, RZ, RZ, UR4 ;  /* 0x00000004ff077e24 */ /* 0x001fe2000f8e00ff */
[----:B---3--:R-:W-:Y:S06]  /*250b0*/  @P0 BRA `(.L_x_1771) ;  /* 0x0000000000140947 */ /* 0x008fec0003800000 */
[----:B------:R-:W-:Y:S05]  /*250c0*/  @!P3 BRA `(.L_x_1771) ;  /* 0x000000000010b947 */ /* 0x000fea0003800000 */
[----:B------:R-:W2:Y:S04]  /*250d0*/  LDG.E R9, desc[UR46][R12.64] ;  /* 0x0000002e0c097981 */ /* 0x000ea8000c1e1900 */
[----:B------:R-:W2:Y:S02]  /*250e0*/  LDG.E R12, desc[UR46][R12.64+0x4] ;  /* 0x0000042e0c0c7981 */ /* 0x000ea4000c1e1900 */
[----:B--2--5:R-:W-:-:S05]  /*250f0*/  IMAD.IADD R15, R12, 0x1, -R9 ;  /* 0x000000010c0f7824 */ /* 0x024fca00078e0a09 */
[----:B------:R0:W-:Y:S02]  /*25100*/  STL [R1+0x38], R15 ;  /* 0x0000380f01007387 */ /* 0x0001e40000100800 */
.L_x_1771:
[----:B------:R-:W2:Y:S01]  /*25110*/  LDL.LU R11, [R1+0x8] ;  /* 0x00000800010b7983 */ /* 0x000ea20000300800 */
[----:B-----5:R-:W-:Y:S01]  /*25120*/  IMAD.IADD R8, R8, 0x1, R6 ;  /* 0x0000000108087824 */ /* 0x020fe200078e0206 */
[----:B------:R-:W-:Y:S02]  /*25130*/  ULDC.64 UR4, c[0x0][0xa20] ;  /* 0x0002880000047ab9 */ /* 0x000fe40000000a00 */
[----:B------:R-:W-:Y:S02]  /*25140*/  ISETP.NE.U32.AND P0, PT, RZ, UR4, PT ;  /* 0x00000004ff007c0c */ /* 0x000fe4000bf05070 */
[----:B------:R1:W-:Y:S02]  /*25150*/  STL [R1+0x18], R8 ;  /* 0x0000180801007387 */ /* 0x0003e40000100800 */
[----:B------:R-:W-:Y:S02]  /*25160*/  ISETP.NE.AND.EX P0, PT, RZ, UR5, PT, P0 ;  /* 0x00000005ff007c0c */ /* 0x000fe4000bf05300 */
[----:B--2---:R-:W-:-:S02]  /*25170*/  LOP3.LUT R17, R11, 0xff000000, RZ, 0xc0, !PT ;  /* 0xff0000000b117812 */ /* 0x004fc400078ec0ff */
[C---:B------:R-:W-:Y:S02]  /*25180*/  LOP3.LUT R9, R11.reuse, 0xff0000, RZ, 0xc0, !PT ;  /* 0x00ff00000b097812 */ /* 0x040fe400078ec0ff */
[----:B------:R-:W-:Y:S02]  /*25190*/  SHF.R.U32.HI R17, RZ, 0x8, R17 ;  /* 0x00000008ff117819 */ /* 0x000fe40000011611 */
[----:B------:R-:W-:Y:S02]  /*251a0*/  LOP3.LUT R16, R11, 0xffff, RZ, 0xc0, !PT ;  /* 0x0000ffff0b107812 */ /* 0x000fe400078ec0ff */
[----:B------:R-:W-:-:S03]  /*251b0*/  LEA.HI R17, R9, R17, RZ, 0x10 ;  /* 0x0000001109117211 */ /* 0x000fc600078f80ff */
[----:B-1----:R-:W-:Y:S05]  /*251c0*/  @!P0 BRA `(.L_x_1772) ;  /* 0x0000000000108947 */ /* 0x002fea0003800000 */
[----:B------:R-:W1:Y:S02]  /*251d0*/  LDC.64 R4, c[0x0][0xa20] ;  /* 0x00028800ff047b82 */ /* 0x000e640000000a00 */
[----:B-1----:R-:W-:-:S05]  /*251e0*/  IMAD.WIDE R4, R14, 0x4, R4 ;  /* 0x000000040e047825 */ /* 0x002fca00078e0204 */
[----:B------:R1:W5:Y:S01]  /*251f0*/  LDG.E R7, desc[UR46][R4.64] ;  /* 0x0000002e04077981 */ /* 0x000362000c1e1900 */
[----:B------:R-:W-:Y:S05]  /*25200*/  BRA `(.L_x_1773) ;  /* 0x0000000000107947 */ /* 0x000fea0003800000 */
.L_x_1772:
[----:B------:R-:W-:Y:S05]  /*25210*/  @!P1 BRA `(.L_x_1773) ;  /* 0x00000000000c9947 */ /* 0x000fea0003800000 */
[----:B------:R-:W2:Y:S04]  /*25220*/  LDG.E R7, desc[UR46][R4.64] ;  /* 0x0000002e04077981 */ /* 0x000ea8000c1e1900 */
[----:B------:R-:W2:Y:S02]  /*25230*/  LDG.E R4, desc[UR46][R4.64+0x4] ;  /* 0x0000042e04047981 */ /* 0x000ea4000c1e1900 */
[----:B--2---:R-:W-:-:S07]  /*25240*/  IMAD.IADD R7, R4, 0x1, -R7 ;  /* 0x0000000104077824 */ /* 0x004fce00078e0a07 */
.L_x_1773:
[----:B------:R-:W2:Y:S04]  /*25250*/  LDL.LU R8, [R1+0x4] ;  /* 0x0000040001087983 */ /* 0x000ea80000300800 */
[----:B-1----:R-:W3:Y:S04]  /*25260*/  @P2 LDG.E R4, desc[UR46][R2.64] ;  /* 0x0000002e02042981 */ /* 0x002ee8000c1e1900 */
[----:B------:R1:W3:Y:S01]  /*25270*/  @P2 LDG.E R2, desc[UR46][R2.64+0x4] ;  /* 0x0000042e02022981 */ /* 0x0002e2000c1e1900 */
[----:B-----5:R-:W-:Y:S01]  /*25280*/  IMAD.IADD R9, R7, 0x1, -R6 ;  /* 0x0000000107097824 */ /* 0x020fe200078e0a06 */
[----:B-1----:R-:W1:Y:S02]  /*25290*/  LDC R3, c[0x0][0x448] ;  /* 0x00011200ff037b82 */ /* 0x002e640000000800 */
[----:B-1----:R-:W-:-:S13]  /*252a0*/  ISETP.NE.AND P1, PT, R3, 0x1, PT ;  /* 0x000000010300780c */ /* 0x002fda0003f25270 */
[----:B------:R-:W1:Y:S08]  /*252b0*/  @P1 LDC R3, c[0x0][0x44c] ;  /* 0x00011300ff031b82 */ /* 0x000e700000000800 */
[----:B------:R-:W4:Y:S01]  /*252c0*/  @P1 LDC R5, c[0x0][0x450] ;  /* 0x00011400ff051b82 */ /* 0x000f220000000800 */
[----:B--2---:R-:W-:-:S04]  /*252d0*/  IMAD.SHL.U32 R12, R8, 0x80, RZ ;  /* 0x00000080080c7824 */ /* 0x004fc800078e00ff */
[----:B------:R-:W-:Y:S01]  /*252e0*/  VIADD R7, R12, 0x7f ;  /* 0x0000007f0c077836 */ /* 0x000fe20000000000 */
[----:B------:R2:W-:Y:S01]  /*252f0*/  STL [R1+0x30], R12 ;  /* 0x0000300c01007387 */ /* 0x0005e20000100800 */
[----:B---3--:R-:W-:Y:S02]  /*25300*/  @P2 IMAD.IADD R10, R2, 0x1, -R4 ;  /* 0x00000001020a2824 */ /* 0x008fe400078e0a04 */
[----:B-1----:R-:W-:-:S04]  /*25310*/  @P1 IMAD.HI.U32 R2, R7, R3, RZ ;  /* 0x0000000307021227 */ /* 0x002fc800078e00ff */
[----:B------:R-:W-:Y:S01]  /*25320*/  IMAD.IADD R6, R9, 0x1, R10 ;  /* 0x0000000109067824 */ /* 0x000fe200078e020a */
[----:B----4-:R-:W-:-:S03]  /*25330*/  @P1 SHF.R.U32.HI R7, RZ, R5, R2 ;  /* 0x00000005ff071219 */ /* 0x010fc60000011602 */
[C---:B------:R-:W-:Y:S01]  /*25340*/  VIADD R2, R6.reuse, 0x5f ;  /* 0x0000005f06027836 */ /* 0x040fe20000000000 */
[----:B------:R-:W-:-:S03]  /*25350*/  IADD3 R21, R6, 0x1, -R15 ;  /* 0x0000000106157810 */ /* 0x000fc60007ffe80f */
[----:B------:R-:W-:-:S04]  /*25360*/  IMAD.HI R2, R2, 0x2aaaaaab, RZ ;  /* 0x2aaaaaab02027827 */ /* 0x000fc800078e02ff */
[----:B------:R-:W-:Y:S01]  /*25370*/  IMAD.IADD R7, R21, 0x1, R7 ;  /* 0x0000000115077824 */ /* 0x000fe200078e0207 */
[----:B------:R-:W-:-:S04]  /*25380*/  SHF.R.U32.HI R3, RZ, 0x1f, R2 ;  /* 0x0000001fff037819 */ /* 0x000fc80000011602 */
[----:B------:R-:W-:Y:S02]  /*25390*/  LEA.HI.SX32 R11, R2, R3, 0x1c ;  /* 0x00000003020b7211 */ /* 0x000fe400078fe2ff */
[----:B------:R-:W1:Y:S03]  /*253a0*/  LDC.64 R2, c[0x0][0x9e0] ;  /* 0x00027800ff027b82 */ /* 0x000e660000000a00 */
[----:B------:R2:W-:Y:S01]  /*253b0*/  STL [R1+0x5c], R11 ;  /* 0x00005c0b01007387 */ /* 0x0005e20000100800 */
[----:B-1----:R-:W-:Y:S01]  /*253c0*/  ISETP.GE.AND P3, PT, R3, 0x1, PT ;  /* 0x000000010300780c */ /* 0x002fe20003f66270 */
        /* <DEDUP_REMOVED lines=13> */
.L_x_1776:
[----:B------:R-:W-:-:S13]  /*254a0*/  ISETP.NE.AND P0, PT, R3, 0x1, PT ;  /* 0x000000010300780c */ /* 0x000fda0003f05270 */
[----:B------:R-:W1:Y:S02]  /*254b0*/  @P0 LDC.64 R4, c[0x0][0x9e8] ;  /* 0x00027a00ff040b82 */ /* 0x000e640000000a00 */
[----:B-1----:R-:W-:-:S05]  /*254c0*/  @P0 IMAD.HI.U32 R4, R2, R4, RZ ;  /* 0x0000000402040227 */ /* 0x002fca00078e00ff */
[----:B------:R-:W-:-:S07]  /*254d0*/  @P0 SHF.R.U32.HI R2, RZ, R5, R4 ;  /* 0x00000005ff020219 */ /* 0x000fce0000011604 */
.L_x_1777:
[----:B------:R-:W-:Y:S05]  /*254e0*/  BSYNC B0 ;  /* 0x0000000000007941 */ /* 0x000fea0003800000 */
.L_x_1775:
[----:B------:R-:W-:-:S05]  /*254f0*/  IMAD R2, R2, R3, R3 ;  /* 0x0000000302027224 */ /* 0x000fca00078e0203 */
[----:B------:R-:W-:-:S07]  /*25500*/  VIMNMX R8, R8, R2, PT ;  /* 0x0000000208087248 */ /* 0x000fce0003fe0100 */
.L_x_1774:
[----:B------:R-:W1:Y:S01]  /*25510*/  @P1 LDC R4, c[0x0][0x44c] ;  /* 0x00011300ff041b82 */ /* 0x000e620000000800 */
[----:B------:R-:W-:Y:S01]  /*25520*/  VIADD R8, R8, 0x5f ;  /* 0x0000005f08087836 */ /* 0x000fe20000000000 */
[----:B------:R-:W-:Y:S01]  /*25530*/  ULDC UR4, c[0x0][0x9dc] ;  /* 0x0002770000047ab9 */ /* 0x000fe20000000800 */
[----:B------:R-:W-:Y:S02]  /*25540*/  IMAD.MOV.U32 R2, RZ, RZ, R12 ;  /* 0x000000ffff027224 */ /* 0x000fe400078e000c */
[----:B------:R-:W-:-:S03]  /*25550*/  IMAD.HI R8, R8, 0x2aaaaaab, RZ ;  /* 0x2aaaaaab08087827 */ /* 0x000fc600078e02ff */
[----:B------:R-:W2:Y:S01]  /*25560*/  @P1 LDC R5, c[0x0][0x450] ;  /* 0x00011400ff051b82 */ /* 0x000ea20000000800 */
[----:B------:R-:W-:Y:S01]  /*25570*/  IMAD.IADD R20, R6, 0x1, -R15 ;  /* 0x0000000106147824 */ /* 0x000fe200078e0a0f */
[----:B------:R-:W-:-:S04]  /*25580*/  SHF.R.U32.HI R7, RZ, 0x1f, R8 ;  /* 0x0000001fff077819 */ /* 0x000fc80000011608 */
[----:B------:R-:W-:-:S04]  /*25590*/  LEA.HI.SX32 R7, R8, R7, 0x1c ;  /* 0x0000000708077211 */ /* 0x000fc800078fe2ff */
[----:B------:R-:W-:Y:S01]  /*255a0*/  VIMNMX R7, R11, R7, PT ;  /* 0x000000070b077248 */ /* 0x000fe20003fe0100 */
[----:B-1----:R-:W-:-:S05]  /*255b0*/  @P1 IMAD.HI.U32 R4, R12, R4, RZ ;  /* 0x000000040c041227 */ /* 0x002fca00078e00ff */
[----:B--2---:R-:W-:-:S05]  /*255c0*/  @P1 SHF.R.U32.HI R2, RZ, R5, R4 ;  /* 0x00000005ff021219 */ /* 0x004fca0000011604 */
        /* <DEDUP_REMOVED lines=13> */
.L_x_1780:
[----:B------:R-:W-:-:S13]  /*256a0*/  ISETP.NE.AND P0, PT, R3, 0x1, PT ;  /* 0x000000010300780c */ /* 0x000fda0003f05270 */
[----:B------:R-:W1:Y:S02]  /*256b0*/  @P0 LDC.64 R4, c[0x0][0x9e8] ;  /* 0x00027a00ff040b82 */ /* 0x000e640000000a00 */
[----:B-1----:R-:W-:-:S05]  /*256c0*/  @P0 IMAD.HI.U32 R4, R2, R4, RZ ;  /* 0x0000000402040227 */ /* 0x002fca00078e00ff */
[----:B------:R-:W-:-:S07]  /*256d0*/  @P0 SHF.R.U32.HI R2, RZ, R5, R4 ;  /* 0x00000005ff020219 */ /* 0x000fce0000011604 */
.L_x_1781:
[----:B------:R-:W-:Y:S05]  /*256e0*/  BSYNC B0 ;  /* 0x0000000000007941 */ /* 0x000fea0003800000 */
.L_x_1779:
[----:B------:R-:W-:-:S05]  /*256f0*/  IMAD R2, R2, R3, RZ ;  /* 0x0000000302027224 */ /* 0x000fca00078e02ff */
[----:B------:R-:W-:-:S07]  /*25700*/  VIMNMX R6, R6, R2, !PT ;  /* 0x0000000206067248 */ /* 0x000fce0007fe0100 */
.L_x_1778:
[----:B------:R-:W-:Y:S01]  /*25710*/  IMAD.HI R6, R6, 0x2aaaaaab, RZ ;  /* 0x2aaaaaab06067827 */ /* 0x000fe200078e02ff */
[----:B------:R-:W-:Y:S01]  /*25720*/  LOP3.LUT R12, R17, 0xff, RZ, 0xc0, !PT ;  /* 0x000000ff110c7812 */ /* 0x000fe200078ec0ff */
[----:B------:R-:W-:Y:S01]  /*25730*/  BSSY B0, `(.L_x_1782) ;  /* 0x0000027000007945 */ /* 0x000fe20003800000 */
[----:B------:R-:W-:Y:S01]  /*25740*/  SHF.R.U32.HI R17, RZ, 0x10, R17 ;  /* 0x00000010ff117819 */ /* 0x000fe20000011611 */
[----:B------:R-:W-:Y:S01]  /*25750*/  IMAD.MOV.U32 R2, RZ, RZ, RZ ;  /* 0x000000ffff027224 */ /* 0x000fe200078e00ff */
[----:B------:R-:W-:Y:S01]  /*25760*/  SHF.R.U32.HI R4, RZ, 0x1f, R6 ;  /* 0x0000001fff047819 */ /* 0x000fe20000011606 */
[----:B------:R1:W-:Y:S03]  /*25770*/  STL [R1+0x50], R12 ;  /* 0x0000500c01007387 */ /* 0x0003e60000100800 */
[----:B------:R-:W-:-:S04]  /*25780*/  LEA.HI.SX32 R4, R6, R4, 0x1c ;  /* 0x0000000406047211 */ /* 0x000fc800078fe2ff */
[----:B------:R-:W-:-:S04]  /*25790*/  VIMNMX R4, RZ, R4, !PT ;  /* 0x00000004ff047248 */ /* 0x000fc80007fe0100 */
[----:B------:R-:W-:-:S13]  /*257a0*/  ISETP.GT.AND P0, PT, R7, R4, PT ;  /* 0x000000040700720c */ /* 0x000fda0003f04270 */
[----:B-1----:R-:W-:Y:S05]  /*257b0*/  @!P0 BRA `(.L_x_1783) ;  /* 0x0000000000788947 */ /* 0x002fea0003800000 */
[----:B------:R-:W-:Y:S01]  /*257c0*/  ISETP.NE.AND P0, PT, R17, RZ, PT ;  /* 0x000000ff1100720c */ /* 0x000fe20003f05270 */
[----:B------:R-:W-:-:S03]  /*257d0*/  ULDC UR4, c[0x0][0x9f0] ;  /* 0x00027c0000047ab9 */ /* 0x000fc60000000800 */
[----:B------:R-:W-:-:S04]  /*257e0*/  SEL R5, R17, UR4, P0 ;  /* 0x0000000411057c07 */ /* 0x000fc80008000000 */
[----:B------:R-:W-:Y:S02]  /*257f0*/  IABS R6, R5 ;  /* 0x0000000500067213 */ /* 0x000fe40000000000 */
[----:B------:R-:W-:Y:S02]  /*25800*/  IADD3 R8, R5, -0x1, R7 ;  /* 0xffffffff05087810 */ /* 0x000fe40007ffe007 */
[----:B------:R-:W1:Y:S03]  /*25810*/  I2F.RP R2, R6 ;  /* 0x0000000600027306 */ /* 0x000e660000209400 */
[----:B------:R-:W-:-:S05]  /*25820*/  IMAD.IADD R8, R8, 0x1, -R4 ;  /* 0x0000000108087824 */ /* 0x000fca00078e0a04 */
        /* <DEDUP_REMOVED lines=10> */
[----:B------:R-:W-:-:S03]  /*258d0*/  IABS R3, R8 ;  /* 0x0000000800037213 */ /* 0x000fc60000000000 */
        /* <DEDUP_REMOVED lines=12> */
.L_x_1783:
[----:B------:R-:W-:Y:S05]  /*259a0*/  BSYNC B0 ;  /* 0x0000000000007941 */ /* 0x000fea0003800000 */
.L_x_1782:
[-C--:B------:R-:W-:Y:S01]  /*259b0*/  IMAD R4, R12, R2.reuse, R4 ;  /* 0x000000020c047224 */ /* 0x080fe200078e0204 */
[----:B------:R-:W-:Y:S04]  /*259c0*/  BSSY B0, `(.L_x_1784) ;  /* 0x000015f000007945 */ /* 0x000fe80003800000 */
        /* <DEDUP_REMOVED lines=23> */
.L_x_1979:
[----:B--2---:R-:W-:Y:S02]  /*25b40*/  ISETP.NE.AND P0, PT, R14, RZ, PT ;  /* 0x000000ff0e00720c */ /* 0x004fe40003f05270 */
[----:B------:R-:W-:-:S11]  /*25b50*/  PLOP3.LUT P6, PT, PT, PT, PT, 0x8, 0x0 ;  /* 0x000000000000781c */ /* 0x000fd60003fce170 */
[----:B------:R-:W-:Y:S05]  /*25b60*/  @P0 BRA `(.L_x_1787) ;  /* 0x00000000000c0947 */ /* 0x000fea0003800000 */
[----:B------:R-:W-:-:S03]  /*25b70*/  UMOV UR4, 0xffffffff ;  /* 0xffffffff00047882 */ /* 0x000fc60000000000 */
[----:B------:R-:W-:Y:S05]  /*25b80*/  BRA.DIV UR4, `(.L_x_1788) ;  /* 0x0000008204a47947 */ /* 0x000fea000b800000 */
[----:B------:R-:W-:-:S13]  /*25b90*/  ELECT P6, URZ, PT ;  /* 0x00000000003f782f */ /* 0x000fda00038c0000 */
.L_x_1787:
        /* <DEDUP_REMOVED lines=9> */
.L_x_1982:
[----:B------:R-:W-:Y:S05]  /*25c30*/  BSYNC B1 ;  /* 0x0000000000017941 */ /* 0x000fea0003800000 */
.L_x_1789:
        /* <DEDUP_REMOVED lines=12> */
.L_x_1983:
[----:B------:R-:W-:Y:S05]  /*25d00*/  BSYNC B2 ;  /* 0x0000000000027941 */ /* 0x000fea0003800000 */
.L_x_1793:
        /* <DEDUP_REMOVED lines=9> */
.L_x_1796:
[----:B------:R-:W-:Y:S05]  /*25da0*/  BSYNC B2 ;  /* 0x0000000000027941 */ /* 0x000fea0003800000 */
.L_x_1795:
        /* <DEDUP_REMOVED lines=13> */
.L_x_1797:
        /* <DEDUP_REMOVED lines=16> */
.L_x_1798:
        /* <DEDUP_REMOVED lines=16> */
.L_x_1799:
        /* <DEDUP_REMOVED lines=10> */
[----:B------:R-:W1:Y:S01]  /*26120*/  SYNCS.PHASECHK.TRANS64.TRYWAIT P0, [R7+URZ+0x308c0], R10 ;  /* 0x0308c00a070075a7 */ /* 0x000e62000800017f */
[----:B------:R-:W-:Y:S04]  /*26130*/  BSSY B2, `(.L_x_1800) ;  /* 0x0000002000027945 */ /* 0x000fe80003800000 */
[----:B-1----:R-:W-:Y:S05]  /*26140*/  @!P0 BRA `(.L_x_1801) ;  /* 0x0000007c007c8947 */ /* 0x002fea0003800000 */
.L_x_1984:
[----:B------:R-:W-:Y:S05]  /*26150*/  BSYNC B2 ;  /* 0x0000000000027941 */ /* 0x000fea0003800000 */
.L_x_1800:
[----:B------:R-:W-:Y:S01]  /*26160*/  BSSY B2, `(.L_x_1802) ;  /* 0x000000b000027945 */ /* 0x000fe20003800000 */
[----:B-12---:R-:W-:Y:S02]  /*26170*/  IMAD.MOV.U32 R10, RZ, RZ, 0x0 ;  /* 0x00000000ff0a7424 */ /* 0x006fe400078e00ff */
        /* <DEDUP_REMOVED lines=9> */
.L_x_1803:
[----:B------:R-:W-:Y:S05]  /*26210*/  BSYNC B2 ;  /* 0x0000000000027941 */ /* 0x000fea0003800000 */
.L_x_1802:
[----:B------:R-:W-:Y:S01]  /*26220*/  R2UR UR10, R14 ;  /* 0x000000000e0a72ca */ /* 0x000fe200000e0000 */
[----:B------:R-:W-:Y:S01]  /*26230*/  UIADD3 UR4, UP0, UR36, 0x670, URZ ;  /* 0x0000067024047890 */ /* 0x000fe2000ff1e03f */
[----:B------:R-:W-:Y:S01]  /*26240*/  R2UR UR6, R10 ;  /* 0x000000000a0672ca */ /* 0x000fe200000e0000 */
[----:B------:R-:W-:Y:S01]  /*26250*/  VIADD R7, R7, 0x308b0 ;  /* 0x000308b007077836 */ /* 0x000fe20000000000 */
[----:B------:R-:W-:Y:S01]  /*26260*/  R2UR UR7, R11 ;  /* 0x000000000b0772ca */ /* 0x000fe200000e0000 */
[----:B------:R-:W-:Y:S01]  /*26270*/  VIADD R4, R6, 0x400 ;  /* 0x0000040006047836 */ /* 0x000fe20000000000 */
[----:B------:R-:W-:Y:S01]  /*26280*/  PLOP3.LUT P0, PT, PT, PT, PT, 0x80, 0x0 ;  /* 0x000000000000781c */ /* 0x000fe20003f0f070 */
[----:B------:R-:W-:-:S12]  /*26290*/  UIADD3.X UR5, URZ, UR37, URZ, UP0, !UPT ;  /* 0x000000253f057290 */ /* 0x000fd800087fe43f */
.L_x_1804:
        /* <DEDUP_REMOVED lines=10> */
[----:B------:R-:W-:Y:S01]  /*26340*/  R2UR UR10, R13 ;  /* 0x000000000d0a72ca */ /* 0x000fe200000e0000 */
[----:B------:R-:W-:Y:S01]  /*26350*/  VIADD R4, R6, 0x3400 ;  /* 0x0000340006047836 */ /* 0x000fe20000000000 */
[----:B------:R-:W-:Y:S02]  /*26360*/  R2UR UR6, R10 ;  /* 0x000000000a0672ca */ /* 0x000fe400000e0000 */
[----:B------:R-:W-:Y:S02]  /*26370*/  R2UR UR7, R11 ;  /* 0x000000000b0772ca */ /* 0x000fe400000e0000 */
[----:B------:R-:W-:-:S13]  /*26380*/  PLOP3.LUT P0, PT, PT, PT, PT, 0x80, 0x0 ;  /* 0x000000000000781c */ /* 0x000fda0003f0f070 */
.L_x_1805:
        /* <DEDUP_REMOVED lines=15> */
.L_x_1806:
        /* <DEDUP_REMOVED lines=10> */
.L_x_1792:
[----:B------:R-:W-:Y:S05]  /*26520*/  BSYNC B1 ;  /* 0x0000000000017941 */ /* 0x000fea0003800000 */
.L_x_1791:
        /* <DEDUP_REMOVED lines=13> */
.L_x_1823:
        /* <DEDUP_REMOVED lines=13> */
.L_x_1985:
[----:B------:R-:W-:Y:S05]  /*266d0*/  BSYNC B2 ;  /* 0x0000000000027941 */ /* 0x000fea0003800000 */
.L_x_1809:
        /* <DEDUP_REMOVED lines=9> */
.L_x_1812:
[----:B------:R-:W-:Y:S05]  /*26770*/  BSYNC B2 ;  /* 0x0000000000027941 */ /* 0x000fea0003800000 */
.L_x_1811:
[----:B------:R-:W2:Y:S01]  /*26780*/  LDL R4, [R1+0x1c] ;  /* 0x00001c0001047983 */ /* 0x000ea20000100800 */
[----:B------:R-:W-:Y:S01]  /*26790*/  IMAD.MOV.U32 R12, RZ, RZ, RZ ;  /* 0x000000ffff0c7224 */ /* 0x000fe200078e00ff */
        /* <DEDUP_REMOVED lines=10> */
.L_x_1813:
        /* <DEDUP_REMOVED lines=10> */
[----:B------:R-:W-:Y:S01]  /*268e0*/  IMAD.MOV.U32 R14, RZ, RZ, 0x40 ;  /* 0x00000040ff0e7424 */ /* 0x000fe200078e00ff */
[----:B------:R-:W-:Y:S01]  /*268f0*/  PLOP3.LUT P1, PT, PT, PT, PT, 0x80, 0x0 ;  /* 0x000000000000781c */ /* 0x000fe20003f2f070 */
[----:B------:R-:W-:Y:S01]  /*26900*/  VIADD R10, R6, 0x21400 ;  /* 0x00021400060a7836 */ /* 0x000fe20000000000 */
[----:B------:R-:W-:Y:S01]  /*26910*/  UMOV UR6, 0x0 ;  /* 0x0000000000067882 */ /* 0x000fe20000000000 */
[----:B------:R-:W-:Y:S01]  /*26920*/  UMOV UR7, 0x12f00000 ;  /* 0x12f0000000077882 */ /* 0x000fe20000000000 */
[----:B------:R-:W-:-:S15]  /*26930*/  R2UR UR10, R14 ;  /* 0x000000000e0a72ca */ /* 0x000fde00000e0000 */
.L_x_1814:
        /* <DEDUP_REMOVED lines=16> */
.L_x_1815:
        /* <DEDUP_REMOVED lines=10> */
[----:B------:R-:W2:Y:S01]  /*26ae0*/  SYNCS.PHASECHK.TRANS64.TRYWAIT P1, [R8+URZ+0x308c0], R7 ;  /* 0x0308c007080075a7 */ /* 0x000ea2000802017f */
[----:B------:R-:W-:Y:S04]  /*26af0*/  BSSY B2, `(.L_x_1816) ;  /* 0x0000002000027945 */ /* 0x000fe80003800000 */
[----:B--2---:R-:W-:Y:S05]  /*26b00*/  @!P1 BRA `(.L_x_1817) ;  /* 0x0000007400349947 */ /* 0x004fea0003800000 */
.L_x_1986:
[----:B------:R-:W-:Y:S05]  /*26b10*/  BSYNC B2 ;  /* 0x0000000000027941 */ /* 0x000fea0003800000 */
.L_x_1816:
[----:B------:R-:W-:Y:S01]  /*26b20*/  BSSY B2, `(.L_x_1818) ;  /* 0x000000b000027945 */ /* 0x000fe20003800000 */
[----:B------:R-:W-:Y:S02]  /*26b30*/  IMAD.MOV.U32 R10, RZ, RZ, 0x0 ;  /* 0x00000000ff0a7424 */ /* 0x000fe400078e00ff */
[----:B------:R-:W-:Y:S01]  /*26b40*/  IMAD.MOV.U32 R11, RZ, RZ, 0x12f00000 ;  /* 0x12f00000ff0b7424 */ /* 0x000fe200078e00ff */
[----:B------:R-:W-:Y:S06]  /*26b50*/  @P2 BRA `(.L_x_1819) ;  /* 0x00000000001c2947 */ /* 0x000fec0003800000 */
[----:B0-----:R-:W0:Y:S01]  /*26b60*/  S2R R15, SR_TID.X ;  /* 0x00000000000f7919 */ /* 0x001e220000002100 */
[----:B------:R-:W-:-:S04]  /*26b70*/  IMAD.MOV.U32 R4, RZ, RZ, 0x9000 ;  /* 0x00009000ff047424 */ /* 0x000fc800078e00ff */
[----:B------:R3:W-:Y:S01]  /*26b80*/  SYNCS.ARRIVE.TRANS64 RZ, [R8+URZ+0x308b0], R4 ;  /* 0x0308b00408ff79a7 */ /* 0x0007e2000800003f */
[----:B0-----:R-:W-:-:S04]  /*26b90*/  LOP3.LUT R15, R15, 0x1f, RZ, 0xc0, !PT ;  /* 0x0000001f0f0f7812 */ /* 0x001fc800078ec0ff */
[----:B------:R-:W-:-:S13]  /*26ba0*/  ISETP.NE.AND P1, PT, R15, RZ, PT ;  /* 0x000000ff0f00720c */ /* 0x000fda0003f25270 */
[----:B---3--:R-:W-:Y:S05]  /*26bb0*/  @!P1 BRA `(.L_x_1819) ;  /* 0x0000000000049947 */ /* 0x008fea0003800000 */
[----:B------:R-:W-:Y:S01]  /*26bc0*/  BPT.TRAP 0x1 ;  /* 0x000000040000795c */ /* 0x000fe20000300000 */
.L_x_1819:
[----:B------:R-:W-:Y:S05]  /*26bd0*/  BSYNC B2 ;  /* 0x0000000000027941 */ /* 0x000fea0003800000 */
.L_x_1818:
[----:B------:R-:W-:Y:S01]  /*26be0*/  R2UR UR10, R12 ;  /* 0x000000000c0a72ca */ /* 0x000fe200000e0000 */
[----:B------:R-:W-:Y:S01]  /*26bf0*/  UIADD3 UR4, UP0, UR36, 0x670, URZ ;  /* 0x0000067024047890 */ /* 0x000fe2000ff1e03f */
[----:B------:R-:W-:Y:S01]  /*26c00*/  R2UR UR6, R10 ;  /* 0x000000000a0672ca */ /* 0x000fe200000e0000 */
[----:B-12---:R-:W-:Y:S01]  /*26c10*/  VIADD R8, R8, 0x308b0 ;  /* 0x000308b008087836 */ /* 0x006fe20000000000 */
[----:B------:R-:W-:Y:S01]  /*26c20*/  R2UR UR7, R11 ;  /* 0x000000000b0772ca */ /* 0x000fe200000e0000 */
[----:B------:R-:W-:Y:S01]  /*26c30*/  VIADD R4, R6, 0x400 ;  /* 0x0000040006047836 */ /* 0x000fe20000000000 */
[----:B------:R-:W-:Y:S01]  /*26c40*/  PLOP3.LUT P1, PT, PT, PT, PT, 0x80, 0x0 ;  /* 0x000000000000781c */ /* 0x000fe20003f2f070 */
[----:B------:R-:W-:-:S12]  /*26c50*/  UIADD3.X UR5, URZ, UR37, URZ, UP0, !UPT ;  /* 0x000000253f057290 */ /* 0x000fd800087fe43f */
.L_x_1820:
        /* <DEDUP_REMOVED lines=15> */
.L_x_1821:
        /* <DEDUP_REMOVED lines=15> */
.L_x_1822:
        /* <DEDUP_REMOVED lines=10> */
.L_x_1808:
[----:B------:R-:W-:Y:S05]  /*26ee0*/  BSYNC B1 ;  /* 0x0000000000017941 */ /* 0x000fea0003800000 */
.L_x_1807:
        /* <DEDUP_REMOVED lines=12> */
.L_x_1785:
[----:B------:R-:W-:Y:S05]  /*26fb0*/  BSYNC B0 ;  /* 0x0000000000007941 */ /* 0x000fea0003800000 */
.L_x_1784:
[----:B--2---:R-:W2:Y:S01]  /*26fc0*/  LDL R7, [R1+0x30] ;  /* 0x0000300001077983 */ /* 0x004ea20000100800 */
[----:B------:R-:W3:Y:S01]  /*26fd0*/  LDC R0, c[0x0][0x448] ;  /* 0x00011200ff007b82 */ /* 0x000ee20000000800 */
[----:B------:R-:W-:Y:S07]  /*26fe0*/  @!P0 WARPSYNC.ALL ;  /* 0x0000000000008948 */ /* 0x000fee0003800000 */
[----:B------:R-:W-:Y:S01]  /*26ff0*/  @!P0 BAR.SYNC.DEFER_BLOCKING 0xc, 0x180 ;  /* 0x0306000000008b1d */ /* 0x000fe20000010000 */
[----:B---3--:R-:W-:-:S13]  /*27000*/  ISETP.NE.AND P1, PT, R0, 0x1, PT ;  /* 0x000000010000780c */ /* 0x008fda0003f25270 */
[----:B------:R-:W3:Y:S08]  /*27010*/  @P1 LDC R0, c[0x0][0x44c] ;  /* 0x00011300ff001b82 */ /* 0x000ef00000000800 */
[----:B------:R-:W4:Y:S01]  /*27020*/  @P1 LDC R3, c[0x0][0x450] ;  /* 0x00011400ff031b82 */ /* 0x000f220000000800 */
[----:B--2---:R-:W-:-:S04]  /*27030*/  VIADD R2, R7, 0x7f ;  /* 0x0000007f07027836 */ /* 0x004fc80000000000 */
[----:B---3--:R-:W-:-:S05]  /*27040*/  @P1 IMAD.HI.U32 R0, R2, R0, RZ ;  /* 0x0000000002001227 */ /* 0x008fca00078e00ff */
[----:B----4-:R-:W-:-:S05]  /*27050*/  @P1 SHF.R.U32.HI R2, RZ, R3, R0 ;  /* 0x00000003ff021219 */ /* 0x010fca0000011600 */
[----:B------:R-:W-:Y:S02]  /*27060*/  IMAD.IADD R0, R21, 0x1, R2 ;  /* 0x0000000115007824 */ /* 0x000fe400078e0202 */
[----:B------:R-:W2:Y:S02]  /*27070*/  LDC.64 R2, c[0x0][0x9e0] ;  /* 0x00027800ff027b82 */ /* 0x000ea40000000a00 */
[----:B--2---:R-:W-:Y:S01]  /*27080*/  ISETP.GE.AND P2, PT, R3, 0x1, PT ;  /* 0x000000010300780c */ /* 0x004fe20003f46270 */
[----:B------:R-:W-:-:S12]  /*27090*/  IMAD.IADD R2, R0, 0x1, R2 ;  /* 0x0000000100027824 */ /* 0x000fd800078e0202 */
[----:B------:R-:W-:Y:S05]  /*270a0*/  @!P2 BRA `(.L_x_1824) ;  /* 0x000000000048a947 */ /* 0x000fea0003800000 */
[C---:B------:R-:W-:Y:S01]  /*270b0*/  ISETP.GT.AND P0, PT, R0.reuse, RZ, PT ;  /* 0x000000ff0000720c */ /* 0x040fe20003f04270 */
[----:B------:R-:W-:Y:S01]  /*270c0*/  BSSY B0, `(.L_x_1825) ;  /* 0x000000e000007945 */ /* 0x000fe20003800000 */
[----:B------:R-:W-:-:S11]  /*270d0*/  VIADD R6, R0, 0xffffffff ;  /* 0xffffffff00067836 */ /* 0x000fd60000000000 */
[----:B------:R-:W-:Y:S05]  /*270e0*/  @P0 BRA `(.L_x_1826) ;  /* 0x00000000001c0947 */ /* 0x000fea0003800000 */
[----:B------:R-:W-:Y:S01]  /*270f0*/  ISETP.NE.AND P0, PT, R3, 0x1, PT ;  /* 0x000000010300780c */ /* 0x000fe20003f05270 */
[----:B------:R-:W-:-:S12]  /*27100*/  IMAD.MOV R0, RZ, RZ, -R0 ;  /* 0x000000ffff007224 */ /* 0x000fd800078e0a00 */
[----:B-1----:R-:W1:Y:S02]  /*27110*/  @P0 LDC.64 R4, c[0x0][0x9e8] ;  /* 0x00027a00ff040b82 */ /* 0x002e640000000a00 */
[----:B-1----:R-:W-:-:S05]  /*27120*/  @P0 IMAD.HI.U32 R4, R0, R4, RZ ;  /* 0x0000000400040227 */ /* 0x002fca00078e00ff */
[----:B------:R-:W-:-:S04]  /*27130*/  @P0 SHF.R.U32.HI R0, RZ, R5, R4 ;  /* 0x00000005ff000219 */ /* 0x000fc80000011604 */
[----:B------:R-:W-:Y:S01]  /*27140*/  LOP3.LUT R6, RZ, R0, RZ, 0x33, !PT ;  /* 0x00000000ff067212 */ /* 0x000fe200078e33ff */
[----:B------:R-:W-:Y:S06]  /*27150*/  BRA `(.L_x_1827) ;  /* 0x0000000000107947 */ /* 0x000fec0003800000 */
.L_x_1826:
[----:B------:R-:W-:-:S13]  /*27160*/  ISETP.NE.AND P0, PT, R3, 0x1, PT ;  /* 0x000000010300780c */ /* 0x000fda0003f05270 */
[----:B-1----:R-:W1:Y:S02]  /*27170*/  @P0 LDC.64 R4, c[0x0][0x9e8] ;  /* 0x00027a00ff040b82 */ /* 0x002e640000000a00 */
[----:B-1----:R-:W-:-:S05]  /*27180*/  @P0 IMAD.HI.U32 R4, R6, R4, RZ ;  /* 0x0000000406040227 */ /* 0x002fca00078e00ff */
[----:B------:R-:W-:-:S07]  /*27190*/  @P0 SHF.R.U32.HI R6, RZ, R5, R4 ;  /* 0x00000005ff060219 */ /* 0x000fce0000011604 */
.L_x_1827:
[----:B------:R-:W-:Y:S05]  /*271a0*/  BSYNC B0 ;  /* 0x0000000000007941 */ /* 0x000fea0003800000 */
.L_x_1825:
[----:B------:R-:W-:-:S05]  /*271b0*/  IMAD R6, R6, R3, R3 ;  /* 0x0000000306067224 */ /* 0x000fca00078e0203 */
[----:B------:R-:W-:-:S07]  /*271c0*/  VIMNMX R2, R2, R6, PT ;  /* 0x0000000602027248 */ /* 0x000fce0003fe0100 */
.L_x_1824:
[----:B------:R-:W2:Y:S01]  /*271d0*/  LDL R6, [R1+0x5c] ;  /* 0x00005c0001067983 */ /* 0x000ea20000100800 */
[----:B------:R-:W3:Y:S01]  /*271e0*/  @P1 LDC R0, c[0x0][0x44c] ;  /* 0x00011300ff001b82 */ /* 0x000ee20000000800 */
[----:B------:R-:W-:Y:S01]  /*271f0*/  VIADD R2, R2, 0x5f ;  /* 0x0000005f02027836 */ /* 0x000fe20000000000 */
[----:B------:R-:W-:Y:S01]  /*27200*/  ULDC UR4, c[0x0][0x9dc] ;  /* 0x0002770000047ab9 */ /* 0x000fe20000000800 */
[----:B-1----:R-:W-:Y:S02]  /*27210*/  IMAD.MOV.U32 R4, RZ, RZ, R7 ;  /* 0x000000ffff047224 */ /* 0x002fe400078e0007 */
[----:B------:R-:W-:-:S03]  /*27220*/  IMAD.HI R2, R2, 0x2aaaaaab, RZ ;  /* 0x2aaaaaab02027827 */ /* 0x000fc600078e02ff */
[----:B------:R-:W1:Y:S01]  /*27230*/  @P1 LDC R5, c[0x0][0x450] ;  /* 0x00011400ff051b82 */ /* 0x000e620000000800 */
[----:B---3--:R-:W-:-:S05]  /*27240*/  @P1 IMAD.HI.U32 R0, R7, R0, RZ ;  /* 0x0000000007001227 */ /* 0x008fca00078e00ff */
[----:B-1----:R-:W-:-:S05]  /*27250*/  @P1 SHF.R.U32.HI R4, RZ, R5, R0 ;  /* 0x00000005ff041219 */ /* 0x002fca0000011600 */
[----:B------:R-:W-:Y:S01]  /*27260*/  IMAD.IADD R0, R20, 0x1, R4 ;  /* 0x0000000114007824 */ /* 0x000fe200078e0204 */
[----:B------:R-:W-:-:S04]  /*27270*/  SHF.R.U32.HI R4, RZ, 0x1f, R2 ;  /* 0x0000001fff047819 */ /* 0x000fc80000011602 */
[----:B------:R-:W-:Y:S01]  /*27280*/  LEA.HI.SX32 R7, R2, R4, 0x1c ;  /* 0x0000000402077211 */ /* 0x000fe200078fe2ff */
[----:B------:R-:W-:-:S04]  /*27290*/  VIADD R2, R0, -UR4 ;  /* 0x8000000400027c36 */ /* 0x000fc80008000000 */
[----:B------:R1:W-:Y:S01]  /*272a0*/  STL [R1+0x60], R7 ;  /* 0x0000600701007387 */ /* 0x0003e20000100800 */
[----:B--2---:R-:W-:Y:S01]  /*272b0*/  VIMNMX R6, R6, R7, PT ;  /* 0x0000000706067248 */ /* 0x004fe20003fe0100 */
[----:B-1----:R-:W-:Y:S06]  /*272c0*/  @!P2 BRA `(.L_x_1828) ;  /* 0x000000000044a947 */ /* 0x002fec0003800000 */
        /* <DEDUP_REMOVED lines=10> */
.L_x_1830:
[----:B------:R-:W-:-:S13]  /*27370*/  ISETP.NE.AND P0, PT, R3, 0x1, PT ;  /* 0x000000010300780c */ /* 0x000fda0003f05270 */
[----:B------:R-:W1:Y:S02]  /*27380*/  @P0 LDC.64 R4, c[0x0][0x9e8] ;  /* 0x00027a00ff040b82 */ /* 0x000e640000000a00 */
[----:B-1----:R-:W-:-:S05]  /*27390*/  @P0 IMAD.HI.U32 R4, R0, R4, RZ ;  /* 0x0000000400040227 */ /* 0x002fca00078e00ff */
[----:B------:R-:W-:-:S07]  /*273a0*/  @P0 SHF.R.U32.HI R0, RZ, R5, R4 ;  /* 0x00000005ff000219 */ /* 0x000fce0000011604 */
.L_x_1831:
[----:B------:R-:W-:Y:S05]  /*273b0*/  BSYNC B0 ;  /* 0x0000000000007941 */ /* 0x000fea0003800000 */
.L_x_1829:
[----:B------:R-:W-:-:S05]  /*273c0*/  IMAD R0, R0, R3, RZ ;  /* 0x0000000300007224 */ /* 0x000fca00078e02ff */
[----:B------:R-:W-:-:S07]  /*273d0*/  VIMNMX R2, R2, R0, !PT ;  /* 0x0000000002027248 */ /* 0x000fce0007fe0100 */
.L_x_1828:
[----:B------:R-:W-:Y:S01]  /*273e0*/  IMAD.HI R2, R2, 0x2aaaaaab, RZ ;  /* 0x2aaaaaab02027827 */ /* 0x000fe200078e02ff */
[----:B------:R-:W-:Y:S01]  /*273f0*/  ISETP.NE.AND P1, PT, R17, RZ, PT ;  /* 0x000000ff1100720c */ /* 0x000fe20003f25270 */
[----:B------:R-:W-:Y:S03]  /*27400*/  BSSY B0, `(.L_x_1832) ;  /* 0x0000025000007945 */ /* 0x000fe60003800000 */
[----:B------:R-:W-:-:S04]  /*27410*/  SHF.R.U32.HI R0, RZ, 0x1f, R2 ;  /* 0x0000001fff007819 */ /* 0x000fc80000011602 */
[----:B------:R-:W-:-:S04]  /*27420*/  LEA.HI.SX32 R0, R2, R0, 0x1c ;  /* 0x0000000002007211 */ /* 0x000fc800078fe2ff */
[----:B------:R-:W-:Y:S01]  /*27430*/  VIMNMX R8, RZ, R0, !PT ;  /* 0x00000000ff087248 */ /* 0x000fe20007fe0100 */
[----:B------:R-:W1:Y:S03]  /*27440*/  @!P1 LDC R17, c[0x0][0x9f0] ;  /* 0x00027c00ff119b82 */ /* 0x000e660000000800 */
[----:B------:R-:W-:Y:S01]  /*27450*/  ISETP.GT.AND P0, PT, R6, R8, PT ;  /* 0x000000080600720c */ /* 0x000fe20003f04270 */
[----:B------:R2:W-:Y:S04]  /*27460*/  STL [R1+0x3c], R8 ;  /* 0x00003c0801007387 */ /* 0x0005e80000100800 */
[----:B------:R2:W-:Y:S08]  /*27470*/  STL [R1+0x40], RZ ;  /* 0x000040ff01007387 */ /* 0x0005f00000100800 */
[----:B--2---:R-:W-:Y:S05]  /*27480*/  @!P0 BRA `(.L_x_1833) ;  /* 0x0000000000708947 */ /* 0x004fea0003800000 */
[----:B-1----:R-:W-:-:S04]  /*27490*/  IABS R0, R17 ;  /* 0x0000001100007213 */ /* 0x002fc80000000000 */
[----:B------:R-:W1:Y:S08]  /*274a0*/  I2F.RP R2, R0 ;  /* 0x0000000000027306 */ /* 0x000e700000209400 */
[----:B-1----:R-:W1:Y:S02]  /*274b0*/  MUFU.RCP R2, R2 ;  /* 0x0000000200027308 */ /* 0x002e640000001000 */
[----:B-1----:R-:W-:-:S06]  /*274c0*/  VIADD R2, R2, 0xffffffe ;  /* 0x0ffffffe02027836 */ /* 0x002fcc0000000000 */
[----:B------:R-:W1:Y:S02]  /*274d0*/  F2I.FTZ.U32.TRUNC.NTZ R3, R2 ;  /* 0x0000000200037305 */ /* 0x000e64000021f000 */
[----:B-1----:R-:W-:-:S04]  /*274e0*/  IMAD.MOV R2, RZ, RZ, -R3 ;  /* 0x000000ffff027224 */ /* 0x002fc800078e0a03 */
[----:B------:R-:W-:Y:S02]  /*274f0*/  IMAD R4, R2, R0, RZ ;  /* 0x0000000002047224 */ /* 0x000fe400078e02ff */
[----:B------:R-:W-:-:S04]  /*27500*/  IMAD.MOV.U32 R2, RZ, RZ, RZ ;  /* 0x000000ffff027224 */ /* 0x000fc800078e00ff */
[----:B------:R-:W-:Y:S01]  /*27510*/  IMAD.HI.U32 R7, R3, R4, R2 ;  /* 0x0000000403077227 */ /* 0x000fe200078e0002 */
[----:B------:R-:W-:Y:S02]  /*27520*/  IADD3 R4, R17, -0x1, R6 ;  /* 0xffffffff11047810 */ /* 0x000fe40007ffe006 */
[----:B------:R-:W-:-:S03]  /*27530*/  IABS R2, R17 ;  /* 0x0000001100027213 */ /* 0x000fc60000000000 */
[----:B------:R-:W-:Y:S02]  /*27540*/  IMAD.IADD R4, R4, 0x1, -R8 ;  /* 0x0000000104047824 */ /* 0x000fe400078e0a08 */
[----:B------:R-:W-:-:S03]  /*27550*/  IMAD.MOV R2, RZ, RZ, -R2 ;  /* 0x000000ffff027224 */ /* 0x000fc600078e0a02 */
[----:B------:R-:W-:Y:S01]  /*27560*/  IABS R3, R4 ;  /* 0x0000000400037213 */ /* 0x000fe20000000000 */
[----:B------:R-:W-:Y:S01]  /*27570*/  IMAD.MOV.U32 R5, RZ, RZ, R2 ;  /* 0x000000ffff057224 */ /* 0x000fe200078e0002 */
        /* <DEDUP_REMOVED lines=13> */
.L_x_1833:
[----:B------:R-:W-:Y:S05]  /*27650*/  BSYNC B0 ;  /* 0x0000000000007941 */ /* 0x000fea0003800000 */
.L_x_1832:
[----:B------:R-:W3:Y:S04]  /*27660*/  LDL R0, [R1+0x40] ;  /* 0x0000400001007983 */ /* 0x000ee80000100800 */
[----:B--2---:R-:W3:Y:S01]  /*27670*/  LDL R2, [R1+0x50] ;  /* 0x0000500001027983 */ /* 0x004ee20000100800 */
[----:B------:R-:W-:Y:S01]  /*27680*/  BSSY B7, `(.L_x_1834) ;  /* 0x0000457000077945 */ /* 0x000fe20003800000 */
[----:B---3--:R-:W-:-:S05]  /*27690*/  IMAD R2, R2, R0, R8 ;  /* 0x0000000002027224 */ /* 0x008fca00078e0208 */
[----:B------:R-:W-:Y:S01]  /*276a0*/  VIADDMNMX R0, R2, R0, R6, PT ;  /* 0x0000000002007246 */ /* 0x000fe20003800106 */
[----:B------:R2:W-:Y:S03]  /*276b0*/  STL [R1+0x2c], R2 ;  /* 0x00002c0201007387 */ /* 0x0005e60000100800 */
[----:B------:R-:W-:Y:S01]  /*276c0*/  ISETP.GT.AND P0, PT, R0, R2, PT ;  /* 0x000000020000720c */ /* 0x000fe20003f04270 */
[----:B------:R2:W-:-:S12]  /*276d0*/  STL [R1+0x44], R0 ;  /* 0x0000440001007387 */ /* 0x0005d80000100800 */
[----:B--2---:R-:W-:Y:S05]  /*276e0*/  @P0 BRA `(.L_x_1835) ;  /* 0x0000000000480947 */ /* 0x004fea0003800000 */
[----:B------:R-:W2:Y:S02]  /*276f0*/  S2R R0, SR_TID.X ;  /* 0x0000000000007919 */ /* 0x000ea40000002100 */
[----:B--2---:R-:W-:-:S04]  /*27700*/  LOP3.LUT R0, R0, 0x7f, RZ, 0xc0, !PT ;  /* 0x0000007f00007812 */ /* 0x004fc800078ec0ff */
[----:B------:R-:W-:-:S13]  /*27710*/  ISETP.NE.AND P0, PT, R0, RZ, PT ;  /* 0x000000ff0000720c */ /* 0x000fda0003f05270 */
[----:B------:R-:W-:Y:S05]  /*27720*/  @P0 BRA `(.L_x_1836) ;  /* 0x0000004400300947 */ /* 0x000fea0003800000 */
[----:B------:R-:W2:Y:S01]  /*27730*/  S2R R3, SR_LANEID ;  /* 0x0000000000037919 */ /* 0x000ea20000000000 */
[----:B------:R-:W-:Y:S01]  /*27740*/  VOTEU.ANY UR4, UPT, PT ;  /* 0x0000000000047886 */ /* 0x000fe200038e0100 */
[----:B------:R-:W3:Y:S01]  /*27750*/  LDC.64 R4, c[0x0][0xc60] ;  /* 0x00031800ff047b82 */ /* 0x000ee20000000a00 */
[----:B------:R-:W2:Y:S08]  /*27760*/  FLO.U32 R0, UR4 ;  /* 0x0000000400007d00 */ /* 0x000eb000080e0000 */
[----:B------:R-:W3:Y:S01]  /*27770*/  POPC R2, UR4 ;  /* 0x0000000400027d09 */ /* 0x000ee20008000000 */
[----:B--2---:R-:W-:-:S13]  /*27780*/  ISETP.EQ.U32.AND P0, PT, R0, R3, PT ;  /* 0x000000030000720c */ /* 0x004fda0003f02070 */
[----:B---3--:R-:W2:Y:S01]  /*27790*/  @P0 ATOMG.E.ADD.STRONG.GPU PT, R5, desc[UR46][R4.64], R2 ;  /* 0x00000002040509a8 */ /* 0x008ea200081ee1ee */
[----:B------:R-:W3:Y:S02]  /*277a0*/  S2R R3, SR_LTMASK ;  /* 0x0000000000037919 */ /* 0x000ee40000003900 */
[----:B---3--:R-:W-:-:S06]  /*277b0*/  LOP3.LUT R3, R3, UR4, RZ, 0xc0, !PT ;  /* 0x0000000403037c12 */ /* 0x008fcc000f8ec0ff */
[----:B------:R-:W3:Y:S01]  /*277c0*/  POPC R3, R3 ;  /* 0x0000000300037309 */ /* 0x000ee20000000000 */
[----:B--2---:R-:W3:Y:S02]  /*277d0*/  SHFL.IDX PT, R0, R5, R0, 0x1f ;  /* 0x00001f0005007589 */ /* 0x004ee400000e0000 */
[----:B---3--:R-:W-:-:S05]  /*277e0*/  IADD3 R0, R0, UR38, R3 ;  /* 0x0000002600007c10 */ /* 0x008fca000fffe003 */
[----:B------:R2:W-:Y:S01]  /*277f0*/  STL [R1], R0 ;  /* 0x0000000001007387 */ /* 0x0005e20000100800 */
[----:B------:R-:W-:Y:S05]  /*27800*/  BRA `(.L_x_1836) ;  /* 0x0000004000f87947 */ /* 0x000fea0003800000 */
.L_x_1835:
        /* <DEDUP_REMOVED lines=9> */
[----:B------:R-:W2:Y:S01]  /*278a0*/  LDC.64 R2, c[0x4][R2] ;  /* 0x0100000002027b82 */ /* 0x000ea20000000a00 */
        /* <DEDUP_REMOVED lines=9> */
[----:B012---:R-:W-:Y:S05]  /*27940*/  CALL.ABS.NOINC R2 ;  /* 0x0000000002007343 */ /* 0x007fea0003c00000 */
.L_x_1838:
[----:B------:R-:W-:Y:S05]  /*27950*/  BSYNC B6 ;  /* 0x0000000000067941 */ /* 0x000fea0003800000 */
.L_x_1837:
[----:B------:R-:W-:Y:S01]  /*27960*/  VIADD R0, R19, 0x400 ;  /* 0x0000040013007836 */ /* 0x000fe20000000000 */
[----:B------:R-:W-:Y:S04]  /*27970*/  BSSY B6, `(.L_x_1839) ;  /* 0x0000022000067945 */ /* 0x000fe80003800000 */
[----:B------:R-:W-:-:S13]  /*27980*/  LOP3.LUT P0, RZ, R0, 0x3ff, RZ, 0xc0, !PT ;  /* 0x000003ff00ff7812 */ /* 0x000fda000780c0ff */
[----:B------:R-:W-:Y:S05]  /*27990*/  @!P0 BRA `(.L_x_1840) ;  /* 0x00000000007c8947 */ /* 0x000fea0003800000 */
[----:B-1----:R-:W-:Y:S01]  /*279a0*/  MOV R17, 0x0 ;  /* 0x0000000000117802 */ /* 0x002fe20000000f00 */
[----:B------:R-:W-:Y:S01]  /*279b0*/  ULDC.64 UR6, c[0x4][0xa8] ;  /* 0x01002a0000067ab9 */ /* 0x000fe20000000a00 */
[----:B------:R-:W-:Y:S01]  /*279c0*/  ULDC.64 UR8, c[0x4][0xb0] ;  /* 0x01002c0000087ab9 */ /* 0x000fe20000000a00 */
[----:B------:R-:W-:Y:S01]  /*279d0*/  ULDC.64 UR4, c[0x4][0x38] ;  /* 0x01000e0000047ab9 */ /* 0x000fe20000000a00 */
[----:B------:R1:W2:Y:S01]  /*279e0*/  LDC.64 R2, c[0x4][R17] ;  /* 0x0100000011027b82 */ /* 0x0002a20000000a00 */
        /* <DEDUP_REMOVED lines=8> */
[----:B-1----:R-:W-:-:S07]  /*27a70*/  IMAD.MOV.U32 R13, RZ, RZ, RZ ;  /* 0x000000ffff0d7224 */ /* 0x002fce00078e00ff */
[----:B------:R-:W-:-:S07]  /*27a80*/  LEPC R20, `(.L_x_1841) ;  /* 0x000000001014794e */ /* 0x000fce0000000000 */
[----:B0-2---:R-:W-:Y:S05]  /*27a90*/  CALL.ABS.NOINC R2 ;  /* 0x0000000002007343 */ /* 0x005fea0003c00000 */
.L_x_1841:
        /* <DEDUP_REMOVED lines=15> */
.L_x_1840:
[----:B------:R-:W-:Y:S05]  /*27b90*/  BSYNC B6 ;  /* 0x0000000000067941 */ /* 0x000fea0003800000 */
.L_x_1839:
[----:B------:R-:W2:Y:S01]  /*27ba0*/  LDL R0, [R1+0xc] ;  /* 0x00000c0001007983 */ /* 0x000ea20000100800 */
[----:B------:R-:W-:Y:S02]  /*27bb0*/  ULDC.64 UR4, c[0x0][0x9f8] ;  /* 0x00027e0000047ab9 */ /* 0x000fe40000000a00 */
[----:B------:R-:W-:Y:S01]  /*27bc0*/  ISETP.NE.U32.AND P0, PT, RZ, UR4, PT ;  /* 0x00000004ff007c0c */ /* 0x000fe2000bf05070 */
[----:B-1----:R-:W3:Y:S03]  /*27bd0*/  LDL R17, [R1+0x44] ;  /* 0x0000440001117983 */ /* 0x002ee60000100800 */
[----:B------:R-:W-:Y:S01]  /*27be0*/  ISETP.NE.AND.EX P0, PT, RZ, UR5, PT, P0 ;  /* 0x00000005ff007c0c */ /* 0x000fe2000bf05300 */
[----:B------:R-:W-:-:S12]  /*27bf0*/  ULDC.64 UR4, c[0x0][0xa08] ;  /* 0x0002820000047ab9 */ /* 0x000fd80000000a00 */
[----:B------:R-:W1:Y:S01]  /*27c00*/  @P0 LDC.64 R2, c[0x0][0x9f8] ;  /* 0x00027e00ff020b82 */ /* 0x000e620000000a00 */
[----:B--2---:R-:W-:Y:S02]  /*27c10*/  IMAD.MOV.U32 R7, RZ, RZ, R0 ;  /* 0x000000ffff077224 */ /* 0x004fe400078e0000 */
[----:B-1----:R-:W-:-:S05]  /*27c20*/  @P0 IMAD.WIDE R2, R0, 0x4, R2 ;  /* 0x0000000400020825 */ /* 0x002fca00078e0202 */
[----:B------:R1:W2:Y:S01]  /*27c30*/  @P0 LDG.E R7, desc[UR46][R2.64] ;  /* 0x0000002e02070981 */ /* 0x0002a2000c1e1900 */
[----:B---3--:R-:W-:Y:S01]  /*27c40*/  VIADD R0, R17, 0xffffffff ;  /* 0xffffffff11007836 */ /* 0x008fe20000000000 */
[----:B-1----:R-:W1:Y:S02]  /*27c50*/  LDC.64 R2, c[0x0][0x418] ;  /* 0x00010600ff027b82 */ /* 0x002e640000000a00 */
[----:B-1----:R-:W-:Y:S01]  /*27c60*/  LOP3.LUT P0, RZ, R2, UR4, RZ, 0xfc, !PT ;  /* 0x0000000402ff7c12 */ /* 0x002fe2000f80fcff */
[----:B------:R-:W-:-:S03]  /*27c70*/  UMOV UR4, 0xffffffff ;  /* 0xffffffff00047882 */ /* 0x000fc60000000000 */
[----:B------:R-:W-:Y:S02]  /*27c80*/  LOP3.LUT P0, RZ, R3, UR5, RZ, 0xfc, P0 ;  /* 0x0000000503ff7c12 */ /* 0x000fe4000800fcff */
[----:B--2---:R-:W-:Y:S01]  /*27c90*/  SHF.R.S32.HI R8, RZ, 0x1f, R7 ;  /* 0x0000001fff087819 */ /* 0x004fe20000011407 */
[----:B------:R1:W-:Y:S01]  /*27ca0*/  STL [R1+0x8], R7 ;  /* 0x0000080701007387 */ /* 0x0003e20000100800 */
[----:B------:R-:W-:-:S03]  /*27cb0*/  SEL R17, R7, RZ, !P0 ;  /* 0x000000ff07117207 */ /* 0x000fc60004000000 */
[----:B------:R1:W-:Y:S01]  /*27cc0*/  STL [R1+0x24], R8 ;  /* 0x0000240801007387 */ /* 0x0003e20000100800 */
[----:B------:R-:W-:Y:S05]  /*27cd0*/  BRA.DIV UR4, `(.L_x_1842) ;  /* 0x0000006204d47947 */ /* 0x000fea000b800000 */
[----:B------:R-:W2:Y:S02]  /*27ce0*/  S2R R4, SR_TID.X ;  /* 0x0000000000047919 */ /* 0x000ea40000002100 */
[----:B--2---:R-:W-:-:S04]  /*27cf0*/  SHF.R.U32.HI R4, RZ, 0x5, R4 ;  /* 0x00000005ff047819 */ /* 0x004fc80000011604 */
[----:B------:R-:W-:-:S05]  /*27d00*/  LOP3.LUT R4, R4, 0x3, RZ, 0xc0, !PT ;  /* 0x0000000304047812 */ /* 0x000fca00078ec0ff */
[----:B------:R2:W3:Y:S02]  /*27d10*/  SHFL.IDX PT, R14, R4, RZ, 0x1f ;  /* 0x00001fff040e7589 */ /* 0x0004e400000e0000 */
.L_x_1989:
        /* <DEDUP_REMOVED lines=9> */
.L_x_1992:
[----:B------:R-:W-:Y:S05]  /*27db0*/  @!P6 BRA `(.L_x_1843) ;  /* 0x000000040028e947 */ /* 0x000fea0003800000 */
[----:B------:R-:W-:-:S04]  /*27dc0*/  ISETP.NE.U32.AND P0, PT, R2, RZ, PT ;  /* 0x000000ff0200720c */ /* 0x000fc80003f05070 */
[----:B------:R-:W-:-:S13]  /*27dd0*/  ISETP.NE.AND.EX P0, PT, R3, RZ, PT, P0 ;  /* 0x000000ff0300720c */ /* 0x000fda0003f05300 */
[----:B------:R-:W-:Y:S05]  /*27de0*/  @!P0 BRA `(.L_x_1845) ;  /* 0x0000000000508947 */ /* 0x000fea0003800000 */
[----:B------:R-:W3:Y:S01]  /*27df0*/  LDC R6, c[0x0][0x43c] ;  /* 0x00010f00ff067b82 */ /* 0x000ee20000000800 */
[----:B------:R-:W-:Y:S01]  /*27e00*/  IMAD.MOV.U32 R9, RZ, RZ, R0 ;  /* 0x000000ffff097224 */ /* 0x000fe200078e0000 */
[----:B------:R-:W-:-:S03]  /*27e10*/  ULDC.64 UR4, c[0x0][0x428] ;  /* 0x00010a0000047ab9 */ /* 0x000fc60000000a00 */
[----:B------:R-:W-:Y:S01]  /*27e20*/  IMAD.MOV.U32 R0, RZ, RZ, R9 ;  /* 0x000000ffff007224 */ /* 0x000fe200078e0009 */
[----:B---3--:R-:W-:-:S13]  /*27e30*/  ISETP.NE.AND P0, PT, R6, 0x1, PT ;  /* 0x000000010600780c */ /* 0x008fda0003f05270 */
[----:B--2---:R-:W2:Y:S02]  /*27e40*/  @P0 LDC.64 R4, c[0x0][0x440] ;  /* 0x00011000ff040b82 */ /* 0x004ea40000000a00 */
[----:B--2---:R-:W-:-:S05]  /*27e50*/  @P0 IMAD.HI.U32 R4, R9, R4, RZ ;  /* 0x0000000409040227 */ /* 0x004fca00078e00ff */
        /* <DEDUP_REMOVED lines=13> */
.L_x_1845:
[----:B------:R-:W4:Y:S04]  /*27f30*/  LDL R0, [R1+0x10] ;  /* 0x0000100001007983 */ /* 0x000f280000100800 */
[----:B---3--:R-:W3:Y:S01]  /*27f40*/  LDL R2, [R1+0x14] ;  /* 0x0000140001027983 */ /* 0x008ee20000100800 */
[----:B----4-:R-:W-:Y:S01]  /*27f50*/  IMAD R0, R0, 0x8, R19 ;  /* 0x0000000800007824 */ /* 0x010fe200078e0213 */
[----:B---3--:R-:W-:-:S04]  /*27f60*/  SHF.L.U32 R2, R2, 0x1f, RZ ;  /* 0x0000001f02027819 */ /* 0x008fc800000006ff */
[----:B------:R-:W3:Y:S02]  /*27f70*/  SYNCS.PHASECHK.TRANS64.TRYWAIT P0, [R0+URZ+0x30840], R2 ;  /* 0x03084002000075a7 */ /* 0x000ee4000800017f */
[----:B---3--:R-:W-:Y:S05]  /*27f80*/  @!P0 BRA `(.L_x_1846) ;  /* 0x00000060007c8947 */ /* 0x008fea0003800000 */
.L_x_1993:
        /* <DEDUP_REMOVED lines=11> */
.L_x_1847:
[----:B--2---:R-:W2:Y:S04]  /*28040*/  LDL R4, [R1+0x10] ;  /* 0x0000100001047983 */ /* 0x004ea80000100800 */
[----:B------:R-:W4:Y:S04]  /*28050*/  LDL R3, [R1+0x4] ;  /* 0x0000040001037983 */ /* 0x000f280000100800 */
        /* <DEDUP_REMOVED lines=13> */
[----:B--2---:R-:W-:Y:S01]  /*28130*/  IMAD R0, R4, 0x9000, R19 ;  /* 0x0000900004007824 */ /* 0x004fe200078e0213 */
[----:B----4-:R-:W-:-:S04]  /*28140*/  R2UR UR11, R3 ;  /* 0x00000000030b72ca */ /* 0x010fc800000e0000 */
        /* <DEDUP_REMOVED lines=10> */
[----:B--2---:R-:W-:Y:S01]  /*281f0*/  UMOV UR8, UR15 ;  /* 0x0000000f00087c82 */ /* 0x004fe20008000000 */
[----:B------:R-:W-:Y:S02]  /*28200*/  UMOV UR10, UR17 ;  /* 0x00000011000a7c82 */ /* 0x000fe40008000000 */
[----:B------:R2:W-:Y:S02]  /*28210*/  UTMALDG.4D [UR8], [UR4], desc[UR6] ;  /* 0x00000608040075b4 */ /* 0x0005e40008019000 */
[----:B--2---:R-:W-:Y:S01]  /*28220*/  UMOV UR8, UR16 ;  /* 0x0000001000087c82 */ /* 0x004fe20008000000 */
[----:B------:R-:W-:-:S02]  /*28230*/  UMOV UR10, UR14 ;  /* 0x0000000e000a7c82 */ /* 0x000fc40008000000 */
[----:B------:R3:W-:Y:S02]  /*28240*/  UTMALDG.4D [UR8], [UR4], desc[UR6] ;  /* 0x00000608040075b4 */ /* 0x0007e40008019000 */
[----:B---3--:R-:W-:Y:S01]  /*28250*/  NOP ;  /* 0x0000000000007918 */ /* 0x008fe20000000000 */
.L_x_1843:
[----:B------:R-:W3:Y:S01]  /*28260*/  LDL.LU R3, [R1+0x48] ;  /* 0x0000480001037983 */ /* 0x000ee20000300800 */
[----:B------:R-:W-:Y:S05]  /*28270*/  WARPSYNC.ALL ;  /* 0x0000000000007948 */ /* 0x000fea0003800000 */
[----:B------:R-:W-:Y:S01]  /*28280*/  ULDC.64 UR4, c[0x0][0x298] ;  /* 0x0000a60000047ab9 */ /* 0x000fe20000000a00 */
[----:B------:R-:W-:Y:S01]  /*28290*/  BSSY B6, `(.L_x_1848) ;  /* 0x000001c000067945 */ /* 0x000fe20003800000 */
[----:B------:R-:W-:Y:S01]  /*282a0*/  BAR.SYNC.DEFER_BLOCKING 0x8, 0x180 ;  /* 0x0206000000007b1d */ /* 0x000fe20000010000 */
[----:B---3--:R-:W-:Y:S01]  /*282b0*/  SHF.R.S32.HI R0, RZ, 0x1f, R3 ;  /* 0x0000001fff007819 */ /* 0x008fe20000011403 */
[----:B--2---:R-:W-:-:S04]  /*282c0*/  IMAD.WIDE.U32 R4, R3, UR4, RZ ;  /* 0x0000000403047c25 */ /* 0x004fc8000f8e00ff */
        /* <DEDUP_REMOVED lines=12> */
[----:B--2---:R-:W-:Y:S02]  /*28390*/  IMAD.U32 R4, RZ, RZ, UR4 ;  /* 0x00000004ff047e24 */ /* 0x004fe4000f8e00ff */
[----:B------:R-:W2:Y:S01]  /*283a0*/  LDC.64 R2, c[0x4][R2] ;  /* 0x0100000002027b82 */ /* 0x000ea20000000a00 */
[----:B------:R-:W-:Y:S02]  /*283b0*/  IMAD.U32 R5, RZ, RZ, UR5 ;  /* 0x00000005ff057e24 */ /* 0x000fe4000f8e00ff */
[----:B------:R-:W-:Y:S02]  /*283c0*/  IMAD.U32 R6, RZ, RZ, UR6 ;  /* 0x00000006ff067e24 */ /* 0x000fe4000f8e00ff */
[----:B-1----:R-:W-:-:S02]  /*283d0*/  IMAD.U32 R7, RZ, RZ, UR7 ;  /* 0x00000007ff077e24 */ /* 0x002fc4000f8e00ff */
[----:B------:R-:W-:Y:S02]  /*283e0*/  IMAD.U32 R10, RZ, RZ, UR8 ;  /* 0x00000008ff0a7e24 */ /* 0x000fe4000f8e00ff */
[----:B------:R-:W-:Y:S02]  /*283f0*/  IMAD.U32 R11, RZ, RZ, UR9 ;  /* 0x00000009ff0b7e24 */ /* 0x000fe4000f8e00ff */
[----:B------:R-:W-:Y:S02]  /*28400*/  IMAD.MOV.U32 R8, RZ, RZ, 0x70 ;  /* 0x00000070ff087424 */ /* 0x000fe400078e00ff */
[----:B------:R-:W-:Y:S02]  /*28410*/  IMAD.MOV.U32 R12, RZ, RZ, 0x1 ;  /* 0x00000001ff0c7424 */ /* 0x000fe400078e00ff */
[----:B------:R-:W-:-:S07]  /*28420*/  IMAD.MOV.U32 R13, RZ, RZ, RZ ;  /* 0x000000ffff0d7224 */ /* 0x000fce00078e00ff */
[----:B------:R-:W-:-:S07]  /*28430*/  LEPC R20, `(.L_x_1849) ;  /* 0x000000001014794e */ /* 0x000fce0000000000 */
[----:B0-2---:R-:W-:Y:S05]  /*28440*/  CALL.ABS.NOINC R2 ;  /* 0x0000000002007343 */ /* 0x005fea0003c00000 */
.L_x_1849:
[----:B------:R-:W-:Y:S05]  /*28450*/  BSYNC B6 ;  /* 0x0000000000067941 */ /* 0x000fea0003800000 */
.L_x_1848:
[----:B--2---:R-:W2:Y:S01]  /*28460*/  LDL.LU R0, [R1+0x54] ;  /* 0x0000540001007983 */ /* 0x004ea20000300800 */
[----:B------:R-:W-:Y:S01]  /*28470*/  ULDC.64 UR6, c[0x0][0xa00] ;  /* 0x0002800000067ab9 */ /* 0x000fe20000000a00 */
[----:B-1----:R-:W1:Y:S01]  /*28480*/  LDC R7, c[0x0][0x448] ;  /* 0x00011200ff077b82 */ /* 0x002e620000000800 */
[----:B------:R-:W-:Y:S01]  /*28490*/  ULDC.64 UR4, c[0x0][0x2d8] ;  /* 0x0000b60000047ab9 */ /* 0x000fe20000000a00 */
[----:B------:R-:W2:Y:S04]  /*284a0*/  LDL.LU.64 R2, [R1+0x48] ;  /* 0x0000480001027983 */ /* 0x000ea80000300a00 */
[----:B------:R-:W3:Y:S04]  /*284b0*/  LDL R5, [R1+0xc] ;  /* 0x00000c0001057983 */ /* 0x000ee80000100800 */
[----:B------:R-:W4:Y:S01]  /*284c0*/  LDL R9, [R1+0x30] ;  /* 0x0000300001097983 */ /* 0x000f220000100800 */
[----:B------:R-:W-:-:S04]  /*284d0*/  ISETP.NE.U32.AND P0, PT, RZ, UR6, PT ;  /* 0x00000006ff007c0c */ /* 0x000fc8000bf05070 */
[----:B------:R-:W-:Y:S01]  /*284e0*/  ISETP.NE.AND.EX P0, PT, RZ, UR7, PT, P0 ;  /* 0x00000007ff007c0c */ /* 0x000fe2000bf05300 */
[----:B------:R-:W0:Y:S01]  /*284f0*/  S2R R8, SR_TID.X ;  /* 0x0000000000087919 */ /* 0x000e220000002100 */
[----:B------:R-:W-:Y:S01]  /*28500*/  ULDC.64 UR6, c[0x0][0x280] ;  /* 0x0000a00000067ab9 */ /* 0x000fe20000000a00 */
[----:B------:R-:W1:Y:S01]  /*28510*/  S2R R10, SR_TID.X ;  /* 0x00000000000a7919 */ /* 0x000e620000002100 */
[----:B0-----:R-:W-:Y:S02]  /*28520*/  IMAD.SHL.U32 R8, R8, 0x10, RZ ;  /* 0x0000001008087824 */ /* 0x001fe400078e00ff */
[----:B-1----:R-:W-:-:S05]  /*28530*/  IMAD.SHL.U32 R10, R10, 0x8, RZ ;  /* 0x000000080a0a7824 */ /* 0x002fca00078e00ff */
[----:B------:R-:W-:-:S04]  /*28540*/  LOP3.LUT R10, R10, 0x38, RZ, 0xc0, !PT ;  /* 0x000000380a0a7812 */ /* 0x000fc800078ec0ff */
[C---:B------:R-:W-:Y:S02]  /*28550*/  LOP3.LUT R11, R10.reuse, 0x40, RZ, 0xfc, !PT ;  /* 0x000000400a0b7812 */ /* 0x040fe400078efcff */
[----:B------:R-:W-:Y:S01]  /*28560*/  LOP3.LUT R10, R10, 0x80, RZ, 0xfc, !PT ;  /* 0x000000800a0a7812 */ /* 0x000fe200078efcff */
[----:B--2---:R-:W-:Y:S01]  /*28570*/  IMAD.MOV.U32 R3, RZ, RZ, R0 ;  /* 0x000000ffff037224 */ /* 0x004fe200078e0000 */
[----:B---3--:R-:W-:-:S04]  /*28580*/  SHF.R.S32.HI R0, RZ, 0x1f, R5 ;  /* 0x0000001fff007819 */ /* 0x008fc80000011405 */
[----:B------:R-:W-:Y:S02]  /*28590*/  SEL R4, R0, RZ, !P0 ;  /* 0x000000ff00047207 */ /* 0x000fe40004000000 */
[----:B------:R-:W-:Y:S02]  /*285a0*/  SEL R0, R5, RZ, !P0 ;  /* 0x000000ff05007207 */ /* 0x000fe40004000000 */
[----:B------:R-:W0:Y:S01]  /*285b0*/  S2R R5, SR_TID.X ;  /* 0x0000000000057919 */ /* 0x000e220000002100 */
[----:B------:R-:W-:Y:S01]  /*285c0*/  ISETP.NE.AND P0, PT, R7, 0x1, PT ;  /* 0x000000010700780c */ /* 0x000fe20003f05270 */
[----:B------:R-:W-:-:S04]  /*285d0*/  IMAD.WIDE.U32 R2, R16, UR4, R2 ;  /* 0x0000000410027c25 */ /* 0x000fc8000f8e0002 */
[----:B------:R-:W-:Y:S01]  /*285e0*/  IMAD R3, R16, UR5, R3 ;  /* 0x0000000510037c24 */ /* 0x000fe2000f8e0203 */
[----:B------:R-:W-:-:S07]  /*285f0*/  ULDC.64 UR4, c[0x0][0x2e0] ;  /* 0x0000b80000047ab9 */ /* 0x000fce0000000a00 */
[----:B------:R-:W1:Y:S01]  /*28600*/  @P0 LDC R6, c[0x0][0x450] ;  /* 0x00011400ff060b82 */ /* 0x000e620000000800 */
[----:B0-----:R-:W-:-:S04]  /*28610*/  LOP3.LUT R5, R5, 0x7f, RZ, 0xc0, !PT ;  /* 0x0000007f05057812 */ /* 0x001fc800078ec0ff */
[----:B------:R-:W-:-:S04]  /*28620*/  SHF.R.U32.HI R5, RZ, 0x3, R5 ;  /* 0x00000003ff057819 */ /* 0x000fc80000011605 */
[----:B------:R-:W-:Y:S02]  /*28630*/  LOP3.LUT R8, R5, 0x70, R8, 0xf8, !PT ;  /* 0x0000007005087812 */ /* 0x000fe400078ef808 */
[----:B------:R-:W0:Y:S01]  /*28640*/  @P0 LDC R5, c[0x0][0x44c] ;  /* 0x00011300ff050b82 */ /* 0x000e220000000800 */
[----:B------:R-:W-:Y:S02]  /*28650*/  IMAD R4, R4, UR4, RZ ;  /* 0x0000000404047c24 */ /* 0x000fe4000f8e02ff */
[----:B------:R-:W-:-:S04]  /*28660*/  IMAD.WIDE.U32 R2, R0, UR4, R2 ;  /* 0x0000000400027c25 */ /* 0x000fc8000f8e0002 */
[----:B------:R-:W-:Y:S01]  /*28670*/  IMAD R0, R0, UR5, R4 ;  /* 0x0000000500007c24 */ /* 0x000fe2000f8e0204 */
[----:B------:R-:W-:Y:S01]  /*28680*/  ULDC.64 UR4, c[0x0][0x2d0] ;  /* 0x0000b40000047ab9 */ /* 0x000fe20000000a00 */
[----:B----4-:R-:W-:Y:S02]  /*28690*/  IMAD.IADD R4, R8, 0x1, R9 ;  /* 0x0000000108047824 */ /* 0x010fe400078e0209 */
[----:B------:R-:W-:Y:S02]  /*286a0*/  IMAD.IADD R3, R3, 0x1, R0 ;  /* 0x0000000103037824 */ /* 0x000fe400078e0200 */
[----:B------:R-:W-:Y:S02]  /*286b0*/  IMAD.MOV.U32 R0, RZ, RZ, R4 ;  /* 0x000000ffff007224 */ /* 0x000fe400078e0004 */
[----:B0-----:R-:W-:-:S05]  /*286c0*/  @P0 IMAD.HI.U32 R5, R4, R5, RZ ;  /* 0x0000000504050227 */ /* 0x001fca00078e00ff */
[----:B-1----:R-:W-:-:S05]  /*286d0*/  @P0 SHF.R.U32.HI R0, RZ, R6, R5 ;  /* 0x00000006ff000219 */ /* 0x002fca0000011605 */
        /* <DEDUP_REMOVED lines=30> */
[----:B------:R-:W0:Y:S02]  /*288c0*/  S2R R11, SR_TID.X ;  /* 0x00000000000b7919 */ /* 0x000e240000002100 */
        /* <DEDUP_REMOVED lines=83> */
.L_x_2010:
        /* <DEDUP_REMOVED lines=15> */
.L_x_1852:
[----:B------:R-:W-:Y:S05]  /*28ef0*/  BSYNC B0 ;  /* 0x0000000000007941 */ /* 0x000fea0003800000 */
.L_x_1851:
[----:B------:R-:W-:Y:S01]  /*28f00*/  NOP ;  /* 0x0000000000007918 */ /* 0x000fe20000000000 */
[----:B------:R-:W-:Y:S01]  /*28f10*/  PLOP3.LUT P0, PT, PT, PT, PT, 0x80, 0x0 ;  /* 0x000000000000781c */ /* 0x000fe20003f0f070 */
[----:B------:R-:W-:-:S12]  /*28f20*/  VIADD R11, R19, 0x30800 ;  /* 0x00030800130b7836 */ /* 0x000fd80000000000 */
.L_x_1853:
        /* <DEDUP_REMOVED lines=18> */
.L_x_2011:
[----:B------:R-:W-:Y:S05]  /*29050*/  BSYNC B0 ;  /* 0x0000000000007941 */ /* 0x000fea0003800000 */
.L_x_1854:
[----:B------:R-:W4:Y:S04]  /*29060*/  LDL R2, [R1+0x44] ;  /* 0x0000440001027983 */ /* 0x000f280000100800 */
[----:B-1----:R-:W5:Y:S01]  /*29070*/  LDL R4, [R1+0x2c] ;  /* 0x00002c0001047983 */ /* 0x002f620000100800 */
[----:B------:R-:W-:Y:S01]  /*29080*/  BSSY B0, `(.L_x_1856) ;  /* 0x000024e000007945 */ /* 0x000fe20003800000 */
[----:B----4-:R-:W-:-:S05]  /*29090*/  VIADD R0, R2, 0xfffffffe ;  /* 0xfffffffe02007836 */ /* 0x010fca0000000000 */
[----:B-----5:R-:W-:-:S13]  /*290a0*/  ISETP.GE.AND P0, PT, R0, R4, PT ;  /* 0x000000040000720c */ /* 0x020fda0003f06270 */
[----:B------:R-:W-:Y:S05]  /*290b0*/  @!P0 BRA `(.L_x_1857) ;  /* 0x0000002400288947 */ /* 0x000fea0003800000 */
[----:B---3--:R-:W3:Y:S04]  /*290c0*/  LDL.LU R3, [R1+0x50] ;  /* 0x0000500001037983 */ /* 0x008ee80000300800 */
[----:B0-----:R-:W4:Y:S04]  /*290d0*/  LDL.LU R7, [R1+0x40] ;  /* 0x0000400001077983 */ /* 0x001f280000300800 */
[----:B------:R-:W5:Y:S04]  /*290e0*/  LDL.LU R2, [R1+0x60] ;  /* 0x0000600001027983 */ /* 0x000f680000300800 */
[----:B------:R-:W5:Y:S04]  /*290f0*/  LDL.LU R6, [R1+0x3c] ;  /* 0x00003c0001067983 */ /* 0x000f680000300800 */
[----:B--2---:R-:W2:Y:S01]  /*29100*/  LDL.LU R5, [R1+0x5c] ;  /* 0x00005c0001057983 */ /* 0x004ea20000300800 */
[----:B------:R-:W-:Y:S01]  /*29110*/  LOP3.LUT R10, RZ, R4, RZ, 0x33, !PT ;  /* 0x00000004ff0a7212 */ /* 0x000fe200078e33ff */
[----:B------:R-:W-:Y:S01]  /*29120*/  BSSY B2, `(.L_x_1858) ;  /* 0x00000cc000027945 */ /* 0x000fe20003800000 */
[----:B---3--:R-:W-:-:S04]  /*29130*/  VIADD R3, R3, 0x1 ;  /* 0x0000000103037836 */ /* 0x008fc80000000000 */
[----:B----4-:R-:W-:Y:S01]  /*29140*/  IMAD R3, R3, R7, RZ ;  /* 0x0000000703037224 */ /* 0x010fe200078e02ff */
[----:B-----5:R-:W-:-:S04]  /*29150*/  LOP3.LUT R2, RZ, R2, RZ, 0x33, !PT ;  /* 0x00000002ff027212 */ /* 0x020fc800078e33ff */
[----:B------:R-:W-:-:S04]  /*29160*/  LOP3.LUT R3, RZ, R3, RZ, 0x33, !PT ;  /* 0x00000003ff037212 */ /* 0x000fc800078e33ff */
[----:B------:R-:W-:Y:S02]  /*29170*/  VIADDMNMX R2, R3, -R6, R2, !PT ;  /* 0x8000000603027246 */ /* 0x000fe40007800102 */
[----:B--2---:R-:W-:-:S04]  /*29180*/  LOP3.LUT R7, RZ, R5, RZ, 0x33, !PT ;  /* 0x00000005ff077212 */ /* 0x004fc800078e33ff */
        /* <DEDUP_REMOVED lines=41> */
.L_x_1862:
[----:B------:R-:W-:Y:S01]  /*29420*/  IMAD R3, R8, 0x8, R19 ;  /* 0x0000000808037824 */ /* 0x000fe200078e0213 */
[----:B------:R-:W-:Y:S01]  /*29430*/  SHF.L.U32 R2, R9, 0x1f, RZ ;  /* 0x0000001f09027819 */ /* 0x000fe200000006ff */
[----:B------:R-:W-:Y:S03]  /*29440*/  BSSY B3, `(.L_x_1863) ;  /* 0x0000003000037945 */ /* 0x000fe60003800000 */
[----:B------:R-:W1:Y:S02]  /*29450*/  SYNCS.PHASECHK.TRANS64.TRYWAIT P0, [R3+URZ+0x30840], R2 ;  /* 0x03084002030075a7 */ /* 0x000e64000800017f */
[----:B-1----:R-:W-:Y:S05]  /*29460*/  @!P0 BRA `(.L_x_1864) ;  /* 0x0000005800648947 */ /* 0x002fea0003800000 */
.L_x_2012:
[----:B------:R-:W-:Y:S05]  /*29470*/  BSYNC B3 ;  /* 0x0000000000037941 */ /* 0x000fea0003800000 */
.L_x_1863:
        /* <DEDUP_REMOVED lines=12> */
.L_x_1866:
[----:B------:R-:W-:Y:S05]  /*29540*/  BSYNC B3 ;  /* 0x0000000000037941 */ /* 0x000fea0003800000 */
.L_x_1865:
        /* <DEDUP_REMOVED lines=12> */
.L_x_1867:
        /* <DEDUP_REMOVED lines=16> */
.L_x_1868:
        /* <DEDUP_REMOVED lines=16> */
.L_x_1869:
        /* <DEDUP_REMOVED lines=17> */
.L_x_2013:
[----:B------:R-:W-:Y:S05]  /*29920*/  BSYNC B3 ;  /* 0x0000000000037941 */ /* 0x000fea0003800000 */
.L_x_1870:
        /* <DEDUP_REMOVED lines=13> */
.L_x_1873:
[----:B------:R-:W-:Y:S05]  /*29a00*/  BSYNC B3 ;  /* 0x0000000000037941 */ /* 0x000fea0003800000 */
.L_x_1872:
        /* <DEDUP_REMOVED lines=14> */
.L_x_1874:
        /* <DEDUP_REMOVED lines=15> */
.L_x_1875:
        /* <DEDUP_REMOVED lines=15> */
.L_x_1876:
        /* <DEDUP_REMOVED lines=12> */
.L_x_1861:
[----:B------:R-:W-:Y:S05]  /*29d90*/  BSYNC B1 ;  /* 0x0000000000017941 */ /* 0x000fea0003800000 */
.L_x_1860:
[----:B0-----:R-:W2:Y:S04]  /*29da0*/  LDL.LU R0, [R1+0x44] ;  /* 0x0000440001007983 */ /* 0x001ea80000300800 */
[----:B------:R0:W-:Y:S04]  /*29db0*/  STL [R1+0x10], R8 ;  /* 0x0000100801007387 */ /* 0x0001e80000100800 */
[----:B------:R0:W-:Y:S02]  /*29dc0*/  STL [R1+0x14], R9 ;  /* 0x0000140901007387 */ /* 0x0001e40000100800 */
[----:B0-2---:R-:W-:-:S07]  /*29dd0*/  VIADD R0, R0, 0xfffffffd ;  /* 0xfffffffd00007836 */ /* 0x005fce0000000000 */
.L_x_1859:
[----:B------:R-:W-:Y:S05]  /*29de0*/  BSYNC B2 ;  /* 0x0000000000027941 */ /* 0x000fea0003800000 */
.L_x_1858:
[----:B------:R-:W-:-:S05]  /*29df0*/  VIADD R10, R10, 0xfffffffe ;  /* 0xfffffffe0a0a7836 */ /* 0x000fca0000000000 */
[----:B------:R-:W-:-:S13]  /*29e00*/  ISETP.NE.AND P0, PT, R10, R7, PT ;  /* 0x000000070a00720c */ /* 0x000fda0003f05270 */
[----:B------:R-:W-:Y:S05]  /*29e10*/  @!P0 BRA `(.L_x_1857) ;  /* 0x0000001400d08947 */ /* 0x000fea0003800000 */
[----:B------:R-:W-:-:S07]  /*29e20*/  IMAD.MOV.U32 R9, RZ, RZ, R17 ;  /* 0x000000ffff097224 */ /* 0x000fce00078e0011 */
.L_x_1911:
[----:B------:R-:W2:Y:S04]  /*29e30*/  LDL R3, [R1+0x10] ;  /* 0x0000100001037983 */ /* 0x000ea80000100800 */
        /* <DEDUP_REMOVED lines=34> */
.L_x_1879:
[----:B------:R-:W-:Y:S01]  /*2a060*/  IMAD R3, R4, 0x8, R19 ;  /* 0x0000000804037824 */ /* 0x000fe200078e0213 */
[----:B------:R-:W-:Y:S01]  /*2a070*/  SHF.L.U32 R2, R5, 0x1f, RZ ;  /* 0x0000001f05027819 */ /* 0x000fe200000006ff */
[----:B------:R-:W-:Y:S03]  /*2a080*/  BSSY B2, `(.L_x_1880) ;  /* 0x0000003000027945 */ /* 0x000fe60003800000 */
[----:B------:R-:W1:Y:S02]  /*2a090*/  SYNCS.PHASECHK.TRANS64.TRYWAIT P0, [R3+URZ+0x30840], R2 ;  /* 0x03084002030075a7 */ /* 0x000e64000800017f */
[----:B-1----:R-:W-:Y:S05]  /*2a0a0*/  @!P0 BRA `(.L_x_1881) ;  /* 0x0000004c007c8947 */ /* 0x002fea0003800000 */
.L_x_2014:
[----:B------:R-:W-:Y:S05]  /*2a0b0*/  BSYNC B2 ;  /* 0x0000000000027941 */ /* 0x000fea0003800000 */
.L_x_1880:
        /* <DEDUP_REMOVED lines=12> */
.L_x_1883:
[----:B------:R-:W-:Y:S05]  /*2a180*/  BSYNC B2 ;  /* 0x0000000000027941 */ /* 0x000fea0003800000 */
.L_x_1882:
        /* <DEDUP_REMOVED lines=12> */
.L_x_1884:
        /* <DEDUP_REMOVED lines=16> */
.L_x_1885:
        /* <DEDUP_REMOVED lines=16> */
.L_x_1886:
        /* <DEDUP_REMOVED lines=17> */
.L_x_2015:
[----:B------:R-:W-:Y:S05]  /*2a560*/  BSYNC B2 ;  /* 0x0000000000027941 */ /* 0x000fea0003800000 */
.L_x_1887:
        /* <DEDUP_REMOVED lines=11> */
.L_x_1890:
[----:B------:R-:W-:Y:S05]  /*2a620*/  BSYNC B2 ;  /* 0x0000000000027941 */ /* 0x000fea0003800000 */
.L_x_1889:
        /* <DEDUP_REMOVED lines=13> */
.L_x_1891:
        /* <DEDUP_REMOVED lines=15> */
.L_x_1892:
        /* <DEDUP_REMOVED lines=15> */
.L_x_1893:
        /* <DEDUP_REMOVED lines=12> */
.L_x_1878:
[----:B------:R-:W-:Y:S05]  /*2a9a0*/  BSYNC B1 ;  /* 0x0000000000017941 */ /* 0x000fea0003800000 */
.L_x_1877:
[----:B------:R-:W-:Y:S01]  /*2a9b0*/  VIADD R3, R4, 0x1 ;  /* 0x0000000104037836 */ /* 0x000fe20000000000 */
[----:B------:R-:W-:Y:S01]  /*2a9c0*/  LOP3.LUT P1, RZ, R18, 0x1, RZ, 0xc0, !PT ;  /* 0x0000000112ff7812 */ /* 0x000fe2000782c0ff */
[----:B------:R-:W-:Y:S01]  /*2a9d0*/  BSSY B1, `(.L_x_1894) ;  /* 0x00000b4000017945 */ /* 0x000fe20003800000 */
[----:B0-----:R-:W-:Y:S02]  /*2a9e0*/  VIADD R6, R0, 0xffffffff ;  /* 0xffffffff00067836 */ /* 0x001fe40000000000 */
        /* <DEDUP_REMOVED lines=31> */
.L_x_1896:
[----:B------:R-:W-:Y:S01]  /*2abe0*/  IMAD R2, R12, 0x8, R19 ;  /* 0x000000080c027824 */ /* 0x000fe200078e0213 */
[----:B------:R-:W-:Y:S01]  /*2abf0*/  SHF.L.U32 R3, R10, 0x1f, RZ ;  /* 0x0000001f0a037819 */ /* 0x000fe200000006ff */
[----:B------:R-:W-:Y:S03]  /*2ac00*/  BSSY B2, `(.L_x_1897) ;  /* 0x0000003000027945 */ /* 0x000fe60003800000 */
[----:B------:R-:W2:Y:S02]  /*2ac10*/  SYNCS.PHASECHK.TRANS64.TRYWAIT P0, [R2+URZ+0x30840], R3 ;  /* 0x03084003020075a7 */ /* 0x000ea4000800017f */
[----:B--2---:R-:W-:Y:S05]  /*2ac20*/  @!P0 BRA `(.L_x_1898) ;  /* 0x0000004000c48947 */ /* 0x004fea0003800000 */
.L_x_2016:
[----:B------:R-:W-:Y:S05]  /*2ac30*/  BSYNC B2 ;  /* 0x0000000000027941 */ /* 0x000fea0003800000 */
.L_x_1897:
        /* <DEDUP_REMOVED lines=12> */
.L_x_1900:
[----:B------:R-:W-:Y:S05]  /*2ad00*/  BSYNC B2 ;  /* 0x0000000000027941 */ /* 0x000fea0003800000 */
.L_x_1899:
[----:B------:R-:W3:Y:S04]  /*2ad10*/  LDL R8, [R1+0x10] ;  /* 0x0000100001087983 */ /* 0x000ee80000100800 */
[----:B--2---:R-:W2:Y:S01]  /*2ad20*/  LDL R2, [R1+0x18] ;  /* 0x0000180001027983 */ /* 0x004ea20000100800 */
[----:B------:R-:W-:Y:S01]  /*2ad30*/  IMAD.MOV.U32 R14, RZ, RZ, RZ ;  /* 0x000000ffff0e7224 */ /* 0x000fe200078e00ff */
[----:B------:R-:W-:Y:S01]  /*2ad40*/  UIADD3 UR4, UP0, UR36, 0x370, URZ ;  /* 0x0000037024047890 */ /* 0x000fe2000ff1e03f */
[----:B------:R-:W-:Y:S01]  /*2ad50*/  PLOP3.LUT P0, PT, PT, PT, PT, 0x80, 0x0 ;  /* 0x000000000000781c */ /* 0x000fe20003f0f070 */
[----:B------:R-:W-:Y:S01]  /*2ad60*/  UMOV UR6, 0x0 ;  /* 0x0000000000067882 */ /* 0x000fe20000000000 */
[----:B------:R-:W-:Y:S01]  /*2ad70*/  UMOV UR7, 0x14f00000 ;  /* 0x14f0000000077882 */ /* 0x000fe20000000000 */
[----:B------:R-:W-:Y:S01]  /*2ad80*/  R2UR UR10, R14 ;  /* 0x000000000e0a72ca */ /* 0x000fe200000e0000 */
[----:B------:R-:W-:Y:S01]  /*2ad90*/  UIADD3.X UR5, URZ, UR37, URZ, UP0, !UPT ;  /* 0x000000253f057290 */ /* 0x000fe200087fe43f */
[----:B---3--:R-:W-:-:S02]  /*2ada0*/  IMAD R3, R8, 0x8, R11 ;  /* 0x0000000808037824 */ /* 0x008fc400078e020b */
[----:B------:R-:W-:Y:S02]  /*2adb0*/  IMAD R8, R8, 0x9000, R19 ;  /* 0x0000900008087824 */ /* 0x000fe400078e0213 */
[----:B------:R-:W-:Y:S02]  /*2adc0*/  VIADD R3, R3, 0x30 ;  /* 0x0000003003037836 */ /* 0x000fe40000000000 */
[----:B--2---:R-:W-:Y:S02]  /*2add0*/  IMAD R2, R7, 0x60, R2 ;  /* 0x0000006007027824 */ /* 0x004fe400078e0202 */
[----:B0-----:R-:W-:-:S07]  /*2ade0*/  VIADD R10, R8, 0x1e400 ;  /* 0x0001e400080a7836 */ /* 0x001fce0000000000 */
.L_x_1901:
        /* <DEDUP_REMOVED lines=16> */
.L_x_1902:
        /* <DEDUP_REMOVED lines=16> */
.L_x_1903:
        /* <DEDUP_REMOVED lines=15> */
.L_x_2017:
[----:B------:R-:W-:Y:S05]  /*2b0e0*/  BSYNC B2 ;  /* 0x0000000000027941 */ /* 0x000fea0003800000 */
.L_x_1904:
        /* <DEDUP_REMOVED lines=11> */
.L_x_1907:
[----:B------:R-:W-:Y:S05]  /*2b1a0*/  BSYNC B2 ;  /* 0x0000000000027941 */ /* 0x000fea0003800000 */
.L_x_1906:
        /* <DEDUP_REMOVED lines=12> */
.L_x_1908:
        /* <DEDUP_REMOVED lines=15> */
.L_x_1909:
        /* <DEDUP_REMOVED lines=15> */
.L_x_1910:
        /* <DEDUP_REMOVED lines=12> */
.L_x_1895:
[----:B------:R-:W-:Y:S05]  /*2b510*/  BSYNC B1 ;  /* 0x0000000000017941 */ /* 0x000fea0003800000 */
.L_x_1894:
[----:B------:R-:W2:Y:S01]  /*2b520*/  LDL R2, [R1+0x2c] ;  /* 0x00002c0001027983 */ /* 0x000ea20000100800 */
[----:B------:R-:W-:Y:S01]  /*2b530*/  VIADD R0, R0, 0xfffffffe ;  /* 0xfffffffe00007836 */ /* 0x000fe20000000000 */
[----:B--2---:R-:W-:-:S13]  /*2b540*/  ISETP.GT.AND P0, PT, R6, R2, PT ;  /* 0x000000020600720c */ /* 0x004fda0003f04270 */
[----:B------:R-:W-:Y:S05]  /*2b550*/  @P0 BRA `(.L_x_1911) ;  /* 0xffffffe800340947 */ /* 0x000fea000383ffff */
.L_x_1857:
[----:B------:R-:W-:Y:S05]  /*2b560*/  BSYNC B0 ;  /* 0x0000000000007941 */ /* 0x000fea0003800000 */
.L_x_1856:
[----:B---3--:R-:W3:Y:S01]  /*2b570*/  S2R R3, SR_TID.X ;  /* 0x0000000000037919 */ /* 0x008ee20000002100 */
        /* <DEDUP_REMOVED lines=17> */
.L_x_1913:
[----:B------:R-:W-:Y:S05]  /*2b690*/  BSYNC B0 ;  /* 0x0000000000007941 */ /* 0x000fea0003800000 */
.L_x_1912:
[----:B------:R-:W-:Y:S01]  /*2b6a0*/  LOP3.LUT P0, RZ, R18, 0x1, RZ, 0xc0, !PT ;  /* 0x0000000112ff7812 */ /* 0x000fe2000780c0ff */
[----:B------:R-:W-:-:S12]  /*2b6b0*/  BSSY B0, `(.L_x_1914) ;  /* 0x000004a000007945 */ /* 0x000fd80003800000 */
[----:B------:R-:W-:Y:S05]  /*2b6c0*/  @!P0 BRA `(.L_x_1915) ;  /* 0x0000000400208947 */ /* 0x000fea0003800000 */
[----:B---3--:R-:W3:Y:S04]  /*2b6d0*/  LDL R0, [R1+0x10] ;  /* 0x0000100001007983 */ /* 0x008ee80000100800 */
[----:B------:R-:W4:Y:S01]  /*2b6e0*/  LDL R2, [R1+0x14] ;  /* 0x0000140001027983 */ /* 0x000f220000100800 */
[----:B------:R-:W-:Y:S01]  /*2b6f0*/  BSSY B1, `(.L_x_1916) ;  /* 0x0000006000017945 */ /* 0x000fe20003800000 */
[----:B------:R-:W-:Y:S01]  /*2b700*/  ISETP.NE.AND P1, PT, R3, RZ, PT ;  /* 0x000000ff0300720c */ /* 0x000fe20003f25270 */
[----:B---3--:R-:W-:Y:S01]  /*2b710*/  IMAD R0, R0, 0x8, R19 ;  /* 0x0000000800007824 */ /* 0x008fe200078e0213 */
[----:B----4-:R-:W-:-:S04]  /*2b720*/  SHF.L.U32 R2, R2, 0x1f, RZ ;  /* 0x0000001f02027819 */ /* 0x010fc800000006ff */
[----:B------:R-:W3:Y:S02]  /*2b730*/  SYNCS.PHASECHK.TRANS64.TRYWAIT P0, [R0+URZ+0x30860], R2 ;  /* 0x03086002000075a7 */ /* 0x000ee4000800017f */
[----:B---3--:R-:W-:Y:S05]  /*2b740*/  @!P0 BRA `(.L_x_1917) ;  /* 0x0000003800248947 */ /* 0x008fea0003800000 */
.L_x_2018:
[----:B------:R-:W-:Y:S05]  /*2b750*/  BSYNC B1 ;  /* 0x0000000000017941 */ /* 0x000fea0003800000 */
.L_x_1916:
        /* <DEDUP_REMOVED lines=9> */
.L_x_1919:
[----:B------:R-:W-:Y:S05]  /*2b7f0*/  BSYNC B1 ;  /* 0x0000000000017941 */ /* 0x000fea0003800000 */
.L_x_1918:
[----:B------:R-:W4:Y:S04]  /*2b800*/  LDL.LU R4, [R1+0x18] ;  /* 0x0000180001047983 */ /* 0x000f280000300800 */
[----:B------:R-:W4:Y:S04]  /*2b810*/  LDL.LU R3, [R1+0x4] ;  /* 0x0000040001037983 */ /* 0x000f280000300800 */
[----:B---3--:R-:W3:Y:S01]  /*2b820*/  LDL R2, [R1+0x10] ;  /* 0x0000100001027983 */ /* 0x008ee20000100800 */
        /* <DEDUP_REMOVED lines=8> */
[----:B---3--:R-:W-:-:S04]  /*2b8b0*/  IMAD R2, R2, 0x9000, R19 ;  /* 0x0000900002027824 */ /* 0x008fc800078e0213 */
[----:B------:R-:W-:-:S07]  /*2b8c0*/  VIADD R4, R2, 0x400 ;  /* 0x0000040002047836 */ /* 0x000fce0000000000 */
.L_x_1920:
        /* <DEDUP_REMOVED lines=15> */
.L_x_1921:
        /* <DEDUP_REMOVED lines=15> */
.L_x_1922:
        /* <DEDUP_REMOVED lines=9> */
[----:B----4-:R-:W-:Y:S05]  /*2bb40*/  @P0 BRA.U.ANY `(.L_x_1922) ;  /* 0xfffffffd00d80947 */ /* 0x010fea000393ffff */
.L_x_1915:
[----:B------:R-:W-:Y:S05]  /*2bb50*/  BSYNC B0 ;  /* 0x0000000000007941 */ /* 0x000fea0003800000 */
.L_x_1914:
[----:B--2---:R-:W3:Y:S04]  /*2bb60*/  LDL.LU R5, [R1+0x10] ;  /* 0x0000100001057983 */ /* 0x004ee80000300800 */
[----:B------:R-:W2:Y:S01]  /*2bb70*/  LDL.LU R4, [R1+0x14] ;  /* 0x0000140001047983 */ /* 0x000ea20000300800 */
[----:B---3--:R-:W-:-:S05]  /*2bb80*/  VIADD R0, R5, 0x1 ;  /* 0x0000000105007836 */ /* 0x008fca0000000000 */
[----:B------:R-:W-:-:S04]  /*2bb90*/  ISETP.NE.AND P0, PT, R0, 0x2, PT ;  /* 0x000000020000780c */ /* 0x000fc80003f05270 */
[----:B------:R-:W-:Y:S02]  /*2bba0*/  SEL R2, RZ, 0x1, P0 ;  /* 0x00000001ff027807 */ /* 0x000fe40000000000 */
[----:B------:R-:W-:Y:S02]  /*2bbb0*/  SEL R0, R0, RZ, P0 ;  /* 0x000000ff00007207 */ /* 0x000fe40000000000 */
[----:B--2---:R-:W-:-:S03]  /*2bbc0*/  LOP3.LUT R4, R4, R2, RZ, 0x3c, !PT ;  /* 0x0000000204047212 */ /* 0x004fc600078e3cff */
[----:B------:R3:W-:Y:S04]  /*2bbd0*/  STL [R1+0x10], R0 ;  /* 0x0000100001007387 */ /* 0x0007e80000100800 */
[----:B------:R3:W-:Y:S02]  /*2bbe0*/  STL [R1+0x14], R4 ;  /* 0x0000140401007387 */ /* 0x0007e40000100800 */
.L_x_1836:
[----:B------:R-:W-:Y:S05]  /*2bbf0*/  BSYNC B7 ;  /* 0x0000000000077941 */ /* 0x000fea0003800000 */
.L_x_1834:
        /* <DEDUP_REMOVED lines=8> */
[----:B01-3--:R-:W0:Y:S04]  /*2bc80*/  LDS.128 R4, [R19+0x308d0] ;  /* 0x0308d00013047984 */ /* 0x00be280000000c00 */
[----:B0-----:R0:W-:Y:S04]  /*2bc90*/  STL.64 [R1], R4 ;  /* 0x0000000401007387 */ /* 0x0011e80000100a00 */
[----:B------:R0:W-:Y:S01]  /*2bca0*/  STL.64 [R1+0x8], R6 ;  /* 0x0000080601007387 */ /* 0x0001e20000100a00 */
[----:B------:R-:W-:Y:S06]  /*2bcb0*/  BAR.ARV 0x4, 0x180 ;  /* 0x0106000000007b1d */ /* 0x000fec0000002000 */
[----:B------:R-:W-:Y:S05]  /*2bcc0*/  BRA `(.L_x_1924) ;  /* 0x0000001000347947 */ /* 0x000fea0003800000 */
.L_x_1923:
[----:B------:R-:W4:Y:S01]  /*2bcd0*/  S2R R16, SR_TID.X ;  /* 0x0000000000107919 */ /* 0x000f220000002100 */
[----:B------:R-:W-:Y:S01]  /*2bce0*/  UMOV UR4, 0xffffffff ;  /* 0xffffffff00047882 */ /* 0x000fe20000000000 */
[----:B----4-:R-:W-:-:S04]  /*2bcf0*/  LOP3.LUT R16, R16, 0x1f, RZ, 0xc0, !PT ;  /* 0x0000001f10107812 */ /* 0x010fc800078ec0ff */
[----:B------:R-:W-:Y:S01]  /*2bd00*/  ISETP.NE.AND P0, PT, R16, 0x1f, PT ;  /* 0x0000001f1000780c */ /* 0x000fe20003f05270 */
[----:B------:R-:W-:-:S12]  /*2bd10*/  BRA.DIV UR4, `(.L_x_1925) ;  /* 0x0000003204c47947 */ /* 0x000fd8000b800000 */
[----:B------:R-:W0:Y:S01]  /*2bd20*/  LDL.LU R2, [R1] ;  /* 0x0000000001027983 */ /* 0x000e220000300800 */
[----:B------:R-:W-:-:S03]  /*2bd30*/  ULDC UR4, c[0x0][0xc3c] ;  /* 0x00030f0000047ab9 */ /* 0x000fc60000000800 */
[----:B------:R-:W2:Y:S01]  /*2bd40*/  LDL R3, [R1+0xc] ;  /* 0x00000c0001037983 */ /* 0x000ea20000100800 */
[----:B0-----:R-:W-:Y:S02]  /*2bd50*/  IMAD.MOV.U32 R10, RZ, RZ, R2 ;  /* 0x000000ffff0a7224 */ /* 0x001fe400078e0002 */
[----:B--23--:R-:W-:-:S05]  /*2bd60*/  IMAD.IADD R0, R3, 0x1, R16 ;  /* 0x0000000103007824 */ /* 0x00cfca00078e0210 */
        /* <DEDUP_REMOVED lines=36> */
.L_x_2028:
[----:B------:R-:W-:Y:S02]  /*2bfb0*/  ULDC UR4, c[0x0][0xc38] ;  /* 0x00030e0000047ab9 */ /* 0x000fe40000000800 */
[----:B------:R-:W-:-:S04]  /*2bfc0*/  IMAD.U32 R2, RZ, RZ, UR4 ;  /* 0x00000004ff027e24 */ /* 0x000fc8000f8e00ff */
[----:B-1----:R-:W-:-:S04]  /*2bfd0*/  IMAD R9, R9, R2, RZ ;  /* 0x0000000209097224 */ /* 0x002fc800078e02ff */
[----:B------:R-:W-:-:S05]  /*2bfe0*/  IMAD.IADD R0, R0, 0x1, R9 ;  /* 0x0000000100007824 */ /* 0x000fca00078e0209 */
[----:B------:R-:W-:-:S13]  /*2bff0*/  ISETP.GT.AND P6, PT, R0, R5, PT ;  /* 0x000000050000720c */ /* 0x000fda0003fc4270 */
[----:B------:R-:W-:Y:S05]  /*2c000*/  @P6 BRA `(.L_x_1926) ;  /* 0x0000000000ac6947 */ /* 0x000fea0003800000 */
.L_x_1929:
        /* <DEDUP_REMOVED lines=37> */
.L_x_2036:
[----:B------:R-:W-:Y:S02]  /*2c260*/  ULDC UR4, c[0x0][0xc38] ;  /* 0x00030e0000047ab9 */ /* 0x000fe40000000800 */
[----:B------:R-:W-:-:S04]  /*2c270*/  IMAD.U32 R2, RZ, RZ, UR4 ;  /* 0x00000004ff027e24 */ /* 0x000fc8000f8e00ff */
[----:B-1----:R-:W-:-:S04]  /*2c280*/  IMAD R9, R9, R2, RZ ;  /* 0x0000000209097224 */ /* 0x002fc800078e02ff */
[----:B------:R-:W-:-:S05]  /*2c290*/  IMAD.IADD R0, R9, 0x1, R0 ;  /* 0x0000000109007824 */ /* 0x000fca00078e0200 */
[----:B------:R-:W-:-:S13]  /*2c2a0*/  ISETP.GT.AND P6, PT, R0, R5, PT ;  /* 0x000000050000720c */ /* 0x000fda0003fc4270 */
[----:B------:R-:W-:Y:S05]  /*2c2b0*/  @!P6 BRA `(.L_x_1929) ;  /* 0xfffffffc0054e947 */ /* 0x000fea000383ffff */
.L_x_1926:
        /* <DEDUP_REMOVED lines=8> */
[----:B-1----:R1:W3:Y:S04]  /*2c340*/  SHFL.IDX PT, R4, R4, R3, 0x1f ;  /* 0x00001f0304047589 */ /* 0x0022e800000e0000 */
[----:B------:R1:W4:Y:S01]  /*2c350*/  SHFL.IDX PT, R6, R6, R3, 0x1f ;  /* 0x00001f0306067589 */ /* 0x00032200000e0000 */
[----:B--2---:R-:W-:-:S05]  /*2c360*/  IMAD.IADD R10, R3, 0x1, R10 ;  /* 0x00000001030a7824 */ /* 0x004fca00078e020a */
[----:B---34-:R1:W-:Y:S02]  /*2c370*/  STL [R1+0xc], R10 ;  /* 0x00000c0a01007387 */ /* 0x0183e40000100800 */
.L_x_2041:
[----:B------:R-:W-:-:S13]  /*2c380*/  ISETP.NE.AND P0, PT, R0, RZ, PT ;  /* 0x000000ff0000720c */ /* 0x000fda0003f05270 */
[----:B------:R-:W-:Y:S05]  /*2c390*/  @!P0 BRA `(.L_x_1931) ;  /* 0x0000000000148947 */ /* 0x000fea0003800000 */
[----:B------:R-:W-:Y:S01]  /*2c3a0*/  UMOV UR4, 0xffffffff ;  /* 0xffffffff00047882 */ /* 0x000fe20000000000 */
[----:B-1----:R-:W-:Y:S02]  /*2c3b0*/  VIADD R3, R3, 0xffffffff ;  /* 0xffffffff03037836 */ /* 0x002fe40000000000 */
[----:B------:R-:W-:Y:S05]  /*2c3c0*/  BRA.DIV UR4, `(.L_x_1932) ;  /* 0x0000003604b87947 */ /* 0x000fea000b800000 */
[----:B------:R1:W2:Y:S02]  /*2c3d0*/  SHFL.IDX PT, R3, R7, R3, 0x1f ;  /* 0x00001f0307037589 */ /* 0x0002a400000e0000 */
.L_x_2044:
[----:B--2---:R-:W-:-:S07]  /*2c3e0*/  IMAD.MOV.U32 R8, RZ, RZ, R3 ;  /* 0x000000ffff087224 */ /* 0x004fce00078e0003 */
.L_x_1931:
[----:B------:R-:W-:Y:S01]  /*2c3f0*/  ISETP.NE.AND P0, PT, R6, 0x1, PT ;  /* 0x000000010600780c */ /* 0x000fe20003f05270 */
[----:B------:R-:W-:-:S05]  /*2c400*/  IMAD R0, R8, R2, R9 ;  /* 0x0000000208007224 */ /* 0x000fca00078e0209 */
[----:B------:R2:W-:Y:S02]  /*2c410*/  STL [R1], R0 ;  /* 0x0000000001007387 */ /* 0x0005e40000100800 */
[----:B--2---:R-:W-:-:S05]  /*2c420*/  IMAD.IADD R0, R5, 0x1, -R0 ;  /* 0x0000000105007824 */ /* 0x004fca00078e0a00 */
[----:B------:R-:W-:Y:S05]  /*2c430*/  @!P0 BRA `(.L_x_1933) ;  /* 0x0000000000e48947 */ /* 0x000fea0003800000 */
[----:B------:R-:W-:-:S04]  /*2c440*/  IABS R5, R4 ;  /* 0x0000000400057213 */ /* 0x000fc80000000000 */
[----:B------:R-:W2:Y:S08]  /*2c450*/  I2F.RP R2, R5 ;  /* 0x0000000500027306 */ /* 0x000eb00000209400 */
[----:B--2---:R-:W2:Y:S02]  /*2c460*/  MUFU.RCP R2, R2 ;  /* 0x0000000200027308 */ /* 0x004ea40000001000 */
[----:B--2---:R-:W-:-:S06]  /*2c470*/  VIADD R2, R2, 0xffffffe ;  /* 0x0ffffffe02027836 */ /* 0x004fcc0000000000 */
[----:B-1----:R-:W1:Y:S02]  /*2c480*/  F2I.FTZ.U32.TRUNC.NTZ R3, R2 ;  /* 0x0000000200037305 */ /* 0x002e64000021f000 */
[----:B-1----:R-:W-:-:S04]  /*2c490*/  IMAD.MOV R2, RZ, RZ, -R3 ;  /* 0x000000ffff027224 */ /* 0x002fc800078e0a03 */
        /* <DEDUP_REMOVED lines=14> */
[----:B------:R-:W1:Y:S07]  /*2c580*/  I2F.RP R2, R5 ;  /* 0x0000000500027306 */ /* 0x000e6e0000209400 */
[----:B------:R-:W-:Y:S01]  /*2c590*/  @P0 VIADD R8, R8, 0x1 ;  /* 0x0000000108080836 */ /* 0x000fe20000000000 */
[----:B-1----:R-:W1:Y:S02]  /*2c5a0*/  MUFU.RCP R2, R2 ;  /* 0x0000000200027308 */ /* 0x002e640000001000 */
[----:B-1----:R-:W-:-:S06]  /*2c5b0*/  VIADD R2, R2, 0xffffffe ;  /* 0x0ffffffe02027836 */ /* 0x002fcc0000000000 */
[----:B------:R-:W1:Y:S02]  /*2c5c0*/  F2I.FTZ.U32.TRUNC.NTZ R3, R2 ;  /* 0x0000000200037305 */ /* 0x000e64000021f000 */
[----:B-1----:R-:W-:-:S04]  /*2c5d0*/  IMAD.MOV R2, RZ, RZ, -R3 ;  /* 0x000000ffff027224 */ /* 0x002fc800078e0a03 */
[----:B0-----:R-:W-:Y:S02]  /*2c5e0*/  IMAD R7, R2, R5, RZ ;  /* 0x0000000502077224 */ /* 0x001fe400078e02ff */
        /* <DEDUP_REMOVED lines=30> */
.L_x_1933:
[----:B-1----:R-:W2:Y:S01]  /*2c7d0*/  LDL R3, [R1+0xc] ;  /* 0x00000c0001037983 */ /* 0x002ea20000100800 */
[----:B0-----:R-:W2:Y:S02]  /*2c7e0*/  LDC.64 R6, c[0x0][0xc90] ;  /* 0x00032400ff067b82 */ /* 0x001ea40000000a00 */
        /* <DEDUP_REMOVED lines=31> */
[----:B------:R-:W-:-:S04]  /*2c9e0*/  VIADDMNMX R8, R8, R2, R3, PT ;  /* 0x0000000208087246 */ /* 0x000fc80003800103 */
[----:B------:R-:W-:-:S04]  /*2c9f0*/  IABS R9, R8 ;  /* 0x0000000800097213 */ /* 0x000fc80000000000 */
[----:B------:R-:W0:Y:S08]  /*2ca00*/  I2F.RP R2, R9 ;  /* 0x0000000900027306 */ /* 0x000e300000209400 */
[----:B0-----:R-:W0:Y:S02]  /*2ca10*/  MUFU.RCP R2, R2 ;  /* 0x0000000200027308 */ /* 0x001e240000001000 */
[----:B0-----:R-:W-:-:S06]  /*2ca20*/  VIADD R2, R2, 0xffffffe ;  /* 0x0ffffffe02027836 */ /* 0x001fcc0000000000 */
[----:B------:R0:W1:Y:S02]  /*2ca30*/  F2I.FTZ.U32.TRUNC.NTZ R3, R2 ;  /* 0x0000000200037305 */ /* 0x000064000021f000 */
[----:B0-----:R-:W-:Y:S02]  /*2ca40*/  IMAD.MOV.U32 R2, RZ, RZ, RZ ;  /* 0x000000ffff027224 */ /* 0x001fe400078e00ff */
[----:B-1----:R-:W-:-:S04]  /*2ca50*/  IMAD.MOV R0, RZ, RZ, -R3 ;  /* 0x000000ffff007224 */ /* 0x002fc800078e0a03 */
[----:B------:R-:W-:-:S04]  /*2ca60*/  IMAD R0, R0, R9, RZ ;  /* 0x0000000900007224 */ /* 0x000fc800078e02ff */
        /* <DEDUP_REMOVED lines=11> */
[----:B------:R-:W-:Y:S02]  /*2cb20*/  LOP3.LUT R0, R6, R8, RZ, 0x3c, !PT ;  /* 0x0000000806007212 */ /* 0x000fe400078e3cff */
[----:B------:R-:W-:Y:S02]  /*2cb30*/  IADD3 R6, R7, 0x1000000, R6 ;  /* 0x0100000007067810 */ /* 0x000fe40007ffe006 */
[----:B------:R-:W-:-:S07]  /*2cb40*/  ISETP.GE.AND P2, PT, R0, RZ, PT ;  /* 0x000000ff0000720c */ /* 0x000fce0003f46270 */
[----:B------:R-:W-:-:S04]  /*2cb50*/  @P0 VIADD R2, R2, 0x1 ;  /* 0x0000000102020836 */ /* 0x000fc80000000000 */
[----:B------:R-:W-:-:S04]  /*2cb60*/  IMAD.MOV.U32 R0, RZ, RZ, R2 ;  /* 0x000000ffff007224 */ /* 0x000fc800078e0002 */
[----:B------:R-:W-:Y:S01]  /*2cb70*/  @!P2 IMAD.MOV R0, RZ, RZ, -R0 ;  /* 0x000000ffff00a224 */ /* 0x000fe200078e0a00 */
[----:B------:R-:W-:Y:S01]  /*2cb80*/  @!P1 LOP3.LUT R0, RZ, R8, RZ, 0x33, !PT ;  /* 0x00000008ff009212 */ /* 0x000fe200078e33ff */
[----:B------:R-:W-:-:S04]  /*2cb90*/  IMAD.MOV R8, RZ, RZ, -R8 ;  /* 0x000000ffff087224 */ /* 0x000fc800078e0a08 */
[----:B------:R-:W-:-:S05]  /*2cba0*/  IMAD R2, R0, R8, R6 ;  /* 0x0000000800027224 */ /* 0x000fca00078e0206 */
[----:B------:R1:W-:Y:S02]  /*2cbb0*/  STL [R1+0x8], R2 ;  /* 0x0000080201007387 */ /* 0x0003e40000100800 */
.L_x_1934:
[----:B------:R-:W-:-:S05]  /*2cbc0*/  LOP3.LUT R0, RZ, R0, RZ, 0x33, !PT ;  /* 0x00000000ff007212 */ /* 0x000fca00078e33ff */
[----:B------:R-:W-:-:S05]  /*2cbd0*/  IMAD.IADD R0, R4, 0x1, R0 ;  /* 0x0000000104007824 */ /* 0x000fca00078e0200 */
[----:B------:R2:W-:Y:S01]  /*2cbe0*/  STL [R1+0x4], R0 ;  /* 0x0000040001007387 */ /* 0x0005e20000100800 */
[----:B------:R-:W-:Y:S05]  /*2cbf0*/  BRA `(.L_x_1935) ;  /* 0x0000000000287947 */ /* 0x000fea0003800000 */
.L_x_1927:
        /* <DEDUP_REMOVED lines=10> */
.L_x_1935:
[----:B01-3--:R-:W3:Y:S04]  /*2cca0*/  LDL R2, [R1+0xc] ;  /* 0x00000c0001027983 */ /* 0x00bee80000100800 */
[----:B------:R-:W4:Y:S04]  /*2ccb0*/  LDL R3, [R1+0x8] ;  /* 0x0000080001037983 */ /* 0x000f280000100800 */
[----:B------:R-:W5:Y:S04]  /*2ccc0*/  LDL R5, [R1+0x4] ;  /* 0x0000040001057983 */ /* 0x000f680000100800 */
[----:B------:R-:W5:Y:S01]  /*2ccd0*/  LDL R4, [R1] ;  /* 0x0000000001047983 */ /* 0x000f620000100800 */
[----:B--2---:R-:W0:Y:S01]  /*2cce0*/  S2R R0, SR_TID.X ;  /* 0x0000000000007919 */ /* 0x004e220000002100 */
[----:B------:R-:W-:Y:S05]  /*2ccf0*/  WARPSYNC.ALL ;  /* 0x0000000000007948 */ /* 0x000fea0003800000 */
[----:B0-----:R-:W-:Y:S01]  /*2cd00*/  LOP3.LUT R0, R0, 0x1f, RZ, 0xc0, !PT ;  /* 0x0000001f00007812 */ /* 0x001fe200078ec0ff */
[----:B------:R-:W-:Y:S03]  /*2cd10*/  BAR.SYNC.DEFER_BLOCKING 0x4, 0x180 ;  /* 0x0106000000007b1d */ /* 0x000fe60000010000 */
[----:B------:R-:W-:-:S13]  /*2cd20*/  ISETP.NE.AND P0, PT, R0, RZ, PT ;  /* 0x000000ff0000720c */ /* 0x000fda0003f05270 */
[----:B------:R-:W0:Y:S01]  /*2cd30*/  @!P0 S2R R0, SR_CgaCtaId ;  /* 0x0000000000008919 */ /* 0x000e220000008800 */
[----:B---3--:R-:W-:Y:S01]  /*2cd40*/  IMAD.MOV.U32 R7, RZ, RZ, R2 ;  /* 0x000000ffff077224 */ /* 0x008fe200078e0002 */
[----:B------:R-:W-:Y:S01]  /*2cd50*/  @!P0 MOV R2, 0x400 ;  /* 0x0000040000028802 */ /* 0x000fe20000000f00 */
[----:B----4-:R-:W-:-:S03]  /*2cd60*/  IMAD.MOV.U32 R6, RZ, RZ, R3 ;  /* 0x000000ffff067224 */ /* 0x010fc600078e0003 */
[----:B0-----:R-:W-:-:S05]  /*2cd70*/  @!P0 LEA R19, R0, R2, 0x18 ;  /* 0x0000000200138211 */ /* 0x001fca00078ec0ff */
[----:B-----5:R1:W-:Y:S01]  /*2cd80*/  @!P0 STS.128 [R19+0x308d0], R4 ;  /* 0x0308d00413008388 */ /* 0x0203e20000000c00 */
[----:B------:R-:W-:Y:S06]  /*2cd90*/  BAR.ARV 0x5, 0x180 ;  /* 0x0146000000007b1d */ /* 0x000fec0000002000 */
.L_x_1924:
[----:B--2---:R-:W2:Y:S01]  /*2cda0*/  LDL R0, [R1+0xc] ;  /* 0x00000c0001007983 */ /* 0x004ea20000100800 */
[----:B------:R-:W-:Y:S02]  /*2cdb0*/  ULDC UR4, c[0x0][0xc3c] ;  /* 0x00030f0000047ab9 */ /* 0x000fe40000000800 */
[----:B--2---:R-:W-:-:S13]  /*2cdc0*/  ISETP.GE.AND P0, PT, R0, UR4, PT ;  /* 0x0000000400007c0c */ /* 0x004fda000bf06270 */
[----:B------:R-:W-:Y:S05]  /*2cdd0*/  @!P0 BRA `(.L_x_1936) ;  /* 0xffffff7c00ec8947 */ /* 0x000fea000383ffff */
[----:B------:R-:W-:Y:S05]  /*2cde0*/  BSYNC B8 ;  /* 0x0000000000087941 */ /* 0x000fea0003800000 */
.L_x_1770:
[----:B----4-:R-:W2:Y:S01]  /*2cdf0*/  LDL.LU R0, [R1+0x58] ;  /* 0x0000580001007983 */ /* 0x010ea20000300800 */
        /* <DEDUP_REMOVED lines=11> */
.L_x_2045:
[----:B------:R-:W-:Y:S05]  /*2ceb0*/  BSYNC B0 ;  /* 0x0000000000007941 */ /* 0x000fea0003800000 */
.L_x_1937:
[----:B------:R-:W-:-:S03]  /*2cec0*/  UMOV UR4, 0xffffffff ;  /* 0xffffffff00047882 */ /* 0x000fc60000000000 */
[----:B------:R-:W-:Y:S05]  /*2ced0*/  BRA.DIV UR4, `(.L_x_1939) ;  /* 0x0000002e04347947 */ /* 0x000fea000b800000 */
[----:B------:R-:W1:Y:S02]  /*2cee0*/  S2R R2, SR_TID.X ;  /* 0x0000000000027919 */ /* 0x000e640000002100 */
[----:B-1----:R-:W-:-:S04]  /*2cef0*/  SHF.R.U32.HI R2, RZ, 0x5, R2 ;  /* 0x00000005ff027819 */ /* 0x002fc80000011602 */
[----:B------:R-:W-:-:S05]  /*2cf00*/  LOP3.LUT R2, R2, 0x3, RZ, 0xc0, !PT ;  /* 0x0000000302027812 */ /* 0x000fca00078ec0ff */
[----:B------:R1:W2:Y:S02]  /*2cf10*/  SHFL.IDX PT, R14, R2, RZ, 0x1f ;  /* 0x00001fff020e7589 */ /* 0x0002a400000e0000 */
.L_x_2048:
[----:B--2---:R-:W-:-:S13]  /*2cf20*/  ISETP.NE.AND P0, PT, R14, RZ, PT ;  /* 0x000000ff0e00720c */ /* 0x004fda0003f05270 */
[----:B------:R-:W-:Y:S05]  /*2cf30*/  @P0 BRA `(.L_x_1467) ;  /* 0x0000000000940947 */ /* 0x000fea0003800000 */
[----:B------:R-:W-:-:S03]  /*2cf40*/  UMOV UR4, 0xffffffff ;  /* 0xffffffff00047882 */ /* 0x000fc60000000000 */
[----:B------:R-:W-:Y:S05]  /*2cf50*/  BRA.DIV UR4, `(.L_x_1940) ;  /* 0x0000002e04487947 */ /* 0x000fea000b800000 */
[----:B------:R-:W-:-:S13]  /*2cf60*/  ELECT P6, URZ, PT ;  /* 0x00000000003f782f */ /* 0x000fda00038c0000 */
.L_x_2051:
[----:B------:R-:W-:Y:S05]  /*2cf70*/  @!P6 BRA `(.L_x_1467) ;  /* 0x000000000084e947 */ /* 0x000fea0003800000 */
[----:B-1----:R-:W2:Y:S02]  /*2cf80*/  LDL.LU R2, [R1+0x64] ;  /* 0x0000640001027983 */ /* 0x002ea40000300800 */
[----:B--2---:R-:W-:-:S04]  /*2cf90*/  LOP3.LUT R2, R2, 0x2, RZ, 0xfc, !PT ;  /* 0x0000000202027812 */ /* 0x004fc800078efcff */
[----:B------:R-:W-:-:S13]  /*2cfa0*/  ISETP.NE.AND P2, PT, R2, 0x3, PT ;  /* 0x000000030200780c */ /* 0x000fda0003f45270 */
[----:B------:R-:W-:Y:S05]  /*2cfb0*/  @!P2 BRA `(.L_x_1941) ;  /* 0x000000000004a947 */ /* 0x000fea0003800000 */
[----:B------:R-:W-:Y:S01]  /*2cfc0*/  BPT.TRAP 0x1 ;  /* 0x000000040000795c */ /* 0x000fe20000300000 */
.L_x_1941:
[----:B0-----:R-:W2:Y:S04]  /*2cfd0*/  LDL R3, [R1+0x10] ;  /* 0x0000100001037983 */ /* 0x001ea80000100800 */
[----:B------:R-:W4:Y:S01]  /*2cfe0*/  LDL.LU R7, [R1+0x14] ;  /* 0x0000140001077983 */ /* 0x000f220000300800 */
[----:B------:R-:W-:-:S04]  /*2cff0*/  VIADD R2, R0, 0x30840 ;  /* 0x0003084000027836 */ /* 0x000fc80000000000 */
[C---:B--2---:R-:W-:Y:S02]  /*2d000*/  IMAD R6, R3.reuse, 0x8, R2 ;  /* 0x0000000803067824 */ /* 0x044fe400078e0202 */
[----:B------:R-:W-:Y:S01]  /*2d010*/  VIADD R3, R3, 0x1 ;  /* 0x0000000103037836 */ /* 0x000fe20000000000 */
[----:B----4-:R-:W-:-:S04]  /*2d020*/  SHF.L.U32 R5, R7, 0x1f, RZ ;  /* 0x0000001f07057819 */ /* 0x010fc800000006ff */
        /* <DEDUP_REMOVED lines=8> */
.L_x_2052:
[----:B------:R-:W1:Y:S02]  /*2d0b0*/  SYNCS.PHASECHK.TRANS64.TRYWAIT P0, [R7+URZ], R2 ;  /* 0x00000002070075a7 */ /* 0x000e64000800017f */
[----:B-1----:R-:W-:Y:S05]  /*2d0c0*/  @!P0 BRA `(.L_x_1943) ;  /* 0x0000002c00208947 */ /* 0x002fea0003800000 */
.L_x_2053:
[----:B------:R-:W-:Y:S05]  /*2d0d0*/  @!P2 BRA `(.L_x_1944) ;  /* 0x000000000004a947 */ /* 0x000fea0003800000 */
[----:B------:R-:W-:Y:S01]  /*2d0e0*/  BPT.TRAP 0x1 ;  /* 0x000000040000795c */ /* 0x000fe20000300000 */
.L_x_1944:
[----:B------:R-:W2:Y:S01]  /*2d0f0*/  LDL.LU R4, [R1+0x10] ;  /* 0x0000100001047983 */ /* 0x000ea20000300800 */
[----:B------:R-:W-:-:S04]  /*2d100*/  VIADD R0, R0, 0x30860 ;  /* 0x0003086000007836 */ /* 0x000fc80000000000 */
[----:B--2---:R-:W-:-:S04]  /*2d110*/  IMAD R4, R4, 0x8, R0 ;  /* 0x0000000804047824 */ /* 0x004fc800078e0200 */
[----:B------:R-:W2:Y:S02]  /*2d120*/  SYNCS.PHASECHK.TRANS64.TRYWAIT P0, [R4+URZ], R5 ;  /* 0x00000005040075a7 */ /* 0x000ea4000800017f */
[----:B--2---:R-:W-:Y:S05]  /*2d130*/  @!P0 BRA `(.L_x_1945) ;  /* 0x0000002c00188947 */ /* 0x004fea0003800000 */
.L_x_2054:
[----:B------:R-:W-:-:S07]  /*2d140*/  IMAD R3, R3, 0x8, R0 ;  /* 0x0000000803037824 */ /* 0x000fce00078e0200 */
.L_x_1946:
[----:B----4-:R4:W0:Y:S02]  /*2d150*/  SYNCS.PHASECHK.TRANS64.TRYWAIT P0, [R3+URZ], R2 ;  /* 0x00000002030075a7 */ /* 0x010824000800017f */
[----:B0-----:R-:W-:Y:S05]  /*2d160*/  @!P0 NANOSLEEP.SYNCS 0x989680 ;  /* 0x009896800000895d */ /* 0x001fea0003900000 */
[----:B------:R-:W0:Y:S02]  /*2d170*/  @!P0 SYNCS.PHASECHK.TRANS64 P0, [R3+URZ], R2 ;  /* 0x00000002030085a7 */ /* 0x000e24000800007f */
[----:B0-----:R-:W-:Y:S05]  /*2d180*/  @!P0 BRA `(.L_x_1946) ;  /* 0xfffffffc00f08947 */ /* 0x001fea000383ffff */
.L_x_1467:
[----:B------:R-:W-:Y:S05]  /*2d190*/  BSYNC B9 ;  /* 0x0000000000097941 */ /* 0x000fea0003800000 */
.L_x_1464:
[----:B------:R-:W-:Y:S05]  /*2d1a0*/  EXIT ;  /* 0x000000000000794d */ /* 0x000fea0003800000 */
.L_x_1495:
[----:B0-----:R0:W1:Y:S02]  /*2d1b0*/  SYNCS.PHASECHK.TRANS64.TRYWAIT P5, [R86+URZ+0x30890], R87 ;  /* 0x03089057560075a7 */ /* 0x00106400080a017f */
[----:B-1----:R-:W-:Y:S05]  /*2d1c0*/  @!P5 NANOSLEEP.SYNCS 0x989680 ;  /* 0x009896800000d95d */ /* 0x002fea0003900000 */
[----:B------:R-:W1:Y:S02]  /*2d1d0*/  @!P5 SYNCS.PHASECHK.TRANS64 P5, [R86+URZ+0x30890], R87 ;  /* 0x030890575600d5a7 */ /* 0x000e6400080a007f */
[----:B-1----:R-:W-:Y:S05]  /*2d1e0*/  @!P5 BRA `(.L_x_1495) ;  /* 0xfffffffc00f0d947 */ /* 0x002fea000383ffff */
[----:B------:R-:W-:Y:S05]  /*2d1f0*/  BRA `(.L_x_1947) ;  /* 0xfffffd6800a07947 */ /* 0x000fea000383ffff */
.L_x_1549:
[----:B-1----:R1:W3:Y:S02]  /*2d200*/  SYNCS.PHASECHK.TRANS64.TRYWAIT P5, [R86+URZ+0x30890], R87 ;  /* 0x03089057560075a7 */ /* 0x0022e400080a017f */
[----:B---3--:R-:W-:Y:S05]  /*2d210*/  @!P5 NANOSLEEP.SYNCS 0x989680 ;  /* 0x009896800000d95d */ /* 0x008fea0003900000 */
[----:B------:R-:W3:Y:S02]  /*2d220*/  @!P5 SYNCS.PHASECHK.TRANS64 P5, [R86+URZ+0x30890], R87 ;  /* 0x030890575600d5a7 */ /* 0x000ee400080a007f */
[----:B---3--:R-:W-:Y:S05]  /*2d230*/  @!P5 BRA `(.L_x_1549) ;  /* 0xfffffffc00f0d947 */ /* 0x008fea000383ffff */
[----:B------:R-:W-:Y:S05]  /*2d240*/  BRA `(.L_x_1948) ;  /* 0xfffffda000007947 */ /* 0x000fea000383ffff */
.L_x_1574:
[----:B0-----:R0:W1:Y:S02]  /*2d250*/  SYNCS.PHASECHK.TRANS64.TRYWAIT P3, [R86+URZ+0x30890], R87 ;  /* 0x03089057560075a7 */ /* 0x001064000806017f */
[----:B-1----:R-:W-:Y:S05]  /*2d260*/  @!P3 NANOSLEEP.SYNCS 0x989680 ;  /* 0x009896800000b95d */ /* 0x002fea0003900000 */
[----:B------:R-:W1:Y:S02]  /*2d270*/  @!P3 SYNCS.PHASECHK.TRANS64 P3, [R86+URZ+0x30890], R87 ;  /* 0x030890575600b5a7 */ /* 0x000e64000806007f */
[----:B-1----:R-:W-:Y:S05]  /*2d280*/  @!P3 BRA `(.L_x_1574) ;  /* 0xfffffffc00f0b947 */ /* 0x002fea000383ffff */
[----:B------:R-:W-:Y:S05]  /*2d290*/  BRA `(.L_x_1949) ;  /* 0xfffffdd0008c7947 */ /* 0x000fea000383ffff */
.L_x_1580:
[----:B-1----:R1:W2:Y:S02]  /*2d2a0*/  SYNCS.PHASECHK.TRANS64.TRYWAIT P2, [R86+URZ+0x308b0], R87 ;  /* 0x0308b057560075a7 */ /* 0x0022a4000804017f */
[----:B--2---:R-:W-:Y:S05]  /*2d2b0*/  @!P2 NANOSLEEP.SYNCS 0x989680 ;  /* 0x009896800000a95d */ /* 0x004fea0003900000 */
[----:B------:R-:W2:Y:S02]  /*2d2c0*/  @!P2 SYNCS.PHASECHK.TRANS64 P2, [R86+URZ+0x308b0], R87 ;  /* 0x0308b0575600a5a7 */ /* 0x000ea4000804007f */
[----:B--2---:R-:W-:Y:S05]  /*2d2d0*/  @!P2 BRA `(.L_x_1580) ;  /* 0xfffffffc00f0a947 */ /* 0x004fea000383ffff */
[----:B------:R-:W-:Y:S05]  /*2d2e0*/  BRA `(.L_x_1950) ;  /* 0xfffffdd400847947 */ /* 0x000fea000383ffff */
.L_x_1608:
        /* <DEDUP_REMOVED lines=8> */
.L_x_1952:
[----:B------:R-:W-:Y:S05]  /*2d370*/  BSYNC B1 ;  /* 0x0000000000017941 */ /* 0x000fea0003800000 */
.L_x_1951:
        /* <DEDUP_REMOVED lines=8> */
.L_x_1953:
[----:B------:R-:W-:Y:S02]  /*2d400*/  IMAD.MOV.U32 R13, RZ, RZ, R5 ;  /* 0x000000ffff0d7224 */ /* 0x000fe400078e0005 */
[----:B------:R-:W-:-:S07]  /*2d410*/  IMAD.MOV.U32 R6, RZ, RZ, R14 ;  /* 0x000000ffff067224 */ /* 0x000fce00078e000e */
[----:B------:R-:W-:Y:S05]  /*2d420*/  WARPSYNC.COLLECTIVE R15, `(.L_x_1954) ;  /* 0x000000000f087348 */ /* 0x000fea0003c00000 */
[----:B------:R0:W1:Y:S02]  /*2d430*/  SHFL.IDX P6, R14, R13, R12, R11 ;  /* 0x0000000c0d0e7389 */ /* 0x00006400000c000b */
[----:B01----:R-:W-:Y:S01]  /*2d440*/  ENDCOLLECTIVE ;  /* 0x000000000000791b */ /* 0x003fe20003800000 */
.L_x_1954:
[----:B------:R-:W-:Y:S02]  /*2d450*/  IMAD.MOV.U32 R13, RZ, RZ, R0 ;  /* 0x000000ffff0d7224 */ /* 0x000fe400078e0000 */
[----:B------:R-:W-:-:S07]  /*2d460*/  IMAD.MOV.U32 R9, RZ, RZ, R14 ;  /* 0x000000ffff097224 */ /* 0x000fce00078e000e */
[----:B------:R-:W-:Y:S05]  /*2d470*/  WARPSYNC.COLLECTIVE R15, `(.L_x_1955) ;  /* 0x000000000f087348 */ /* 0x000fea0003c00000 */
[----:B------:R0:W1:Y:S02]  /*2d480*/  SHFL.IDX P6, R14, R13, R12, R11 ;  /* 0x0000000c0d0e7389 */ /* 0x00006400000c000b */
[----:B01----:R-:W-:Y:S01]  /*2d490*/  ENDCOLLECTIVE ;  /* 0x000000000000791b */ /* 0x003fe20003800000 */
.L_x_1955:
[----:B------:R-:W-:Y:S05]  /*2d4a0*/  BRA `(.L_x_1956) ;  /* 0xfffffde800dc7947 */ /* 0x000fea000383ffff */
.L_x_1611:
[----:B------:R-:W-:Y:S01]  /*2d4b0*/  BSSY B1, `(.L_x_1957) ;  /* 0x0000008000017945 */ /* 0x000fe20003800000 */
[----:B------:R-:W-:Y:S02]  /*2d4c0*/  IMAD.MOV.U32 R13, RZ, RZ, R4 ;  /* 0x000000ffff0d7224 */ /* 0x000fe400078e0004 */
[----:B------:R-:W-:Y:S02]  /*2d4d0*/  IMAD.MOV.U32 R12, RZ, RZ, 0x1 ;  /* 0x00000001ff0c7424 */ /* 0x000fe400078e00ff */
[----:B------:R-:W-:Y:S02]  /*2d4e0*/  IMAD.MOV.U32 R11, RZ, RZ, 0x1c1f ;  /* 0x00001c1fff0b7424 */ /* 0x000fe400078e00ff */
[----:B------:R-:W-:-:S07]  /*2d4f0*/  IMAD.MOV.U32 R15, RZ, RZ, -0x1 ;  /* 0xffffffffff0f7424 */ /* 0x000fce00078e00ff */
[----:B0---4-:R-:W-:Y:S05]  /*2d500*/  WARPSYNC.COLLECTIVE R15, `(.L_x_1958) ;  /* 0x000000000f087348 */ /* 0x011fea0003c00000 */
[----:B----4-:R1:W2:Y:S02]  /*2d510*/  SHFL.IDX P6, R14, R13, R12, R11 ;  /* 0x0000000c0d0e7389 */ /* 0x0102a400000c000b */
[----:B012---:R-:W-:Y:S01]  /*2d520*/  ENDCOLLECTIVE ;  /* 0x000000000000791b */ /* 0x007fe20003800000 */
.L_x_1958:
[----:B------:R-:W-:Y:S05]  /*2d530*/  BSYNC B1 ;  /* 0x0000000000017941 */ /* 0x000fea0003800000 */
.L_x_1957:
[----:B------:R-:W-:Y:S02]  /*2d540*/  IMAD.MOV.U32 R13, RZ, RZ, R3 ;  /* 0x000000ffff0d7224 */ /* 0x000fe400078e0003 */
[----:B------:R-:W-:Y:S02]  /*2d550*/  IMAD.MOV.U32 R12, RZ, RZ, 0x1 ;  /* 0x00000001ff0c7424 */ /* 0x000fe400078e00ff */
[----:B------:R-:W-:Y:S02]  /*2d560*/  IMAD.MOV.U32 R11, RZ, RZ, 0x1c1f ;  /* 0x00001c1fff0b7424 */ /* 0x000fe400078e00ff */
[----:B------:R-:W-:Y:S02]  /*2d570*/  IMAD.MOV.U32 R15, RZ, RZ, -0x1 ;  /* 0xffffffffff0f7424 */ /* 0x000fe400078e00ff */
[----:B------:R-:W-:-:S07]  /*2d580*/  IMAD.MOV.U32 R7, RZ, RZ, R14 ;  /* 0x000000ffff077224 */ /* 0x000fce00078e000e */
[----:B------:R-:W-:Y:S05]  /*2d590*/  WARPSYNC.COLLECTIVE R15, `(.L_x_1959) ;  /* 0x000000000f087348 */ /* 0x000fea0003c00000 */
[----:B------:R0:W1:Y:S02]  /*2d5a0*/  SHFL.IDX P6, R14, R13, R12, R11 ;  /* 0x0000000c0d0e7389 */ /* 0x00006400000c000b */
[----:B01----:R-:W-:Y:S01]  /*2d5b0*/  ENDCOLLECTIVE ;  /* 0x000000000000791b */ /* 0x003fe20003800000 */
.L_x_1959:
[----:B------:R-:W-:Y:S02]  /*2d5c0*/  IMAD.MOV.U32 R13, RZ, RZ, R5 ;  /* 0x000000ffff0d7224 */ /* 0x000fe400078e0005 */
[----:B------:R-:W-:-:S07]  /*2d5d0*/  IMAD.MOV.U32 R6, RZ, RZ, R14 ;  /* 0x000000ffff067224 */ /* 0x000fce00078e000e */
[----:B------:R-:W-:Y:S05]  /*2d5e0*/  WARPSYNC.COLLECTIVE R15, `(.L_x_1960) ;  /* 0x000000000f087348 */ /* 0x000fea0003c00000 */
[----:B------:R0:W1:Y:S02]  /*2d5f0*/  SHFL.IDX P6, R14, R13, R12, R11 ;  /* 0x0000000c0d0e7389 */ /* 0x00006400000c000b */
[----:B01----:R-:W-:Y:S01]  /*2d600*/  ENDCOLLECTIVE ;  /* 0x000000000000791b */ /* 0x003fe20003800000 */
.L_x_1960:
[----:B------:R-:W-:Y:S02]  /*2d610*/  IMAD.MOV.U32 R13, RZ, RZ, R0 ;  /* 0x000000ffff0d7224 */ /* 0x000fe400078e0000 */
[----:B------:R-:W-:-:S07]  /*2d620*/  IMAD.MOV.U32 R5, RZ, RZ, R14 ;  /* 0x000000ffff057224 */ /* 0x000fce00078e000e */
[----:B------:R-:W-:Y:S05]  /*2d630*/  WARPSYNC.COLLECTIVE R15, `(.L_x_1961) ;  /* 0x000000000f087348 */ /* 0x000fea0003c00000 */
[----:B------:R0:W1:Y:S02]  /*2d640*/  SHFL.IDX P6, R14, R13, R12, R11 ;  /* 0x0000000c0d0e7389 */ /* 0x00006400000c000b */
[----:B01----:R-:W-:Y:S01]  /*2d650*/  ENDCOLLECTIVE ;  /* 0x000000000000791b */ /* 0x003fe20003800000 */
.L_x_1961:
[----:B------:R-:W-:Y:S01]  /*2d660*/  IMAD.MOV.U32 R0, RZ, RZ, R14 ;  /* 0x000000ffff007224 */ /* 0x000fe200078e000e */
[----:B------:R-:W-:Y:S06]  /*2d670*/  BRA `(.L_x_1962) ;  /* 0xfffffdf000887947 */ /* 0x000fec000383ffff */
.L_x_1615:
[----:B0-----:R0:W1:Y:S02]  /*2d680*/  SYNCS.PHASECHK.TRANS64.TRYWAIT P0, [R16+URZ+0x30800], R5 ;  /* 0x03080005100075a7 */ /* 0x001064000800017f */
[----:B-1----:R-:W-:Y:S05]  /*2d690*/  @!P0 NANOSLEEP.SYNCS 0x989680 ;  /* 0x009896800000895d */ /* 0x002fea0003900000 */
[----:B------:R-:W1:Y:S02]  /*2d6a0*/  @!P0 SYNCS.PHASECHK.TRANS64 P0, [R16+URZ+0x30800], R5 ;  /* 0x03080005100085a7 */ /* 0x000e64000800007f */
[----:B-1----:R-:W-:Y:S05]  /*2d6b0*/  @!P0 BRA `(.L_x_1615) ;  /* 0xfffffffc00f08947 */ /* 0x002fea000383ffff */
[----:B------:R-:W-:Y:S05]  /*2d6c0*/  BRA `(.L_x_1963) ;  /* 0xfffffdf800bc7947 */ /* 0x000fea000383ffff */
.L_x_1639:
        /* <DEDUP_REMOVED lines=8> */
.L_x_1965:
[----:B------:R-:W-:Y:S05]  /*2d750*/  BSYNC B1 ;  /* 0x0000000000017941 */ /* 0x000fea0003800000 */
.L_x_1964:
        /* <DEDUP_REMOVED lines=8> */
.L_x_1966:
[----:B------:R-:W-:Y:S02]  /*2d7e0*/  IMAD.MOV.U32 R13, RZ, RZ, R69 ;  /* 0x000000ffff0d7224 */ /* 0x000fe400078e0045 */
[----:B------:R-:W-:-:S07]  /*2d7f0*/  IMAD.MOV.U32 R4, RZ, RZ, R14 ;  /* 0x000000ffff047224 */ /* 0x000fce00078e000e */
[----:B------:R-:W-:Y:S05]  /*2d800*/  WARPSYNC.COLLECTIVE R15, `(.L_x_1967) ;  /* 0x000000000f087348 */ /* 0x000fea0003c00000 */
[----:B------:R0:W1:Y:S02]  /*2d810*/  SHFL.IDX P6, R14, R13, R12, R11 ;  /* 0x0000000c0d0e7389 */ /* 0x00006400000c000b */
[----:B01----:R-:W-:Y:S01]  /*2d820*/  ENDCOLLECTIVE ;  /* 0x000000000000791b */ /* 0x003fe20003800000 */
.L_x_1967:
[----:B------:R-:W-:Y:S02]  /*2d830*/  IMAD.MOV.U32 R10, RZ, RZ, R4 ;  /* 0x000000ffff0a7224 */ /* 0x000fe400078e0004 */
[----:B------:R-:W-:Y:S02]  /*2d840*/  IMAD.MOV.U32 R13, RZ, RZ, R68 ;  /* 0x000000ffff0d7224 */ /* 0x000fe400078e0044 */
[----:B------:R-:W-:-:S07]  /*2d850*/  IMAD.MOV.U32 R7, RZ, RZ, R14 ;  /* 0x000000ffff077224 */ /* 0x000fce00078e000e */
[----:B------:R-:W-:Y:S05]  /*2d860*/  WARPSYNC.COLLECTIVE R15, `(.L_x_1968) ;  /* 0x000000000f087348 */ /* 0x000fea0003c00000 */
[----:B------:R0:W1:Y:S02]  /*2d870*/  SHFL.IDX P6, R14, R13, R12, R11 ;  /* 0x0000000c0d0e7389 */ /* 0x00006400000c000b */
[----:B01----:R-:W-:Y:S01]  /*2d880*/  ENDCOLLECTIVE ;  /* 0x000000000000791b */ /* 0x003fe20003800000 */
.L_x_1968:
[----:B------:R-:W-:Y:S01]  /*2d890*/  IMAD.MOV.U32 R11, RZ, RZ, R5 ;  /* 0x000000ffff0b7224 */ /* 0x000fe200078e0005 */
[----:B------:R-:W-:Y:S06]  /*2d8a0*/  BRA `(.L_x_1969) ;  /* 0xfffffe2000747947 */ /* 0x000fec000383ffff */
.L_x_1642:
[----:B------:R-:W-:Y:S01]  /*2d8b0*/  BSSY B1, `(.L_x_1970) ;  /* 0x0000008000017945 */ /* 0x000fe20003800000 */
[----:B------:R-:W-:Y:S02]  /*2d8c0*/  IMAD.MOV.U32 R13, RZ, RZ, R63 ;  /* 0x000000ffff0d7224 */ /* 0x000fe400078e003f */
[----:B------:R-:W-:Y:S02]  /*2d8d0*/  IMAD.MOV.U32 R12, RZ, RZ, 0x1 ;  /* 0x00000001ff0c7424 */ /* 0x000fe400078e00ff */
[----:B------:R-:W-:Y:S02]  /*2d8e0*/  IMAD.MOV.U32 R11, RZ, RZ, 0x1c1f ;  /* 0x00001c1fff0b7424 */ /* 0x000fe400078e00ff */
[----:B------:R-:W-:-:S07]  /*2d8f0*/  IMAD.MOV.U32 R15, RZ, RZ, -0x1 ;  /* 0xffffffffff0f7424 */ /* 0x000fce00078e00ff */
[----:B----4-:R-:W-:Y:S05]  /*2d900*/  WARPSYNC.COLLECTIVE R15, `(.L_x_1971) ;  /* 0x000000000f087348 */ /* 0x010fea0003c00000 */
[----:B----4-:R0:W1:Y:S02]  /*2d910*/  SHFL.IDX P6, R14, R13, R12, R11 ;  /* 0x0000000c0d0e7389 */ /* 0x01006400000c000b */
[----:B01----:R-:W-:Y:S01]  /*2d920*/  ENDCOLLECTIVE ;  /* 0x000000000000791b */ /* 0x003fe20003800000 */
.L_x_1971:
[----:B------:R-:W-:Y:S05]  /*2d930*/  BSYNC B1 ;  /* 0x0000000000017941 */ /* 0x000fea0003800000 */
.L_x_1970:
        /* <DEDUP_REMOVED lines=8> */
.L_x_1972:
[----:B------:R-:W-:Y:S02]  /*2d9c0*/  IMAD.MOV.U32 R13, RZ, RZ, R69 ;  /* 0x000000ffff0d7224 */ /* 0x000fe400078e0045 */
[----:B------:R-:W-:-:S07]  /*2d9d0*/  IMAD.MOV.U32 R62, RZ, RZ, R14 ;  /* 0x000000ffff3e7224 */ /* 0x000fce00078e000e */
[----:B------:R-:W-:Y:S05]  /*2d9e0*/  WARPSYNC.COLLECTIVE R15, `(.L_x_1973) ;  /* 0x000000000f087348 */ /* 0x000fea0003c00000 */
[----:B------:R0:W1:Y:S02]  /*2d9f0*/  SHFL.IDX P6, R14, R13, R12, R11 ;  /* 0x0000000c0d0e7389 */ /* 0x00006400000c000b */
[----:B01----:R-:W-:Y:S01]  /*2da00*/  ENDCOLLECTIVE ;  /* 0x000000000000791b */ /* 0x003fe20003800000 */
.L_x_1973:
[----:B------:R-:W-:Y:S02]  /*2da10*/  IMAD.MOV.U32 R13, RZ, RZ, R68 ;  /* 0x000000ffff0d7224 */ /* 0x000fe400078e0044 */
[----:B------:R-:W-:-:S07]  /*2da20*/  IMAD.MOV.U32 R69, RZ, RZ, R14 ;  /* 0x000000ffff457224 */ /* 0x000fce00078e000e */
[----:B------:R-:W-:Y:S05]  /*2da30*/  WARPSYNC.COLLECTIVE R15, `(.L_x_1974) ;  /* 0x000000000f087348 */ /* 0x000fea0003c00000 */
[----:B------:R0:W1:Y:S02]  /*2da40*/  SHFL.IDX P6, R14, R13, R12, R11 ;  /* 0x0000000c0d0e7389 */ /* 0x00006400000c000b */
[----:B01----:R-:W-:Y:S01]  /*2da50*/  ENDCOLLECTIVE ;  /* 0x000000000000791b */ /* 0x003fe20003800000 */
.L_x_1974:
[----:B------:R-:W-:Y:S01]  /*2da60*/  IMAD.MOV.U32 R68, RZ, RZ, R14 ;  /* 0x000000ffff447224 */ /* 0x000fe200078e000e */
[----:B------:R-:W-:Y:S06]  /*2da70*/  BRA `(.L_x_1975) ;  /* 0xfffffe24009c7947 */ /* 0x000fec000383ffff */
.L_x_1646:
[----:B0-----:R0:W1:Y:S02]  /*2da80*/  SYNCS.PHASECHK.TRANS64.TRYWAIT P0, [R16+URZ+0x30800], R61 ;  /* 0x0308003d100075a7 */ /* 0x001064000800017f */
[----:B-1----:R-:W-:Y:S05]  /*2da90*/  @!P0 NANOSLEEP.SYNCS 0x989680 ;  /* 0x009896800000895d */ /* 0x002fea0003900000 */
[----:B------:R-:W1:Y:S02]  /*2daa0*/  @!P0 SYNCS.PHASECHK.TRANS64 P0, [R16+URZ+0x30800], R61 ;  /* 0x0308003d100085a7 */ /* 0x000e64000800007f */
[----:B-1----:R-:W-:Y:S05]  /*2dab0*/  @!P0 BRA `(.L_x_1646) ;  /* 0xfffffffc00f08947 */ /* 0x002fea000383ffff */
[----:B------:R-:W-:Y:S05]  /*2dac0*/  BRA `(.L_x_1976) ;  /* 0xfffffe2c001c7947 */ /* 0x000fea000383ffff */
.L_x_1660:
[----:B-1----:R1:W2:Y:S02]  /*2dad0*/  SYNCS.PHASECHK.TRANS64.TRYWAIT P2, [R5+URZ+0x30830], R0 ;  /* 0x03083000050075a7 */ /* 0x0022a4000804017f */
[----:B--2---:R-:W-:Y:S05]  /*2dae0*/  @!P2 NANOSLEEP.SYNCS 0x989680 ;  /* 0x009896800000a95d */ /* 0x004fea0003900000 */
[----:B------:R-:W2:Y:S02]  /*2daf0*/  @!P2 SYNCS.PHASECHK.TRANS64 P2, [R5+URZ+0x30830], R0 ;  /* 0x030830000500a5a7 */ /* 0x000ea4000804007f */
[----:B--2---:R-:W-:Y:S05]  /*2db00*/  @!P2 BRA `(.L_x_1660) ;  /* 0xfffffffc00f0a947 */ /* 0x004fea000383ffff */
[----:B------:R-:W-:Y:S05]  /*2db10*/  BRA `(.L_x_1659) ;  /* 0xfffffe5400fc7947 */ /* 0x000fea000383ffff */
.L_x_1680:
[----:B-1----:R1:W2:Y:S02]  /*2db20*/  SYNCS.PHASECHK.TRANS64.TRYWAIT P2, [R0+URZ+0x30830], R11 ;  /* 0x0308300b000075a7 */ /* 0x0022a4000804017f */
[----:B--2---:R-:W-:Y:S05]  /*2db30*/  @!P2 NANOSLEEP.SYNCS 0x989680 ;  /* 0x009896800000a95d */ /* 0x004fea0003900000 */
[----:B------:R-:W2:Y:S02]  /*2db40*/  @!P2 SYNCS.PHASECHK.TRANS64 P2, [R0+URZ+0x30830], R11 ;  /* 0x0308300b0000a5a7 */ /* 0x000ea4000804007f */
[----:B--2---:R-:W-:Y:S05]  /*2db50*/  @!P2 BRA `(.L_x_1680) ;  /* 0xfffffffc00f0a947 */ /* 0x004fea000383ffff */
[----:B------:R-:W-:Y:S05]  /*2db60*/  BRA `(.L_x_1679) ;  /* 0xfffffe8400dc7947 */ /* 0x000fea000383ffff */
.L_x_1685:
[----:B-1----:R1:W2:Y:S02]  /*2db70*/  SYNCS.PHASECHK.TRANS64.TRYWAIT P2, [R2+URZ+0x30850], R9 ;  /* 0x03085009020075a7 */ /* 0x0022a4000804017f */
[----:B--2---:R-:W-:Y:S05]  /*2db80*/  @!P2 NANOSLEEP.SYNCS 0x989680 ;  /* 0x009896800000a95d */ /* 0x004fea0003900000 */
[----:B------:R-:W2:Y:S02]  /*2db90*/  @!P2 SYNCS.PHASECHK.TRANS64 P2, [R2+URZ+0x30850], R9 ;  /* 0x030850090200a5a7 */ /* 0x000ea4000804007f */
[----:B--2---:R-:W-:Y:S05]  /*2dba0*/  @!P2 BRA `(.L_x_1685) ;  /* 0xfffffffc00f0a947 */ /* 0x004fea000383ffff */
[----:B------:R-:W-:Y:S05]  /*2dbb0*/  BRA `(.L_x_1684) ;  /* 0xfffffe9400187947 */ /* 0x000fea000383ffff */
.L_x_1705:
[----:B-1----:R1:W2:Y:S02]  /*2dbc0*/  SYNCS.PHASECHK.TRANS64.TRYWAIT P2, [R3+URZ+0x30830], R4 ;  /* 0x03083004030075a7 */ /* 0x0022a4000804017f */
[----:B--2---:R-:W-:Y:S05]  /*2dbd0*/  @!P2 NANOSLEEP.SYNCS 0x989680 ;  /* 0x009896800000a95d */ /* 0x004fea0003900000 */
[----:B------:R-:W2:Y:S02]  /*2dbe0*/  @!P2 SYNCS.PHASECHK.TRANS64 P2, [R3+URZ+0x30830], R4 ;  /* 0x030830040300a5a7 */ /* 0x000ea4000804007f */
[----:B--2---:R-:W-:Y:S05]  /*2dbf0*/  @!P2 BRA `(.L_x_1705) ;  /* 0xfffffffc00f0a947 */ /* 0x004fea000383ffff */
[----:B------:R-:W-:Y:S05]  /*2dc00*/  BRA `(.L_x_1704) ;  /* 0xfffffebc007c7947 */ /* 0x000fea000383ffff */
.L_x_1710:
[----:B-1----:R1:W2:Y:S02]  /*2dc10*/  SYNCS.PHASECHK.TRANS64.TRYWAIT P2, [R15+URZ+0x30850], R0 ;  /* 0x030850000f0075a7 */ /* 0x0022a4000804017f */
[----:B--2---:R-:W-:Y:S05]  /*2dc20*/  @!P2 NANOSLEEP.SYNCS 0x989680 ;  /* 0x009896800000a95d */ /* 0x004fea0003900000 */
[----:B------:R-:W2:Y:S02]  /*2dc30*/  @!P2 SYNCS.PHASECHK.TRANS64 P2, [R15+URZ+0x30850], R0 ;  /* 0x030850000f00a5a7 */ /* 0x000ea4000804007f */
[----:B--2---:R-:W-:Y:S05]  /*2dc40*/  @!P2 BRA `(.L_x_1710) ;  /* 0xfffffffc00f0a947 */ /* 0x004fea000383ffff */
[----:B------:R-:W-:Y:S05]  /*2dc50*/  BRA `(.L_x_1709) ;  /* 0xfffffec800b87947 */ /* 0x000fea000383ffff */
.L_x_1718:
[----:B-1----:R1:W2:Y:S02]  /*2dc60*/  SYNCS.PHASECHK.TRANS64.TRYWAIT P2, [R4+URZ+0x30830], R15 ;  /* 0x0308300f040075a7 */ /* 0x0022a4000804017f */
[----:B--2---:R-:W-:Y:S05]  /*2dc70*/  @!P2 NANOSLEEP.SYNCS 0x989680 ;  /* 0x009896800000a95d */ /* 0x004fea0003900000 */
[----:B------:R-:W2:Y:S02]  /*2dc80*/  @!P2 SYNCS.PHASECHK.TRANS64 P2, [R4+URZ+0x30830], R15 ;  /* 0x0308300f0400a5a7 */ /* 0x000ea4000804007f */
[----:B--2---:R-:W-:Y:S05]  /*2dc90*/  @!P2 BRA `(.L_x_1718) ;  /* 0xfffffffc00f0a947 */ /* 0x004fea000383ffff */
[----:B------:R-:W-:Y:S05]  /*2dca0*/  BRA `(.L_x_1717) ;  /* 0xfffffedc00b47947 */ /* 0x000fea000383ffff */
.L_x_1723:
[----:B-1----:R1:W2:Y:S02]  /*2dcb0*/  SYNCS.PHASECHK.TRANS64.TRYWAIT P2, [R14+URZ+0x30850], R2 ;  /* 0x030850020e0075a7 */ /* 0x0022a4000804017f */
[----:B--2---:R-:W-:Y:S05]  /*2dcc0*/  @!P2 NANOSLEEP.SYNCS 0x989680 ;  /* 0x009896800000a95d */ /* 0x004fea0003900000 */
[----:B------:R-:W2:Y:S02]  /*2dcd0*/  @!P2 SYNCS.PHASECHK.TRANS64 P2, [R14+URZ+0x30850], R2 ;  /* 0x030850020e00a5a7 */ /* 0x000ea4000804007f */
[----:B--2---:R-:W-:Y:S05]  /*2dce0*/  @!P2 BRA `(.L_x_1723) ;  /* 0xfffffffc00f0a947 */ /* 0x004fea000383ffff */
[----:B------:R-:W-:Y:S05]  /*2dcf0*/  BRA `(.L_x_1722) ;  /* 0xfffffee800e87947 */ /* 0x000fea000383ffff */
.L_x_1737:
[----:B-1----:R1:W2:Y:S02]  /*2dd00*/  SYNCS.PHASECHK.TRANS64.TRYWAIT P0, [R2+URZ+0x30850], R9 ;  /* 0x03085009020075a7 */ /* 0x0022a4000800017f */
[----:B--2---:R-:W-:Y:S05]  /*2dd10*/  @!P0 NANOSLEEP.SYNCS 0x989680 ;  /* 0x009896800000895d */ /* 0x004fea0003900000 */
[----:B------:R-:W2:Y:S02]  /*2dd20*/  @!P0 SYNCS.PHASECHK.TRANS64 P0, [R2+URZ+0x30850], R9 ;  /* 0x03085009020085a7 */ /* 0x000ea4000800007f */
[----:B--2---:R-:W-:Y:S05]  /*2dd30*/  @!P0 BRA `(.L_x_1737) ;  /* 0xfffffffc00f08947 */ /* 0x004fea000383ffff */
[----:B------:R-:W-:Y:S05]  /*2dd40*/  BRA `(.L_x_1736) ;  /* 0xffffff1400f47947 */ /* 0x000fea000383ffff */
.L_x_1786:
[----:B------:R-:W1:Y:S01]  /*2dd50*/  S2R R6, SR_TID.X ;  /* 0x0000000000067919 */ /* 0x000e620000002100 */
[----:B------:R-:W-:Y:S01]  /*2dd60*/  BSSY B1, `(.L_x_1977) ;  /* 0x000000a000017945 */ /* 0x000fe20003800000 */
[----:B------:R-:W-:Y:S02]  /*2dd70*/  IMAD.MOV.U32 R12, RZ, RZ, RZ ;  /* 0x000000ffff0c7224 */ /* 0x000fe400078e00ff */
[----:B------:R-:W-:Y:S02]  /*2dd80*/  IMAD.MOV.U32 R11, RZ, RZ, 0x1f ;  /* 0x0000001fff0b7424 */ /* 0x000fe400078e00ff */
[----:B0-----:R-:W-:Y:S01]  /*2dd90*/  IMAD.MOV.U32 R15, RZ, RZ, -0x1 ;  /* 0xffffffffff0f7424 */ /* 0x001fe200078e00ff */
[----:B-1----:R-:W-:-:S04]  /*2dda0*/  SHF.R.U32.HI R6, RZ, 0x5, R6 ;  /* 0x00000005ff067819 */ /* 0x002fc80000011606 */
[----:B------:R-:W-:-:S05]  /*2ddb0*/  LOP3.LUT R6, R6, 0x3, RZ, 0xc0, !PT ;  /* 0x0000000306067812 */ /* 0x000fca00078ec0ff */
[----:B------:R-:W-:-:S07]  /*2ddc0*/  IMAD.MOV.U32 R13, RZ, RZ, R6 ;  /* 0x000000ffff0d7224 */ /* 0x000fce00078e0006 */
[----:B------:R-:W-:Y:S05]  /*2ddd0*/  WARPSYNC.COLLECTIVE R15, `(.L_x_1978) ;  /* 0x000000000f087348 */ /* 0x000fea0003c00000 */
[----:B------:R0:W1:Y:S02]  /*2dde0*/  SHFL.IDX P6, R14, R13, R12, R11 ;  /* 0x0000000c0d0e7389 */ /* 0x00006400000c000b */
[----:B01----:R-:W-:Y:S01]  /*2ddf0*/  ENDCOLLECTIVE ;  /* 0x000000000000791b */ /* 0x003fe20003800000 */
.L_x_1978:
[----:B------:R-:W-:Y:S05]  /*2de00*/  BSYNC B1 ;  /* 0x0000000000017941 */ /* 0x000fea0003800000 */
.L_x_1977:
[----:B------:R-:W-:Y:S05]  /*2de10*/  BRA `(.L_x_1979) ;  /* 0xffffff7c00487947 */ /* 0x000fea000383ffff */
.L_x_1788:
[----:B------:R-:W-:Y:S01]  /*2de20*/  BSSY B1, `(.L_x_1980) ;  /* 0x0000006000017945 */ /* 0x000fe20003800000 */
[----:B0-----:R-:W-:-:S07]  /*2de30*/  IMAD.MOV.U32 R15, RZ, RZ, -0x1 ;  /* 0xffffffffff0f7424 */ /* 0x001fce00078e00ff */
[----:B-1----:R-:W-:Y:S05]  /*2de40*/  WARPSYNC.COLLECTIVE R15, `(.L_x_1981) ;  /* 0x000000000f0c7348 */ /* 0x002fea0003c00000 */
[----:B------:R-:W-:Y:S02]  /*2de50*/  ELECT P6, UR62, PT ;  /* 0x00000000003e782f */ /* 0x000fe400038c0000 */
[----:B------:R-:W-:Y:S01]  /*2de60*/  MOV R14, UR62 ;  /* 0x0000003e000e7c02 */ /* 0x000fe20008000f00 */
[----:B-1----:R-:W-:Y:S10]  /*2de70*/  ENDCOLLECTIVE ;  /* 0x000000000000791b */ /* 0x002ff40003800000 */
.L_x_1981:
[----:B------:R-:W-:Y:S05]  /*2de80*/  BSYNC B1 ;  /* 0x0000000000017941 */ /* 0x000fea0003800000 */
.L_x_1980:
[----:B------:R-:W-:Y:S05]  /*2de90*/  BRA `(.L_x_1787) ;  /* 0xffffff7c00407947 */ /* 0x000fea000383ffff */
.L_x_1790:
[----:B-1----:R1:W2:Y:S02]  /*2dea0*/  SYNCS.PHASECHK.TRANS64.TRYWAIT P0, [R19+URZ+0x30820], R4 ;  /* 0x03082004130075a7 */ /* 0x0022a4000800017f */
[----:B--2---:R-:W-:Y:S05]  /*2deb0*/  @!P0 NANOSLEEP.SYNCS 0x989680 ;  /* 0x009896800000895d */ /* 0x004fea0003900000 */
[----:B------:R-:W2:Y:S02]  /*2dec0*/  @!P0 SYNCS.PHASECHK.TRANS64 P0, [R19+URZ+0x30820], R4 ;  /* 0x03082004130085a7 */ /* 0x000ea4000800007f */
[----:B--2---:R-:W-:Y:S05]  /*2ded0*/  @!P0 BRA `(.L_x_1790) ;  /* 0xfffffffc00f08947 */ /* 0x004fea000383ffff */
[----:B------:R-:W-:Y:S05]  /*2dee0*/  BRA `(.L_x_1982) ;  /* 0xffffff7c00507947 */ /* 0x000fea000383ffff */
.L_x_1794:
[----:B--2---:R2:W3:Y:S02]  /*2def0*/  SYNCS.PHASECHK.TRANS64.TRYWAIT P0, [R7+URZ+0x308a0], R10 ;  /* 0x0308a00a070075a7 */ /* 0x0044e4000800017f */
[----:B---3--:R-:W-:Y:S05]  /*2df00*/  @!P0 NANOSLEEP.SYNCS 0x989680 ;  /* 0x009896800000895d */ /* 0x008fea0003900000 */
[----:B------:R-:W3:Y:S02]  /*2df10*/  @!P0 SYNCS.PHASECHK.TRANS64 P0, [R7+URZ+0x308a0], R10 ;  /* 0x0308a00a070085a7 */ /* 0x000ee4000800007f */
[----:B---3--:R-:W-:Y:S05]  /*2df20*/  @!P0 BRA `(.L_x_1794) ;  /* 0xfffffffc00f08947 */ /* 0x008fea000383ffff */
[----:B------:R-:W-:Y:S05]  /*2df30*/  BRA `(.L_x_1983) ;  /* 0xffffff7c00707947 */ /* 0x000fea000383ffff */
.L_x_1801:
[----:B-1----:R1:W3:Y:S02]  /*2df40*/  SYNCS.PHASECHK.TRANS64.TRYWAIT P0, [R7+URZ+0x308c0], R10 ;  /* 0x0308c00a070075a7 */ /* 0x0022e4000800017f */
[----:B---3--:R-:W-:Y:S05]  /*2df50*/  @!P0 NANOSLEEP.SYNCS 0x989680 ;  /* 0x009896800000895d */ /* 0x008fea0003900000 */
[----:B------:R-:W3:Y:S02]  /*2df60*/  @!P0 SYNCS.PHASECHK.TRANS64 P0, [R7+URZ+0x308c0], R10 ;  /* 0x0308c00a070085a7 */ /* 0x000ee4000800007f */
[----:B---3--:R-:W-:Y:S05]  /*2df70*/  @!P0 BRA `(.L_x_1801) ;  /* 0xfffffffc00f08947 */ /* 0x008fea000383ffff */
[----:B------:R-:W-:Y:S05]  /*2df80*/  BRA `(.L_x_1984) ;  /* 0xffffff8000707947 */ /* 0x000fea000383ffff */
.L_x_1810:
[----:B-1----:R1:W2:Y:S02]  /*2df90*/  SYNCS.PHASECHK.TRANS64.TRYWAIT P1, [R8+URZ+0x308a0], R7 ;  /* 0x0308a007080075a7 */ /* 0x0022a4000802017f */
[----:B--2---:R-:W-:Y:S05]  /*2dfa0*/  @!P1 NANOSLEEP.SYNCS 0x989680 ;  /* 0x009896800000995d */ /* 0x004fea0003900000 */
[----:B------:R-:W2:Y:S02]  /*2dfb0*/  @!P1 SYNCS.PHASECHK.TRANS64 P1, [R8+URZ+0x308a0], R7 ;  /* 0x0308a007080095a7 */ /* 0x000ea4000802007f */
[----:B--2---:R-:W-:Y:S05]  /*2dfc0*/  @!P1 BRA `(.L_x_1810) ;  /* 0xfffffffc00f09947 */ /* 0x004fea000383ffff */
[----:B------:R-:W-:Y:S05]  /*2dfd0*/  BRA `(.L_x_1985) ;  /* 0xffffff8400bc7947 */ /* 0x000fea000383ffff */
.L_x_1817:
[----:B--2---:R2:W3:Y:S02]  /*2dfe0*/  SYNCS.PHASECHK.TRANS64.TRYWAIT P1, [R8+URZ+0x308c0], R7 ;  /* 0x0308c007080075a7 */ /* 0x0044e4000802017f */
[----:B---3--:R-:W-:Y:S05]  /*2dff0*/  @!P1 NANOSLEEP.SYNCS 0x989680 ;  /* 0x009896800000995d */ /* 0x008fea0003900000 */
[----:B------:R-:W3:Y:S02]  /*2e000*/  @!P1 SYNCS.PHASECHK.TRANS64 P1, [R8+URZ+0x308c0], R7 ;  /* 0x0308c007080095a7 */ /* 0x000ee4000802007f */
[----:B---3--:R-:W-:Y:S05]  /*2e010*/  @!P1 BRA `(.L_x_1817) ;  /* 0xfffffffc00f09947 */ /* 0x008fea000383ffff */
[----:B------:R-:W-:Y:S05]  /*2e020*/  BRA `(.L_x_1986) ;  /* 0xffffff8800b87947 */ /* 0x000fea000383ffff */
.L_x_1842:
[----:B------:R-:W2:Y:S01]  /*2e030*/  S2R R4, SR_TID.X ;  /* 0x0000000000047919 */ /* 0x000ea20000002100 */
[----:B------:R-:W-:Y:S01]  /*2e040*/  BSSY B0, `(.L_x_1987) ;  /* 0x000000a000007945 */ /* 0x000fe20003800000 */
[----:B------:R-:W-:Y:S02]  /*2e050*/  IMAD.MOV.U32 R12, RZ, RZ, RZ ;  /* 0x000000ffff0c7224 */ /* 0x000fe400078e00ff */
[----:B------:R-:W-:Y:S02]  /*2e060*/  IMAD.MOV.U32 R11, RZ, RZ, 0x1f ;  /* 0x0000001fff0b7424 */ /* 0x000fe400078e00ff */
[----:B0-----:R-:W-:Y:S01]  /*2e070*/  IMAD.MOV.U32 R15, RZ, RZ, -0x1 ;  /* 0xffffffffff0f7424 */ /* 0x001fe200078e00ff */
[----:B--2---:R-:W-:-:S04]  /*2e080*/  SHF.R.U32.HI R4, RZ, 0x5, R4 ;  /* 0x00000005ff047819 */ /* 0x004fc80000011604 */
[----:B------:R-:W-:-:S05]  /*2e090*/  LOP3.LUT R4, R4, 0x3, RZ, 0xc0, !PT ;  /* 0x0000000304047812 */ /* 0x000fca00078ec0ff */
[----:B------:R-:W-:-:S07]  /*2e0a0*/  IMAD.MOV.U32 R13, RZ, RZ, R4 ;  /* 0x000000ffff0d7224 */ /* 0x000fce00078e0004 */
[----:B-1----:R-:W-:Y:S05]  /*2e0b0*/  WARPSYNC.COLLECTIVE R15, `(.L_x_1988) ;  /* 0x000000000f087348 */ /* 0x002fea0003c00000 */
[----:B------:R0:W2:Y:S02]  /*2e0c0*/  SHFL.IDX P6, R14, R13, R12, R11 ;  /* 0x0000000c0d0e7389 */ /* 0x0000a400000c000b */
[----:B012---:R-:W-:Y:S01]  /*2e0d0*/  ENDCOLLECTIVE ;  /* 0x000000000000791b */ /* 0x007fe20003800000 */
.L_x_1988:
[----:B------:R-:W-:Y:S05]  /*2e0e0*/  BSYNC B0 ;  /* 0x0000000000007941 */ /* 0x000fea0003800000 */
.L_x_1987:
[----:B------:R-:W-:Y:S05]  /*2e0f0*/  BRA `(.L_x_1989) ;  /* 0xffffff9c00087947 */ /* 0x000fea000383ffff */
.L_x_1844:
[----:B------:R-:W-:Y:S01]  /*2e100*/  BSSY B0, `(.L_x_1990) ;  /* 0x0000006000007945 */ /* 0x000fe20003800000 */
[----:B0-----:R-:W-:-:S07]  /*2e110*/  IMAD.MOV.U32 R15, RZ, RZ, -0x1 ;  /* 0xffffffffff0f7424 */ /* 0x001fce00078e00ff */
[----:B-12---:R-:W-:Y:S05]  /*2e120*/  WARPSYNC.COLLECTIVE R15, `(.L_x_1991) ;  /* 0x000000000f0c7348 */ /* 0x006fea0003c00000 */
[----:B------:R-:W-:Y:S02]  /*2e130*/  ELECT P6, UR62, PT ;  /* 0x00000000003e782f */ /* 0x000fe400038c0000 */
[----:B------:R-:W-:Y:S01]  /*2e140*/  MOV R14, UR62 ;  /* 0x0000003e000e7c02 */ /* 0x000fe20008000f00 */
[----:B-12---:R-:W-:Y:S10]  /*2e150*/  ENDCOLLECTIVE ;  /* 0x000000000000791b */ /* 0x006ff40003800000 */
.L_x_1991:
[----:B------:R-:W-:Y:S05]  /*2e160*/  BSYNC B0 ;  /* 0x0000000000007941 */ /* 0x000fea0003800000 */
.L_x_1990:
[----:B------:R-:W-:Y:S05]  /*2e170*/  BRA `(.L_x_1992) ;  /* 0xffffff9c000c7947 */ /* 0x000fea000383ffff */
.L_x_1846:
[----:B---3--:R3:W4:Y:S02]  /*2e180*/  SYNCS.PHASECHK.TRANS64.TRYWAIT P0, [R0+URZ+0x30840], R2 ;  /* 0x03084002000075a7 */ /* 0x008724000800017f */
[----:B----4-:R-:W-:Y:S05]  /*2e190*/  @!P0 NANOSLEEP.SYNCS 0x989680 ;  /* 0x009896800000895d */ /* 0x010fea0003900000 */
[----:B------:R-:W4:Y:S02]  /*2e1a0*/  @!P0 SYNCS.PHASECHK.TRANS64 P0, [R0+URZ+0x30840], R2 ;  /* 0x03084002000085a7 */ /* 0x000f24000800007f */
[----:B----4-:R-:W-:Y:S05]  /*2e1b0*/  @!P0 BRA `(.L_x_1846) ;  /* 0xfffffffc00f08947 */ /* 0x010fea000383ffff */
[----:B------:R-:W-:Y:S05]  /*2e1c0*/  BRA `(.L_x_1993) ;  /* 0xffffff9c00707947 */ /* 0x000fea000383ffff */
.L_x_1850:
        /* <DEDUP_REMOVED lines=15> */
.L_x_1994:
[----:B------:R-:W-:Y:S02]  /*2e2c0*/  IMAD.MOV.U32 R13, RZ, RZ, R4 ;  /* 0x000000ffff0d7224 */ /* 0x000fe400078e0004 */
[----:B------:R-:W-:-:S07]  /*2e2d0*/  IMAD.MOV.U32 R6, RZ, RZ, R14 ;  /* 0x000000ffff067224 */ /* 0x000fce00078e000e */
[----:B------:R-:W-:Y:S05]  /*2e2e0*/  WARPSYNC.COLLECTIVE R15, `(.L_x_1995) ;  /* 0x000000000f087348 */ /* 0x000fea0003c00000 */
[----:B------:R0:W1:Y:S02]  /*2e2f0*/  SHFL.IDX P6, R14, R13, R12, R11 ;  /* 0x0000000c0d0e7389 */ /* 0x00006400000c000b */
[----:B01----:R-:W-:Y:S01]  /*2e300*/  ENDCOLLECTIVE ;  /* 0x000000000000791b */ /* 0x003fe20003800000 */
.L_x_1995:
[----:B------:R-:W-:Y:S02]  /*2e310*/  IMAD.MOV.U32 R13, RZ, RZ, R3 ;  /* 0x000000ffff0d7224 */ /* 0x000fe400078e0003 */
[----:B------:R-:W-:Y:S02]  /*2e320*/  IMAD.MOV.U32 R12, RZ, RZ, 0x1 ;  /* 0x00000001ff0c7424 */ /* 0x000fe400078e00ff */
[----:B------:R-:W-:-:S07]  /*2e330*/  IMAD.MOV.U32 R7, RZ, RZ, R14 ;  /* 0x000000ffff077224 */ /* 0x000fce00078e000e */
[----:B------:R-:W-:Y:S05]  /*2e340*/  WARPSYNC.COLLECTIVE R15, `(.L_x_1996) ;  /* 0x000000000f087348 */ /* 0x000fea0003c00000 */
[----:B------:R0:W1:Y:S02]  /*2e350*/  SHFL.IDX P6, R14, R13, R12, R11 ;  /* 0x0000000c0d0e7389 */ /* 0x00006400000c000b */
[----:B01----:R-:W-:Y:S01]  /*2e360*/  ENDCOLLECTIVE ;  /* 0x000000000000791b */ /* 0x003fe20003800000 */
.L_x_1996:
[----:B------:R-:W-:-:S05]  /*2e370*/  @!P3 LEA R7, P5, R8, R7, 0x1 ;  /* 0x000000070807b211 */ /* 0x000fca00078a08ff */
[----:B------:R-:W-:-:S05]  /*2e380*/  @!P3 IMAD.X R6, RZ, RZ, R6, P5 ;  /* 0x000000ffff06b224 */ /* 0x000fca00028e0606 */
[----:B------:R-:W-:Y:S01]  /*2e390*/  @!P3 LOP3.LUT R7, R7, R6, RZ, 0x3c, !PT ;  /* 0x000000060707b212 */ /* 0x000fe200078e3cff */
[----:B------:R-:W-:-:S03]  /*2e3a0*/  IMAD.MOV.U32 R13, RZ, RZ, R4 ;  /* 0x000000ffff0d7224 */ /* 0x000fc600078e0004 */
[----:B------:R-:W-:-:S04]  /*2e3b0*/  @!P3 LOP3.LUT R6, R7, R6, RZ, 0x3c, !PT ;  /* 0x000000060706b212 */ /* 0x000fc800078e3cff */
[----:B------:R-:W-:Y:S01]  /*2e3c0*/  @!P3 LOP3.LUT R7, R7, R6, RZ, 0x3c, !PT ;  /* 0x000000060707b212 */ /* 0x000fe200078e3cff */
[----:B------:R-:W-:-:S07]  /*2e3d0*/  IMAD.MOV.U32 R9, RZ, RZ, R14 ;  /* 0x000000ffff097224 */ /* 0x000fce00078e000e */
[----:B------:R-:W-:Y:S05]  /*2e3e0*/  WARPSYNC.COLLECTIVE R15, `(.L_x_1997) ;  /* 0x000000000f087348 */ /* 0x000fea0003c00000 */
[----:B------:R0:W1:Y:S02]  /*2e3f0*/  SHFL.IDX P6, R14, R13, R12, R11 ;  /* 0x0000000c0d0e7389 */ /* 0x00006400000c000b */
[----:B01----:R-:W-:Y:S01]  /*2e400*/  ENDCOLLECTIVE ;  /* 0x000000000000791b */ /* 0x003fe20003800000 */
.L_x_1997:
[----:B------:R-:W-:Y:S01]  /*2e410*/  @!PT LDS RZ, [RZ] ;  /* 0x00000000fffff984 */ /* 0x000fe20000000800 */
[----:B------:R-:W-:Y:S01]  /*2e420*/  @!PT LDS RZ, [RZ] ;  /* 0x00000000fffff984 */ /* 0x000fe20000000800 */
[----:B------:R-:W-:Y:S01]  /*2e430*/  @!PT LDS RZ, [RZ] ;  /* 0x00000000fffff984 */ /* 0x000fe20000000800 */
[----:B------:R0:W-:Y:S04]  /*2e440*/  @!P3 LDGSTS.E.BYPASS.LTC128B.128 [R10+0x12400], desc[UR46][R6.64], !P2 ;  /* 0x12400000060abfae */ /* 0x0001e8000d101d6e */
[----:B------:R0:W-:Y:S04]  /*2e450*/  @!P3 LDGSTS.E.BYPASS.LTC128B.128 [R10+0x16400], desc[UR46][R6.64+0x80], !P1 ;  /* 0x16400080060abfae */ /* 0x0001e8000c901d6e */
[----:B------:R0:W-:Y:S01]  /*2e460*/  @!P3 LDGSTS.E.BYPASS.LTC128B.128 [R10+0x1a400], desc[UR46][R6.64+0x100], !P0 ;  /* 0x1a400100060abfae */ /* 0x0001e2000c101d6e */
[----:B------:R-:W-:Y:S01]  /*2e470*/  ISETP.GE.AND P3, PT, R5, R2, PT ;  /* 0x000000020500720c */ /* 0x000fe20003f66270 */
[----:B------:R-:W-:-:S02]  /*2e480*/  IMAD.MOV.U32 R13, RZ, RZ, R3 ;  /* 0x000000ffff0d7224 */ /* 0x000fc400078e0003 */
[----:B------:R-:W-:Y:S02]  /*2e490*/  IMAD.MOV.U32 R12, RZ, RZ, 0x2 ;  /* 0x00000002ff0c7424 */ /* 0x000fe400078e00ff */
[----:B------:R-:W-:-:S08]  /*2e4a0*/  IMAD.MOV.U32 R5, RZ, RZ, R14 ;  /* 0x000000ffff057224 */ /* 0x000fd000078e000e */
[----:B0-----:R-:W-:Y:S05]  /*2e4b0*/  WARPSYNC.COLLECTIVE R15, `(.L_x_1998) ;  /* 0x000000000f087348 */ /* 0x001fea0003c00000 */
[----:B------:R1:W2:Y:S02]  /*2e4c0*/  SHFL.IDX P6, R14, R13, R12, R11 ;  /* 0x0000000c0d0e7389 */ /* 0x0002a400000c000b */
[----:B012---:R-:W-:Y:S01]  /*2e4d0*/  ENDCOLLECTIVE ;  /* 0x000000000000791b */ /* 0x007fe20003800000 */
.L_x_1998:
[----:B------:R-:W-:-:S05]  /*2e4e0*/  @!P3 LEA R8, P5, R8, R5, 0x1 ;  /* 0x000000050808b211 */ /* 0x000fca00078a08ff */
[----:B------:R-:W-:Y:S02]  /*2e4f0*/  @!P3 IMAD.X R5, RZ, RZ, R9, P5 ;  /* 0x000000ffff05b224 */ /* 0x000fe400028e0609 */
[----:B------:R-:W0:Y:S01]  /*2e500*/  S2R R9, SR_TID.X ;  /* 0x0000000000097919 */ /* 0x000e220000002100 */
[----:B------:R-:W-:Y:S02]  /*2e510*/  @!P3 IMAD.MOV.U32 R6, RZ, RZ, R8 ;  /* 0x000000ffff06b224 */ /* 0x000fe400078e0008 */
[----:B------:R-:W-:Y:S02]  /*2e520*/  @!P3 IMAD.MOV.U32 R7, RZ, RZ, R5 ;  /* 0x000000ffff07b224 */ /* 0x000fe400078e0005 */
[----:B------:R-:W-:Y:S02]  /*2e530*/  IMAD.MOV.U32 R13, RZ, RZ, R4 ;  /* 0x000000ffff0d7224 */ /* 0x000fe400078e0004 */
[----:B------:R-:W-:Y:S01]  /*2e540*/  VIADD R5, R0, 0x20 ;  /* 0x0000002000057836 */ /* 0x000fe20000000000 */
[----:B------:R-:W-:Y:S01]  /*2e550*/  @!PT LDS RZ, [RZ] ;  /* 0x00000000fffff984 */ /* 0x000fe20000000800 */
[----:B------:R-:W-:Y:S01]  /*2e560*/  @!PT LDS RZ, [RZ] ;  /* 0x00000000fffff984 */ /* 0x000fe20000000800 */
[----:B------:R-:W-:Y:S01]  /*2e570*/  @!PT LDS RZ, [RZ] ;  /* 0x00000000fffff984 */ /* 0x000fe20000000800 */
[----:B------:R1:W-:Y:S04]  /*2e580*/  @!P3 LDGSTS.E.BYPASS.LTC128B.128 [R10+0x12c00], desc[UR46][R6.64], !P2 ;  /* 0x12c00000060abfae */ /* 0x0003e8000d101d6e */
[----:B------:R1:W-:Y:S01]  /*2e590*/  @!P3 LDGSTS.E.BYPASS.LTC128B.128 [R10+0x16c00], desc[UR46][R6.64+0x80], !P1 ;  /* 0x16c00080060abfae */ /* 0x0003e2000c901d6e */
[----:B------:R-:W-:-:S07]  /*2e5a0*/  IMAD.MOV.U32 R8, RZ, RZ, R14 ;  /* 0x000000ffff087224 */ /* 0x000fce00078e000e */
[----:B01----:R-:W-:Y:S05]  /*2e5b0*/  WARPSYNC.COLLECTIVE R15, `(.L_x_1999) ;  /* 0x000000000f087348 */ /* 0x003fea0003c00000 */
[----:B------:R2:W3:Y:S02]  /*2e5c0*/  SHFL.IDX P6, R14, R13, R12, R11 ;  /* 0x0000000c0d0e7389 */ /* 0x0004e400000c000b */
[----:B0123--:R-:W-:Y:S01]  /*2e5d0*/  ENDCOLLECTIVE ;  /* 0x000000000000791b */ /* 0x00ffe20003800000 */
.L_x_1999:
[----:B------:R-:W-:Y:S01]  /*2e5e0*/  @!PT LDS RZ, [RZ] ;  /* 0x00000000fffff984 */ /* 0x000fe20000000800 */
[----:B------:R-:W-:Y:S01]  /*2e5f0*/  @!PT LDS RZ, [RZ] ;  /* 0x00000000fffff984 */ /* 0x000fe20000000800 */
[----:B------:R-:W-:Y:S01]  /*2e600*/  @!PT LDS RZ, [RZ] ;  /* 0x00000000fffff984 */ /* 0x000fe20000000800 */
[----:B------:R0:W-:Y:S01]  /*2e610*/  @!P3 LDGSTS.E.BYPASS.LTC128B.128 [R10+0x1ac00], desc[UR46][R6.64+0x100], !P0 ;  /* 0x1ac00100060abfae */ /* 0x0001e2000c101d6e */
[----:B------:R-:W-:Y:S01]  /*2e620*/  ISETP.GE.AND P3, PT, R5, R2, PT ;  /* 0x000000020500720c */ /* 0x000fe20003f66270 */
[----:B------:R-:W-:Y:S02]  /*2e630*/  IMAD.MOV.U32 R13, RZ, RZ, R3 ;  /* 0x000000ffff0d7224 */ /* 0x000fe400078e0003 */
[----:B------:R-:W-:Y:S02]  /*2e640*/  IMAD.MOV.U32 R12, RZ, RZ, 0x3 ;  /* 0x00000003ff0c7424 */ /* 0x000fe400078e00ff */
[----:B------:R-:W-:-:S05]  /*2e650*/  IMAD.SHL.U32 R9, R9, 0x8, RZ ;  /* 0x0000000809097824 */ /* 0x000fca00078e00ff */
[----:B------:R-:W-:Y:S01]  /*2e660*/  LOP3.LUT R9, R9, 0x38, RZ, 0xc0, !PT ;  /* 0x0000003809097812 */ /* 0x000fe200078ec0ff */
[----:B0-----:R-:W-:-:S07]  /*2e670*/  IMAD.MOV.U32 R5, RZ, RZ, R14 ;  /* 0x000000ffff057224 */ /* 0x001fce00078e000e */
[----:B------:R-:W-:Y:S05]  /*2e680*/  WARPSYNC.COLLECTIVE R15, `(.L_x_2000) ;  /* 0x000000000f087348 */ /* 0x000fea0003c00000 */
[----:B------:R0:W1:Y:S02]  /*2e690*/  SHFL.IDX P6, R14, R13, R12, R11 ;  /* 0x0000000c0d0e7389 */ /* 0x00006400000c000b */
[----:B01----:R-:W-:Y:S01]  /*2e6a0*/  ENDCOLLECTIVE ;  /* 0x000000000000791b */ /* 0x003fe20003800000 */
.L_x_2000:
        /* <DEDUP_REMOVED lines=17> */
.L_x_2001:
[----:B------:R-:W-:Y:S02]  /*2e7c0*/  IMAD.MOV.U32 R13, RZ, RZ, R3 ;  /* 0x000000ffff0d7224 */ /* 0x000fe400078e0003 */
[----:B------:R-:W-:Y:S02]  /*2e7d0*/  IMAD.MOV.U32 R12, RZ, RZ, 0x4 ;  /* 0x00000004ff0c7424 */ /* 0x000fe400078e00ff */
[----:B------:R-:W-:-:S07]  /*2e7e0*/  IMAD.MOV.U32 R5, RZ, RZ, R14 ;  /* 0x000000ffff057224 */ /* 0x000fce00078e000e */
[----:B------:R-:W-:Y:S05]  /*2e7f0*/  WARPSYNC.COLLECTIVE R15, `(.L_x_2002) ;  /* 0x000000000f087348 */ /* 0x000fea0003c00000 */
[----:B------:R0:W1:Y:S02]  /*2e800*/  SHFL.IDX P6, R14, R13, R12, R11 ;  /* 0x0000000c0d0e7389 */ /* 0x00006400000c000b */
[----:B01----:R-:W-:Y:S01]  /*2e810*/  ENDCOLLECTIVE ;  /* 0x000000000000791b */ /* 0x003fe20003800000 */
.L_x_2002:
        /* <DEDUP_REMOVED lines=17> */
.L_x_2003:
[----:B------:R-:W-:Y:S02]  /*2e930*/  IMAD.MOV.U32 R13, RZ, RZ, R3 ;  /* 0x000000ffff0d7224 */ /* 0x000fe400078e0003 */
[----:B------:R-:W-:Y:S02]  /*2e940*/  IMAD.MOV.U32 R12, RZ, RZ, 0x5 ;  /* 0x00000005ff0c7424 */ /* 0x000fe400078e00ff */
[----:B------:R-:W-:-:S07]  /*2e950*/  IMAD.MOV.U32 R5, RZ, RZ, R14 ;  /* 0x000000ffff057224 */ /* 0x000fce00078e000e */
[----:B------:R-:W-:Y:S05]  /*2e960*/  WARPSYNC.COLLECTIVE R15, `(.L_x_2004) ;  /* 0x000000000f087348 */ /* 0x000fea0003c00000 */
[----:B------:R0:W1:Y:S02]  /*2e970*/  SHFL.IDX P6, R14, R13, R12, R11 ;  /* 0x0000000c0d0e7389 */ /* 0x00006400000c000b */
[----:B01----:R-:W-:Y:S01]  /*2e980*/  ENDCOLLECTIVE ;  /* 0x000000000000791b */ /* 0x003fe20003800000 */
.L_x_2004:
        /* <DEDUP_REMOVED lines=17> */
.L_x_2005:
[----:B------:R-:W-:Y:S02]  /*2eaa0*/  IMAD.MOV.U32 R13, RZ, RZ, R3 ;  /* 0x000000ffff0d7224 */ /* 0x000fe400078e0003 */
[----:B------:R-:W-:Y:S02]  /*2eab0*/  IMAD.MOV.U32 R12, RZ, RZ, 0x6 ;  /* 0x00000006ff0c7424 */ /* 0x000fe400078e00ff */
[----:B------:R-:W-:-:S07]  /*2eac0*/  IMAD.MOV.U32 R5, RZ, RZ, R14 ;  /* 0x000000ffff057224 */ /* 0x000fce00078e000e */
[----:B------:R-:W-:Y:S05]  /*2ead0*/  WARPSYNC.COLLECTIVE R15, `(.L_x_2006) ;  /* 0x000000000f087348 */ /* 0x000fea0003c00000 */
[----:B------:R0:W1:Y:S02]  /*2eae0*/  SHFL.IDX P6, R14, R13, R12, R11 ;  /* 0x0000000c0d0e7389 */ /* 0x00006400000c000b */
[----:B01----:R-:W-:Y:S01]  /*2eaf0*/  ENDCOLLECTIVE ;  /* 0x000000000000791b */ /* 0x003fe20003800000 */
.L_x_2006:
        /* <DEDUP_REMOVED lines=15> */
.L_x_2007:
        /* <DEDUP_REMOVED lines=8> */
.L_x_2008:
        /* <DEDUP_REMOVED lines=14> */
.L_x_2009:
[----:B------:R-:W-:Y:S01]  /*2ed50*/  @!PT LDS RZ, [RZ] ;  /* 0x00000000fffff984 */ /* 0x000fe20000000800 */
[----:B------:R-:W-:Y:S01]  /*2ed60*/  @!PT LDS RZ, [RZ] ;  /* 0x00000000fffff984 */ /* 0x000fe20000000800 */
[----:B------:R-:W-:Y:S01]  /*2ed70*/  @!PT LDS RZ, [RZ] ;  /* 0x00000000fffff984 */ /* 0x000fe20000000800 */
[----:B------:R0:W-:Y:S01]  /*2ed80*/  @!P4 LDGSTS.E.BYPASS.LTC128B.128 [R10+0x1d400], desc[UR46][R6.64+0x100], !P0 ;  /* 0x1d400100060acfae */ /* 0x0001e2000c101d6e */
[----:B------:R-:W-:Y:S01]  /*2ed90*/  IMAD.MOV.U32 R3, RZ, RZ, R14 ;  /* 0x000000ffff037224 */ /* 0x000fe200078e000e */
[----:B------:R-:W-:Y:S06]  /*2eda0*/  BRA `(.L_x_2010) ;  /* 0xffffffa000147947 */ /* 0x000fec000383ffff */
.L_x_1855:
[----:B----4-:R4:W0:Y:S02]  /*2edb0*/  SYNCS.PHASECHK.TRANS64.TRYWAIT P0, [R19+URZ+0x30820], R0 ;  /* 0x03082000130075a7 */ /* 0x010824000800017f */
[----:B0-----:R-:W-:Y:S05]  /*2edc0*/  @!P0 NANOSLEEP.SYNCS 0x989680 ;  /* 0x009896800000895d */ /* 0x001fea0003900000 */
[----:B------:R-:W0:Y:S02]  /*2edd0*/  @!P0 SYNCS.PHASECHK.TRANS64 P0, [R19+URZ+0x30820], R0 ;  /* 0x03082000130085a7 */ /* 0x000e24000800007f */
[----:B0-----:R-:W-:Y:S05]  /*2ede0*/  @!P0 BRA `(.L_x_1855) ;  /* 0xfffffffc00f08947 */ /* 0x001fea000383ffff */
[----:B------:R-:W-:Y:S05]  /*2edf0*/  BRA `(.L_x_2011) ;  /* 0xffffffa000947947 */ /* 0x000fea000383ffff */
.L_x_1864:
[----:B-1----:R1:W2:Y:S02]  /*2ee00*/  SYNCS.PHASECHK.TRANS64.TRYWAIT P0, [R3+URZ+0x30840], R2 ;  /* 0x03084002030075a7 */ /* 0x0022a4000800017f */
[----:B--2---:R-:W-:Y:S05]  /*2ee10*/  @!P0 NANOSLEEP.SYNCS 0x989680 ;  /* 0x009896800000895d */ /* 0x004fea0003900000 */
[----:B------:R-:W2:Y:S02]  /*2ee20*/  @!P0 SYNCS.PHASECHK.TRANS64 P0, [R3+URZ+0x30840], R2 ;  /* 0x03084002030085a7 */ /* 0x000ea4000800007f */
[----:B--2---:R-:W-:Y:S05]  /*2ee30*/  @!P0 BRA `(.L_x_1864) ;  /* 0xfffffffc00f08947 */ /* 0x004fea000383ffff */
[----:B------:R-:W-:Y:S05]  /*2ee40*/  BRA `(.L_x_2012) ;  /* 0xffffffa400887947 */ /* 0x000fea000383ffff */
.L_x_1871:
[----:B0-----:R0:W1:Y:S02]  /*2ee50*/  SYNCS.PHASECHK.TRANS64.TRYWAIT P0, [R3+URZ+0x60], R2 ;  /* 0x00006002030075a7 */ /* 0x001064000800017f */
[----:B-1----:R-:W-:Y:S05]  /*2ee60*/  @!P0 NANOSLEEP.SYNCS 0x989680 ;  /* 0x009896800000895d */ /* 0x002fea0003900000 */
[----:B------:R-:W1:Y:S02]  /*2ee70*/  @!P0 SYNCS.PHASECHK.TRANS64 P0, [R3+URZ+0x60], R2 ;  /* 0x00006002030085a7 */ /* 0x000e64000800007f */
[----:B-1----:R-:W-:Y:S05]  /*2ee80*/  @!P0 BRA `(.L_x_1871) ;  /* 0xfffffffc00f08947 */ /* 0x002fea000383ffff */
[----:B------:R-:W-:Y:S05]  /*2ee90*/  BRA `(.L_x_2013) ;  /* 0xffffffa800a07947 */ /* 0x000fea000383ffff */
.L_x_1881:
[----:B-1----:R1:W2:Y:S02]  /*2eea0*/  SYNCS.PHASECHK.TRANS64.TRYWAIT P0, [R3+URZ+0x30840], R2 ;  /* 0x03084002030075a7 */ /* 0x0022a4000800017f */
[----:B--2---:R-:W-:Y:S05]  /*2eeb0*/  @!P0 NANOSLEEP.SYNCS 0x989680 ;  /* 0x009896800000895d */ /* 0x004fea0003900000 */
[----:B------:R-:W2:Y:S02]  /*2eec0*/  @!P0 SYNCS.PHASECHK.TRANS64 P0, [R3+URZ+0x30840], R2 ;  /* 0x03084002030085a7 */ /* 0x000ea4000800007f */
[----:B--2---:R-:W-:Y:S05]  /*2eed0*/  @!P0 BRA `(.L_x_1881) ;  /* 0xfffffffc00f08947 */ /* 0x004fea000383ffff */
[----:B------:R-:W-:Y:S05]  /*2eee0*/  BRA `(.L_x_2014) ;  /* 0xffffffb000707947 */ /* 0x000fea000383ffff */
.L_x_1888:
[----:B0-----:R0:W1:Y:S02]  /*2eef0*/  SYNCS.PHASECHK.TRANS64.TRYWAIT P0, [R2+URZ+0x60], R3 ;  /* 0x00006003020075a7 */ /* 0x001064000800017f */
[----:B-1----:R-:W-:Y:S05]  /*2ef00*/  @!P0 NANOSLEEP.SYNCS 0x989680 ;  /* 0x009896800000895d */ /* 0x002fea0003900000 */
[----:B------:R-:W1:Y:S02]  /*2ef10*/  @!P0 SYNCS.PHASECHK.TRANS64 P0, [R2+URZ+0x60], R3 ;  /* 0x00006003020085a7 */ /* 0x000e64000800007f */
[----:B-1----:R-:W-:Y:S05]  /*2ef20*/  @!P0 BRA `(.L_x_1888) ;  /* 0xfffffffc00f08947 */ /* 0x002fea000383ffff */
[----:B------:R-:W-:Y:S05]  /*2ef30*/  BRA `(.L_x_2015) ;  /* 0xffffffb400887947 */ /* 0x000fea000383ffff */
.L_x_1898:
[----:B--2---:R2:W3:Y:S02]  /*2ef40*/  SYNCS.PHASECHK.TRANS64.TRYWAIT P0, [R2+URZ+0x30840], R3 ;  /* 0x03084003020075a7 */ /* 0x0044e4000800017f */
[----:B---3--:R-:W-:Y:S05]  /*2ef50*/  @!P0 NANOSLEEP.SYNCS 0x989680 ;  /* 0x009896800000895d */ /* 0x008fea0003900000 */
[----:B------:R-:W3:Y:S02]  /*2ef60*/  @!P0 SYNCS.PHASECHK.TRANS64 P0, [R2+URZ+0x30840], R3 ;  /* 0x03084003020085a7 */ /* 0x000ee4000800007f */
[----:B---3--:R-:W-:Y:S05]  /*2ef70*/  @!P0 BRA `(.L_x_1898) ;  /* 0xfffffffc00f08947 */ /* 0x008fea000383ffff */
[----:B------:R-:W-:Y:S05]  /*2ef80*/  BRA `(.L_x_2016) ;  /* 0xffffffbc00287947 */ /* 0x000fea000383ffff */
.L_x_1905:
[----:B0-----:R0:W1:Y:S02]  /*2ef90*/  SYNCS.PHASECHK.TRANS64.TRYWAIT P0, [R2+URZ+0x60], R5 ;  /* 0x00006005020075a7 */ /* 0x001064000800017f */
[----:B-1----:R-:W-:Y:S05]  /*2efa0*/  @!P0 NANOSLEEP.SYNCS 0x989680 ;  /* 0x009896800000895d */ /* 0x002fea0003900000 */
[----:B------:R-:W1:Y:S02]  /*2efb0*/  @!P0 SYNCS.PHASECHK.TRANS64 P0, [R2+URZ+0x60], R5 ;  /* 0x00006005020085a7 */ /* 0x000e64000800007f */
[----:B-1----:R-:W-:Y:S05]  /*2efc0*/  @!P0 BRA `(.L_x_1905) ;  /* 0xfffffffc00f08947 */ /* 0x002fea000383ffff */
[----:B------:R-:W-:Y:S05]  /*2efd0*/  BRA `(.L_x_2017) ;  /* 0xffffffc000407947 */ /* 0x000fea000383ffff */
.L_x_1917:
[----:B---3--:R3:W4:Y:S02]  /*2efe0*/  SYNCS.PHASECHK.TRANS64.TRYWAIT P0, [R0+URZ+0x30860], R2 ;  /* 0x03086002000075a7 */ /* 0x008724000800017f */
[----:B----4-:R-:W-:Y:S05]  /*2eff0*/  @!P0 NANOSLEEP.SYNCS 0x989680 ;  /* 0x009896800000895d */ /* 0x010fea0003900000 */
[----:B------:R-:W4:Y:S02]  /*2f000*/  @!P0 SYNCS.PHASECHK.TRANS64 P0, [R0+URZ+0x30860], R2 ;  /* 0x03086002000085a7 */ /* 0x000f24000800007f */
[----:B----4-:R-:W-:Y:S05]  /*2f010*/  @!P0 BRA `(.L_x_1917) ;  /* 0xfffffffc00f08947 */ /* 0x010fea000383ffff */
[----:B------:R-:W-:Y:S05]  /*2f020*/  BRA `(.L_x_2018) ;  /* 0xffffffc400c87947 */ /* 0x000fea000383ffff */
.L_x_1925:
[----:B--23--:R-:W2:Y:S01]  /*2f030*/  LDL R0, [R1] ;  /* 0x0000000001007983 */ /* 0x00cea20000100800 */
[----:B------:R-:W-:Y:S01]  /*2f040*/  BSSY B0, `(.L_x_2019) ;  /* 0x0000008000007945 */ /* 0x000fe20003800000 */
[----:B0-----:R-:W-:Y:S02]  /*2f050*/  IMAD.MOV.U32 R12, RZ, RZ, RZ ;  /* 0x000000ffff0c7224 */ /* 0x001fe400078e00ff */
[----:B------:R-:W-:Y:S02]  /*2f060*/  IMAD.MOV.U32 R11, RZ, RZ, 0x1f ;  /* 0x0000001fff0b7424 */ /* 0x000fe400078e00ff */
[----:B------:R-:W-:Y:S02]  /*2f070*/  IMAD.MOV.U32 R15, RZ, RZ, -0x1 ;  /* 0xffffffffff0f7424 */ /* 0x000fe400078e00ff */
[----:B--2---:R-:W-:-:S07]  /*2f080*/  IMAD.MOV.U32 R13, RZ, RZ, R0 ;  /* 0x000000ffff0d7224 */ /* 0x004fce00078e0000 */
[----:B-1----:R-:W-:Y:S05]  /*2f090*/  WARPSYNC.COLLECTIVE R15, `(.L_x_2020) ;  /* 0x000000000f087348 */ /* 0x002fea0003c00000 */
[----:B------:R0:W2:Y:S02]  /*2f0a0*/  SHFL.IDX P6, R14, R13, R12, R11 ;  /* 0x0000000c0d0e7389 */ /* 0x0000a400000c000b */
[----:B012---:R-:W-:Y:S01]  /*2f0b0*/  ENDCOLLECTIVE ;  /* 0x000000000000791b */ /* 0x007fe20003800000 */
.L_x_2020:
[----:B------:R-:W-:Y:S05]  /*2f0c0*/  BSYNC B0 ;  /* 0x0000000000007941 */ /* 0x000fea0003800000 */
.L_x_2019:
        /* <DEDUP_REMOVED lines=9> */
.L_x_2021:
        /* <DEDUP_REMOVED lines=26> */
.L_x_2022:
        /* <DEDUP_REMOVED lines=8> */
.L_x_2023:
        /* <DEDUP_REMOVED lines=8> */
.L_x_2024:
        /* <DEDUP_REMOVED lines=8> */
.L_x_2025:
        /* <DEDUP_REMOVED lines=8> */
.L_x_2026:
        /* <DEDUP_REMOVED lines=9> */
.L_x_2027:
[----:B------:R-:W-:Y:S01]  /*2f590*/  IMAD.MOV.U32 R9, RZ, RZ, R14 ;  /* 0x000000ffff097224 */ /* 0x000fe200078e000e */
[----:B------:R-:W-:Y:S06]  /*2f5a0*/  BRA `(.L_x_2028) ;  /* 0xffffffc800807947 */ /* 0x000fec000383ffff */
.L_x_1928:
        /* <DEDUP_REMOVED lines=8> */
.L_x_2030:
[----:B------:R-:W-:Y:S05]  /*2f630*/  BSYNC B0 ;  /* 0x0000000000007941 */ /* 0x000fea0003800000 */
.L_x_2029:
        /* <DEDUP_REMOVED lines=10> */
.L_x_2031:
        /* <DEDUP_REMOVED lines=8> */
.L_x_2032:
        /* <DEDUP_REMOVED lines=8> */
.L_x_2033:
        /* <DEDUP_REMOVED lines=8> */
.L_x_2034:
        /* <DEDUP_REMOVED lines=9> */
.L_x_2035:
[----:B------:R-:W-:Y:S01]  /*2f8f0*/  IMAD.MOV.U32 R9, RZ, RZ, R14 ;  /* 0x000000ffff097224 */ /* 0x000fe200078e000e */
[----:B------:R-:W-:Y:S06]  /*2f900*/  BRA `(.L_x_2036) ;  /* 0xffffffc800547947 */ /* 0x000fec000383ffff */
.L_x_1930:
[----:B------:R-:W-:Y:S01]  /*2f910*/  BSSY B0, `(.L_x_2037) ;  /* 0x0000006000007945 */ /* 0x000fe20003800000 */
[----:B------:R-:W-:Y:S01]  /*2f920*/  PLOP3.LUT P6, PT, P6, PT, PT, 0x8, 0x0 ;  /* 0x000000000000781c */ /* 0x000fe200037ce170 */
[----:B------:R-:W-:-:S12]  /*2f930*/  IMAD.MOV.U32 R15, RZ, RZ, -0x1 ;  /* 0xffffffffff0f7424 */ /* 0x000fd800078e00ff */
[----:B0-----:R-:W-:Y:S05]  /*2f940*/  WARPSYNC.COLLECTIVE R15, `(.L_x_2038) ;  /* 0x000000000f087348 */ /* 0x001fea0003c00000 */
[----:B------:R-:W-:Y:S01]  /*2f950*/  VOTE.ANY R14, PT, P6 ;  /* 0x00000000000e7806 */ /* 0x000fe200030e0100 */
[----:B0-----:R-:W-:Y:S06]  /*2f960*/  ENDCOLLECTIVE ;  /* 0x000000000000791b */ /* 0x001fec0003800000 */
.L_x_2038:
[----:B------:R-:W-:Y:S05]  /*2f970*/  BSYNC B0 ;  /* 0x0000000000007941 */ /* 0x000fea0003800000 */
.L_x_2037:
        /* <DEDUP_REMOVED lines=10> */
.L_x_2039:
[----:B------:R-:W-:Y:S02]  /*2fa20*/  IMAD.MOV.U32 R13, RZ, RZ, R6 ;  /* 0x000000ffff0d7224 */ /* 0x000fe400078e0006 */
[----:B------:R-:W-:-:S07]  /*2fa30*/  IMAD.MOV.U32 R4, RZ, RZ, R14 ;  /* 0x000000ffff047224 */ /* 0x000fce00078e000e */
[----:B------:R-:W-:Y:S05]  /*2fa40*/  WARPSYNC.COLLECTIVE R15, `(.L_x_2040) ;  /* 0x000000000f087348 */ /* 0x000fea0003c00000 */
[----:B------:R0:W1:Y:S02]  /*2fa50*/  SHFL.IDX P6, R14, R13, R12, R11 ;  /* 0x0000000c0d0e7389 */ /* 0x00006400000c000b */
[----:B01----:R-:W-:Y:S01]  /*2fa60*/  ENDCOLLECTIVE ;  /* 0x000000000000791b */ /* 0x003fe20003800000 */
.L_x_2040:
[----:B------:R-:W-:Y:S02]  /*2fa70*/  IMAD.MOV.U32 R6, RZ, RZ, R14 ;  /* 0x000000ffff067224 */ /* 0x000fe400078e000e */
[----:B------:R-:W-:-:S05]  /*2fa80*/  IMAD.IADD R10, R3, 0x1, R10 ;  /* 0x00000001030a7824 */ /* 0x000fca00078e020a */
[----:B------:R0:W-:Y:S01]  /*2fa90*/  STL [R1+0xc], R10 ;  /* 0x00000c0a01007387 */ /* 0x0001e20000100800 */
[----:B------:R-:W-:Y:S05]  /*2faa0*/  BRA `(.L_x_2041) ;  /* 0xffffffc800347947 */ /* 0x000fea000383ffff */
.L_x_1932:
        /* <DEDUP_REMOVED lines=8> */
.L_x_2043:
[----:B------:R-:W-:Y:S05]  /*2fb30*/  BSYNC B0 ;  /* 0x0000000000007941 */ /* 0x000fea0003800000 */
.L_x_2042:
[----:B------:R-:W-:Y:S01]  /*2fb40*/  IMAD.MOV.U32 R3, RZ, RZ, R14 ;  /* 0x000000ffff037224 */ /* 0x000fe200078e000e */
[----:B------:R-:W-:Y:S06]  /*2fb50*/  BRA `(.L_x_2044) ;  /* 0xffffffc800207947 */ /* 0x000fec000383ffff */
.L_x_1938:
[----:B0-----:R0:W1:Y:S02]  /*2fb60*/  SYNCS.PHASECHK.TRANS64.TRYWAIT P0, [R0+URZ+0x30820], R3 ;  /* 0x03082003000075a7 */ /* 0x001064000800017f */
[----:B-1----:R-:W-:Y:S05]  /*2fb70*/  @!P0 NANOSLEEP.SYNCS 0x989680 ;  /* 0x009896800000895d */ /* 0x002fea0003900000 */
[----:B------:R-:W1:Y:S02]  /*2fb80*/  @!P0 SYNCS.PHASECHK.TRANS64 P0, [R0+URZ+0x30820], R3 ;  /* 0x03082003000085a7 */ /* 0x000e64000800007f */
[----:B-1----:R-:W-:Y:S05]  /*2fb90*/  @!P0 BRA `(.L_x_1938) ;  /* 0xfffffffc00f08947 */ /* 0x002fea000383ffff */
[----:B------:R-:W-:Y:S05]  /*2fba0*/  BRA `(.L_x_2045) ;  /* 0xffffffd000c07947 */ /* 0x000fea000383ffff */
.L_x_1939:
        /* <DEDUP_REMOVED lines=8> */
[----:B0-----:R-:W-:Y:S05]  /*2fc30*/  WARPSYNC.COLLECTIVE R15, `(.L_x_2047) ;  /* 0x000000000f087348 */ /* 0x001fea0003c00000 */
[----:B------:R1:W2:Y:S02]  /*2fc40*/  SHFL.IDX P6, R14, R13, R12, R11 ;  /* 0x0000000c0d0e7389 */ /* 0x0002a400000c000b */
[----:B012---:R-:W-:Y:S01]  /*2fc50*/  ENDCOLLECTIVE ;  /* 0x000000000000791b */ /* 0x007fe20003800000 */
.L_x_2047:
[----:B------:R-:W-:Y:S05]  /*2fc60*/  BSYNC B0 ;  /* 0x0000000000007941 */ /* 0x000fea0003800000 */
.L_x_2046:
[----:B------:R-:W-:Y:S05]  /*2fc70*/  BRA `(.L_x_2048) ;  /* 0xffffffd000a87947 */ /* 0x000fea000383ffff */
.L_x_1940:
[----:B------:R-:W-:Y:S01]  /*2fc80*/  BSSY B0, `(.L_x_2049) ;  /* 0x0000006000007945 */ /* 0x000fe20003800000 */
[----:B------:R-:W-:-:S07]  /*2fc90*/  IMAD.MOV.U32 R15, RZ, RZ, -0x1 ;  /* 0xffffffffff0f7424 */ /* 0x000fce00078e00ff */
[----:B01-3--:R-:W-:Y:S05]  /*2fca0*/  WARPSYNC.COLLECTIVE R15, `(.L_x_2050) ;  /* 0x000000000f0c7348 */ /* 0x00bfea0003c00000 */
[----:B------:R-:W-:Y:S02]  /*2fcb0*/  ELECT P6, UR62, PT ;  /* 0x00000000003e782f */ /* 0x000fe400038c0000 */
[----:B------:R-:W-:Y:S01]  /*2fcc0*/  MOV R14, UR62 ;  /* 0x0000003e000e7c02 */ /* 0x000fe20008000f00 */
[----:B01-3--:R-:W-:Y:S10]  /*2fcd0*/  ENDCOLLECTIVE ;  /* 0x000000000000791b */ /* 0x00bff40003800000 */
.L_x_2050:
[----:B------:R-:W-:Y:S05]  /*2fce0*/  BSYNC B0 ;  /* 0x0000000000007941 */ /* 0x000fea0003800000 */
.L_x_2049:
[----:B------:R-:W-:Y:S05]  /*2fcf0*/  BRA `(.L_x_2051) ;  /* 0xffffffd0009c7947 */ /* 0x000fea000383ffff */
.L_x_1942:
[----:B0-----:R0:W1:Y:S02]  /*2fd00*/  SYNCS.PHASECHK.TRANS64.TRYWAIT P0, [R6+URZ], R5 ;  /* 0x00000005060075a7 */ /* 0x001064000800017f */
[----:B-1----:R-:W-:Y:S05]  /*2fd10*/  @!P0 NANOSLEEP.SYNCS 0x989680 ;  /* 0x009896800000895d */ /* 0x002fea0003900000 */
[----:B------:R-:W1:Y:S02]  /*2fd20*/  @!P0 SYNCS.PHASECHK.TRANS64 P0, [R6+URZ], R5 ;  /* 0x00000005060085a7 */ /* 0x000e64000800007f */
[----:B-1----:R-:W-:Y:S05]  /*2fd30*/  @!P0 BRA `(.L_x_1942) ;  /* 0xfffffffc00f08947 */ /* 0x002fea000383ffff */
[----:B------:R-:W-:Y:S05]  /*2fd40*/  BRA `(.L_x_2052) ;  /* 0xffffffd000d87947 */ /* 0x000fea000383ffff */
.L_x_1943:
[----:B-1----:R1:W2:Y:S02]  /*2fd50*/  SYNCS.PHASECHK.TRANS64.TRYWAIT P0, [R7+URZ], R2 ;  /* 0x00000002070075a7 */ /* 0x0022a4000800017f */
[----:B--2---:R-:W-:Y:S05]  /*2fd60*/  @!P0 NANOSLEEP.SYNCS 0x989680 ;  /* 0x009896800000895d */ /* 0x004fea0003900000 */
[----:B------:R-:W2:Y:S02]  /*2fd70*/  @!P0 SYNCS.PHASECHK.TRANS64 P0, [R7+URZ], R2 ;  /* 0x00000002070085a7 */ /* 0x000ea4000800007f */
[----:B--2---:R-:W-:Y:S05]  /*2fd80*/  @!P0 BRA `(.L_x_1943) ;  /* 0xfffffffc00f08947 */ /* 0x004fea000383ffff */
[----:B------:R-:W-:Y:S05]  /*2fd90*/  BRA `(.L_x_2053) ;  /* 0xffffffd000cc7947 */ /* 0x000fea000383ffff */
.L_x_1945:
[----:B--2---:R2:W4:Y:S02]  /*2fda0*/  SYNCS.PHASECHK.TRANS64.TRYWAIT P0, [R4+URZ], R5 ;  /* 0x00000005040075a7 */ /* 0x004524000800017f */
[----:B----4-:R-:W-:Y:S05]  /*2fdb0*/  @!P0 NANOSLEEP.SYNCS 0x989680 ;  /* 0x009896800000895d */ /* 0x010fea0003900000 */
[----:B------:R-:W4:Y:S02]  /*2fdc0*/  @!P0 SYNCS.PHASECHK.TRANS64 P0, [R4+URZ], R5 ;  /* 0x00000005040085a7 */ /* 0x000f24000800007f */
[----:B----4-:R-:W-:Y:S05]  /*2fdd0*/  @!P0 BRA `(.L_x_1945) ;  /* 0xfffffffc00f08947 */ /* 0x010fea000383ffff */
[----:B------:R-:W-:Y:S05]  /*2fde0*/  BRA `(.L_x_2054) ;  /* 0xffffffd000d47947 */ /* 0x000fea000383ffff */
.L_x_2055:
        /* <DEDUP_REMOVED lines=9> */
.L_x_3027:


//--------------------- .text._ZN7cutlass13device_kernelIN5flash11enable_sm90INS1_16FlashAttnFwdSm90INS1_25CollectiveMainloopFwdSm90ILi2EN4cute5tupleIJNS5_1CILi1EEES8_S8_EEENS6_IJNS7_ILi128EEENS7_ILi112EEENS7_ILi192EEEEEELi192ENS_10bfloat16_tEfNS_4arch4Sm90ELb1ELb0ELb0ELb0ELb0ELb0ELb0ELb1ELb1ELb1ELb1ELb0EEENS1_21CollectiveEpilogueFwdINS6_IJSA_SC_SB_EEES9_SE_SG_Li256ELb0ELb1ELb1ELb0EEENS1_19SingleTileSchedulerILb0ELb1ELb1ELi128EEEEEEEEEvNT_6ParamsE --------------------------
	.section	.text._ZN7cutlass13device_kernelIN5flash11enable_sm90INS1_16FlashAttnFwdSm90INS1_25CollectiveMainloopFwdSm90ILi2EN4cute5tupleIJNS5_1CILi1EEES8_S8_EEENS6_IJNS7_ILi128EEENS7_ILi112EEENS7_ILi192EEEEEELi192ENS_10bfloat16_tEfNS_4arch4Sm90ELb1ELb0ELb0ELb0ELb0ELb0ELb0ELb1ELb1ELb1ELb1ELb0EEENS1_21CollectiveEpilogueFwdINS6_IJSA_SC_SB_EEES9_SE_SG_Li256ELb0ELb1ELb1ELb0EEENS1_19SingleTileSchedulerILb0ELb1ELb1ELi128EEEEEEEEEvNT_6ParamsE,"ax",@progbits
	.align	128
.text._ZN7cutlass13device_kernelIN5flash11enable_sm90INS1_16FlashAttnFwdSm90INS1_25CollectiveMainloopFwdSm90ILi2EN4cute5tupleIJNS5_1CILi1EEES8_S8_EEENS6_IJNS7_ILi128EEENS7_ILi112EEENS7_ILi192EEEEEELi192ENS_10bfloat16_tEfNS_4arch4Sm90ELb1ELb0ELb0ELb0ELb0ELb0ELb0ELb1ELb1ELb1ELb1ELb0EEENS1_21CollectiveEpilogueFwdINS6_IJSA_SC_SB_EEES9_SE_SG_Li256ELb0ELb1ELb1ELb0EEENS1_19SingleTileSchedulerILb0ELb1ELb1ELi128EEEEEEEEEvNT_6ParamsE:
        .type           _ZN7cutlass13device_kernelIN5flash11enable_sm90INS1_16FlashAttnFwdSm90INS1_25CollectiveMainloopFwdSm90ILi2EN4cute5tupleIJNS5_1CILi1EEES8_S8_EEENS6_IJNS7_ILi128EEENS7_ILi112EEENS7_ILi192EEEEEELi192ENS_10bfloat16_tEfNS_4arch4Sm90ELb1ELb0ELb0ELb0ELb0ELb0ELb0ELb1ELb1ELb1ELb1ELb0EEENS1_21CollectiveEpilogueFwdINS6_IJSA_SC_SB_EEES9_SE_SG_Li256ELb0ELb1ELb1ELb0EEENS1_19SingleTileSchedulerILb0ELb1ELb1ELi128EEEEEEEEEvNT_6ParamsE,@function
        .size           _ZN7cutlass13device_kernelIN5flash11enable_sm90INS1_16FlashAttnFwdSm90INS1_25CollectiveMainloopFwdSm90ILi2EN4cute5tupleIJNS5_1CILi1EEES8_S8_EEENS6_IJNS7_ILi128EEENS7_ILi112EEENS7_ILi192EEEEEELi192ENS_10bfloat16_tEfNS_4arch4Sm90ELb1ELb0ELb0ELb0ELb0ELb0ELb0ELb1ELb1ELb1ELb1ELb0EEENS1_21CollectiveEpilogueFwdINS6_IJSA_SC_SB_EEES9_SE_SG_Li256ELb0ELb1ELb1ELb0EEENS1_19SingleTileSchedulerILb0ELb1ELb1ELi128EEEEEEEEEvNT_6ParamsE,(.L_x_3028 - _ZN7cutlass13device_kernelIN5flash11enable_sm90INS1_16FlashAttnFwdSm90INS1_25CollectiveMainloopFwdSm90ILi2EN4cute5tupleIJNS5_1CILi1EEES8_S8_EEENS6_IJNS7_ILi128EEENS7_ILi112EEENS7_ILi192EEEEEELi192ENS_10bfloat16_tEfNS_4arch4Sm90ELb1ELb0ELb0ELb0ELb0ELb0ELb0ELb1ELb1ELb1ELb1ELb0EEENS1_21CollectiveEpilogueFwdINS6_IJSA_SC_SB_EEES9_SE_SG_Li256ELb0ELb1ELb1ELb0EEENS1_19SingleTileSchedulerILb0ELb1ELb1ELi128EEEEEEEEEvNT_6ParamsE)
        .other          _ZN7cutlass13device_kernelIN5flash11enable_sm90INS1_16FlashAttnFwdSm90INS1_25CollectiveMainloopFwdSm90ILi2EN4cute5tupleIJNS5_1CILi1EEES8_S8_EEENS6_IJNS7_ILi128EEENS7_ILi112EEENS7_ILi192EEEEEELi192ENS_10bfloat16_tEfNS_4arch4Sm90ELb1ELb0ELb0ELb0ELb0ELb0ELb0ELb1ELb1ELb1ELb1ELb0EEENS1_21CollectiveEpilogueFwdINS6_IJSA_SC_SB_EEES9_SE_SG_Li256ELb0ELb1ELb1ELb0EEENS1_19SingleTileSchedulerILb0ELb1ELb1ELi128EEEEEEEEEvNT_6ParamsE,@"STO_CUDA_ENTRY STV_DEFAULT"
_ZN7cutlass13device_kernelIN5flash11enable_sm90INS1_16FlashAttnFwdSm90INS1_25CollectiveMainloopFwdSm90ILi2EN4cute5tupleIJNS5_1CILi1EEES8_S8_EEENS6_IJNS7_ILi128EEENS7_ILi112EEENS7_ILi192EEEEEELi192ENS_10bfloat16_tEfNS_4arch4Sm90ELb1ELb0ELb0ELb0ELb0ELb0ELb0ELb1ELb1ELb1ELb1ELb0EEENS1_21CollectiveEpilogueFwdINS6_IJSA_SC_SB_EEES9_SE_SG_Li256ELb0ELb1ELb1ELb0EEENS1_19SingleTileSchedulerILb0ELb1ELb1ELi128EEEEEEEEEvNT_6ParamsE:
        /* <DEDUP_REMOVED lines=18> */
.L_x_2057:
[----:B------:R-:W-:Y:S05]  /*0120*/  BSYNC B0 ;  /* 0x0000000000007941 */ /* 0x000fea0003800000 */
.L_x_2056:
        /* <DEDUP_REMOVED lines=41> */
.L_x_2058:
        /* <DEDUP_REMOVED lines=22> */
.L_x_2059:
        /* <DEDUP_REMOVED lines=18> */
.L_x_2060:
        /* <DEDUP_REMOVED lines=22> */
.L_x_2061:
        /* <DEDUP_REMOVED lines=22> */
.L_x_2062:
        /* <DEDUP_REMOVED lines=9> */
.L_x_2065:
        /* <DEDUP_REMOVED lines=19> */
[----:B------:R-:W1:Y:S01]  /*0ac0*/  S2UR UR38, SR_CTAID.X ;  /* 0x00000000002679c3 */ /* 0x000e620000002500 */
[----:B------:R-:W-:Y:S01]  /*0ad0*/  ULDC UR4, c[0x0][0x448] ;  /* 0x0001120000047ab9 */ /* 0x000fe20000000800 */
[----:B------:R-:W-:Y:S01]  /*0ae0*/  ULDC UR6, c[0x0][0x424] ;  /* 0x0001090000067ab9 */ /* 0x000fe20000000800 */
[----:B------:R-:W-:Y:S01]  /*0af0*/  UISETP.NE.AND UP1, UPT, UR4, 0x1, UPT ;  /* 0x000000010400788c */ /* 0x000fe2000bf25270 */
[----:B------:R-:W-:Y:S02]  /*0b00*/  ULDC UR7, c[0x0][0x288] ;  /* 0x0000a20000077ab9 */ /* 0x000fe40000000800 */
[----:B------:R-:W-:Y:S01]  /*0b10*/  ULDC.64 UR4, c[0x0][0x418] ;  /* 0x0001060000047ab9 */ /* 0x000fe20000000a00 */
[----:B------:R-:W-:Y:S02]  /*0b20*/  UIADD3 UR7, -UR7, 0x70, URZ ;  /* 0x0000007007077890 */ /* 0x000fe4000fffe13f */
[----:B------:R-:W-:Y:S01]  /*0b30*/  UISETP.NE.U32.AND UP0, UPT, UR4, URZ, UPT ;  /* 0x0000003f0400728c */ /* 0x000fe2000bf05070 */
[----:B------:R-:W-:Y:S01]  /*0b40*/  ULDC UR48, c[0x0][0x2f0] ;  /* 0x0000bc0000307ab9 */ /* 0x000fe20000000800 */
[----:B------:R-:W-:-:S02]  /*0b50*/  USHF.R.U32.HI UR11, URZ, 0x10, UR8 ;  /* 0x000000103f0b7899 */ /* 0x000fc40008011608 */
[----:B------:R-:W-:Y:S01]  /*0b60*/  UISETP.NE.AND.EX UP0, UPT, UR5, URZ, UPT, UP0 ;  /* 0x0000003f0500728c */ /* 0x000fe2000bf05300 */
[----:B------:R-:W-:Y:S02]  /*0b70*/  @UP1 ULDC UR9, c[0x0][0x450] ;  /* 0x0001140000091ab9 */ /* 0x000fe40000000800 */
[----:B------:R-:W-:Y:S01]  /*0b80*/  @UP1 ULDC UR5, c[0x0][0x44c] ;  /* 0x0001130000051ab9 */ /* 0x000fe20000000800 */
[----:B------:R-:W-:-:S04]  /*0b90*/  USEL UR10, UR6, 0x1, UP0 ;  /* 0x00000001060a7887 */ /* 0x000fc80008000000 */
[----:B------:R-:W-:Y:S02]  /*0ba0*/  UIMAD UR7, UR10, UR48, UR7 ;  /* 0x000000300a0772a4 */ /* 0x000fe4000f8e0207 */
[----:B-1----:R-:W-:Y:S01]  /*0bb0*/  USHF.L.U32 UR38, UR38, 0x7, URZ ;  /* 0x0000000726267899 */ /* 0x002fe2000800063f */
[----:B------:R-:W-:-:S03]  /*0bc0*/  IMAD.U32 R17, RZ, RZ, UR10 ;  /* 0x0000000aff117e24 */ /* 0x000fc6000f8e00ff */
[----:B------:R-:W-:Y:S02]  /*0bd0*/  @UP1 UIADD3 UR4, UR38, 0x7f, URZ ;  /* 0x0000007f26041890 */ /* 0x000fe4000fffe03f */
[----:B------:R-:W-:Y:S02]  /*0be0*/  UIADD3 UR6, UR38, 0x7f, URZ ;  /* 0x0000007f26067890 */ /* 0x000fe4000fffe03f */
[----:B------:R-:W-:-:S04]  /*0bf0*/  UIMAD.WIDE.U32 UR4, UR4, UR5, URZ ;  /* 0x00000005040472a5 */ /* 0x000fc8000f8e003f */
[----:B------:R-:W-:Y:S02]  /*0c00*/  @UP1 USHF.R.U32.HI UR6, URZ, UR9, UR5 ;  /* 0x000000093f061299 */ /* 0x000fe40008011605 */
[----:B------:R-:W-:Y:S02]  /*0c10*/  UIMAD UR5, UR10, UR48, 0x6f ;  /* 0x0000006f0a0574a4 */ /* 0x000fe4000f8e0230 */
[----:B------:R-:W-:Y:S01]  /*0c20*/  UIADD3 UR7, UR7, UR6, URZ ;  /* 0x0000000607077290 */ /* 0x000fe2000fffe03f */
[----:B------:R-:W-:Y:S02]  /*0c30*/  UMOV UR4, URZ ;  /* 0x0000003f00047c82 */ /* 0x000fe40008000000 */
[----:B------:R-:W-:Y:S01]  /*0c40*/  UMOV UR6, URZ ;  /* 0x0000003f00067c82 */ /* 0x000fe20008000000 */
[----:B------:R-:W-:Y:S02]  /*0c50*/  UIMAD.WIDE UR4, UR5, -0x6db6db6d, UR4 ;  /* 0x92492493050478a5 */ /* 0x000fe4000f8e0204 */
[----:B------:R-:W-:-:S02]  /*0c60*/  UIMAD.WIDE UR6, UR7, -0x6db6db6d, UR6 ;  /* 0x92492493070678a5 */ /* 0x000fc4000f8e0206 */
[----:B------:R-:W-:Y:S02]  /*0c70*/  USHF.R.U32.HI UR4, URZ, 0x1f, UR5 ;  /* 0x0000001f3f047899 */ /* 0x000fe40008011605 */
[----:B------:R-:W-:Y:S02]  /*0c80*/  USHF.R.U32.HI UR6, URZ, 0x1f, UR7 ;  /* 0x0000001f3f067899 */ /* 0x000fe40008011607 */
[----:B------:R-:W-:Y:S02]  /*0c90*/  ULEA.HI.SX32 UR4, UR5, UR4, 0x1a ;  /* 0x0000000405047291 */ /* 0x000fe4000f8fd23f */
[----:B------:R-:W-:Y:S02]  /*0ca0*/  ULEA.HI.SX32 UR6, UR7, UR6, 0x1a ;  /* 0x0000000607067291 */ /* 0x000fe4000f8fd23f */
[----:B------:R-:W-:Y:S02]  /*0cb0*/  ULOP3.LUT UR7, UR8, 0xffff, URZ, 0xc0, !UPT ;  /* 0x0000ffff08077892 */ /* 0x000fe4000f8ec03f */
[----:B------:R-:W-:-:S04]  /*0cc0*/  UISETP.LT.AND UP0, UPT, UR4, UR6, UPT ;  /* 0x000000060400728c */ /* 0x000fc8000bf01270 */
[----:B------:R-:W-:Y:S02]  /*0cd0*/  USEL UR10, UR4, UR6, UP0 ;  /* 0x00000006040a7287 */ /* 0x000fe40008000000 */
[----:B------:R-:W-:Y:S02]  /*0ce0*/  UISETP.NE.AND UP0, UPT, UR11, URZ, UPT ;  /* 0x0000003f0b00728c */ /* 0x000fe4000bf05270 */
[----:B------:R-:W-:Y:S01]  /*0cf0*/  UISETP.GE.AND UP1, UPT, UR10, 0x1, UPT ;  /* 0x000000010a00788c */ /* 0x000fe2000bf26270 */
[----:B------:R-:W-:-:S05]  /*0d00*/  UMOV UR4, URZ ;  /* 0x0000003f00047c82 */ /* 0x000fca0008000000 */
[----:B------:R-:W-:-:S03]  /*0d10*/  PLOP3.LUT P0, PT, PT, PT, UP1, 0x80, 0x0 ;  /* 0x000000000000781c */ /* 0x000fc60003f0f018 */
[----:B------:R-:W-:-:S10]  /*0d20*/  @!UP0 ULDC UR11, c[0x0][0x9f0] ;  /* 0x00027c00000b8ab9 */ /* 0x000fd40000000800 */
[----:B------:R-:W-:Y:S05]  /*0d30*/  @!P0 BRA `(.L_x_2067) ;  /* 0x0000000000848947 */ /* 0x000fea0003800000 */
[----:B------:R-:W-:Y:S01]  /*0d40*/  IMAD.U32 R3, RZ, RZ, UR11 ;  /* 0x0000000bff037e24 */ /* 0x000fe2000f8e00ff */
[----:B------:R-:W-:Y:S01]  /*0d50*/  UIADD3 UR6, UR11, -0x1, UR10 ;  /* 0xffffffff0b067890 */ /* 0x000fe2000fffe00a */
[----:B------:R-:W-:-:S03]  /*0d60*/  UMOV UR4, URZ ;  /* 0x0000003f00047c82 */ /* 0x000fc60008000000 */
        /* <DEDUP_REMOVED lines=30> */
.L_x_2067:
[----:B------:R-:W-:Y:S01]  /*0f50*/  UIMAD UR6, UR7, UR4, URZ ;  /* 0x00000004070672a4 */ /* 0x000fe2000f8e023f */
[----:B------:R-:W-:Y:S01]  /*0f60*/  IMAD.U32 R0, RZ, RZ, UR10 ;  /* 0x0000000aff007e24 */ /* 0x000fe2000f8e00ff */
[----:B0-----:R-:W0:Y:S01]  /*0f70*/  S2R R2, SR_TID.X ;  /* 0x0000000000027919 */ /* 0x001e220000002100 */
[----:B------:R-:W-:Y:S01]  /*0f80*/  IMAD.U32 R3, RZ, RZ, UR4 ;  /* 0x00000004ff037e24 */ /* 0x000fe2000f8e00ff */
[----:B------:R-:W-:Y:S02]  /*0f90*/  R2UR UR5, R17 ;  /* 0x00000000110572ca */ /* 0x000fe400000e0000 */
[----:B------:R-:W-:Y:S01]  /*0fa0*/  CS2R R118, SRZ ;  /* 0x0000000000767805 */ /* 0x000fe2000001ff00 */
[----:B------:R-:W-:Y:S01]  /*0fb0*/  IMAD.U32 R18, RZ, RZ, UR6 ;  /* 0x00000006ff127e24 */ /* 0x000fe2000f8e00ff */
[----:B------:R-:W-:Y:S02]  /*0fc0*/  PLOP3.LUT P0, PT, PT, PT, PT, 0x80, 0x0 ;  /* 0x000000000000781c */ /* 0x000fe40003f0f070 */
[----:B------:R-:W-:-:S02]  /*0fd0*/  CS2R R116, SRZ ;  /* 0x0000000000747805 */ /* 0x000fc4000001ff00 */
[----:B------:R-:W-:Y:S02]  /*0fe0*/  VIADDMNMX R0, R3, UR6, R0, PT ;  /* 0x0000000603007c46 */ /* 0x000fe4000b800100 */
[----:B------:R-:W-:Y:S02]  /*0ff0*/  CS2R R114, SRZ ;  /* 0x0000000000727805 */ /* 0x000fe4000001ff00 */
[----:B------:R-:W-:Y:S02]  /*1000*/  CS2R R112, SRZ ;  /* 0x0000000000707805 */ /* 0x000fe4000001ff00 */
[----:B------:R-:W-:Y:S02]  /*1010*/  CS2R R110, SRZ ;  /* 0x00000000006e7805 */ /* 0x000fe4000001ff00 */
[----:B------:R-:W-:Y:S02]  /*1020*/  R2UR UR39, R0 ;  /* 0x00000000002772ca */ /* 0x000fe400000e0000 */
[----:B------:R-:W-:-:S02]  /*1030*/  CS2R R108, SRZ ;  /* 0x00000000006c7805 */ /* 0x000fc4000001ff00 */
[----:B------:R-:W-:Y:S02]  /*1040*/  CS2R R106, SRZ ;  /* 0x00000000006a7805 */ /* 0x000fe4000001ff00 */
[----:B------:R-:W-:Y:S01]  /*1050*/  CS2R R104, SRZ ;  /* 0x0000000000687805 */ /* 0x000fe2000001ff00 */
[----:B------:R-:W-:Y:S01]  /*1060*/  UIMAD UR48, UR5, UR48, URZ ;  /* 0x00000030053072a4 */ /* 0x000fe2000f8e023f */
        /* <DEDUP_REMOVED lines=8> */
[----:B------:R-:W-:Y:S01]  /*10f0*/  UISETP.GT.AND UP0, UPT, UR39, UR6, UPT ;  /* 0x000000062700728c */ /* 0x000fe2000bf04270 */
[----:B------:R-:W-:Y:S02]  /*1100*/  CS2R R86, SRZ ;  /* 0x0000000000567805 */ /* 0x000fe4000001ff00 */
[----:B------:R-:W-:-:S02]  /*1110*/  CS2R R84, SRZ ;  /* 0x0000000000547805 */ /* 0x000fc4000001ff00 */
[----:B------:R-:W-:Y:S02]  /*1120*/  CS2R R82, SRZ ;  /* 0x0000000000527805 */ /* 0x000fe4000001ff00 */
[----:B------:R-:W-:Y:S02]  /*1130*/  CS2R R80, SRZ ;  /* 0x0000000000507805 */ /* 0x000fe4000001ff00 */
[----:B------:R-:W-:Y:S02]  /*1140*/  CS2R R78, SRZ ;  /* 0x00000000004e7805 */ /* 0x000fe4000001ff00 */
[----:B------:R-:W-:Y:S02]  /*1150*/  PLOP3.LUT P1, PT, PT, PT, UP0, 0x80, 0x0 ;  /* 0x000000000000781c */ /* 0x000fe40003f2f008 */
[----:B------:R-:W-:Y:S01]  /*1160*/  CS2R R76, SRZ ;  /* 0x00000000004c7805 */ /* 0x000fe2000001ff00 */
[----:B0-----:R-:W-:Y:S01]  /*1170*/  VIADD R22, R2, 0xffffff80 ;  /* 0xffffff8002167836 */ /* 0x001fe20000000000 */
        /* <DEDUP_REMOVED lines=63> */
.L_x_2069:
[----:B------:R-:W-:Y:S02]  /*1570*/  R2UR UR4, R16 ;  /* 0x00000000100472ca */ /* 0x000fe400000e0000 */
[----:B------:R-:W-:-:S11]  /*1580*/  SHF.L.U32 R0, RZ, 0x1f, RZ ;  /* 0x0000001fff007819 */ /* 0x000fd600000006ff */
[----:B------:R-:W0:Y:S02]  /*1590*/  SYNCS.PHASECHK.TRANS64.TRYWAIT P0, [UR4+0x36800], R0 ;  /* 0x03680000ff0075a7 */ /* 0x000e240008000144 */
[----:B0-----:R-:W-:Y:S05]  /*15a0*/  @!P0 BRA `(.L_x_2070) ;  /* 0x0000013800648947 */ /* 0x001fea0003800000 */
.L_x_2191:
[----:B------:R-:W2:Y:S02]  /*15b0*/  LDL R2, [R1+0xc] ;  /* 0x00000c0001027983 */ /* 0x000ea40000100800 */
[----:B--2---:R-:W-:-:S13]  /*15c0*/  R2UR UR4, R2 ;  /* 0x00000000020472ca */ /* 0x004fda00000e0000 */
[----:B------:R-:W-:-:S06]  /*15d0*/  ULOP3.LUT UR4, UR4, 0x1, URZ, 0xfc, !UPT ;  /* 0x0000000104047892 */ /* 0x000fcc000f8efc3f */
[----:B------:R-:W-:-:S05]  /*15e0*/  IMAD.U32 R2, RZ, RZ, UR4 ;  /* 0x00000004ff027e24 */ /* 0x000fca000f8e00ff */
[----:B------:R-:W-:-:S13]  /*15f0*/  ISETP.NE.AND P0, PT, R2, 0x3, PT ;  /* 0x000000030200780c */ /* 0x000fda0003f05270 */
[----:B------:R-:W-:Y:S05]  /*1600*/  @!P0 BRA `(.L_x_2071) ;  /* 0x0000000000048947 */ /* 0x000fea0003800000 */
[----:B------:R-:W-:Y:S01]  /*1610*/  BPT.TRAP 0x1 ;  /* 0x000000040000795c */ /* 0x000fe20000300000 */
.L_x_2071:
[----:B------:R-:W-:-:S13]  /*1620*/  R2UR UR4, R16 ;  /* 0x00000000100472ca */ /* 0x000fda00000e0000 */
[----:B------:R1:W2:Y:S01]  /*1630*/  SYNCS.PHASECHK.TRANS64.TRYWAIT P2, [UR4+0x36830], R0 ;  /* 0x03683000ff0075a7 */ /* 0x0002a20008040144 */
[----:B------:R-:W-:Y:S05]  /*1640*/  @!P0 BRA `(.L_x_2072) ;  /* 0x0000000000048947 */ /* 0x000fea0003800000 */
[----:B------:R-:W-:Y:S01]  /*1650*/  BPT.TRAP 0x1 ;  /* 0x000000040000795c */ /* 0x000fe20000300000 */
.L_x_2072:
[----:B------:R-:W3:Y:S01]  /*1660*/  S2R R2, SR_TID.X ;  /* 0x0000000000027919 */ /* 0x000ee20000002100 */
[----:B------:R-:W-:-:S05]  /*1670*/  IMAD.U32 R4, RZ, RZ, UR36 ;  /* 0x00000024ff047e24 */ /* 0x000fca000f8e00ff */
[----:B------:R-:W-:Y:S02]  /*1680*/  LOP3.LUT R4, R4, 0x10000, RZ, 0xfc, !PT ;  /* 0x0001000004047812 */ /* 0x000fe400078efcff */
[----:B---3--:R-:W-:-:S04]  /*1690*/  LOP3.LUT R2, R2, 0x7f, RZ, 0xc0, !PT ;  /* 0x0000007f02027812 */ /* 0x008fc800078ec0ff */
[----:B------:R-:W-:Y:S01]  /*16a0*/  ISETP.NE.AND P1, PT, R2, RZ, PT ;  /* 0x000000ff0200720c */ /* 0x000fe20003f25270 */
[----:B--2---:R-:W-:-:S12]  /*16b0*/  @P2 BRA `(.L_x_2073) ;  /* 0x00000000000c2947 */ /* 0x004fd80003800000 */
[----:B------:R-:W-:-:S13]  /*16c0*/  R2UR UR4, R16 ;  /* 0x00000000100472ca */ /* 0x000fda00000e0000 */
[----:B------:R-:W2:Y:S02]  /*16d0*/  SYNCS.PHASECHK.TRANS64.TRYWAIT P2, [UR4+0x36830], R0 ;  /* 0x03683000ff0075a7 */ /* 0x000ea40008040144 */
[----:B--2---:R-:W-:Y:S05]  /*16e0*/  @!P2 BRA `(.L_x_2074) ;  /* 0x000001380030a947 */ /* 0x004fea0003800000 */
.L_x_2073:
[----:B------:R-:W-:Y:S05]  /*16f0*/  WARPSYNC.ALL ;  /* 0x0000000000007948 */ /* 0x000fea0003800000 */
        /* <DEDUP_REMOVED lines=17> */
[----:B------:R-:W-:Y:S01]  /*1810*/  R2UR UR21, R5 ;  /* 0x00000000051572ca */ /* 0x000fe200000e0000 */
[----:B------:R-:W-:Y:S01]  /*1820*/  USHF.R.U32.HI UR4, URZ, 0x4, UR4 ;  /* 0x000000043f047899 */ /* 0x000fe20008011604 */
[----:B------:R-:W-:Y:S01]  /*1830*/  R2UR UR6, R4 ;  /* 0x00000000040672ca */ /* 0x000fe200000e0000 */
[----:B------:R-:W-:Y:S01]  /*1840*/  UMOV UR27, 0x40000040 ;  /* 0x40000040001b7882 */ /* 0x000fe20000000000 */
[----:B------:R-:W-:Y:S01]  /*1850*/  UMOV UR29, 0x40000040 ;  /* 0x40000040001d7882 */ /* 0x000fe20000000000 */
[----:B------:R-:W-:Y:S01]  /*1860*/  ULOP3.LUT UR4, UR4, 0x3fff, URZ, 0xc0, !UPT ;  /* 0x00003fff04047892 */ /* 0x000fe2000f8ec03f */
[----:B0-----:R-:W-:Y:S01]  /*1870*/  LOP3.LUT R3, R80, 0xffffff80, RZ, 0xc0, !PT ;  /* 0xffffff8050037812 */ /* 0x001fe200078ec0ff */
[----:B------:R-:W-:Y:S01]  /*1880*/  UMOV UR31, 0x40000040 ;  /* 0x40000040001f7882 */ /* 0x000fe20000000000 */
[----:B------:R-:W-:Y:S01]  /*1890*/  UMOV UR33, 0x40000040 ;  /* 0x4000004000217882 */ /* 0x000fe20000000000 */
[----:B------:R-:W-:Y:S01]  /*18a0*/  ULOP3.LUT UR50, UR4, 0x10000, URZ, 0xfc, !UPT ;  /* 0x0001000004327892 */ /* 0x000fe2000f8efc3f */
[----:B------:R-:W-:Y:S01]  /*18b0*/  LEA.HI R23, R23, R22, RZ, 0x2 ;  /* 0x0000001617177211 */ /* 0x000fe200078f10ff */
[----:B------:R-:W-:Y:S01]  /*18c0*/  UMOV UR35, 0x40000040 ;  /* 0x4000004000237882 */ /* 0x000fe20000000000 */
[----:B------:R-:W-:Y:S01]  /*18d0*/  UMOV UR37, 0x40000040 ;  /* 0x4000004000257882 */ /* 0x000fe20000000000 */
[----:B------:R-:W-:Y:S01]  /*18e0*/  UIADD3 UR4, UR50, 0x80, URZ ;  /* 0x0000008032047890 */ /* 0x000fe2000fffe03f */
[----:B------:R-:W-:Y:S01]  /*18f0*/  IMAD.IADD R3, R22, 0x1, -R3 ;  /* 0x0000000116037824 */ /* 0x000fe200078e0a03 */
[----:B------:R-:W-:Y:S01]  /*1900*/  UIADD3 UR18, UR50, 0x100, URZ ;  /* 0x0000010032127890 */ /* 0x000fe2000fffe03f */
[----:B------:R-:W-:Y:S01]  /*1910*/  LOP3.LUT R23, R23, 0xfffffffc, RZ, 0xc0, !PT ;  /* 0xfffffffc17177812 */ /* 0x000fe200078ec0ff */
[----:B------:R-:W-:Y:S01]  /*1920*/  UMOV UR10, UR50 ;  /* 0x00000032000a7c82 */ /* 0x000fe20008000000 */
[----:B------:R-:W-:Y:S01]  /*1930*/  UIADD3 UR22, UR50, 0x300, URZ ;  /* 0x0000030032167890 */ /* 0x000fe2000fffe03f */
[----:B------:R-:W-:Y:S01]  /*1940*/  HGMMA.64x16x16.F32.BF16 R72, gdesc[UR8], RZ, !UPT, gsb0 ;  /* 0x00200000084879f0 */ /* 0x000fe2000c0018ff */
[----:B------:R-:W-:Y:S01]  /*1950*/  UMOV UR14, UR4 ;  /* 0x00000004000e7c82 */ /* 0x000fe20008000000 */
[----:B------:R-:W-:Y:S01]  /*1960*/  R2UR UR8, R4 ;  /* 0x00000000040872ca */ /* 0x000fe200000e0000 */
[----:B------:R-:W-:Y:S01]  /*1970*/  UIADD3 UR10, UR50, 0x180, URZ ;  /* 0x00000180320a7890 */ /* 0x000fe2000fffe03f */
[----:B------:R-:W-:Y:S01]  /*1980*/  R2UR UR9, R5 ;  /* 0x00000000050972ca */ /* 0x000fe200000e0000 */
[----:B------:R-:W-:Y:S01]  /*1990*/  UMOV UR11, 0x40000040 ;  /* 0x40000040000b7882 */ /* 0x000fe20000000000 */
[----:B------:R-:W-:Y:S01]  /*19a0*/  UIADD3 UR4, UR6, 0x2, URZ ;  /* 0x0000000206047890 */ /* 0x000fe2000fffe03f */
[----:B-1----:R-:W-:Y:S01]  /*19b0*/  SHF.R.S32.HI R0, RZ, 0x1f, R3 ;  /* 0x0000001fff007819 */ /* 0x002fe20000011403 */
[----:B------:R-:W-:Y:S01]  /*19c0*/  UIADD3 UR7, UR50, 0x202, URZ ;  /* 0x0000020232077890 */ /* 0x000fe2000fffe03f */
[----:B------:R-:W-:Y:S01]  /*19d0*/  IMAD.IADD R23, R22, 0x1, -R23 ;  /* 0x0000000116177824 */ /* 0x000fe200078e0a17 */
[----:B------:R-:W-:Y:S01]  /*19e0*/  UIADD3 UR24, UR6, 0x404, URZ ;  /* 0x0000040406187890 */ /* 0x000fe2000fffe03f */
[CC--:B------:R-:W-:Y:S01]  /*19f0*/  LEA.HI R2, R0.reuse, R3.reuse, RZ, 0x2 ;  /* 0x0000000300027211 */ /* 0x0c0fe200078f10ff */
[----:B------:R-:W-:Y:S01]  /*1a00*/  UIADD3 UR26, UR50, 0x384, URZ ;  /* 0x00000384321a7890 */ /* 0x000fe2000fffe03f */
[----:B------:R-:W-:Y:S01]  /*1a10*/  LEA.HI R6, R0, R3, RZ, 0x5 ;  /* 0x0000000300067211 */ /* 0x000fe200078f28ff */
[----:B------:R-:W-:Y:S01]  /*1a20*/  UIADD3 UR28, UR6, 0x406, URZ ;  /* 0x00000406061c7890 */ /* 0x000fe2000fffe03f */
[--C-:B------:R-:W-:Y:S01]  /*1a30*/  SHF.R.S32.HI R0, RZ, 0x2, R2.reuse ;  /* 0x00000002ff007819 */ /* 0x100fe20000011402 */
[----:B------:R-:W-:Y:S01]  /*1a40*/  UIADD3 UR30, UR50, 0x386, URZ ;  /* 0x00000386321e7890 */ /* 0x000fe2000fffe03f */
[----:B------:R-:W-:Y:S01]  /*1a50*/  SHF.R.S32.HI R7, RZ, 0x1f, R2 ;  /* 0x0000001fff077819 */ /* 0x000fe20000011402 */
[----:B------:R-:W-:Y:S01]  /*1a60*/  UIADD3 UR32, UR6, 0x800, URZ ;  /* 0x0000080006207890 */ /* 0x000fe2000fffe03f */
[----:B------:R-:W-:Y:S01]  /*1a70*/  LEA.HI R8, R81, R81, RZ, 0x1 ;  /* 0x0000005151087211 */ /* 0x000fe200078f08ff */
[----:B------:R-:W-:Y:S01]  /*1a80*/  UIADD3 UR34, UR50, 0x700, URZ ;  /* 0x0000070032227890 */ /* 0x000fe2000fffe03f */
[----:B------:R-:W-:Y:S01]  /*1a90*/  SHF.R.S32.HI R6, RZ, 0x5, R6 ;  /* 0x00000005ff067819 */ /* 0x000fe20000011406 */
[----:B------:R-:W-:Y:S01]  /*1aa0*/  UIADD3 UR36, UR6, 0x802, URZ ;  /* 0x0000080206247890 */ /* 0x000fe2000fffe03f */
[-C--:B------:R-:W-:Y:S01]  /*1ab0*/  LEA.HI R7, R7, R0.reuse, RZ, 0x3 ;  /* 0x0000000007077211 */ /* 0x080fe200078f18ff */
[----:B------:R-:W-:Y:S01]  /*1ac0*/  UIADD3 UR42, UR50, 0x702, URZ ;  /* 0x00000702322a7890 */ /* 0x000fe2000fffe03f */
[----:B------:R-:W-:Y:S01]  /*1ad0*/  LOP3.LUT R8, R8, 0x3fffffe, RZ, 0xc0, !PT ;  /* 0x03fffffe08087812 */ /* 0x000fe200078ec0ff */
[----:B------:R-:W-:Y:S01]  /*1ae0*/  UMOV UR41, UR37 ;  /* 0x0000002500297c82 */ /* 0x000fe20008000000 */
[----:B------:R-:W-:Y:S01]  /*1af0*/  UMOV UR43, 0x40000040 ;  /* 0x40000040002b7882 */ /* 0x000fe20000000000 */
[----:B------:R-:W-:Y:S01]  /*1b00*/  UIADD3 UR44, UR6, 0x806, URZ ;  /* 0x00000806062c7890 */ /* 0x000fe2000fffe03f */
[----:B------:R-:W-:Y:S01]  /*1b10*/  LEA.HI R9, R23, R23, RZ, 0x1 ;  /* 0x0000001717097211 */ /* 0x000fe200078f08ff */
[----:B------:R-:W-:Y:S01]  /*1b20*/  UMOV UR40, UR36 ;  /* 0x0000002400287c82 */ /* 0x000fe20008000000 */
[----:B------:R-:W-:Y:S01]  /*1b30*/  UIADD3 UR46, UR50, 0x706, URZ ;  /* 0x00000706322e7890 */ /* 0x000fe2000fffe03f */
[----:B------:R-:W-:Y:S01]  /*1b40*/  LEA R6, R6, UR38, 0x4 ;  /* 0x0000002606067c11 */ /* 0x000fe2000f8e20ff */
[----:B------:R-:W-:Y:S01]  /*1b50*/  UMOV UR45, 0x40000040 ;  /* 0x40000040002d7882 */ /* 0x000fe20000000000 */
[----:B------:R-:W-:Y:S01]  /*1b60*/  UMOV UR47, 0x40000040 ;  /* 0x40000040002f7882 */ /* 0x000fe20000000000 */
[----:B------:R-:W-:Y:S01]  /*1b70*/  LOP3.LUT R7, R7, 0xfffffff8, RZ, 0xc0, !PT ;  /* 0xfffffff807077812 */ /* 0x000fe200078ec0ff */
[----:B------:R-:W-:Y:S01]  /*1b80*/  IMAD.IADD R8, R81, 0x1, -R8 ;  /* 0x0000000151087824 */ /* 0x000fe200078e0a08 */
[----:B------:R-:W-:Y:S01]  /*1b90*/  LOP3.LUT R10, R9, 0x1ffffffe, RZ, 0xc0, !PT ;  /* 0x1ffffffe090a7812 */ /* 0x000fe200078ec0ff */
[----:B------:R-:W-:Y:S01]  /*1ba0*/  IMAD.U32 R12, RZ, RZ, UR50 ;  /* 0x00000032ff0c7e24 */ /* 0x000fe2000f8e00ff */
[----:B------:R-:W-:Y:S01]  /*1bb0*/  IADD3 R7, R6, R0, -R7 ;  /* 0x0000000006077210 */ /* 0x000fe20007ffe807 */
[----:B------:R-:W-:Y:S01]  /*1bc0*/  UMOV UR60, URZ ;  /* 0x0000003f003c7c82 */ /* 0x000fe20008000000 */
[----:B------:R-:W-:Y:S01]  /*1bd0*/  LOP3.LUT R2, R2, 0x7ffffffc, RZ, 0xc0, !PT ;  /* 0x7ffffffc02027812 */ /* 0x000fe200078ec0ff */
[----:B------:R-:W-:-:S02]  /*1be0*/  IMAD.IADD R10, R23, 0x1, -R10 ;  /* 0x00000001170a7824 */ /* 0x000fc400078e0a0a */
[----:B------:R-:W-:Y:S02]  /*1bf0*/  IMAD R7, R8, 0x40, R7 ;  /* 0x0000004008077824 */ /* 0x000fe400078e0207 */
[----:B------:R-:W-:Y:S02]  /*1c00*/  IMAD.IADD R13, R3, 0x1, -R2 ;  /* 0x00000001030d7824 */ /* 0x000fe400078e0a02 */
[----:B------:R-:W-:Y:S02]  /*1c10*/  IMAD R11, R10, 0x8, R7 ;  /* 0x000000080a0b7824 */ /* 0x000fe400078e0207 */
[----:B------:R-:W-:Y:S01]  /*1c20*/  IMAD.U32 R3, RZ, RZ, UR48 ;  /* 0x00000030ff037e24 */ /* 0x000fe2000f8e00ff */
[----:B------:R-:W-:Y:S02]  /*1c30*/  WARPGROUP.DEPBAR.LE gsb0, 0x0 ;  /* 0x00008000000079c5 */ /* 0x000fe40000010000 */
[----:B------:R-:W-:Y:S01]  /*1c40*/  WARPGROUP.ARRIVE ;  /* 0x00000000000079c5 */ /* 0x000fe20000000000 */
[----:B------:R-:W-:-:S05]  /*1c50*/  IMAD.MOV.U32 R6, RZ, RZ, R11 ;  /* 0x000000ffff067224 */ /* 0x000fca00078e000b */
        /* <DEDUP_REMOVED lines=91> */
[----:B------:R-:W-:Y:S01]  /*2210*/  UMOV UR11, 0x40000040 ;  /* 0x40000040000b7882 */ /* 0x000fe20000000000 */
        /* <DEDUP_REMOVED lines=29> */
[----:B------:R-:W-:Y:S01]  /*23f0*/  UMOV UR14, UR16 ;  /* 0x00000010000e7c82 */ /* 0x000fe20008000000 */
        /* <DEDUP_REMOVED lines=10> */
[----:B------:R-:W-:Y:S02]  /*24a0*/  UIADD3 UR10, UR50, 0x286, URZ ;  /* 0x00000286320a7890 */ /* 0x000fe4000fffe03f */
[----:B------:R-:W-:Y:S02]  /*24b0*/  UIADD3 UR11, UR6, 0x804, URZ ;  /* 0x00000804060b7890 */ /* 0x000fe4000fffe03f */
[----:B------:R-:W-:Y:S01]  /*24c0*/  UIADD3 UR6, UR50, 0x904, URZ ;  /* 0x0000090432067890 */ /* 0x000fe2000fffe03f */
        /* <DEDUP_REMOVED lines=36> */
[----:B------:R-:W-:Y:S01]  /*2710*/  UIADD3 UR14, UR39, -0x2, URZ ;  /* 0xfffffffe270e7890 */ /* 0x000fe2000fffe03f */
[----:B------:R-:W-:Y:S01]  /*2720*/  R2UR UR15, R18 ;  /* 0x00000000120f72ca */ /* 0x000fe200000e0000 */
        /* <DEDUP_REMOVED lines=229> */
[----:B------:R-:W-:Y:S01]  /*3580*/  UMOV UR41, 0x40000040 ;  /* 0x4000004000297882 */ /* 0x000fe20000000000 */
[----:B------:R-:W-:Y:S01]  /*3590*/  UMOV UR42, UR7 ;  /* 0x00000007002a7c82 */ /* 0x000fe20008000000 */
[----:B------:R-:W-:Y:S01]  /*35a0*/  UMOV UR43, 0x40000040 ;  /* 0x40000040002b7882 */ /* 0x000fe20000000000 */
[----:B------:R-:W-:Y:S02]  /*35b0*/  ULDC UR7, c[0x0][0x448] ;  /* 0x0001120000077ab9 */ /* 0x000fe40000000800 */
[----:B------:R-:W-:Y:S02]  /*35c0*/  UISETP.NE.AND UP0, UPT, UR7, 0x1, UPT ;  /* 0x000000010700788c */ /* 0x000fe4000bf05270 */
[----:B------:R-:W-:-:S04]  /*35d0*/  UIADD3 UR7, UR50, 0x984, URZ ;  /* 0x0000098432077890 */ /* 0x000fc8000fffe03f */
[----:B------:R-:W-:-:S05]  /*35e0*/  PLOP3.LUT P2, PT, PT, PT, UP0, 0x80, 0x0 ;  /* 0x000000000000781c */ /* 0x000fca0003f4f008 */
[----:B------:R-:W-:Y:S02]  /*35f0*/  @UP0 ULDC UR10, c[0x0][0x44c] ;  /* 0x00011300000a0ab9 */ /* 0x000fe40000000800 */
[----:B------:R-:W-:Y:S01]  /*3600*/  UIMAD.WIDE.U32 UR10, UR38, UR10, URZ ;  /* 0x0000000a260a72a5 */ /* 0x000fe2000f8e003f */
        /* <DEDUP_REMOVED lines=26> */
[----:B------:R-:W-:Y:S01]  /*37b0*/  @UP0 ULDC UR7, c[0x0][0x450] ;  /* 0x0001140000070ab9 */ /* 0x000fe20000000800 */
[----:B------:R-:W-:Y:S02]  /*37c0*/  WARPGROUP.DEPBAR.LE gsb0, 0x0 ;  /* 0x00008000000079c5 */ /* 0x000fe40000010000 */
[----:B------:R-:W-:-:S06]  /*37d0*/  WARPGROUP.ARRIVE ;  /* 0x00000000000079c5 */ /* 0x000fcc0000000000 */
[----:B------:R-:W-:Y:S01]  /*37e0*/  HGMMA.64x16x16.F32.BF16 R32, gdesc[UR40], R32, gsb0 ;  /* 0x00200000282079f0 */ /* 0x000fe20008001820 */
[----:B------:R-:W-:Y:S01]  /*37f0*/  UMOV UR42, UR6 ;  /* 0x00000006002a7c82 */ /* 0x000fe20008000000 */
[----:B------:R-:W-:Y:S01]  /*3800*/  UMOV UR43, 0x40000040 ;  /* 0x40000040002b7882 */ /* 0x000fe20000000000 */
[----:B------:R-:W-:Y:S02]  /*3810*/  @UP0 ULDC UR6, c[0x0][0x44c] ;  /* 0x0001130000060ab9 */ /* 0x000fe40000000800 */
[----:B------:R-:W-:Y:S01]  /*3820*/  @P2 IMAD.HI.U32 R0, R11, UR6, RZ ;  /* 0x000000060b002c27 */ /* 0x000fe2000f8e00ff */
[----:B------:R-:W-:-:S04]  /*3830*/  UIMAD UR6, UR39, -0x70, UR48 ;  /* 0xffffff90270678a4 */ /* 0x000fc8000f8e0230 */
[----:B------:R-:W-:Y:S01]  /*3840*/  @P2 SHF.R.U32.HI R6, RZ, UR7, R0 ;  /* 0x00000007ff062c19 */ /* 0x000fe20008011600 */
[----:B------:R-:W-:Y:S01]  /*3850*/  UMOV UR7, 0xffffff90 ;  /* 0xffffff9000077882 */ /* 0x000fe20000000000 */
[----:B------:R-:W-:Y:S02]  /*3860*/  UIADD3 UR6, UR6, 0x70, URZ ;  /* 0x0000007006067890 */ /* 0x000fe4000fffe03f */
[----:B------:R-:W-:Y:S01]  /*3870*/  UIMAD UR7, UR39, UR7, 0x71 ;  /* 0x00000071270774a4 */ /* 0x000fe2000f8e0207 */
[----:B------:R-:W0:Y:S03]  /*3880*/  SHFL.IDX PT, R7, R6, 0x1, 0x1c1f ;  /* 0x003c1f0006077f89 */ /* 0x000e2600000e0000 */
[----:B------:R-:W-:Y:S01]  /*3890*/  IMAD.U32 R2, RZ, RZ, UR6 ;  /* 0x00000006ff027e24 */ /* 0x000fe2000f8e00ff */
[----:B------:R-:W-:Y:S01]  /*38a0*/  ULDC UR6, c[0x0][0x288] ;  /* 0x0000a20000067ab9 */ /* 0x000fe20000000800 */
[----:B------:R-:W-:Y:S01]  /*38b0*/  IMAD.U32 R0, RZ, RZ, UR7 ;  /* 0x00000007ff007e24 */ /* 0x000fe2000f8e00ff */
[----:B------:R-:W1:Y:S01]  /*38c0*/  SHFL.IDX PT, R6, R6, RZ, 0x1c1f ;  /* 0x001c1fff06067589 */ /* 0x000e6200000e0000 */
[C---:B------:R-:W-:Y:S01]  /*38d0*/  IMAD R2, R13.reuse, -0x2, R2 ;  /* 0xfffffffe0d027824 */ /* 0x040fe200078e0202 */
[----:B------:R-:W-:Y:S01]  /*38e0*/  ULDC UR7, c[0x0][0x988] ;  /* 0x0002620000077ab9 */ /* 0x000fe20000000800 */
[----:B------:R-:W-:-:S05]  /*38f0*/  IMAD R0, R13, -0x2, R0 ;  /* 0xfffffffe0d007824 */ /* 0x000fca00078e0200 */
[----:B------:R-:W-:-:S04]  /*3900*/  IADD3 R3, R0, -UR6, R3 ;  /* 0x8000000600037c10 */ /* 0x000fc8000fffe003 */
[----:B0-----:R-:W-:-:S04]  /*3910*/  VIADDMNMX R7, R7, R3, R2, PT ;  /* 0x0000000307077246 */ /* 0x001fc80003800102 */
[C---:B------:R-:W-:Y:S02]  /*3920*/  ISETP.GT.AND P3, PT, R7.reuse, RZ, PT ;  /* 0x000000ff0700720c */ /* 0x040fe40003f64270 */
[C---:B------:R-:W-:Y:S02]  /*3930*/  ISETP.GT.AND P4, PT, R7.reuse, 0x1, PT ;  /* 0x000000010700780c */ /* 0x040fe40003f84270 */
[----:B------:R-:W-:Y:S02]  /*3940*/  ISETP.GT.AND P5, PT, R7, 0x8, PT ;  /* 0x000000080700780c */ /* 0x000fe40003fa4270 */
[----:B-1----:R-:W-:Y:S01]  /*3950*/  VIADDMNMX R3, R6, R3, R2, PT ;  /* 0x0000000306037246 */ /* 0x002fe20003800102 */
        /* <DEDUP_REMOVED lines=12> */
[----:B------:R-:W-:Y:S01]  /*3a20*/  ISETP.GT.AND P3, PT, R7, 0x9, PT ;  /* 0x000000090700780c */ /* 0x000fe20003f64270 */
[----:B------:R-:W-:Y:S01]  /*3a30*/  HGMMA.64x16x16.F32.BF16 R64, gdesc[UR44], R64, gsb0 ;  /* 0x002000002c4079f0 */ /* 0x000fe20008001840 */
[----:B------:R-:W-:Y:S01]  /*3a40*/  UIADD3 UR46, UR50, 0x806, URZ ;  /* 0x00000806322e7890 */ /* 0x000fe2000fffe03f */
[----:B------:R-:W-:Y:S01]  /*3a50*/  FSEL R23, R78, -INF , P5 ;  /* 0xff8000004e177808 */ /* 0x000fe20002800000 */
[----:B------:R-:W-:Y:S01]  /*3a60*/  UMOV UR47, 0x40000040 ;  /* 0x40000040002f7882 */ /* 0x000fe20000000000 */
[----:B------:R-:W-:-:S02]  /*3a70*/  FMNMX.FTZ R0, R9, R75, !PT ;  /* 0x0000004b09007209 */ /* 0x000fc40007810000 */
[----:B------:R-:W-:Y:S02]  /*3a80*/  ISETP.GT.AND P4, PT, R7, 0x10, PT ;  /* 0x000000100700780c */ /* 0x000fe40003f84270 */
[----:B------:R-:W-:Y:S02]  /*3a90*/  FSEL R79, R79, -INF , P3 ;  /* 0xff8000004f4f7808 */ /* 0x000fe40001800000 */
[----:B------:R-:W-:Y:S02]  /*3aa0*/  FMNMX.FTZ R0, R23, R0, !PT ;  /* 0x0000000017007209 */ /* 0x000fe40007810000 */
[----:B------:R-:W-:Y:S02]  /*3ab0*/  ISETP.GT.AND P3, PT, R7, 0x11, PT ;  /* 0x000000110700780c */ /* 0x000fe40003f64270 */
[----:B------:R-:W-:Y:S02]  /*3ac0*/  FMNMX.FTZ R0, R79, R0, !PT ;  /* 0x000000004f007209 */ /* 0x000fe40007810000 */
[----:B------:R-:W-:-:S04]  /*3ad0*/  ISETP.GT.AND P5, PT, R3, 0x8, PT ;  /* 0x000000080300780c */ /* 0x000fc80003fa4270 */
[----:B------:R-:W-:Y:S01]  /*3ae0*/  FSEL R15, R76, -INF , P5 ;  /* 0xff8000004c0f7808 */ /* 0x000fe20002800000 */
[----:B------:R-:W-:Y:S02]  /*3af0*/  WARPGROUP.DEPBAR.LE gsb0, 0x0 ;  /* 0x00008000000079c5 */ /* 0x000fe40000010000 */
[----:B------:R-:W-:Y:S01]  /*3b00*/  WARPGROUP.ARRIVE ;  /* 0x00000000000079c5 */ /* 0x000fe20000000000 */
[----:B------:R-:W-:Y:S02]  /*3b10*/  FSEL R81, R66, -INF , P4 ;  /* 0xff80000042517808 */ /* 0x000fe40002000000 */
[----:B------:R-:W-:Y:S02]  /*3b20*/  ISETP.GT.AND P4, PT, R7, 0x18, PT ;  /* 0x000000180700780c */ /* 0x000fe40003f84270 */
[----:B------:R-:W-:Y:S01]  /*3b30*/  FSEL R67, R67, -INF , P3 ;  /* 0xff80000043437808 */ /* 0x000fe20001800000 */
[----:B------:R-:W-:Y:S01]  /*3b40*/  HGMMA.64x16x16.F32.BF16 R56, gdesc[UR44], R56, gsb0 ;  /* 0x002000002c3879f0 */ /* 0x000fe20008001838 */
[----:B------:R-:W-:Y:S01]  /*3b50*/  UIADD3 UR46, UR50, 0x886, URZ ;  /* 0x00000886322e7890 */ /* 0x000fe2000fffe03f */
[----:B------:R-:W-:Y:S01]  /*3b60*/  FMNMX.FTZ R0, R81, R0, !PT ;  /* 0x0000000051007209 */ /* 0x000fe20007810000 */
[----:B------:R-:W-:Y:S01]  /*3b70*/  UMOV UR47, 0x40000040 ;  /* 0x40000040002f7882 */ /* 0x000fe20000000000 */
[----:B------:R-:W-:-:S02]  /*3b80*/  ISETP.GT.AND P3, PT, R7, 0x19, PT ;  /* 0x000000190700780c */ /* 0x000fc40003f64270 */
[----:B------:R-:W-:Y:S02]  /*3b90*/  FSEL R83, R70, -INF , P4 ;  /* 0xff80000046537808 */ /* 0x000fe40002000000 */
[----:B------:R-:W-:Y:S02]  /*3ba0*/  FMNMX.FTZ R0, R67, R0, !PT ;  /* 0x0000000043007209 */ /* 0x000fe40007810000 */
[----:B------:R-:W-:Y:S02]  /*3bb0*/  ISETP.GT.AND P4, PT, R7, 0x20, PT ;  /* 0x000000200700780c */ /* 0x000fe40003f84270 */
[----:B------:R-:W-:Y:S02]  /*3bc0*/  FSEL R71, R71, -INF , P3 ;  /* 0xff80000047477808 */ /* 0x000fe40001800000 */
[----:B------:R-:W-:Y:S02]  /*3bd0*/  FMNMX.FTZ R0, R83, R0, !PT ;  /* 0x0000000053007209 */ /* 0x000fe40007810000 */
[----:B------:R-:W-:-:S02]  /*3be0*/  ISETP.GT.AND P3, PT, R7, 0x21, PT ;  /* 0x000000210700780c */ /* 0x000fc40003f64270 */
[----:B------:R-:W-:Y:S01]  /*3bf0*/  FMNMX.FTZ R0, R71, R0, !PT ;  /* 0x0000000047007209 */ /* 0x000fe20007810000 */
        /* <DEDUP_REMOVED lines=44> */
[----:B------:R-:W-:Y:S01]  /*3ec0*/  FSEL R101, R46, -INF , P4 ;  /* 0xff8000002e657808 */ /* 0x000fe20002000000 */
[----:B------:R-:W-:Y:S01]  /*3ed0*/  IMAD.U32 R46, RZ, RZ, UR49 ;  /* 0x00000031ff2e7e24 */ /* 0x000fe2000f8e00ff */
        /* <DEDUP_REMOVED lines=12> */
[----:B------:R-:W-:-:S02]  /*3fa0*/  FMNMX.FTZ R0, R105, R0, !PT ;  /* 0x0000000069007209 */ /* 0x000fc40007810000 */
[----:B------:R-:W-:Y:S02]  /*3fb0*/  ISETP.GT.AND P3, PT, R7, 0x59, PT ;  /* 0x000000590700780c */ /* 0x000fe40003f64270 */
[----:B------:R-:W-:Y:S02]  /*3fc0*/  FSEL R109, R38, -INF , P4 ;  /* 0xff800000266d7808 */ /* 0x000fe40002000000 */
[----:B------:R-:W-:Y:S02]  /*3fd0*/  FMNMX.FTZ R0, R107, R0, !PT ;  /* 0x000000006b007209 */ /* 0x000fe40007810000 */
[----:B------:R-:W-:Y:S02]  /*3fe0*/  ISETP.GT.AND P4, PT, R7, 0x60, PT ;  /* 0x000000600700780c */ /* 0x000fe40003f84270 */
[----:B------:R-:W-:Y:S02]  /*3ff0*/  FSEL R111, R39, -INF , P3 ;  /* 0xff800000276f7808 */ /* 0x000fe40001800000 */
[----:B------:R-:W-:-:S02]  /*4000*/  FMNMX.FTZ R0, R109, R0, !PT ;  /* 0x000000006d007209 */ /* 0x000fc40007810000 */
[----:B------:R-:W-:Y:S02]  /*4010*/  ISETP.GT.AND P3, PT, R7, 0x61, PT ;  /* 0x000000610700780c */ /* 0x000fe40003f64270 */
[----:B------:R-:W-:Y:S01]  /*4020*/  FMNMX.FTZ R0, R111, R0, !PT ;  /* 0x000000006f007209 */ /* 0x000fe20007810000 */
[----:B------:R-:W-:Y:S02]  /*4030*/  WARPGROUP.DEPBAR.LE gsb0, 0x0 ;  /* 0x00008000000079c5 */ /* 0x000fe40000010000 */
[----:B------:R-:W-:Y:S02]  /*4040*/  FSEL R113, R26, -INF , P4 ;  /* 0xff8000001a717808 */ /* 0x000fe40002000000 */
[----:B------:R-:W-:Y:S02]  /*4050*/  ISETP.GT.AND P4, PT, R7, 0x68, PT ;  /* 0x000000680700780c */ /* 0x000fe40003f84270 */
[----:B------:R-:W-:Y:S02]  /*4060*/  FSEL R115, R27, -INF , P3 ;  /* 0xff8000001b737808 */ /* 0x000fe40001800000 */
[----:B------:R-:W-:-:S02]  /*4070*/  FMNMX.FTZ R0, R113, R0, !PT ;  /* 0x0000000071007209 */ /* 0x000fc40007810000 */
[----:B------:R-:W-:Y:S02]  /*4080*/  ISETP.GT.AND P3, PT, R7, 0x69, PT ;  /* 0x000000690700780c */ /* 0x000fe40003f64270 */
[----:B------:R-:W-:Y:S02]  /*4090*/  FSEL R117, R30, -INF , P4 ;  /* 0xff8000001e757808 */ /* 0x000fe40002000000 */
[----:B------:R-:W-:Y:S02]  /*40a0*/  FMNMX.FTZ R0, R115, R0, !PT ;  /* 0x0000000073007209 */ /* 0x000fe40007810000 */
[----:B------:R-:W-:Y:S02]  /*40b0*/  FSEL R119, R31, -INF , P3 ;  /* 0xff8000001f777808 */ /* 0x000fe40001800000 */
[----:B------:R-:W-:Y:S02]  /*40c0*/  FMNMX.FTZ R0, R117, R0, !PT ;  /* 0x0000000075007209 */ /* 0x000fe40007810000 */
[----:B------:R-:W-:-:S02]  /*40d0*/  ISETP.GT.AND P4, PT, R3, 0x1, PT ;  /* 0x000000010300780c */ /* 0x000fc40003f84270 */
[----:B------:R-:W-:Y:S01]  /*40e0*/  FMNMX.FTZ R8, R119, R0, !PT ;  /* 0x0000000077087209 */ /* 0x000fe20007810000 */
[----:B------:R-:W-:Y:S01]  /*40f0*/  IMAD.U32 R0, RZ, RZ, UR7 ;  /* 0x00000007ff007e24 */ /* 0x000fe2000f8e00ff */
[----:B------:R-:W-:Y:S01]  /*4100*/  FSEL R73, R73, -INF , P4 ;  /* 0xff80000049497808 */ /* 0x000fe20002000000 */
[----:B------:R-:W-:Y:S01]  /*4110*/  @UP0 ULDC UR7, c[0x0][0x450] ;  /* 0x0001140000070ab9 */ /* 0x000fe20000000800 */
[----:B------:R-:W-:Y:S01]  /*4120*/  ISETP.GT.AND P4, PT, R3, 0x11, PT ;  /* 0x000000110300780c */ /* 0x000fe20003f84270 */
[----:B------:R-:W0:Y:S01]  /*4130*/  SHFL.BFLY PT, R7, R8, 0x2, 0x1f ;  /* 0x0c401f0008077f89 */ /* 0x000e2200000e0000 */
[----:B------:R-:W-:Y:S02]  /*4140*/  @UP0 USHF.R.U32.HI UR38, URZ, UR7, UR11 ;  /* 0x000000073f260299 */ /* 0x000fe4000801160b */
[----:B------:R-:W-:Y:S02]  /*4150*/  FSEL R65, R65, -INF , P4 ;  /* 0xff80000041417808 */ /* 0x000fe40002000000 */
[----:B------:R-:W-:Y:S01]  /*4160*/  ISETP.GT.AND P4, PT, R3, 0x19, PT ;  /* 0x000000190300780c */ /* 0x000fe20003f84270 */
[----:B------:R-:W-:-:S03]  /*4170*/  UIADD3 UR39, UR38, -UR6, UR48 ;  /* 0x8000000626277290 */ /* 0x000fc6000fffe030 */
[----:B------:R-:W-:Y:S01]  /*4180*/  FSEL R69, R69, -INF , P4 ;  /* 0xff80000045457808 */ /* 0x000fe20002000000 */
[----:B------:R-:W-:Y:S01]  /*4190*/  UMOV UR38, URZ ;  /* 0x0000003f00267c82 */ /* 0x000fe20008000000 */
[----:B------:R-:W-:Y:S01]  /*41a0*/  ISETP.GT.AND P4, PT, R3, 0x21, PT ;  /* 0x000000210300780c */ /* 0x000fe20003f84270 */
[----:B------:R-:W-:-:S03]  /*41b0*/  UIMAD.WIDE UR38, UR39, -0x6db6db6d, UR38 ;  /* 0x92492493272678a5 */ /* 0x000fc6000f8e0226 */
[----:B------:R-:W-:Y:S01]  /*41c0*/  FSEL R57, R57, -INF , P4 ;  /* 0xff80000039397808 */ /* 0x000fe20002000000 */
[----:B------:R-:W-:Y:S01]  /*41d0*/  USHF.R.U32.HI UR6, URZ, 0x1f, UR39 ;  /* 0x0000001f3f067899 */ /* 0x000fe20008011627 */
[----:B------:R-:W-:-:S03]  /*41e0*/  ISETP.GT.AND P4, PT, R3, 0x29, PT ;  /* 0x000000290300780c */ /* 0x000fc60003f84270 */
[----:B------:R-:W-:Y:S01]  /*41f0*/  ULEA.HI.SX32 UR6, UR39, UR6, 0x1a ;  /* 0x0000000627067291 */ /* 0x000fe2000f8fd23f */
[----:B------:R-:W-:Y:S02]  /*4200*/  FSEL R61, R61, -INF , P4 ;  /* 0xff8000003d3d7808 */ /* 0x000fe40002000000 */
[----:B------:R-:W-:Y:S01]  /*4210*/  ISETP.GT.AND P4, PT, R3, 0x31, PT ;  /* 0x000000310300780c */ /* 0x000fe20003f84270 */
[----:B------:R-:W-:Y:S01]  /*4220*/  UISETP.LT.AND UP1, UPT, UR15, UR6, UPT ;  /* 0x000000060f00728c */ /* 0x000fe2000bf21270 */
[----:B0-----:R-:W-:Y:S02]  /*4230*/  FMNMX.FTZ R10, R8, R7, !PT ;  /* 0x00000007080a7209 */ /* 0x001fe40007810000 */
[----:B------:R-:W-:Y:S01]  /*4240*/  FSEL R49, R49, -INF , P4 ;  /* 0xff80000031317808 */ /* 0x000fe20002000000 */
[----:B------:R-:W-:Y:S01]  /*4250*/  USEL UR7, UR15, UR6, !UP1 ;  /* 0x000000060f077287 */ /* 0x000fe2000c800000 */
[----:B------:R-:W-:Y:S01]  /*4260*/  ISETP.GT.AND P4, PT, R3, 0x39, PT ;  /* 0x000000390300780c */ /* 0x000fe20003f84270 */
[----:B------:R-:W0:Y:S01]  /*4270*/  SHFL.BFLY PT, R7, R10, 0x1, 0x1f ;  /* 0x0c201f000a077f89 */ /* 0x000e2200000e0000 */
[----:B------:R-:W-:Y:S01]  /*4280*/  UMOV UR6, URZ ;  /* 0x0000003f00067c82 */ /* 0x000fe20008000000 */
[----:B------:R-:W-:Y:S01]  /*4290*/  UISETP.GE.AND UP1, UPT, UR14, UR7, UPT ;  /* 0x000000070e00728c */ /* 0x000fe2000bf26270 */
[----:B------:R-:W-:Y:S01]  /*42a0*/  FSEL R53, R53, -INF , P4 ;  /* 0xff80000035357808 */ /* 0x000fe20002000000 */
[----:B------:R-:W-:Y:S01]  /*42b0*/  IMAD.U32 R204, RZ, RZ, UR7 ;  /* 0x00000007ffcc7e24 */ /* 0x000fe2000f8e00ff */
[----:B------:R-:W-:-:S04]  /*42c0*/  ISETP.GT.AND P4, PT, R3, 0x41, PT ;  /* 0x000000410300780c */ /* 0x000fc80003f84270 */
[----:B------:R-:W-:Y:S02]  /*42d0*/  FSEL R41, R41, -INF , P4 ;  /* 0xff80000029297808 */ /* 0x000fe40002000000 */
[----:B------:R-:W-:-:S04]  /*42e0*/  ISETP.GT.AND P4, PT, R3, 0x49, PT ;  /* 0x000000490300780c */ /* 0x000fc80003f84270 */
[----:B------:R-:W-:Y:S02]  /*42f0*/  FSEL R45, R45, -INF , P4 ;  /* 0xff8000002d2d7808 */ /* 0x000fe40002000000 */
[----:B------:R-:W-:-:S04]  /*4300*/  ISETP.GT.AND P4, PT, R3, 0x51, PT ;  /* 0x000000510300780c */ /* 0x000fc80003f84270 */
[----:B------:R-:W-:Y:S02]  /*4310*/  FSEL R33, R33, -INF , P4 ;  /* 0xff80000021217808 */ /* 0x000fe40002000000 */
[----:B------:R-:W-:Y:S02]  /*4320*/  ISETP.GT.AND P4, PT, R3, 0x59, PT ;  /* 0x000000590300780c */ /* 0x000fe40003f84270 */
[----:B0-----:R-:W-:Y:S02]  /*4330*/  FMNMX.FTZ R7, R10, R7, !PT ;  /* 0x000000070a077209 */ /* 0x001fe40007810000 */
[----:B------:R-:W-:Y:S02]  /*4340*/  FSEL R37, R37, -INF , P4 ;  /* 0xff80000025257808 */ /* 0x000fe40002000000 */
[C---:B------:R-:W-:Y:S01]  /*4350*/  FSETP.NEU.FTZ.AND P3, PT, R7.reuse, -INF , PT ;  /* 0xff8000000700780b */ /* 0x040fe20003f7d000 */
[----:B------:R-:W-:Y:S01]  /*4360*/  FMUL.FTZ R14, R7, R0 ;  /* 0x00000000070e7220 */ /* 0x000fe20000410000 */
[----:B------:R-:W-:-:S04]  /*4370*/  ISETP.GT.AND P4, PT, R3, 0x61, PT ;  /* 0x000000610300780c */ /* 0x000fc80003f84270 */
[----:B------:R-:W-:Y:S02]  /*4380*/  FSEL R14, R14, RZ, P3 ;  /* 0x000000ff0e0e7208 */ /* 0x000fe40001800000 */
[----:B------:R-:W-:Y:S02]  /*4390*/  ISETP.GT.AND P3, PT, R3, RZ, PT ;  /* 0x000000ff0300720c */ /* 0x000fe40003f64270 */
[----:B------:R-:W-:Y:S01]  /*43a0*/  FSEL R25, R25, -INF , P4 ;  /* 0xff80000019197808 */ /* 0x000fe20002000000 */
[-CC-:B------:R-:W-:Y:S01]  /*43b0*/  FFMA.FTZ R201, R9, R0.reuse, -R14.reuse ;  /* 0x0000000009c97223 */ /* 0x180fe2000001080e */
[----:B------:R-:W-:Y:S01]  /*43c0*/  FSEL R9, R72, -INF , P3 ;  /* 0xff80000048097808 */ /* 0x000fe20001800000 */
[-CC-:B------:R-:W-:Y:S01]  /*43d0*/  FFMA.FTZ R203, R23, R0.reuse, -R14.reuse ;  /* 0x0000000017cb7223 */ /* 0x180fe2000001080e */
[----:B------:R-:W-:Y:S01]  /*43e0*/  ISETP.GT.AND P3, PT, R3, 0x9, PT ;  /* 0x000000090300780c */ /* 0x000fe20003f64270 */
[-CC-:B------:R-:W-:Y:S01]  /*43f0*/  FFMA.FTZ R59, R59, R0.reuse, -R14.reuse ;  /* 0x000000003b3b7223 */ /* 0x180fe2000001080e */
[----:B------:R-:W-:Y:S01]  /*4400*/  FMNMX.FTZ R6, R9, R73, !PT ;  /* 0x0000004909067209 */ /* 0x000fe20007810000 */
[-CC-:B------:R-:W-:Y:S01]  /*4410*/  FFMA.FTZ R63, R63, R0.reuse, -R14.reuse ;  /* 0x000000003f3f7223 */ /* 0x180fe2000001080e */
[----:B------:R-:W-:Y:S01]  /*4420*/  FSEL R77, R77, -INF , P3 ;  /* 0xff8000004d4d7808 */ /* 0x000fe20001800000 */
[----:B------:R-:W-:Y:S01]  /*4430*/  MUFU.EX2 R22, R59 ;  /* 0x0000003b00167308 */ /* 0x000fe20000000800 */
[----:B------:R-:W-:Y:S01]  /*4440*/  ISETP.GT.AND P3, PT, R3, 0x10, PT ;  /* 0x000000100300780c */ /* 0x000fe20003f64270 */
[--C-:B------:R-:W-:Y:S01]  /*4450*/  FFMA.FTZ R2, R75, R0, -R14.reuse ;  /* 0x000000004b027223 */ /* 0x100fe2000001080e */
[----:B------:R-:W-:Y:S01]  /*4460*/  FMNMX.FTZ R6, R15, R6, !PT ;  /* 0x000000060f067209 */ /* 0x000fe20007810000 */
[-CC-:B------:R-:W-:Y:S01]  /*4470*/  FFMA.FTZ R8, R79, R0.reuse, -R14.reuse ;  /* 0x000000004f087223 */ /* 0x180fe2000001080e */
[----:B------:R-:W-:Y:S01]  /*4480*/  FSEL R21, R64, -INF , P3 ;  /* 0xff80000040157808 */ /* 0x000fe20001800000 */
[--C-:B------:R-:W-:Y:S01]  /*4490*/  FFMA.FTZ R197, R81, R0, -R14.reuse ;  /* 0x0000000051c57223 */ /* 0x100fe2000001080e */
[----:B------:R-:W-:Y:S01]  /*44a0*/  FMNMX.FTZ R6, R77, R6, !PT ;  /* 0x000000064d067209 */ /* 0x000fe20007810000 */
        /* <DEDUP_REMOVED lines=16> */
[----:B------:R-:W0:Y:S01]  /*45b0*/  MUFU.EX2 R2, R2 ;  /* 0x0000000200027308 */ /* 0x000e220000000800 */
[----:B------:R-:W-:Y:S01]  /*45c0*/  ISETP.GT.AND P3, PT, R3, 0x28, PT ;  /* 0x000000280300780c */ /* 0x000fe20003f64270 */
[--C-:B------:R-:W-:Y:S01]  /*45d0*/  FFMA.FTZ R91, R91, R0, -R14.reuse ;  /* 0x000000005b5b7223 */ /* 0x100fe2000001080e */
[----:B------:R-:W-:Y:S01]  /*45e0*/  FMNMX.FTZ R6, R27, R6, !PT ;  /* 0x000000061b067209 */ /* 0x000fe20007810000 */
[-CC-:B------:R-:W-:Y:S01]  /*45f0*/  FFMA.FTZ R93, R93, R0.reuse, -R14.reuse ;  /* 0x000000005d5d7223 */ /* 0x180fe2000001080e */
[----:B------:R-:W-:Y:S01]  /*4600*/  FSEL R31, R60, -INF , P3 ;  /* 0xff8000003c1f7808 */ /* 0x000fe20001800000 */
[--C-:B------:R-:W-:Y:S01]  /*4610*/  FFMA.FTZ R95, R95, R0, -R14.reuse ;  /* 0x000000005f5f7223 */ /* 0x100fe2000001080e */
[----:B------:R-:W-:Y:S01]  /*4620*/  FMNMX.FTZ R6, R57, R6, !PT ;  /* 0x0000000639067209 */ /* 0x000fe20007810000 */
[-CC-:B------:R-:W-:Y:S01]  /*4630*/  FFMA.FTZ R97, R97, R0.reuse, -R14.reuse ;  /* 0x0000000061617223 */ /* 0x180fe2000001080e */
        /* <DEDUP_REMOVED lines=21> */
[----:B------:R-:W-:Y:S01]  /*4790*/  FFMA.FTZ R119, R119, R0, -R14 ;  /* 0x0000000077777223 */ /* 0x000fe2000001080e */
[----:B------:R-:W-:Y:S01]  /*47a0*/  FMNMX.FTZ R6, R53, R6, !PT ;  /* 0x0000000635067209 */ /* 0x000fe20007810000 */
[----:B------:R-:W-:Y:S01]  /*47b0*/  MUFU.EX2 R203, R203 ;  /* 0x000000cb00cb7308 */ /* 0x000fe20000000800 */
[----:B------:R-:W-:Y:S01]  /*47c0*/  ISETP.GT.AND P3, PT, R3, 0x48, PT ;  /* 0x000000480300780c */ /* 0x000fe20003f64270 */
[----:B0-----:R-:W-:Y:S01]  /*47d0*/  FADD.FTZ R42, R201, R2 ;  /* 0x00000002c92a7221 */ /* 0x001fe20000010000 */
[----:B------:R-:W-:-:S02]  /*47e0*/  FMNMX.FTZ R6, R43, R6, !PT ;  /* 0x000000062b067209 */ /* 0x000fc40007810000 */
[----:B------:R-:W-:Y:S02]  /*47f0*/  CS2R R82, SRZ ;  /* 0x0000000000527805 */ /* 0x000fe4000001ff00 */
[----:B------:R-:W-:Y:S02]  /*4800*/  FSEL R47, R44, -INF , P3 ;  /* 0xff8000002c2f7808 */ /* 0x000fe40001800000 */
[----:B------:R-:W-:Y:S02]  /*4810*/  CS2R R80, SRZ ;  /* 0x0000000000507805 */ /* 0x000fe4000001ff00 */
[----:B------:R-:W-:Y:S01]  /*4820*/  FMNMX.FTZ R6, R41, R6, !PT ;  /* 0x0000000629067209 */ /* 0x000fe20007810000 */
[----:B------:R-:W-:Y:S01]  /*4830*/  MUFU.EX2 R8, R8 ;  /* 0x0000000800087308 */ /* 0x000fe20000000800 */
[----:B------:R-:W-:Y:S02]  /*4840*/  ISETP.GT.AND P3, PT, R3, 0x50, PT ;  /* 0x000000500300780c */ /* 0x000fe40003f64270 */
[----:B------:R-:W-:-:S02]  /*4850*/  CS2R R78, SRZ ;  /* 0x00000000004e7805 */ /* 0x000fc4000001ff00 */
[----:B------:R-:W-:Y:S02]  /*4860*/  FMNMX.FTZ R6, R47, R6, !PT ;  /* 0x000000062f067209 */ /* 0x000fe40007810000 */
[----:B------:R-:W-:Y:S02]  /*4870*/  CS2R R74, SRZ ;  /* 0x00000000004a7805 */ /* 0x000fe4000001ff00 */
[----:B------:R-:W-:Y:S02]  /*4880*/  FSEL R51, R32, -INF , P3 ;  /* 0xff80000020337808 */ /* 0x000fe40001800000 */
[----:B------:R-:W-:Y:S02]  /*4890*/  CS2R R66, SRZ ;  /* 0x0000000000427805 */ /* 0x000fe4000001ff00 */
[----:B------:R-:W-:Y:S01]  /*48a0*/  FMNMX.FTZ R6, R45, R6, !PT ;  /* 0x000000062d067209 */ /* 0x000fe20007810000 */
[----:B------:R-:W-:Y:S01]  /*48b0*/  MUFU.EX2 R197, R197 ;  /* 0x000000c500c57308 */ /* 0x000fe20000000800 */
[----:B------:R-:W-:-:S02]  /*48c0*/  ISETP.GT.AND P3, PT, R3, 0x58, PT ;  /* 0x000000580300780c */ /* 0x000fc40003f64270 */
[----:B------:R-:W-:Y:S02]  /*48d0*/  FMNMX.FTZ R6, R51, R6, !PT ;  /* 0x0000000633067209 */ /* 0x000fe40007810000 */
[----:B------:R-:W-:Y:S02]  /*48e0*/  FSEL R55, R36, -INF , P3 ;  /* 0xff80000024377808 */ /* 0x000fe40001800000 */
[----:B------:R-:W-:Y:S01]  /*48f0*/  FMNMX.FTZ R6, R33, R6, !PT ;  /* 0x0000000621067209 */ /* 0x000fe20007810000 */
[----:B------:R-:W-:Y:S01]  /*4900*/  MUFU.EX2 R10, R10 ;  /* 0x0000000a000a7308 */ /* 0x000fe20000000800 */
[----:B------:R-:W-:Y:S02]  /*4910*/  ISETP.GT.AND P3, PT, R3, 0x60, PT ;  /* 0x000000600300780c */ /* 0x000fe40003f64270 */
[----:B------:R-:W-:Y:S02]  /*4920*/  FMNMX.FTZ R6, R55, R6, !PT ;  /* 0x0000000637067209 */ /* 0x000fe40007810000 */
[----:B------:R-:W-:-:S02]  /*4930*/  FSEL R59, R24, -INF , P3 ;  /* 0xff800000183b7808 */ /* 0x000fc40001800000 */
[----:B------:R-:W-:Y:S01]  /*4940*/  FMNMX.FTZ R6, R37, R6, !PT ;  /* 0x0000000625067209 */ /* 0x000fe20007810000 */
[----:B------:R-:W-:Y:S01]  /*4950*/  MUFU.EX2 R199, R199 ;  /* 0x000000c700c77308 */ /* 0x000fe20000000800 */
[----:B------:R-:W-:Y:S02]  /*4960*/  ISETP.GT.AND P3, PT, R3, 0x68, PT ;  /* 0x000000680300780c */ /* 0x000fe40003f64270 */
[----:B------:R-:W-:Y:S02]  /*4970*/  FMNMX.FTZ R6, R59, R6, !PT ;  /* 0x000000063b067209 */ /* 0x000fe40007810000 */
[----:B------:R-:W-:Y:S02]  /*4980*/  ISETP.GT.AND P4, PT, R3, 0x69, PT ;  /* 0x000000690300780c */ /* 0x000fe40003f84270 */
[----:B------:R-:W-:Y:S01]  /*4990*/  FSEL R63, R28, -INF , P3 ;  /* 0xff8000001c3f7808 */ /* 0x000fe20001800000 */
[----:B------:R0:W-:Y:S01]  /*49a0*/  MUFU.EX2 R20, R71 ;  /* 0x0000004700147308 */ /* 0x0001e20000000800 */
[----:B------:R-:W-:-:S02]  /*49b0*/  FMNMX.FTZ R6, R25, R6, !PT ;  /* 0x0000000619067209 */ /* 0x000fc40007810000 */
[----:B------:R-:W-:Y:S02]  /*49c0*/  FSEL R29, R29, -INF , P4 ;  /* 0xff8000001d1d7808 */ /* 0x000fe40002000000 */
[----:B------:R-:W-:Y:S02]  /*49d0*/  FMNMX.FTZ R6, R63, R6, !PT ;  /* 0x000000063f067209 */ /* 0x000fe40007810000 */
[----:B------:R-:W-:Y:S01]  /*49e0*/  F2FP.BF16.F32.PACK_AB R201, R2, R201 ;  /* 0x000000c902c9723e */ /* 0x000fe200000010ff */
[----:B------:R-:W1:Y:S01]  /*49f0*/  MUFU.EX2 R85, R85 ;  /* 0x0000005500557308 */ /* 0x000e620000000800 */
[----:B------:R-:W-:Y:S02]  /*4a00*/  FMNMX.FTZ R6, R29, R6, !PT ;  /* 0x000000061d067209 */ /* 0x000fe40007810000 */
[----:B0-----:R-:W-:-:S03]  /*4a10*/  CS2R R70, SRZ ;  /* 0x0000000000467805 */ /* 0x001fc6000001ff00 */
[----:B------:R-:W0:Y:S02]  /*4a20*/  SHFL.BFLY PT, R3, R6, 0x2, 0x1f ;  /* 0x0c401f0006037f89 */ /* 0x000e2400000e0000 */
[----:B------:R-:W2:Y:S08]  /*4a30*/  MUFU.EX2 R87, R87 ;  /* 0x0000005700577308 */ /* 0x000eb00000000800 */
[----:B------:R-:W-:Y:S01]  /*4a40*/  MUFU.EX2 R89, R89 ;  /* 0x0000005900597308 */ /* 0x000fe20000000800 */
[----:B-1----:R-:W-:-:S07]  /*4a50*/  F2FP.BF16.F32.PACK_AB R193, R22, R85 ;  /* 0x0000005516c1723e */ /* 0x002fce00000010ff */
[----:B------:R1:W3:Y:S01]  /*4a60*/  MUFU.EX2 R24, R91 ;  /* 0x0000005b00187308 */ /* 0x0002e20000000800 */
[----:B--2---:R-:W-:Y:S02]  /*4a70*/  F2FP.BF16.F32.PACK_AB R195, R26, R87 ;  /* 0x000000571ac3723e */ /* 0x004fe400000010ff */
[----:B0-----:R-:W-:-:S05]  /*4a80*/  FMNMX.FTZ R3, R6, R3, !PT ;  /* 0x0000000306037209 */ /* 0x001fca0007810000 */
[----:B------:R-:W-:Y:S01]  /*4a90*/  MUFU.EX2 R93, R93 ;  /* 0x0000005d005d7308 */ /* 0x000fe20000000800 */
[----:B-1----:R-:W-:Y:S01]  /*4aa0*/  CS2R R90, SRZ ;  /* 0x00000000005a7805 */ /* 0x002fe2000001ff00 */
[----:B------:R-:W0:Y:S06]  /*4ab0*/  SHFL.BFLY PT, R6, R3, 0x1, 0x1f ;  /* 0x0c201f0003067f89 */ /* 0x000e2c00000e0000 */
[----:B------:R1:W2:Y:S01]  /*4ac0*/  MUFU.EX2 R28, R95 ;  /* 0x0000005f001c7308 */ /* 0x0002a20000000800 */
[----:B---3--:R-:W-:-:S07]  /*4ad0*/  F2FP.BF16.F32.PACK_AB R189, R24, R89 ;  /* 0x0000005918bd723e */ /* 0x008fce00000010ff */
[----:B------:R-:W-:Y:S01]  /*4ae0*/  MUFU.EX2 R97, R97 ;  /* 0x0000006100617308 */ /* 0x000fe20000000800 */
[----:B-1----:R-:W-:-:S07]  /*4af0*/  CS2R R94, SRZ ;  /* 0x00000000005e7805 */ /* 0x002fce000001ff00 */
[----:B------:R1:W-:Y:S01]  /*4b00*/  MUFU.EX2 R30, R99 ;  /* 0x00000063001e7308 */ /* 0x0003e20000000800 */
[----:B--2---:R-:W-:Y:S02]  /*4b10*/  F2FP.BF16.F32.PACK_AB R191, R28, R93 ;  /* 0x0000005d1cbf723e */ /* 0x004fe400000010ff */
[----:B0-----:R-:W-:-:S04]  /*4b20*/  FMNMX.FTZ R6, R3, R6, !PT ;  /* 0x0000000603067209 */ /* 0x001fc80007810000 */
[C---:B------:R-:W-:Y:S01]  /*4b30*/  FSETP.NEU.FTZ.AND P3, PT, R6.reuse, -INF , PT ;  /* 0xff8000000600780b */ /* 0x040fe20003f7d000 */
[----:B------:R-:W-:Y:S01]  /*4b40*/  FMUL.FTZ R3, R6, R0 ;  /* 0x0000000006037220 */ /* 0x000fe20000410000 */
[----:B------:R-:W-:Y:S01]  /*4b50*/  MUFU.EX2 R101, R101 ;  /* 0x0000006500657308 */ /* 0x000fe20000000800 */
[----:B-1----:R-:W-:-:S03]  /*4b60*/  CS2R R98, SRZ ;  /* 0x0000000000627805 */ /* 0x002fc6000001ff00 */
[----:B------:R-:W-:Y:S01]  /*4b70*/  FSEL R14, R3, RZ, P3 ;  /* 0x000000ff030e7208 */ /* 0x000fe20001800000 */
[----:B------:R-:W-:Y:S01]  /*4b80*/  FADD.FTZ R3, R203, R42 ;  /* 0x0000002acb037221 */ /* 0x000fe20000010000 */
[C---:B------:R-:W-:Y:S02]  /*4b90*/  F2FP.BF16.F32.PACK_AB R203, R8.reuse, R203 ;  /* 0x000000cb08cb723e */ /* 0x040fe400000010ff */
[----:B------:R-:W-:Y:S01]  /*4ba0*/  MUFU.EX2 R32, R103 ;  /* 0x0000006700207308 */ /* 0x000fe20000000800 */
[-CC-:B------:R-:W-:Y:S01]  /*4bb0*/  FFMA.FTZ R73, R73, R0.reuse, -R14.reuse ;  /* 0x0000000049497223 */ /* 0x180fe2000001080e */
[-CC-:B------:R-:W-:Y:S01]  /*4bc0*/  FFMA.FTZ R9, R9, R0.reuse, -R14.reuse ;  /* 0x0000000009097223 */ /* 0x180fe2000001080e */
[-CC-:B------:R-:W-:Y:S01]  /*4bd0*/  FFMA.FTZ R15, R15, R0.reuse, -R14.reuse ;  /* 0x000000000f0f7223 */ /* 0x180fe2000001080e */
[-CC-:B------:R-:W-:Y:S01]  /*4be0*/  FFMA.FTZ R77, R77, R0.reuse, -R14.reuse ;  /* 0x000000004d4d7223 */ /* 0x180fe2000001080e */
[-CC-:B------:R-:W-:Y:S01]  /*4bf0*/  FFMA.FTZ R21, R21, R0.reuse, -R14.reuse ;  /* 0x0000000015157223 */ /* 0x180fe2000001080e */
[----:B------:R-:W-:Y:S01]  /*4c00*/  FADD.FTZ R42, R8, R3 ;  /* 0x00000003082a7221 */ /* 0x000fe20000010000 */
[-CC-:B------:R-:W-:Y:S01]  /*4c10*/  FFMA.FTZ R65, R65, R0.reuse, -R14.reuse ;  /* 0x0000000041417223 */ /* 0x180fe2000001080e */
[----:B------:R0:W-:Y:S01]  /*4c20*/  MUFU.EX2 R200, R9 ;  /* 0x0000000900c87308 */ /* 0x0001e20000000800 */
[-C--:B------:R-:W-:Y:S01]  /*4c30*/  FFMA.FTZ R23, R23, R0.reuse, -R14 ;  /* 0x0000000017177223 */ /* 0x080fe2000001080e */
[----:B------:R-:W-:Y:S01]  /*4c40*/  FADD.FTZ R3, R197, R42 ;  /* 0x0000002ac5037221 */ /* 0x000fe20000010000 */
[-CC-:B------:R-:W-:Y:S01]  /*4c50*/  FFMA.FTZ R69, R69, R0.reuse, -R14.reuse ;  /* 0x0000000045457223 */ /* 0x180fe2000001080e */
[-CC-:B------:R-:W-:Y:S01]  /*4c60*/  FFMA.FTZ R27, R27, R0.reuse, -R14.reuse ;  /* 0x000000001b1b7223 */ /* 0x180fe2000001080e */
[-CC-:B------:R-:W-:Y:S01]  /*4c70*/  FFMA.FTZ R57, R57, R0.reuse, -R14.reuse ;  /* 0x0000000039397223 */ /* 0x180fe2000001080e */
[----:B------:R-:W-:Y:S01]  /*4c80*/  FADD.FTZ R44, R10, R3 ;  /* 0x000000030a2c7221 */ /* 0x000fe20000010000 */
[-CC-:B------:R-:W-:Y:S01]  /*4c90*/  FFMA.FTZ R31, R31, R0.reuse, -R14.reuse ;  /* 0x000000001f1f7223 */ /* 0x180fe2000001080e */
[----:B------:R-:W1:Y:S01]  /*4ca0*/  MUFU.EX2 R73, R73 ;  /* 0x0000004900497308 */ /* 0x000e620000000800 */
[-C--:B------:R-:W-:Y:S01]  /*4cb0*/  FFMA.FTZ R61, R61, R0.reuse, -R14 ;  /* 0x000000003d3d7223 */ /* 0x080fe2000001080e */
[----:B0-----:R-:W-:Y:S01]  /*4cc0*/  FADD.FTZ R9, R199, R44 ;  /* 0x0000002cc7097221 */ /* 0x001fe20000010000 */
[-CC-:B------:R-:W-:Y:S01]  /*4cd0*/  FFMA.FTZ R35, R35, R0.reuse, -R14.reuse ;  /* 0x0000000023237223 */ /* 0x180fe2000001080e */
[-CC-:B------:R-:W-:Y:S01]  /*4ce0*/  FFMA.FTZ R49, R49, R0.reuse, -R14.reuse ;  /* 0x0000000031317223 */ /* 0x180fe2000001080e */
[-CC-:B------:R-:W-:Y:S01]  /*4cf0*/  FFMA.FTZ R39, R39, R0.reuse, -R14.reuse ;  /* 0x0000000027277223 */ /* 0x180fe2000001080e */
[----:B------:R-:W-:Y:S01]  /*4d00*/  FADD.FTZ R44, R20, R9 ;  /* 0x00000009142c7221 */ /* 0x000fe20000010000 */
[-CC-:B------:R-:W-:Y:S01]  /*4d10*/  FFMA.FTZ R53, R53, R0.reuse, -R14.reuse ;  /* 0x0000000035357223 */ /* 0x180fe2000001080e */
[----:B------:R-:W0:Y:S01]  /*4d20*/  MUFU.EX2 R15, R15 ;  /* 0x0000000f000f7308 */ /* 0x000e220000000800 */
[-C--:B------:R-:W-:Y:S01]  /*4d30*/  FFMA.FTZ R43, R43, R0.reuse, -R14 ;  /* 0x000000002b2b7223 */ /* 0x080fe2000001080e */
[----:B------:R-:W-:Y:S01]  /*4d40*/  FADD.FTZ R9, R85, R44 ;  /* 0x0000002c55097221 */ /* 0x000fe20000010000 */
[-CC-:B------:R-:W-:Y:S01]  /*4d50*/  FFMA.FTZ R41, R41, R0.reuse, -R14.reuse ;  /* 0x0000000029297223 */ /* 0x180fe2000001080e */
[-CC-:B------:R-:W-:Y:S01]  /*4d60*/  FFMA.FTZ R47, R47, R0.reuse, -R14.reuse ;  /* 0x000000002f2f7223 */ /* 0x180fe2000001080e */
[-CC-:B------:R-:W-:Y:S01]  /*4d70*/  FFMA.FTZ R45, R45, R0.reuse, -R14.reuse ;  /* 0x000000002d2d7223 */ /* 0x180fe2000001080e */
[----:B------:R-:W-:Y:S01]  /*4d80*/  FADD.FTZ R44, R22, R9 ;  /* 0x00000009162c7221 */ /* 0x000fe20000010000 */
[-CC-:B------:R-:W-:Y:S01]  /*4d90*/  FFMA.FTZ R51, R51, R0.reuse, -R14.reuse ;  /* 0x0000000033337223 */ /* 0x180fe2000001080e */
[----:B------:R-:W2:Y:S01]  /*4da0*/  MUFU.EX2 R202, R77 ;  /* 0x0000004d00ca7308 */ /* 0x000ea20000000800 */
[----:B-1----:R-:W-:Y:S01]  /*4db0*/  FADD.FTZ R42, R200, R73 ;  /* 0x00000049c82a7221 */ /* 0x002fe20000010000 */
        /* <DEDUP_REMOVED lines=8> */
[----:B------:R-:W-:Y:S01]  /*4e40*/  FFMA.FTZ R14, R29, R0, -R14 ;  /* 0x000000001d0e7223 */ /* 0x000fe2000001080e */
[----:B------:R-:W-:-:S02]  /*4e50*/  PLOP3.LUT P3, PT, PT, PT, UP1, 0x80, 0x0 ;  /* 0x000000000000781c */ /* 0x000fc40003f6f018 */
[----:B------:R-:W-:Y:S02]  /*4e60*/  CS2R R102, SRZ ;  /* 0x0000000000667805 */ /* 0x000fe4000001ff00 */
[----:B------:R-:W-:Y:S01]  /*4e70*/  F2FP.BF16.F32.PACK_AB R199, R20, R199 ;  /* 0x000000c714c7723e */ /* 0x000fe200000010ff */
[----:B------:R-:W-:Y:S01]  /*4e80*/  IMAD.U32 R20, RZ, RZ, UR14 ;  /* 0x0000000eff147e24 */ /* 0x000fe2000f8e00ff */
[----:B------:R-:W-:Y:S01]  /*4e90*/  F2FP.BF16.F32.PACK_AB R197, R10, R197 ;  /* 0x000000c50ac5723e */ /* 0x000fe200000010ff */
[----:B------:R0:W3:Y:S01]  /*4ea0*/  MUFU.EX2 R196, R65 ;  /* 0x0000004100c47308 */ /* 0x0000e20000000800 */
[----:B--2---:R-:W-:Y:S01]  /*4eb0*/  FADD.FTZ R42, R202, R3 ;  /* 0x00000003ca2a7221 */ /* 0x004fe20000010000 */
[----:B------:R-:W-:Y:S02]  /*4ec0*/  F2FP.BF16.F32.PACK_AB R185, R30, R97 ;  /* 0x000000611eb9723e */ /* 0x000fe400000010ff */
[----:B------:R-:W-:Y:S02]  /*4ed0*/  CS2R R84, SRZ ;  /* 0x0000000000547805 */ /* 0x000fe4000001ff00 */
[----:B------:R-:W-:-:S02]  /*4ee0*/  F2FP.BF16.F32.PACK_AB R187, R32, R101 ;  /* 0x0000006520bb723e */ /* 0x000fc400000010ff */
[----:B------:R-:W-:Y:S02]  /*4ef0*/  CS2R R76, SRZ ;  /* 0x00000000004c7805 */ /* 0x000fe4000001ff00 */
[----:B------:R-:W-:Y:S02]  /*4f00*/  F2FP.BF16.F32.PACK_AB R200, R73, R200 ;  /* 0x000000c849c8723e */ /* 0x000fe400000010ff */
[----:B------:R-:W-:Y:S01]  /*4f10*/  CS2R R72, SRZ ;  /* 0x0000000000487805 */ /* 0x000fe2000001ff00 */
[----:B------:R-:W2:Y:S01]  /*4f20*/  MUFU.EX2 R23, R23 ;  /* 0x0000001700177308 */ /* 0x000ea20000000800 */
[----:B-1----:R-:W-:Y:S01]  /*4f30*/  FADD.FTZ R3, R21, R42 ;  /* 0x0000002a15037221 */ /* 0x002fe20000010000 */
[----:B------:R-:W-:Y:S02]  /*4f40*/  F2FP.BF16.F32.PACK_AB R202, R202, R15 ;  /* 0x0000000fcaca723e */ /* 0x000fe400000010ff */
[----:B0-----:R-:W-:-:S04]  /*4f50*/  CS2R R64, SRZ ;  /* 0x0000000000407805 */ /* 0x001fc8000001ff00 */
[----:B------:R0:W1:Y:S01]  /*4f60*/  MUFU.EX2 R198, R69 ;  /* 0x0000004500c67308 */ /* 0x0000620000000800 */
[C---:B---3--:R-:W-:Y:S01]  /*4f70*/  FADD.FTZ R42, R196.reuse, R3 ;  /* 0x00000003c42a7221 */ /* 0x048fe20000010000 */
[----:B------:R-:W-:Y:S01]  /*4f80*/  FADD.FTZ R3, R87, R44 ;  /* 0x0000002c57037221 */ /* 0x000fe20000010000 */
[----:B------:R-:W-:Y:S02]  /*4f90*/  F2FP.BF16.F32.PACK_AB R196, R196, R21 ;  /* 0x00000015c4c4723e */ /* 0x000fe400000010ff */
[----:B------:R-:W-:Y:S01]  /*4fa0*/  CS2R R86, SRZ ;  /* 0x0000000000567805 */ /* 0x000fe2000001ff00 */
[----:B------:R-:W-:Y:S01]  /*4fb0*/  FADD.FTZ R44, R26, R3 ;  /* 0x000000031a2c7221 */ /* 0x000fe20000010000 */
[----:B------:R-:W-:Y:S01]  /*4fc0*/  @!P1 VIADD R3, R46, 0x36840 ;  /* 0x000368402e039836 */ /* 0x000fe20000000000 */
[----:B------:R-:W3:Y:S01]  /*4fd0*/  MUFU.EX2 R27, R27 ;  /* 0x0000001b001b7308 */ /* 0x000ee20000000800 */
[----:B--2---:R-:W-:Y:S01]  /*4fe0*/  FADD.FTZ R9, R23, R42 ;  /* 0x0000002a17097221 */ /* 0x004fe20000010000 */
[----:B0-----:R-:W-:-:S02]  /*4ff0*/  CS2R R68, SRZ ;  /* 0x0000000000447805 */ /* 0x001fc4000001ff00 */
[----:B------:R-:W-:-:S04]  /*5000*/  @!P1 PRMT R3, RZ, 0x654, R3 ;  /* 0x00000654ff039816 */ /* 0x000fc80000000003 */
[----:B------:R0:W2:Y:S01]  /*5010*/  MUFU.EX2 R192, R57 ;  /* 0x0000003900c07308 */ /* 0x0000a20000000800 */
[C---:B-1----:R-:W-:Y:S01]  /*5020*/  FADD.FTZ R42, R198.reuse, R9 ;  /* 0x00000009c62a7221 */ /* 0x042fe20000010000 */
[----:B------:R1:W-:Y:S01]  /*5030*/  @!P1 SYNCS.ARRIVE.TRANS64.RED.A1T0 RZ, [R3+URZ], RZ ;  /* 0x000000ff03ff99a7 */ /* 0x0003e2000810043f */
[----:B------:R-:W-:-:S05]  /*5040*/  F2FP.BF16.F32.PACK_AB R198, R198, R23 ;  /* 0x00000017c6c6723e */ /* 0x000fca00000010ff */
[----:B------:R-:W1:Y:S01]  /*5050*/  MUFU.EX2 R31, R31 ;  /* 0x0000001f001f7308 */ /* 0x000e620000000800 */
[----:B---3--:R-:W-:Y:S01]  /*5060*/  FADD.FTZ R9, R27, R42 ;  /* 0x0000002a1b097221 */ /* 0x008fe20000010000 */
[----:B0-----:R-:W-:-:S06]  /*5070*/  CS2R R56, SRZ ;  /* 0x0000000000387805 */ /* 0x001fcc000001ff00 */
[----:B------:R0:W3:Y:S01]  /*5080*/  MUFU.EX2 R194, R61 ;  /* 0x0000003d00c27308 */ /* 0x0000e20000000800 */
[C---:B--2---:R-:W-:Y:S01]  /*5090*/  FADD.FTZ R42, R192.reuse, R9 ;  /* 0x00000009c02a7221 */ /* 0x044fe20000010000 */
[----:B------:R-:W-:Y:S02]  /*50a0*/  F2FP.BF16.F32.PACK_AB R192, R192, R27 ;  /* 0x0000001bc0c0723e */ /* 0x000fe400000010ff */
[----:B------:R-:W-:-:S04]  /*50b0*/  CS2R R26, SRZ ;  /* 0x00000000001a7805 */ /* 0x000fc8000001ff00 */
[----:B------:R-:W2:Y:S01]  /*50c0*/  MUFU.EX2 R35, R35 ;  /* 0x0000002300237308 */ /* 0x000ea20000000800 */
[----:B-1----:R-:W-:Y:S01]  /*50d0*/  FADD.FTZ R3, R31, R42 ;  /* 0x0000002a1f037221 */ /* 0x002fe20000010000 */
[----:B0-----:R-:W-:-:S06]  /*50e0*/  CS2R R60, SRZ ;  /* 0x00000000003c7805 */ /* 0x001fcc000001ff00 */
[----:B------:R0:W1:Y:S01]  /*50f0*/  MUFU.EX2 R188, R49 ;  /* 0x0000003100bc7308 */ /* 0x0000620000000800 */
[C---:B---3--:R-:W-:Y:S01]  /*5100*/  FADD.FTZ R42, R194.reuse, R3 ;  /* 0x00000003c22a7221 */ /* 0x048fe20000010000 */
[----:B------:R-:W-:-:S06]  /*5110*/  F2FP.BF16.F32.PACK_AB R194, R194, R31 ;  /* 0x0000001fc2c2723e */ /* 0x000fcc00000010ff */
[----:B------:R-:W3:Y:S01]  /*5120*/  MUFU.EX2 R39, R39 ;  /* 0x0000002700277308 */ /* 0x000ee20000000800 */
[----:B--2---:R-:W-:Y:S01]  /*5130*/  FADD.FTZ R3, R35, R42 ;  /* 0x0000002a23037221 */ /* 0x004fe20000010000 */
[----:B0-----:R-:W-:-:S06]  /*5140*/  CS2R R48, SRZ ;  /* 0x0000000000307805 */ /* 0x001fcc000001ff00 */
[----:B------:R0:W2:Y:S01]  /*5150*/  MUFU.EX2 R190, R53 ;  /* 0x0000003500be7308 */ /* 0x0000a20000000800 */
[C---:B-1----:R-:W-:Y:S01]  /*5160*/  FADD.FTZ R42, R188.reuse, R3 ;  /* 0x00000003bc2a7221 */ /* 0x042fe20000010000 */
[----:B------:R-:W-:-:S06]  /*5170*/  F2FP.BF16.F32.PACK_AB R188, R188, R35 ;  /* 0x00000023bcbc723e */ /* 0x000fcc00000010ff */
[----:B------:R-:W1:Y:S01]  /*5180*/  MUFU.EX2 R43, R43 ;  /* 0x0000002b002b7308 */ /* 0x000e620000000800 */
[----:B---3--:R-:W-:Y:S01]  /*5190*/  FADD.FTZ R3, R39, R42 ;  /* 0x0000002a27037221 */ /* 0x008fe20000010000 */
[----:B0-----:R-:W-:-:S06]  /*51a0*/  CS2R R52, SRZ ;  /* 0x0000000000347805 */ /* 0x001fcc000001ff00 */
[----:B------:R0:W3:Y:S01]  /*51b0*/  MUFU.EX2 R184, R41 ;  /* 0x0000002900b87308 */ /* 0x0000e20000000800 */
[C---:B--2---:R-:W-:Y:S01]  /*51c0*/  FADD.FTZ R2, R190.reuse, R3 ;  /* 0x00000003be027221 */ /* 0x044fe20000010000 */
[----:B------:R-:W-:-:S06]  /*51d0*/  F2FP.BF16.F32.PACK_AB R190, R190, R39 ;  /* 0x00000027bebe723e */ /* 0x000fcc00000010ff */
[----:B------:R-:W2:Y:S01]  /*51e0*/  MUFU.EX2 R47, R47 ;  /* 0x0000002f002f7308 */ /* 0x000ea20000000800 */
[----:B0-----:R-:W-:Y:S01]  /*51f0*/  FADD.FTZ R41, R89, R44 ;  /* 0x0000002c59297221 */ /* 0x001fe20000010000 */
[----:B-1----:R-:W-:Y:S01]  /*5200*/  FADD.FTZ R3, R43, R2 ;  /* 0x000000022b037221 */ /* 0x002fe20000010000 */
[----:B------:R-:W-:Y:S02]  /*5210*/  CS2R R88, SRZ ;  /* 0x0000000000587805 */ /* 0x000fe4000001ff00 */
[----:B------:R-:W-:-:S03]  /*5220*/  FADD.FTZ R44, R24, R41 ;  /* 0x00000029182c7221 */ /* 0x000fc60000010000 */
[----:B------:R-:W0:Y:S01]  /*5230*/  MUFU.EX2 R186, R45 ;  /* 0x0000002d00ba7308 */ /* 0x000e220000000800 */
[----:B------:R-:W-:Y:S01]  /*5240*/  FADD.FTZ R9, R93, R44 ;  /* 0x0000002c5d097221 */ /* 0x000fe20000010000 */
[C---:B---3--:R-:W-:Y:S01]  /*5250*/  FADD.FTZ R2, R184.reuse, R3 ;  /* 0x00000003b8027221 */ /* 0x048fe20000010000 */
[----:B------:R-:W-:Y:S02]  /*5260*/  F2FP.BF16.F32.PACK_AB R184, R184, R43 ;  /* 0x0000002bb8b8723e */ /* 0x000fe400000010ff */
[----:B------:R-:W-:Y:S01]  /*5270*/  CS2R R92, SRZ ;  /* 0x00000000005c7805 */ /* 0x000fe2000001ff00 */
[----:B------:R-:W-:Y:S01]  /*5280*/  FADD.FTZ R44, R28, R9 ;  /* 0x000000091c2c7221 */ /* 0x000fe20000010000 */
[----:B------:R-:W-:Y:S01]  /*5290*/  CS2R R28, SRZ ;  /* 0x00000000001c7805 */ /* 0x000fe2000001ff00 */
[----:B------:R-:W1:Y:S02]  /*52a0*/  MUFU.EX2 R105, R105 ;  /* 0x0000006900697308 */ /* 0x000e640000000800 */
[----:B------:R-:W-:Y:S01]  /*52b0*/  FADD.FTZ R9, R97, R44 ;  /* 0x0000002c61097221 */ /* 0x000fe20000010000 */
[----:B--2---:R-:W-:Y:S01]  /*52c0*/  FADD.FTZ R3, R47, R2 ;  /* 0x000000022f037221 */ /* 0x004fe20000010000 */
[----:B------:R-:W-:-:S02]  /*52d0*/  CS2R R96, SRZ ;  /* 0x0000000000607805 */ /* 0x000fc4000001ff00 */
[----:B------:R-:W-:Y:S01]  /*52e0*/  FADD.FTZ R44, R30, R9 ;  /* 0x000000091e2c7221 */ /* 0x000fe20000010000 */
[----:B------:R-:W-:Y:S01]  /*52f0*/  CS2R R30, SRZ ;  /* 0x00000000001e7805 */ /* 0x000fe2000001ff00 */
[----:B------:R-:W2:Y:S02]  /*5300*/  MUFU.EX2 R51, R51 ;  /* 0x0000003300337308 */ /* 0x000ea40000000800 */
[----:B------:R-:W-:Y:S01]  /*5310*/  FADD.FTZ R9, R101, R44 ;  /* 0x0000002c65097221 */ /* 0x000fe20000010000 */
[C---:B0-----:R-:W-:Y:S01]  /*5320*/  FADD.FTZ R2, R186.reuse, R3 ;  /* 0x00000003ba027221 */ /* 0x041fe20000010000 */
[----:B------:R-:W-:Y:S02]  /*5330*/  F2FP.BF16.F32.PACK_AB R186, R186, R47 ;  /* 0x0000002fbaba723e */ /* 0x000fe400000010ff */
[----:B------:R-:W-:Y:S01]  /*5340*/  CS2R R100, SRZ ;  /* 0x0000000000647805 */ /* 0x000fe2000001ff00 */
[----:B------:R-:W-:Y:S01]  /*5350*/  FADD.FTZ R42, R32, R9 ;  /* 0x00000009202a7221 */ /* 0x000fe20000010000 */
[----:B------:R-:W-:-:S02]  /*5360*/  CS2R R46, SRZ ;  /* 0x00000000002e7805 */ /* 0x000fc4000001ff00 */
[----:B------:R-:W-:Y:S01]  /*5370*/  CS2R R44, SRZ ;  /* 0x00000000002c7805 */ /* 0x000fe2000001ff00 */
[----:B------:R0:W3:Y:S01]  /*5380*/  MUFU.EX2 R34, R107 ;  /* 0x0000006b00227308 */ /* 0x0000e20000000800 */
[----:B-1----:R-:W-:Y:S01]  /*5390*/  FADD.FTZ R9, R105, R42 ;  /* 0x0000002a69097221 */ /* 0x002fe20000010000 */
[----:B------:R-:W-:-:S06]  /*53a0*/  CS2R R42, SRZ ;  /* 0x00000000002a7805 */ /* 0x000fcc000001ff00 */
[----:B------:R1:W4:Y:S01]  /*53b0*/  MUFU.EX2 R180, R33 ;  /* 0x0000002100b47308 */ /* 0x0003220000000800 */
[----:B--2---:R-:W-:Y:S01]  /*53c0*/  FADD.FTZ R3, R51, R2 ;  /* 0x0000000233037221 */ /* 0x004fe20000010000 */
[----:B0-----:R-:W-:-:S06]  /*53d0*/  CS2R R106, SRZ ;  /* 0x00000000006a7805 */ /* 0x001fcc000001ff00 */
[----:B------:R-:W0:Y:S01]  /*53e0*/  MUFU.EX2 R109, R109 ;  /* 0x0000006d006d7308 */ /* 0x000e220000000800 */
[C---:B---3--:R-:W-:Y:S01]  /*53f0*/  FADD.FTZ R8, R34.reuse, R9 ;  /* 0x0000000922087221 */ /* 0x048fe20000010000 */
[----:B------:R-:W-:Y:S02]  /*5400*/  F2FP.BF16.F32.PACK_AB R181, R34, R105 ;  /* 0x0000006922b5723e */ /* 0x000fe400000010ff */
[----:B------:R-:W-:Y:S02]  /*5410*/  CS2R R104, SRZ ;  /* 0x0000000000687805 */ /* 0x000fe4000001ff00 */
[----:B------:R-:W-:Y:S02]  /*5420*/  CS2R R34, SRZ ;  /* 0x0000000000227805 */ /* 0x000fe4000001ff00 */
[----:B-1----:R-:W-:Y:S01]  /*5430*/  CS2R R32, SRZ ;  /* 0x0000000000207805 */ /* 0x002fe2000001ff00 */
[----:B------:R-:W1:Y:S01]  /*5440*/  MUFU.EX2 R55, R55 ;  /* 0x0000003700377308 */ /* 0x000e620000000800 */
[C---:B----4-:R-:W-:Y:S01]  /*5450*/  FADD.FTZ R2, R180.reuse, R3 ;  /* 0x00000003b4027221 */ /* 0x050fe20000010000 */
[----:B------:R-:W-:-:S02]  /*5460*/  F2FP.BF16.F32.PACK_AB R180, R180, R51 ;  /* 0x00000033b4b4723e */ /* 0x000fc400000010ff */
[----:B------:R-:W-:-:S04]  /*5470*/  CS2R R50, SRZ ;  /* 0x0000000000327805 */ /* 0x000fc8000001ff00 */
[----:B------:R2:W3:Y:S01]  /*5480*/  MUFU.EX2 R36, R111 ;  /* 0x0000006f00247308 */ /* 0x0004e20000000800 */
[----:B0-----:R-:W-:-:S07]  /*5490*/  FADD.FTZ R9, R109, R8 ;  /* 0x000000086d097221 */ /* 0x001fce0000010000 */
[----:B------:R0:W4:Y:S01]  /*54a0*/  MUFU.EX2 R182, R37 ;  /* 0x0000002500b67308 */ /* 0x0001220000000800 */
[----:B-1----:R-:W-:Y:S01]  /*54b0*/  FADD.FTZ R3, R55, R2 ;  /* 0x0000000237037221 */ /* 0x002fe20000010000 */
[----:B--2---:R-:W-:-:S06]  /*54c0*/  CS2R R110, SRZ ;  /* 0x00000000006e7805 */ /* 0x004fcc000001ff00 */
[----:B------:R-:W1:Y:S01]  /*54d0*/  MUFU.EX2 R113, R113 ;  /* 0x0000007100717308 */ /* 0x000e620000000800 */
[C---:B---3--:R-:W-:Y:S01]  /*54e0*/  FADD.FTZ R8, R36.reuse, R9 ;  /* 0x0000000924087221 */ /* 0x048fe20000010000 */
[----:B------:R-:W-:Y:S02]  /*54f0*/  F2FP.BF16.F32.PACK_AB R183, R36, R109 ;  /* 0x0000006d24b7723e */ /* 0x000fe400000010ff */
[----:B------:R-:W-:Y:S02]  /*5500*/  CS2R R108, SRZ ;  /* 0x00000000006c7805 */ /* 0x000fe4000001ff00 */
[----:B0-----:R-:W-:Y:S02]  /*5510*/  CS2R R36, SRZ ;  /* 0x0000000000247805 */ /* 0x001fe4000001ff00 */
[----:B------:R-:W0:Y:S01]  /*5520*/  MUFU.EX2 R59, R59 ;  /* 0x0000003b003b7308 */ /* 0x000e220000000800 */
[C---:B----4-:R-:W-:Y:S01]  /*5530*/  FADD.FTZ R2, R182.reuse, R3 ;  /* 0x00000003b6027221 */ /* 0x050fe20000010000 */
[----:B------:R-:W-:-:S02]  /*5540*/  F2FP.BF16.F32.PACK_AB R182, R182, R55 ;  /* 0x00000037b6b6723e */ /* 0x000fc400000010ff */
[----:B------:R-:W-:-:S04]  /*5550*/  CS2R R54, SRZ ;  /* 0x0000000000367805 */ /* 0x000fc8000001ff00 */
[----:B------:R2:W3:Y:S01]  /*5560*/  MUFU.EX2 R38, R115 ;  /* 0x0000007300267308 */ /* 0x0004e20000000800 */
[----:B-1----:R-:W-:-:S07]  /*5570*/  FADD.FTZ R9, R113, R8 ;  /* 0x0000000871097221 */ /* 0x002fce0000010000 */
[----:B------:R1:W4:Y:S01]  /*5580*/  MUFU.EX2 R176, R25 ;  /* 0x0000001900b07308 */ /* 0x0003220000000800 */
[----:B0-----:R-:W-:Y:S01]  /*5590*/  FADD.FTZ R3, R59, R2 ;  /* 0x000000023b037221 */ /* 0x001fe20000010000 */
[----:B--2---:R-:W-:-:S06]  /*55a0*/  CS2R R114, SRZ ;  /* 0x0000000000727805 */ /* 0x004fcc000001ff00 */
        /* <DEDUP_REMOVED lines=11> */
[----:B0-----:R-:W-:Y:S01]  /*5660*/  FADD.FTZ R9, R117, R8 ;  /* 0x0000000875097221 */ /* 0x001fe20000010000 */
[----:B------:R-:W-:-:S06]  /*5670*/  IMAD.U32 R8, RZ, RZ, UR6 ;  /* 0x00000006ff087e24 */ /* 0x000fcc000f8e00ff */
[----:B------:R-:W0:Y:S01]  /*5680*/  MUFU.EX2 R14, R14 ;  /* 0x0000000e000e7308 */ /* 0x000e220000000800 */
[----:B-1----:R-:W-:Y:S01]  /*5690*/  FADD.FTZ R3, R63, R2 ;  /* 0x000000023f037221 */ /* 0x002fe20000010000 */
[----:B------:R-:W-:Y:S01]  /*56a0*/  IMAD.MOV.U32 R2, RZ, RZ, 0x3f800000 ;  /* 0x3f800000ff027424 */ /* 0x000fe200078e00ff */
[----:B--2---:R-:W-:Y:S01]  /*56b0*/  CS2R R118, SRZ ;  /* 0x0000000000767805 */ /* 0x004fe2000001ff00 */
[C---:B---3--:R-:W-:Y:S01]  /*56c0*/  FADD.FTZ R9, R40.reuse, R9 ;  /* 0x0000000928097221 */ /* 0x048fe20000010000 */
[----:B------:R-:W-:Y:S02]  /*56d0*/  F2FP.BF16.F32.PACK_AB R179, R40, R117 ;  /* 0x0000007528b3723e */ /* 0x000fe400000010ff */
[----:B------:R-:W-:Y:S02]  /*56e0*/  CS2R R116, SRZ ;  /* 0x0000000000747805 */ /* 0x000fe4000001ff00 */
[----:B------:R-:W-:Y:S01]  /*56f0*/  CS2R R40, SRZ ;  /* 0x0000000000287805 */ /* 0x000fe2000001ff00 */
[C---:B0-----:R-:W-:Y:S01]  /*5700*/  FADD.FTZ R10, R14.reuse, R3 ;  /* 0x000000030e0a7221 */ /* 0x041fe20000010000 */
[----:B------:R-:W-:Y:S01]  /*5710*/  F2FP.BF16.F32.PACK_AB R178, R14, R63 ;  /* 0x0000003f0eb2723e */ /* 0x000fe200000010ff */
[----:B------:R-:W-:Y:S01]  /*5720*/  IMAD.MOV.U32 R3, RZ, RZ, 0x3f800000 ;  /* 0x3f800000ff037424 */ /* 0x000fe200078e00ff */
[----:B------:R-:W-:Y:S01]  /*5730*/  CS2R R62, SRZ ;  /* 0x00000000003e7805 */ /* 0x000fe2000001ff00 */
[----:B------:R-:W-:Y:S06]  /*5740*/  @!P3 BRA `(.L_x_2075) ;  /* 0x00000044005cb947 */ /* 0x000fec0003800000 */
[----:B------:R-:W-:Y:S01]  /*5750*/  R2UR UR58, R20 ;  /* 0x00000000143a72ca */ /* 0x000fe200000e0000 */
[----:B------:R-:W-:Y:S01]  /*5760*/  IMAD.MOV.U32 R14, RZ, RZ, R7 ;  /* 0x000000ffff0e7224 */ /* 0x000fe200078e0007 */
[----:B------:R-:W-:Y:S01]  /*5770*/  UMOV UR61, URZ ;  /* 0x0000003f003d7c82 */ /* 0x000fe20008000000 */
[----:B------:R-:W-:Y:S01]  /*5780*/  IMAD.MOV.U32 R15, RZ, RZ, R6 ;  /* 0x000000ffff0f7224 */ /* 0x000fe200078e0006 */
[----:B------:R-:W-:Y:S01]  /*5790*/  UMOV UR57, URZ ;  /* 0x0000003f00397c82 */ /* 0x000fe20008000000 */
[----:B------:R-:W-:Y:S02]  /*57a0*/  IMAD.MOV.U32 R3, RZ, RZ, 0x3f800000 ;  /* 0x3f800000ff037424 */ /* 0x000fe400078e00ff */
[----:B------:R-:W-:-:S08]  /*57b0*/  IMAD.MOV.U32 R119, RZ, RZ, RZ ;  /* 0x000000ffff777224 */ /* 0x000fd000078e00ff */
.L_x_2084:
[----:B------:R-:W-:-:S04]  /*57c0*/  UIADD3 UR6, UR57, 0x1, URZ ;  /* 0x0000000139067890 */ /* 0x000fc8000fffe03f */
[----:B------:R-:W-:-:S04]  /*57d0*/  UISETP.NE.AND UP1, UPT, UR6, 0x2, UPT ;  /* 0x000000020600788c */ /* 0x000fc8000bf25270 */
[----:B------:R-:W-:Y:S02]  /*57e0*/  USEL UR7, URZ, 0x1, UP1 ;  /* 0x000000013f077887 */ /* 0x000fe40008800000 */
[----:B------:R-:W-:Y:S02]  /*57f0*/  USEL UR60, UR6, URZ, UP1 ;  /* 0x0000003f063c7287 */ /* 0x000fe40008800000 */
[----:B------:R-:W-:-:S06]  /*5800*/  ULOP3.LUT UR6, UR61, UR7, URZ, 0x3c, !UPT ;  /* 0x000000073d067292 */ /* 0x000fcc000f8e3c3f */
[----:B------:R-:W-:Y:S01]  /*5810*/  IMAD.U32 R8, RZ, RZ, UR6 ;  /* 0x00000006ff087e24 */ /* 0x000fe2000f8e00ff */
[----:B------:R-:W-:Y:S06]  /*5820*/  @!P0 BRA `(.L_x_2076) ;  /* 0x0000000000048947 */ /* 0x000fec0003800000 */
[----:B------:R-:W-:Y:S01]  /*5830*/  BPT.TRAP 0x1 ;  /* 0x000000040000795c */ /* 0x000fe20000300000 */
.L_x_2076:
        /* <DEDUP_REMOVED lines=8> */
.L_x_2077:
[----:B-1----:R-:W-:Y:S05]  /*58c0*/  @P3 BRA `(.L_x_2078) ;  /* 0x0000000000083947 */ /* 0x002fea0003800000 */
[----:B------:R-:W1:Y:S02]  /*58d0*/  SYNCS.PHASECHK.TRANS64.TRYWAIT P3, [UR59+0x36830], R0 ;  /* 0x03683000ff0075a7 */ /* 0x000e64000806017b */
[----:B-1----:R-:W-:Y:S05]  /*58e0*/  @!P3 BRA `(.L_x_2079) ;  /* 0x000000f400ccb947 */ /* 0x002fea0003800000 */
.L_x_2078:
        /* <DEDUP_REMOVED lines=10> */
[----:B01----:R-:W-:Y:S01]  /*5990*/  MOV R0, UR41 ;  /* 0x0000002900007c02 */ /* 0x003fe20008000f00 */
[----:B------:R-:W-:Y:S01]  /*59a0*/  UMOV UR15, 0x40000040 ;  /* 0x40000040000f7882 */ /* 0x000fe20000000000 */
[----:B------:R-:W-:Y:S01]  /*59b0*/  MOV R6, UR40 ;  /* 0x0000002800067c02 */ /* 0x000fe20008000f00 */
[----:B------:R-:W-:Y:S01]  /*59c0*/  UIMAD UR56, UR60, 0xa80, UR6 ;  /* 0x00000a803c3878a4 */ /* 0x000fe2000f8e0206 */
[C---:B------:R-:W-:Y:S01]  /*59d0*/  R2UR UR40, R4.reuse ;  /* 0x00000000042872ca */ /* 0x040fe200000e0000 */
[----:B------:R-:W-:Y:S01]  /*59e0*/  UMOV UR19, 0x40000040 ;  /* 0x4000004000137882 */ /* 0x000fe20000000000 */
[C---:B------:R-:W-:Y:S01]  /*59f0*/  R2UR UR41, R5.reuse ;  /* 0x00000000052972ca */ /* 0x040fe200000e0000 */
[----:B------:R-:W-:Y:S01]  /*5a00*/  UIADD3 UR50, UR56, 0x80, URZ ;  /* 0x0000008038327890 */ /* 0x000fe2000fffe03f */
[----:B------:R-:W-:Y:S01]  /*5a10*/  MOV R7, UR45 ;  /* 0x0000002d00077c02 */ /* 0x000fe20008000f00 */
[----:B------:R-:W-:Y:S01]  /*5a20*/  UIADD3 UR6, UR56, 0x100, URZ ;  /* 0x0000010038067890 */ /* 0x000fe2000fffe03f */
[----:B------:R-:W-:Y:S01]  /*5a30*/  MOV R20, UR44 ;  /* 0x0000002c00147c02 */ /* 0x000fe20008000f00 */
[----:B------:R-:W-:Y:S01]  /*5a40*/  UMOV UR54, UR56 ;  /* 0x0000003800367c82 */ /* 0x000fe20008000000 */
[----:B------:R-:W-:Y:S01]  /*5a50*/  UIADD3 UR7, UR56, 0x180, URZ ;  /* 0x0000018038077890 */ /* 0x000fe2000fffe03f */
[----:B------:R-:W-:Y:S01]  /*5a60*/  HGMMA.64x16x16.F32.BF16 R168, gdesc[UR52], RZ, !UPT, gsb0 ;  /* 0x0020000034a879f0 */ /* 0x000fe2000c0018ff */
[C---:B------:R-:W-:Y:S01]  /*5a70*/  R2UR UR52, R4.reuse ;  /* 0x00000000043472ca */ /* 0x040fe200000e0000 */
[----:B------:R-:W-:Y:S01]  /*5a80*/  UMOV UR55, 0x40000040 ;  /* 0x4000004000377882 */ /* 0x000fe20000000000 */
[C---:B------:R-:W-:Y:S01]  /*5a90*/  R2UR UR53, R5.reuse ;  /* 0x00000000053572ca */ /* 0x040fe200000e0000 */
[----:B------:R-:W-:Y:S01]  /*5aa0*/  UMOV UR54, UR6 ;  /* 0x0000000600367c82 */ /* 0x000fe20008000000 */
[----:B------:R-:W-:Y:S01]  /*5ab0*/  R2UR UR44, R4 ;  /* 0x00000000042c72ca */ /* 0x000fe200000e0000 */
[----:B------:R-:W-:Y:S01]  /*5ac0*/  UMOV UR42, UR7 ;  /* 0x00000007002a7c82 */ /* 0x000fe20008000000 */
[----:B------:R-:W-:Y:S01]  /*5ad0*/  R2UR UR45, R5 ;  /* 0x00000000052d72ca */ /* 0x000fe200000e0000 */
[----:B------:R-:W-:Y:S01]  /*5ae0*/  UIADD3 UR6, UR56, 0x200, URZ ;  /* 0x0000020038067890 */ /* 0x000fe2000fffe03f */
[-C--:B------:R-:W-:Y:S01]  /*5af0*/  FMUL.FTZ R24, R24, R2.reuse ;  /* 0x0000000218187220 */ /* 0x080fe20000410000 */
[----:B------:R-:W-:Y:S01]  /*5b00*/  UMOV UR7, 0x40000040 ;  /* 0x4000004000077882 */ /* 0x000fe20000000000 */
[----:B------:R-:W-:Y:S01]  /*5b10*/  UIADD3 UR10, UR56, 0x82, URZ ;  /* 0x00000082380a7890 */ /* 0x000fe2000fffe03f */
[-C--:B------:R-:W-:Y:S01]  /*5b20*/  FMUL.FTZ R25, R25, R2.reuse ;  /* 0x0000000219197220 */ /* 0x080fe20000410000 */
[----:B------:R-:W-:Y:S01]  /*5b30*/  UIADD3 UR11, UR56, 0x102, URZ ;  /* 0x00000102380b7890 */ /* 0x000fe2000fffe03f */
[-C--:B------:R-:W-:Y:S01]  /*5b40*/  FMUL.FTZ R28, R28, R2.reuse ;  /* 0x000000021c1c7220 */ /* 0x080fe20000410000 */
[----:B------:R-:W-:Y:S01]  /*5b50*/  UMOV UR46, UR6 ;  /* 0x00000006002e7c82 */ /* 0x000fe20008000000 */
        /* <DEDUP_REMOVED lines=572> */
.L_x_2080:
[----:B------:R-:W-:Y:S01]  /*7f20*/  R2UR UR6, R16 ;  /* 0x00000000100672ca */ /* 0x000fe200000e0000 */
[----:B------:R-:W-:-:S05]  /*7f30*/  IMAD.U32 R0, RZ, RZ, UR61 ;  /* 0x0000003dff007e24 */ /* 0x000fca000f8e00ff */
[----:B------:R-:W-:-:S07]  /*7f40*/  SHF.L.U32 R0, R0, 0x1f, RZ ;  /* 0x0000001f00007819 */ /* 0x000fce00000006ff */
[----:B------:R-:W-:-:S09]  /*7f50*/  ULEA UR11, UR57, UR6, 0x3 ;  /* 0x00000006390b7291 */ /* 0x000fd2000f8e183f */
[----:B------:R0:W1:Y:S01]  /*7f60*/  SYNCS.PHASECHK.TRANS64.TRYWAIT P3, [UR11+0x36850], R0 ;  /* 0x03685000ff0075a7 */ /* 0x000062000806014b */
[----:B------:R-:W-:Y:S05]  /*7f70*/  @!P0 BRA `(.L_x_2081) ;  /* 0x0000000000048947 */ /* 0x000fea0003800000 */
[----:B------:R-:W-:Y:S01]  /*7f80*/  BPT.TRAP 0x1 ;  /* 0x000000040000795c */ /* 0x000fe20000300000 */
.L_x_2081:
[----:B-1----:R-:W-:Y:S05]  /*7f90*/  @P3 BRA `(.L_x_2082) ;  /* 0x0000000000083947 */ /* 0x002fea0003800000 */
[----:B------:R-:W1:Y:S02]  /*7fa0*/  SYNCS.PHASECHK.TRANS64.TRYWAIT P3, [UR11+0x36850], R0 ;  /* 0x03685000ff0075a7 */ /* 0x000e64000806014b */
[----:B-1----:R-:W-:Y:S05]  /*7fb0*/  @!P3 BRA `(.L_x_2083) ;  /* 0x000000d00030b947 */ /* 0x002fea0003800000 */
.L_x_2082:
[----:B------:R-:W-:Y:S01]  /*7fc0*/  R2UR UR6, R16 ;  /* 0x00000000100672ca */ /* 0x000fe200000e0000 */
[----:B------:R-:W-:Y:S01]  /*7fd0*/  WARPGROUP.ARRIVE ;  /* 0x00000000000079c5 */ /* 0x000fe20000000000 */
[----:B------:R-:W-:Y:S01]  /*7fe0*/  UMOV UR7, 0x40000040 ;  /* 0x4000004000077882 */ /* 0x000fe20000000000 */
[----:B------:R-:W-:Y:S01]  /*7ff0*/  IMAD.MOV.U32 R6, RZ, RZ, R11 ;  /* 0x000000ffff067224 */ /* 0x000fe200078e000b */
[----:B------:R-:W-:Y:S01]  /*8000*/  R2UR UR15, R17 ;  /* 0x00000000110f72ca */ /* 0x000fe200000e0000 */
[----:B------:R-:W-:Y:S01]  /*8010*/  ULDC UR18, c[0x0][0x2f0] ;  /* 0x0000bc0000127ab9 */ /* 0x000fe20000000800 */
[----:B------:R-:W-:Y:S01]  /*8020*/  ULDC UR14, c[0x0][0x288] ;  /* 0x0000a200000e7ab9 */ /* 0x000fe20000000800 */
[----:B------:R-:W-:Y:S01]  /*8030*/  IMAD.U32 R7, RZ, RZ, UR18 ;  /* 0x00000012ff077e24 */ /* 0x000fe2000f8e00ff */
[----:B------:R-:W-:-:S05]  /*8040*/  R2UR UR61, R8 ;  /* 0x00000000083d72ca */ /* 0x000fca00000e0000 */
[----:B------:R-:W-:-:S04]  /*8050*/  UIADD3 UR6, UR6, 0x400, URZ ;  /* 0x0000040006067890 */ /* 0x000fc8000fffe03f */
[----:B------:R-:W-:-:S04]  /*8060*/  USHF.R.U32.HI UR6, URZ, 0x4, UR6 ;  /* 0x000000043f067899 */ /* 0x000fc80008011606 */
[----:B------:R-:W-:-:S04]  /*8070*/  ULOP3.LUT UR6, UR6, 0x3fff, URZ, 0xc0, !UPT ;  /* 0x00003fff06067892 */ /* 0x000fc8000f8ec03f */
[----:B------:R-:W-:-:S04]  /*8080*/  ULOP3.LUT UR6, UR6, 0x3800000, URZ, 0xfc, !UPT ;  /* 0x0380000006067892 */ /* 0x000fc8000f8efc3f */
[----:B------:R-:W-:-:S03]  /*8090*/  UIMAD UR10, UR57, 0xa80, UR6 ;  /* 0x00000a80390a78a4 */ /* 0x000fc6000f8e0206 */
[----:B------:R-:W-:-:S04]  /*80a0*/  UMOV UR57, UR60 ;  /* 0x0000003c00397c82 */ /* 0x000fc80008000000 */
        /* <DEDUP_REMOVED lines=12> */
[----:B------:R-:W-:Y:S01]  /*8170*/  @UP0 ULDC UR6, c[0x0][0x44c] ;  /* 0x0001130000060ab9 */ /* 0x000fe20000000800 */
[----:B------:R-:W-:Y:S01]  /*8180*/  UMOV UR7, 0x40000040 ;  /* 0x4000004000077882 */ /* 0x000fe20000000000 */
[----:B01----:R-:W-:Y:S01]  /*8190*/  @P2 IMAD.HI.U32 R0, R11, UR6, RZ ;  /* 0x000000060b002c27 */ /* 0x003fe2000f8e00ff */
[----:B------:R-:W-:-:S04]  /*81a0*/  @UP0 ULDC UR6, c[0x0][0x450] ;  /* 0x0001140000060ab9 */ /* 0x000fc80000000800 */
[----:B------:R-:W-:Y:S01]  /*81b0*/  @P2 SHF.R.U32.HI R6, RZ, UR6, R0 ;  /* 0x00000006ff062c19 */ /* 0x000fe20008011600 */
[----:B------:R-:W-:Y:S02]  /*81c0*/  UMOV UR6, 0x1 ;  /* 0x0000000100067882 */ /* 0x000fe40000000000 */
[----:B------:R-:W-:Y:S02]  /*81d0*/  UIMAD UR6, UR58, -0x70, UR6 ;  /* 0xffffff903a0678a4 */ /* 0x000fe4000f8e0206 */
[----:B------:R-:W0:Y:S04]  /*81e0*/  SHFL.IDX PT, R3, R6, 0x1, 0x1c1f ;  /* 0x003c1f0006037f89 */ /* 0x000e2800000e0000 */
[----:B------:R-:W-:Y:S01]  /*81f0*/  IMAD.U32 R2, RZ, RZ, UR6 ;  /* 0x00000006ff027e24 */ /* 0x000fe2000f8e00ff */
[----:B------:R-:W-:Y:S01]  /*8200*/  UIADD3 UR6, UR10, 0x180, URZ ;  /* 0x000001800a067890 */ /* 0x000fe2000fffe03f */
[----:B------:R-:W1:Y:S02]  /*8210*/  SHFL.IDX PT, R211, R6, RZ, 0x1c1f ;  /* 0x001c1fff06d37589 */ /* 0x000e6400000e0000 */
[----:B------:R-:W-:-:S04]  /*8220*/  IMAD R2, R13, -0x2, R2 ;  /* 0xfffffffe0d027824 */ /* 0x000fc800078e0202 */
[----:B------:R-:W-:-:S05]  /*8230*/  IMAD R2, R7, UR15, R2 ;  /* 0x0000000f07027c24 */ /* 0x000fca000f8e0202 */
[----:B0-----:R-:W-:-:S04]  /*8240*/  IADD3 R0, R3, -UR14, R2 ;  /* 0x8000000e03007c10 */ /* 0x001fc8000fffe002 */
[C---:B------:R-:W-:Y:S02]  /*8250*/  ISETP.GT.AND P3, PT, R0.reuse, RZ, PT ;  /* 0x000000ff0000720c */ /* 0x040fe40003f64270 */
[----:B------:R-:W-:Y:S02]  /*8260*/  ISETP.GT.AND P4, PT, R0, 0x1, PT ;  /* 0x000000010000780c */ /* 0x000fe40003f84270 */
[----:B------:R-:W-:Y:S02]  /*8270*/  FSEL R209, R170, -INF , P3 ;  /* 0xff800000aad17808 */ /* 0x000fe40001800000 */
[----:B------:R-:W-:Y:S02]  /*8280*/  ISETP.GT.AND P3, PT, R0, 0x8, PT ;  /* 0x000000080000780c */ /* 0x000fe40003f64270 */
[----:B------:R-:W-:Y:S02]  /*8290*/  FSEL R201, R171, -INF , P4 ;  /* 0xff800000abc97808 */ /* 0x000fe40002000000 */
        /* <DEDUP_REMOVED lines=17> */
[----:B------:R-:W-:Y:S02]  /*83b0*/  FMNMX.FTZ R20, R199, R20, !PT ;  /* 0x00000014c7147209 */ /* 0x000fe40007810000 */
[----:B-1----:R-:W-:-:S02]  /*83c0*/  IADD3 R2, R211, -UR14, R2 ;  /* 0x8000000ed3027c10 */ /* 0x002fc4000fffe002 */
[----:B------:R-:W-:Y:S02]  /*83d0*/  R2UR UR14, R204 ;  /* 0x00000000cc0e72ca */ /* 0x000fe400000e0000 */
[----:B------:R-:W-:-:S04]  /*83e0*/  ISETP.GT.AND P5, PT, R2, 0x1, PT ;  /* 0x000000010200780c */ /* 0x000fc80003fa4270 */
[----:B------:R-:W-:Y:S02]  /*83f0*/  FSEL R169, R169, -INF , P5 ;  /* 0xff800000a9a97808 */ /* 0x000fe40002800000 */
[----:B------:R-:W-:-:S04]  /*8400*/  ISETP.GT.AND P5, PT, R2, 0x9, PT ;  /* 0x000000090200780c */ /* 0x000fc80003fa4270 */
[----:B------:R-:W-:Y:S01]  /*8410*/  FSEL R173, R173, -INF , P5 ;  /* 0xff800000adad7808 */ /* 0x000fe20002800000 */
[----:B------:R-:W-:Y:S01]  /*8420*/  UISETP.GT.AND UP1, UPT, UR58, UR14, UPT ;  /* 0x0000000e3a00728c */ /* 0x000fe2000bf24270 */
[----:B------:R-:W-:Y:S01]  /*8430*/  ISETP.GT.AND P5, PT, R2, 0x11, PT ;  /* 0x000000110200780c */ /* 0x000fe20003fa4270 */
[----:B------:R-:W-:-:S03]  /*8440*/  UIADD3 UR58, UR58, -0x1, URZ ;  /* 0xffffffff3a3a7890 */ /* 0x000fc6000fffe03f */
[----:B------:R-:W-:Y:S02]  /*8450*/  FSEL R161, R161, -INF , P5 ;  /* 0xff800000a1a17808 */ /* 0x000fe40002800000 */
[----:B------:R-:W-:-:S04]  /*8460*/  ISETP.GT.AND P5, PT, R2, 0x19, PT ;  /* 0x000000190200780c */ /* 0x000fc80003fa4270 */
        /* <DEDUP_REMOVED lines=20> */
[----:B------:R-:W-:Y:S01]  /*85b0*/  FSEL R225, R125, -INF , P5 ;  /* 0xff8000007de17808 */ /* 0x000fe20002800000 */
[----:B------:R-:W-:Y:S02]  /*85c0*/  WARPGROUP.DEPBAR.LE gsb0, 0x0 ;  /* 0x00008000000079c5 */ /* 0x000fe40000010000 */
[----:B------:R-:W-:Y:S01]  /*85d0*/  WARPGROUP.ARRIVE ;  /* 0x00000000000079c5 */ /* 0x000fe20000000000 */
[----:B------:R-:W-:Y:S02]  /*85e0*/  FSEL R195, R167, -INF , P4 ;  /* 0xff800000a7c37808 */ /* 0x000fe40002000000 */
[----:B------:R-:W-:Y:S02]  /*85f0*/  ISETP.GT.AND P4, PT, R0, 0x21, PT ;  /* 0x000000210000780c */ /* 0x000fe40003f84270 */
[----:B------:R-:W-:Y:S01]  /*8600*/  FSEL R193, R154, -INF , P3 ;  /* 0xff8000009ac17808 */ /* 0x000fe20001800000 */
[----:B------:R-:W-:Y:S01]  /*8610*/  HGMMA.64x192x16.F32.BF16 R24, R188, gdesc[UR4].tnspB, R24, gsb0 ;  /* 0x42e00004bc187df0 */ /* 0x000fe20008001818 */
        /* <DEDUP_REMOVED lines=10> */
[----:B------:R-:W-:Y:S02]  /*86c0*/  FSEL R159, R159, -INF , P4 ;  /* 0xff8000009f9f7808 */ /* 0x000fe40002000000 */
[----:B------:R-:W-:Y:S02]  /*86d0*/  FMNMX.FTZ R20, R3, R20, !PT ;  /* 0x0000001403147209 */ /* 0x000fe40007810000 */
[----:B------:R-:W-:Y:S02]  /*86e0*/  ISETP.GT.AND P4, PT, R0, 0x31, PT ;  /* 0x000000310000780c */ /* 0x000fe40003f84270 */
[----:B------:R-:W-:Y:S01]  /*86f0*/  FSEL R21, R146, -INF , P3 ;  /* 0xff80000092157808 */ /* 0x000fe20001800000 */
[----:B------:R-:W-:Y:S01]  /*8700*/  IMAD.U32 R146, RZ, RZ, UR11 ;  /* 0x0000000bff927e24 */ /* 0x000fe2000f8e00ff */
[----:B------:R-:W-:Y:S02]  /*8710*/  FMNMX.FTZ R20, R159, R20, !PT ;  /* 0x000000149f147209 */ /* 0x000fe40007810000 */
[----:B------:R-:W-:Y:S01]  /*8720*/  ISETP.GT.AND P3, PT, R0, 0x38, PT ;  /* 0x000000380000780c */ /* 0x000fe20003f64270 */
[----:B------:R-:W-:Y:S01]  /*8730*/  @!P1 VIADD R146, R146, 0x36860 ;  /* 0x0003686092929836 */ /* 0x000fe20000000000 */
[----:B------:R-:W-:-:S02]  /*8740*/  FSEL R147, R147, -INF , P4 ;  /* 0xff80000093937808 */ /* 0x000fc40002000000 */
[----:B------:R-:W-:Y:S02]  /*8750*/  FMNMX.FTZ R20, R21, R20, !PT ;  /* 0x0000001415147209 */ /* 0x000fe40007810000 */
[----:B------:R-:W-:Y:S02]  /*8760*/  ISETP.GT.AND P4, PT, R0, 0x39, PT ;  /* 0x000000390000780c */ /* 0x000fe40003f84270 */
[----:B------:R-:W-:Y:S02]  /*8770*/  FSEL R23, R150, -INF , P3 ;  /* 0xff80000096177808 */ /* 0x000fe40001800000 */
[----:B------:R-:W-:Y:S02]  /*8780*/  FMNMX.FTZ R20, R147, R20, !PT ;  /* 0x0000001493147209 */ /* 0x000fe40007810000 */
[----:B------:R-:W-:Y:S02]  /*8790*/  ISETP.GT.AND P3, PT, R0, 0x40, PT ;  /* 0x000000400000780c */ /* 0x000fe40003f64270 */
        /* <DEDUP_REMOVED lines=24> */
[----:B------:R-:W-:-:S02]  /*8920*/  FMNMX.FTZ R20, R175, R20, !PT ;  /* 0x00000014af147209 */ /* 0x000fc40007810000 */
[----:B------:R-:W-:Y:S01]  /*8930*/  @!P1 PRMT R146, RZ, 0x654, R146 ;  /* 0x00000654ff929816 */ /* 0x000fe20000000092 */
[----:B------:R-:W-:Y:S02]  /*8940*/  WARPGROUP.DEPBAR.LE gsb0, 0x0 ;  /* 0x00008000000079c5 */ /* 0x000fe40000010000 */
[----:B------:R-:W-:Y:S01]  /*8950*/  WARPGROUP.ARRIVE ;  /* 0x00000000000079c5 */ /* 0x000fe20000000000 */
[----:B------:R-:W-:Y:S02]  /*8960*/  FSEL R189, R135, -INF , P4 ;  /* 0xff80000087bd7808 */ /* 0x000fe40002000000 */
[----:B------:R-:W-:Y:S02]  /*8970*/  ISETP.GT.AND P4, PT, R0, 0x61, PT ;  /* 0x000000610000780c */ /* 0x000fe40003f84270 */
[----:B------:R-:W-:Y:S01]  /*8980*/  FSEL R135, R122, -INF , P3 ;  /* 0xff8000007a877808 */ /* 0x000fe20001800000 */
[----:B------:R-:W-:Y:S01]  /*8990*/  HGMMA.64x192x16.F32.BF16 R24, R184, gdesc[UR4].tnspB, R24, gsb0 ;  /* 0x42e00004b8187df0 */ /* 0x000fe20008001818 */
[----:B------:R-:W-:Y:S01]  /*89a0*/  FMNMX.FTZ R20, R189, R20, !PT ;  /* 0x00000014bd147209 */ /* 0x000fe20007810000 */
[----:B------:R-:W-:Y:S01]  /*89b0*/  UIADD3 UR6, UR10, 0x280, URZ ;  /* 0x000002800a067890 */ /* 0x000fe2000fffe03f */
[----:B------:R-:W-:Y:S01]  /*89c0*/  ISETP.GT.AND P3, PT, R0, 0x68, PT ;  /* 0x000000680000780c */ /* 0x000fe20003f64270 */
[----:B------:R-:W-:Y:S01]  /*89d0*/  UMOV UR7, 0x40000040 ;  /* 0x4000004000077882 */ /* 0x000fe20000000000 */
[----:B------:R-:W-:-:S02]  /*89e0*/  FSEL R123, R123, -INF , P4 ;  /* 0xff8000007b7b7808 */ /* 0x000fc40002000000 */
[----:B------:R-:W-:Y:S02]  /*89f0*/  FMNMX.FTZ R20, R135, R20, !PT ;  /* 0x0000001487147209 */ /* 0x000fe40007810000 */
[----:B------:R-:W-:Y:S02]  /*8a00*/  ISETP.GT.AND P4, PT, R0, 0x69, PT ;  /* 0x000000690000780c */ /* 0x000fe40003f84270 */
[----:B------:R-:W-:Y:S01]  /*8a10*/  FSEL R191, R126, -INF , P3 ;  /* 0xff8000007ebf7808 */ /* 0x000fe20001800000 */
[----:B------:R-:W0:Y:S01]  /*8a20*/  LDC R0, c[0x0][0x988] ;  /* 0x00026200ff007b82 */ /* 0x000e220000000800 */
[----:B------:R-:W-:Y:S02]  /*8a30*/  FMNMX.FTZ R20, R123, R20, !PT ;  /* 0x000000147b147209 */ /* 0x000fe40007810000 */
[----:B------:R-:W-:Y:S02]  /*8a40*/  FSEL R127, R127, -INF , P4 ;  /* 0xff8000007f7f7808 */ /* 0x000fe40002000000 */
[----:B------:R-:W-:-:S02]  /*8a50*/  FMNMX.FTZ R20, R191, R20, !PT ;  /* 0x00000014bf147209 */ /* 0x000fc40007810000 */
[----:B------:R-:W-:Y:S02]  /*8a60*/  ISETP.GT.AND P4, PT, R2, RZ, PT ;  /* 0x000000ff0200720c */ /* 0x000fe40003f84270 */
[----:B------:R-:W-:Y:S02]  /*8a70*/  FMNMX.FTZ R20, R127, R20, !PT ;  /* 0x000000147f147209 */ /* 0x000fe40007810000 */
[----:B------:R-:W-:Y:S02]  /*8a80*/  FSEL R168, R168, -INF , P4 ;  /* 0xff800000a8a87808 */ /* 0x000fe40002000000 */
[----:B------:R-:W-:Y:S01]  /*8a90*/  ISETP.GT.AND P4, PT, R2, 0x8, PT ;  /* 0x000000080200780c */ /* 0x000fe20003f84270 */
[----:B------:R-:W1:Y:S01]  /*8aa0*/  SHFL.BFLY PT, R7, R20, 0x2, 0x1f ;  /* 0x0c401f0014077f89 */ /* 0x000e6200000e0000 */
[----:B------:R-:W-:-:S04]  /*8ab0*/  FMNMX.FTZ R6, R168, R15, !PT ;  /* 0x0000000fa8067209 */ /* 0x000fc80007810000 */
[----:B------:R-:W-:Y:S02]  /*8ac0*/  FMNMX.FTZ R6, R169, R6, !PT ;  /* 0x00000006a9067209 */ /* 0x000fe40007810000 */
[----:B-1----:R-:W-:-:S05]  /*8ad0*/  FMNMX.FTZ R22, R20, R7, !PT ;  /* 0x0000000714167209 */ /* 0x002fca0007810000 */
[----:B------:R-:W1:Y:S02]  /*8ae0*/  SHFL.BFLY PT, R7, R22, 0x1, 0x1f ;  /* 0x0c201f0016077f89 */ /* 0x000e6400000e0000 */
[----:B-1----:R-:W-:-:S04]  /*8af0*/  FMNMX.FTZ R7, R22, R7, !PT ;  /* 0x0000000716077209 */ /* 0x002fc80007810000 */
[C---:B------:R-:W-:Y:S01]  /*8b00*/  FSETP.NEU.FTZ.AND P3, PT, R7.reuse, -INF , PT ;  /* 0xff8000000700780b */ /* 0x040fe20003f7d000 */
[----:B0-----:R-:W-:-:S05]  /*8b10*/  FMUL.FTZ R122, R7, R0 ;  /* 0x00000000077a7220 */ /* 0x001fca0000410000 */
[----:B------:R-:W-:-:S05]  /*8b20*/  FSEL R20, R122, RZ, P3 ;  /* 0x000000ff7a147208 */ /* 0x000fca0001800000 */
[-CC-:B------:R-:W-:Y:S01]  /*8b30*/  FFMA.FTZ R22, R209, R0.reuse, -R20.reuse ;  /* 0x00000000d1167223 */ /* 0x180fe20000010814 */
        /* <DEDUP_REMOVED lines=18> */
[----:B------:R-:W-:-:S05]  /*8c60*/  FFMA.FTZ R123, R191, R0, -R20 ;  /* 0x00000000bf7b7223 */ /* 0x000fca0000010814 */
        /* <DEDUP_REMOVED lines=13> */
[----:B------:R-:W-:-:S04]  /*8d40*/  FSEL R185, R172, -INF , P4 ;  /* 0xff800000acb97808 */ /* 0x000fc80002000000 */
[----:B------:R-:W-:Y:S01]  /*8d50*/  MUFU.EX2 R138, R138 ;  /* 0x0000008a008a7308 */ /* 0x000fe20000000800 */
[----:B------:R-:W-:Y:S02]  /*8d60*/  ISETP.GT.AND P4, PT, R2, 0x10, PT ;  /* 0x000000100200780c */ /* 0x000fe40003f84270 */
[----:B------:R-:W-:Y:S01]  /*8d70*/  FMNMX.FTZ R6, R185, R6, !PT ;  /* 0x00000006b9067209 */ /* 0x000fe20007810000 */
[----:B------:R-:W-:Y:S01]  /*8d80*/  HGMMA.64x192x16.F32.BF16 R24, R180, gdesc[UR4].tnspB, R24, gsb0 ;  /* 0x42e00004b4187df0 */ /* 0x000fe20008001818 */
[----:B------:R-:W-:Y:S01]  /*8d90*/  FSEL R187, R160, -INF , P4 ;  /* 0xff800000a0bb7808 */ /* 0x000fe20002000000 */
[----:B------:R-:W-:Y:S01]  /*8da0*/  UIADD3 UR6, UR10, 0x300, URZ ;  /* 0x000003000a067890 */ /* 0x000fe2000fffe03f */
[----:B------:R-:W-:Y:S01]  /*8db0*/  FMNMX.FTZ R6, R173, R6, !PT ;  /* 0x00000006ad067209 */ /* 0x000fe20007810000 */
[----:B------:R-:W-:Y:S01]  /*8dc0*/  UMOV UR7, 0x40000040 ;  /* 0x4000004000077882 */ /* 0x000fe20000000000 */
[----:B------:R-:W-:Y:S01]  /*8dd0*/  ISETP.GT.AND P4, PT, R2, 0x18, PT ;  /* 0x000000180200780c */ /* 0x000fe20003f84270 */
[----:B------:R-:W-:Y:S01]  /*8de0*/  MUFU.EX2 R142, R142 ;  /* 0x0000008e008e7308 */ /* 0x000fe20000000800 */
[----:B------:R-:W-:-:S02]  /*8df0*/  FMNMX.FTZ R6, R187, R6, !PT ;  /* 0x00000006bb067209 */ /* 0x000fc40007810000 */
[----:B------:R-:W-:Y:S02]  /*8e00*/  FSEL R209, R164, -INF , P4 ;  /* 0xff800000a4d17808 */ /* 0x000fe40002000000 */
[----:B------:R-:W-:Y:S02]  /*8e10*/  FMNMX.FTZ R6, R161, R6, !PT ;  /* 0x00000006a1067209 */ /* 0x000fe40007810000 */
[----:B------:R-:W-:Y:S01]  /*8e20*/  ISETP.GT.AND P4, PT, R2, 0x20, PT ;  /* 0x000000200200780c */ /* 0x000fe20003f84270 */
[----:B------:R-:W-:Y:S01]  /*8e30*/  MUFU.EX2 R123, R123 ;  /* 0x0000007b007b7308 */ /* 0x000fe20000000800 */
[----:B------:R-:W-:Y:S02]  /*8e40*/  FMNMX.FTZ R6, R209, R6, !PT ;  /* 0x00000006d1067209 */ /* 0x000fe40007810000 */
[----:B------:R-:W-:Y:S02]  /*8e50*/  FSEL R207, R152, -INF , P4 ;  /* 0xff80000098cf7808 */ /* 0x000fe40002000000 */
[----:B------:R-:W-:-:S02]  /*8e60*/  FMNMX.FTZ R6, R165, R6, !PT ;  /* 0x00000006a5067209 */ /* 0x000fc40007810000 */
[----:B------:R-:W-:Y:S02]  /*8e70*/  ISETP.GT.AND P4, PT, R2, 0x28, PT ;  /* 0x000000280200780c */ /* 0x000fe40003f84270 */
[----:B------:R-:W-:Y:S02]  /*8e80*/  FMNMX.FTZ R6, R207, R6, !PT ;  /* 0x00000006cf067209 */ /* 0x000fe40007810000 */
[----:B------:R-:W-:Y:S02]  /*8e90*/  FSEL R211, R156, -INF , P4 ;  /* 0xff8000009cd37808 */ /* 0x000fe40002000000 */
[----:B------:R-:W-:Y:S02]  /*8ea0*/  FMNMX.FTZ R6, R153, R6, !PT ;  /* 0x0000000699067209 */ /* 0x000fe40007810000 */
[----:B------:R-:W-:Y:S02]  /*8eb0*/  ISETP.GT.AND P4, PT, R2, 0x30, PT ;  /* 0x000000300200780c */ /* 0x000fe40003f84270 */
[----:B------:R-:W-:-:S02]  /*8ec0*/  FMNMX.FTZ R6, R211, R6, !PT ;  /* 0x00000006d3067209 */ /* 0x000fc40007810000 */
[----:B------:R-:W-:Y:S02]  /*8ed0*/  FSEL R205, R144, -INF , P4 ;  /* 0xff80000090cd7808 */ /* 0x000fe40002000000 */
[----:B------:R-:W-:Y:S02]  /*8ee0*/  FMNMX.FTZ R6, R157, R6, !PT ;  /* 0x000000069d067209 */ /* 0x000fe40007810000 */
[----:B------:R-:W-:Y:S02]  /*8ef0*/  ISETP.GT.AND P4, PT, R2, 0x38, PT ;  /* 0x000000380200780c */ /* 0x000fe40003f84270 */
[----:B------:R-:W-:Y:S02]  /*8f00*/  FMNMX.FTZ R6, R205, R6, !PT ;  /* 0x00000006cd067209 */ /* 0x000fe40007810000 */
[----:B------:R-:W-:Y:S02]  /*8f10*/  FSEL R215, R148, -INF , P4 ;  /* 0xff80000094d77808 */ /* 0x000fe40002000000 */
[----:B------:R-:W-:-:S02]  /*8f20*/  FMNMX.FTZ R6, R145, R6, !PT ;  /* 0x0000000691067209 */ /* 0x000fc40007810000 */
[----:B------:R-:W-:Y:S02]  /*8f30*/  ISETP.GT.AND P4, PT, R2, 0x40, PT ;  /* 0x000000400200780c */ /* 0x000fe40003f84270 */
[----:B------:R-:W-:Y:S02]  /*8f40*/  FMNMX.FTZ R6, R215, R6, !PT ;  /* 0x00000006d7067209 */ /* 0x000fe40007810000 */
[----:B------:R-:W-:Y:S01]  /*8f50*/  FSEL R213, R136, -INF , P4 ;  /* 0xff80000088d57808 */ /* 0x000fe20002000000 */
[--C-:B------:R-:W-:Y:S01]  /*8f60*/  FFMA.FTZ R136, R143, R0, -R20.reuse ;  /* 0x000000008f887223 */ /* 0x100fe20000010814 */
[----:B------:R-:W-:Y:S02]  /*8f70*/  FMNMX.FTZ R6, R149, R6, !PT ;  /* 0x0000000695067209 */ /* 0x000fe40007810000 */
[----:B------:R-:W-:Y:S02]  /*8f80*/  ISETP.GT.AND P4, PT, R2, 0x48, PT ;  /* 0x000000480200780c */ /* 0x000fe40003f84270 */
[----:B------:R-:W-:Y:S01]  /*8f90*/  FMNMX.FTZ R6, R213, R6, !PT ;  /* 0x00000006d5067209 */ /* 0x000fe20007810000 */
[----:B------:R-:W-:Y:S01]  /*8fa0*/  MUFU.EX2 R136, R136 ;  /* 0x0000008800887308 */ /* 0x000fe20000000800 */
[----:B------:R-:W-:Y:S01]  /*8fb0*/  FSEL R217, R140, -INF , P4 ;  /* 0xff8000008cd97808 */ /* 0x000fe20002000000 */
[----:B------:R-:W-:Y:S01]  /*8fc0*/  FFMA.FTZ R140, R189, R0, -R20 ;  /* 0x00000000bd8c7223 */ /* 0x000fe20000010814 */
[----:B------:R-:W-:-:S02]  /*8fd0*/  FMNMX.FTZ R6, R137, R6, !PT ;  /* 0x0000000689067209 */ /* 0x000fc40007810000 */
[----:B------:R-:W-:Y:S02]  /*8fe0*/  ISETP.GT.AND P4, PT, R2, 0x50, PT ;  /* 0x000000500200780c */ /* 0x000fe40003f84270 */
[----:B------:R-:W-:Y:S01]  /*8ff0*/  FMNMX.FTZ R6, R217, R6, !PT ;  /* 0x00000006d9067209 */ /* 0x000fe20007810000 */
[----:B------:R-:W-:Y:S01]  /*9000*/  MUFU.EX2 R140, R140 ;  /* 0x0000008c008c7308 */ /* 0x000fe20000000800 */
[----:B------:R-:W-:Y:S02]  /*9010*/  FSEL R155, R128, -INF , P4 ;  /* 0xff800000809b7808 */ /* 0x000fe40002000000 */
[----:B------:R-:W-:Y:S02]  /*9020*/  FMNMX.FTZ R6, R141, R6, !PT ;  /* 0x000000068d067209 */ /* 0x000fe40007810000 */
[----:B------:R-:W-:Y:S02]  /*9030*/  ISETP.GT.AND P4, PT, R2, 0x58, PT ;  /* 0x000000580200780c */ /* 0x000fe40003f84270 */
[----:B------:R-:W-:Y:S01]  /*9040*/  FMNMX.FTZ R6, R155, R6, !PT ;  /* 0x000000069b067209 */ /* 0x000fe20007810000 */
[----:B------:R0:W-:Y:S01]  /*9050*/  MUFU.EX2 R128, R134 ;  /* 0x0000008600807308 */ /* 0x0001e20000000800 */
[----:B------:R-:W-:Y:S01]  /*9060*/  FSEL R219, R132, -INF , P4 ;  /* 0xff80000084db7808 */ /* 0x000fe20002000000 */
[----:B------:R-:W-:Y:S01]  /*9070*/  FFMA.FTZ R132, R147, R0, -R20 ;  /* 0x0000000093847223 */ /* 0x000fe20000010814 */
[----:B------:R-:W-:-:S02]  /*9080*/  FMNMX.FTZ R6, R129, R6, !PT ;  /* 0x0000000681067209 */ /* 0x000fc40007810000 */
[----:B------:R-:W-:Y:S02]  /*9090*/  ISETP.GT.AND P4, PT, R2, 0x60, PT ;  /* 0x000000600200780c */ /* 0x000fe40003f84270 */
[----:B------:R-:W-:Y:S01]  /*90a0*/  FMNMX.FTZ R6, R219, R6, !PT ;  /* 0x00000006db067209 */ /* 0x000fe20007810000 */
[----:B------:R-:W1:Y:S01]  /*90b0*/  MUFU.EX2 R132, R132 ;  /* 0x0000008400847308 */ /* 0x000e620000000800 */
[----:B------:R-:W-:Y:S01]  /*90c0*/  FSEL R159, R120, -INF , P4 ;  /* 0xff800000789f7808 */ /* 0x000fe20002000000 */
[--C-:B0-----:R-:W-:Y:S01]  /*90d0*/  FFMA.FTZ R134, R139, R0, -R20.reuse ;  /* 0x000000008b867223 */ /* 0x101fe20000010814 */
[----:B------:R-:W-:Y:S02]  /*90e0*/  FMNMX.FTZ R6, R133, R6, !PT ;  /* 0x0000000685067209 */ /* 0x000fe40007810000 */
[----:B------:R-:W-:Y:S02]  /*90f0*/  ISETP.GT.AND P4, PT, R2, 0x68, PT ;  /* 0x000000680200780c */ /* 0x000fe40003f84270 */
[----:B------:R-:W-:Y:S01]  /*9100*/  FMNMX.FTZ R6, R159, R6, !PT ;  /* 0x000000069f067209 */ /* 0x000fe20007810000 */
[----:B------:R0:W-:Y:S01]  /*9110*/  MUFU.EX2 R120, R3 ;  /* 0x0000000300787308 */ /* 0x0001e20000000800 */
[----:B------:R-:W-:Y:S01]  /*9120*/  FSEL R223, R124, -INF , P4 ;  /* 0xff8000007cdf7808 */ /* 0x000fe20002000000 */
[--C-:B------:R-:W-:Y:S01]  /*9130*/  FFMA.FTZ R124, R23, R0, -R20.reuse ;  /* 0x00000000177c7223 */ /* 0x100fe20000010814 */
[----:B------:R-:W-:Y:S01]  /*9140*/  FMNMX.FTZ R6, R221, R6, !PT ;  /* 0x00000006dd067209 */ /* 0x000fe20007810000 */
[----:B------:R-:W-:-:S03]  /*9150*/  FFMA.FTZ R23, R167, R0, -R20 ;  /* 0x00000000a7177223 */ /* 0x000fc60000010814 */
[----:B------:R-:W-:Y:S01]  /*9160*/  FMNMX.FTZ R6, R223, R6, !PT ;  /* 0x00000006df067209 */ /* 0x000fe20007810000 */
[----:B------:R-:W2:Y:S01]  /*9170*/  MUFU.EX2 R124, R124 ;  /* 0x0000007c007c7308 */ /* 0x000ea20000000800 */
[----:B-1----:R-:W-:Y:S02]  /*9180*/  F2FP.BF16.F32.PACK_AB R189, R132, R21 ;  /* 0x0000001584bd723e */ /* 0x002fe400000010ff */
[----:B------:R-:W-:-:S05]  /*9190*/  FMNMX.FTZ R6, R225, R6, !PT ;  /* 0x00000006e1067209 */ /* 0x000fca0007810000 */
[----:B0-----:R-:W0:Y:S01]  /*91a0*/  SHFL.BFLY PT, R3, R6, 0x2, 0x1f ;  /* 0x0c401f0006037f89 */ /* 0x001e2200000e0000 */
[----:B------:R-:W1:Y:S08]  /*91b0*/  MUFU.EX2 R134, R134 ;  /* 0x0000008600867308 */ /* 0x000e700000000800 */
[----:B------:R-:W3:Y:S01]  /*91c0*/  MUFU.EX2 R23, R23 ;  /* 0x0000001700177308 */ /* 0x000ee20000000800 */
[----:B--2---:R-:W-:-:S02]  /*91d0*/  F2FP.BF16.F32.PACK_AB R191, R125, R124 ;  /* 0x0000007c7dbf723e */ /* 0x004fc400000010ff */
[----:B0-----:R-:W-:-:S05]  /*91e0*/  FMNMX.FTZ R3, R6, R3, !PT ;  /* 0x0000000306037209 */ /* 0x001fca0007810000 */
[----:B------:R-:W0:Y:S02]  /*91f0*/  SHFL.BFLY PT, R6, R3, 0x1, 0x1f ;  /* 0x0c201f0003067f89 */ /* 0x000e2400000e0000 */
[----:B0-----:R-:W-:Y:S02]  /*9200*/  FMNMX.FTZ R6, R3, R6, !PT ;  /* 0x0000000603067209 */ /* 0x001fe40007810000 */
[----:B------:R-:W-:Y:S02]  /*9210*/  FSEL R3, R7, RZ, P3 ;  /* 0x000000ff07037208 */ /* 0x000fe40001800000 */
[C---:B------:R-:W-:Y:S01]  /*9220*/  FSETP.NEU.FTZ.AND P4, PT, R6.reuse, -INF , PT ;  /* 0xff8000000600780b */ /* 0x040fe20003f9d000 */
[CC--:B------:R-:W-:Y:S01]  /*9230*/  FMUL.FTZ R144, R6.reuse, R0.reuse ;  /* 0x0000000006907220 */ /* 0x0c0fe20000410000 */
[----:B------:R-:W-:Y:S01]  /*9240*/  PLOP3.LUT P3, PT, PT, PT, UP1, 0x80, 0x0 ;  /* 0x000000000000781c */ /* 0x000fe20003f6f018 */
[----:B------:R-:W-:Y:S01]  /*9250*/  FADD.FTZ R3, -R3, R14 ;  /* 0x0000000e03037221 */ /* 0x000fe20000010100 */
[----:B------:R-:W-:Y:S01]  /*9260*/  FSEL R2, R6, RZ, P4 ;  /* 0x000000ff06027208 */ /* 0x000fe20002000000 */
[----:B------:R-:W-:Y:S01]  /*9270*/  IMAD.U32 R14, RZ, RZ, UR59 ;  /* 0x0000003bff0e7e24 */ /* 0x000fe2000f8e00ff */
[----:B------:R-:W-:Y:S01]  /*9280*/  FSEL R144, R144, RZ, P4 ;  /* 0x000000ff90907208 */ /* 0x000fe20002000000 */
[----:B------:R-:W-:-:S02]  /*9290*/  FMUL.FTZ R3, R3, R0 ;  /* 0x0000000003037220 */ /* 0x000fc40000410000 */
[----:B------:R-:W-:Y:S01]  /*92a0*/  FADD.FTZ R15, -R2, R15 ;  /* 0x0000000f020f7221 */ /* 0x000fe20000010100 */
[----:B------:R-:W-:Y:S02]  /*92b0*/  @!P1 VIADD R14, R14, 0x36840 ;  /* 0x000368400e0e9836 */ /* 0x000fe40000000000 */
[-CC-:B------:R-:W-:Y:S01]  /*92c0*/  FFMA.FTZ R200, R169, R0.reuse, -R144.reuse ;  /* 0x00000000a9c87223 */ /* 0x180fe20000010890 */
[-CC-:B------:R-:W-:Y:S01]  /*92d0*/  FFMA.FTZ R202, R185, R0.reuse, -R144.reuse ;  /* 0x00000000b9ca7223 */ /* 0x180fe20000010890 */
[-C--:B------:R-:W-:Y:S01]  /*92e0*/  FMUL.FTZ R2, R15, R0.reuse ;  /* 0x000000000f027220 */ /* 0x080fe20000410000 */
[----:B------:R-:W-:Y:S01]  /*92f0*/  MUFU.EX2 R3, R3 ;  /* 0x0000000300037308 */ /* 0x000fe20000000800 */
[-CC-:B------:R-:W-:Y:S01]  /*9300*/  FFMA.FTZ R139, R173, R0.reuse, -R144.reuse ;  /* 0x00000000ad8b7223 */ /* 0x180fe20000010890 */
[-CC-:B------:R-:W-:Y:S01]  /*9310*/  FFMA.FTZ R196, R187, R0.reuse, -R144.reuse ;  /* 0x00000000bbc47223 */ /* 0x180fe20000010890 */
[-CC-:B------:R-:W-:Y:S01]  /*9320*/  FFMA.FTZ R143, R161, R0.reuse, -R144.reuse ;  /* 0x00000000a18f7223 */ /* 0x180fe20000010890 */
[-CC-:B------:R-:W-:Y:S01]  /*9330*/  FFMA.FTZ R15, R149, R0.reuse, -R144.reuse ;  /* 0x00000000950f7223 */ /* 0x180fe20000010890 */
[-C--:B------:R-:W-:Y:S01]  /*9340*/  FFMA.FTZ R198, R209, R0.reuse, -R144 ;  /* 0x00000000d1c67223 */ /* 0x080fe20000010890 */
[----:B------:R-:W-:Y:S01]  /*9350*/  @!P1 PRMT R14, RZ, 0x654, R14 ;  /* 0x00000654ff0e9816 */ /* 0x000fe2000000000e */
        /* <DEDUP_REMOVED lines=21> */
[----:B------:R-:W-:Y:S01]  /*94b0*/  FFMA.FTZ R223, R223, R0, -R144 ;  /* 0x00000000dfdf7223 */ /* 0x000fe20000010890 */
[----:B-1----:R-:W-:Y:S01]  /*94c0*/  F2FP.BF16.F32.PACK_AB R185, R134, R121 ;  /* 0x0000007986b9723e */ /* 0x002fe200000010ff */
[----:B------:R-:W-:-:S02]  /*94d0*/  WARPGROUP.DEPBAR.LE gsb0, 0x0 ;  /* 0x00008000000079c5 */ /* 0x000fc40000010000 */
[----:B------:R-:W-:Y:S01]  /*94e0*/  WARPGROUP.ARRIVE ;  /* 0x00000000000079c5 */ /* 0x000fe20000000000 */
[-CC-:B------:R-:W-:Y:S01]  /*94f0*/  FFMA.FTZ R181, R131, R0.reuse, -R20.reuse ;  /* 0x0000000083b57223 */ /* 0x180fe20000010814 */
[-C--:B------:R-:W-:Y:S01]  /*9500*/  FFMA.FTZ R131, R135, R0.reuse, -R20 ;  /* 0x0000000087837223 */ /* 0x080fe20000010814 */
[-C--:B------:R-:W-:Y:S01]  /*9510*/  FFMA.FTZ R135, R168, R0.reuse, -R144 ;  /* 0x00000000a8877223 */ /* 0x080fe20000010890 */
[----:B------:R-:W-:Y:S01]  /*9520*/  MUFU.EX2 R139, R139 ;  /* 0x0000008b008b7308 */ /* 0x000fe20000000800 */
[-CC-:B------:R-:W-:Y:S01]  /*9530*/  FFMA.FTZ R183, R175, R0.reuse, -R20.reuse ;  /* 0x00000000afb77223 */ /* 0x180fe20000010814 */
[----:B------:R-:W-:Y:S01]  /*9540*/  HGMMA.64x192x16.F32.BF16 R24, R176, gdesc[UR4].tnspB, R24, gsb0 ;  /* 0x42e00004b0187df0 */ /* 0x000fe20008001818 */
[-C--:B------:R-:W-:Y:S01]  /*9550*/  FFMA.FTZ R20, R127, R0.reuse, -R20 ;  /* 0x000000007f147223 */ /* 0x080fe20000010814 */
[----:B------:R-:W-:Y:S01]  /*9560*/  FFMA.FTZ R144, R225, R0, -R144 ;  /* 0x00000000e1907223 */ /* 0x000fe20000010890 */
[----:B---3--:R-:W-:-:S03]  /*9570*/  F2FP.BF16.F32.PACK_AB R187, R136, R23 ;  /* 0x0000001788bb723e */ /* 0x008fc600000010ff */
[----:B------:R-:W0:Y:S08]  /*9580*/  MUFU.EX2 R135, R135 ;  /* 0x0000008700877308 */ /* 0x000e300000000800 */
[----:B------:R-:W-:Y:S08]  /*9590*/  MUFU.EX2 R196, R196 ;  /* 0x000000c400c47308 */ /* 0x000ff00000000800 */
[----:B------:R-:W-:Y:S01]  /*95a0*/  MUFU.EX2 R143, R143 ;  /* 0x0000008f008f7308 */ /* 0x000fe20000000800 */
[----:B0-----:R-:W-:Y:S01]  /*95b0*/  FFMA.FTZ R149, R2, R10, R135 ;  /* 0x0000000a02957223 */ /* 0x001fe20000010087 */
[----:B------:R-:W-:-:S03]  /*95c0*/  FFMA.FTZ R10, R3, R9, R22 ;  /* 0x00000009030a7223 */ /* 0x000fc60000010016 */
[C---:B------:R-:W-:Y:S01]  /*95d0*/  FADD.FTZ R149, R200.reuse, R149 ;  /* 0x00000095c8957221 */ /* 0x040fe20000010000 */
[C---:B------:R-:W-:Y:S01]  /*95e0*/  FADD.FTZ R10, R201.reuse, R10 ;  /* 0x0000000ac90a7221 */ /* 0x040fe20000010000 */
[----:B------:R-:W-:Y:S01]  /*95f0*/  F2FP.BF16.F32.PACK_AB R201, R201, R22 ;  /* 0x00000016c9c9723e */ /* 0x000fe200000010ff */
[----:B------:R-:W-:Y:S01]  /*9600*/  MUFU.EX2 R198, R198 ;  /* 0x000000c600c67308 */ /* 0x000fe20000000800 */
[----:B------:R-:W-:Y:S01]  /*9610*/  F2FP.BF16.F32.PACK_AB R200, R200, R135 ;  /* 0x00000087c8c8723e */ /* 0x000fe200000010ff */
[----:B------:R-:W-:Y:S01]  /*9620*/  FADD.FTZ R127, R203, R10 ;  /* 0x0000000acb7f7221 */ /* 0x000fe20000010000 */
[----:B------:R-:W-:-:S03]  /*9630*/  F2FP.BF16.F32.PACK_AB R203, R122, R203 ;  /* 0x000000cb7acb723e */ /* 0x000fc600000010ff */
[----:B------:R-:W-:Y:S02]  /*9640*/  FADD.FTZ R10, R122, R127 ;  /* 0x0000007f7a0a7221 */ /* 0x000fe40000010000 */
[----:B------:R-:W-:Y:S02]  /*9650*/  MUFU.EX2 R147, R147 ;  /* 0x0000009300937308 */ /* 0x000fe40000000800 */
        /* <DEDUP_REMOVED lines=16> */
[----:B------:R-:W-:-:S04]  /*9760*/  FADD.FTZ R127, R21, R10 ;  /* 0x0000000a157f7221 */ /* 0x000fc80000010000 */
[----:B------:R-:W-:Y:S02]  /*9770*/  FADD.FTZ R127, R132, R127 ;  /* 0x0000007f847f7221 */ /* 0x000fe40000010000 */
        /* <DEDUP_REMOVED lines=15> */
[----:B------:R-:W-:Y:S01]  /*9870*/  MUFU.EX2 R221, R221 ;  /* 0x000000dd00dd7308 */ /* 0x000fe20000000800 */
[----:B------:R-:W-:-:S02]  /*9880*/  WARPGROUP.DEPBAR.LE gsb0, 0x0 ;  /* 0x00008000000079c5 */ /* 0x000fc40000010000 */
[----:B------:R1:W-:Y:S05]  /*9890*/  @!P1 SYNCS.ARRIVE.TRANS64.RED.A1T0 RZ, [R14+URZ], RZ ;  /* 0x000000ff0eff99a7 */ /* 0x0003ea000810043f */
[----:B------:R-:W-:Y:S01]  /*98a0*/  MUFU.EX2 R176, R159 ;  /* 0x0000009f00b07308 */ /* 0x000fe20000000800 */
[----:B0-----:R-:W-:Y:S01]  /*98b0*/  F2FP.BF16.F32.PACK_AB R177, R142, R131 ;  /* 0x000000838eb1723e */ /* 0x001fe200000010ff */
[----:B-1----:R-:W-:-:S06]  /*98c0*/  FADD.FTZ R14, R202, R149 ;  /* 0x00000095ca0e7221 */ /* 0x002fcc0000010000 */
[----:B------:R-:W-:Y:S01]  /*98d0*/  MUFU.EX2 R178, R223 ;  /* 0x000000df00b27308 */ /* 0x000fe20000000800 */
[----:B------:R0:W-:Y:S01]  /*98e0*/  @!P1 SYNCS.ARRIVE.TRANS64.RED.A1T0 RZ, [R146+URZ], RZ ;  /* 0x000000ff92ff99a7 */ /* 0x0001e2000810043f */
[C---:B------:R-:W-:Y:S01]  /*98f0*/  F2FP.BF16.F32.PACK_AB R202, R139.reuse, R202 ;  /* 0x000000ca8bca723e */ /* 0x040fe200000010ff */
[----:B------:R-:W-:-:S04]  /*9900*/  FADD.FTZ R149, R139, R14 ;  /* 0x0000000e8b957221 */ /* 0x000fc80000010000 */
[----:B------:R-:W-:Y:S01]  /*9910*/  FADD.FTZ R14, R196, R149 ;  /* 0x00000095c40e7221 */ /* 0x000fe20000010000 */
[----:B------:R-:W-:Y:S01]  /*9920*/  MUFU.EX2 R144, R144 ;  /* 0x0000009000907308 */ /* 0x000fe20000000800 */
[C---:B------:R-:W-:Y:S02]  /*9930*/  F2FP.BF16.F32.PACK_AB R196, R143.reuse, R196 ;  /* 0x000000c48fc4723e */ /* 0x040fe400000010ff */
[----:B------:R-:W-:-:S04]  /*9940*/  FADD.FTZ R137, R143, R14 ;  /* 0x0000000e8f897221 */ /* 0x000fc80000010000 */
[----:B------:R-:W-:Y:S01]  /*9950*/  FADD.FTZ R14, R198, R137 ;  /* 0x00000089c60e7221 */ /* 0x000fe20000010000 */
[----:B------:R-:W1:Y:S01]  /*9960*/  MUFU.EX2 R20, R20 ;  /* 0x0000001400147308 */ /* 0x000e620000000800 */
[C---:B------:R-:W-:Y:S02]  /*9970*/  F2FP.BF16.F32.PACK_AB R198, R147.reuse, R198 ;  /* 0x000000c693c6723e */ /* 0x040fe400000010ff */
[----:B------:R-:W-:-:S04]  /*9980*/  FADD.FTZ R137, R147, R14 ;  /* 0x0000000e93897221 */ /* 0x000fc80000010000 */
[----:B------:R-:W-:Y:S01]  /*9990*/  FADD.FTZ R14, R192, R137 ;  /* 0x00000089c00e7221 */ /* 0x000fe20000010000 */
[----:B------:R-:W-:-:S03]  /*99a0*/  F2FP.BF16.F32.PACK_AB R192, R151, R192 ;  /* 0x000000c097c0723e */ /* 0x000fc600000010ff */
[----:B------:R-:W-:-:S04]  /*99b0*/  FADD.FTZ R137, R151, R14 ;  /* 0x0000000e97897221 */ /* 0x000fc80000010000 */
[----:B------:R-:W-:Y:S01]  /*99c0*/  FADD.FTZ R14, R194, R137 ;  /* 0x00000089c20e7221 */ /* 0x000fe20000010000 */
[C---:B------:R-:W-:Y:S02]  /*99d0*/  F2FP.BF16.F32.PACK_AB R194, R153.reuse, R194 ;  /* 0x000000c299c2723e */ /* 0x040fe400000010ff */
[----:B-1----:R-:W-:Y:S01]  /*99e0*/  F2FP.BF16.F32.PACK_AB R179, R20, R123 ;  /* 0x0000007b14b3723e */ /* 0x002fe200000010ff */
[----:B------:R-:W-:-:S04]  /*99f0*/  FADD.FTZ R137, R153, R14 ;  /* 0x0000000e99897221 */ /* 0x000fc80000010000 */
[----:B------:R-:W-:Y:S01]  /*9a00*/  FADD.FTZ R14, R188, R137 ;  /* 0x00000089bc0e7221 */ /* 0x000fe20000010000 */
[----:B------:R-:W-:-:S03]  /*9a10*/  F2FP.BF16.F32.PACK_AB R188, R145, R188 ;  /* 0x000000bc91bc723e */ /* 0x000fc600000010ff */
[----:B------:R-:W-:Y:S01]  /*9a20*/  FADD.FTZ R129, R145, R14 ;  /* 0x0000000e91817221 */ /* 0x000fe20000010000 */
[----:B------:R-:W-:-:S03]  /*9a30*/  FADD.FTZ R14, R124, R127 ;  /* 0x0000007f7c0e7221 */ /* 0x000fc60000010000 */
[----:B------:R-:W-:Y:S01]  /*9a40*/  FADD.FTZ R10, R190, R129 ;  /* 0x00000081be0a7221 */ /* 0x000fe20000010000 */
[----:B------:R-:W-:Y:S01]  /*9a50*/  FADD.FTZ R14, R125, R14 ;  /* 0x0000000e7d0e7221 */ /* 0x000fe20000010000 */
[C---:B------:R-:W-:Y:S02]  /*9a60*/  F2FP.BF16.F32.PACK_AB R190, R15.reuse, R190 ;  /* 0x000000be0fbe723e */ /* 0x040fe400000010ff */
[----:B------:R-:W-:-:S04]  /*9a70*/  FADD.FTZ R127, R15, R10 ;  /* 0x0000000a0f7f7221 */ /* 0x000fc80000010000 */
[----:B------:R-:W-:Y:S01]  /*9a80*/  FADD.FTZ R10, R184, R127 ;  /* 0x0000007fb80a7221 */ /* 0x000fe20000010000 */
[----:B------:R-:W-:Y:S01]  /*9a90*/  FADD.FTZ R127, R121, R14 ;  /* 0x0000000e797f7221 */ /* 0x000fe20000010000 */
[C---:B------:R-:W-:Y:S01]  /*9aa0*/  F2FP.BF16.F32.PACK_AB R184, R9.reuse, R184 ;  /* 0x000000b809b8723e */ /* 0x040fe200000010ff */
[----:B------:R-:W-:Y:S02]  /*9ab0*/  IMAD.MOV.U32 R14, RZ, RZ, R7 ;  /* 0x000000ffff0e7224 */ /* 0x000fe400078e0007 */
[----:B------:R-:W-:Y:S01]  /*9ac0*/  FADD.FTZ R129, R9, R10 ;  /* 0x0000000a09817221 */ /* 0x000fe20000010000 */
[----:B------:R-:W-:-:S03]  /*9ad0*/  FADD.FTZ R10, R134, R127 ;  /* 0x0000007f860a7221 */ /* 0x000fc60000010000 */
[----:B------:R-:W-:Y:S01]  /*9ae0*/  FADD.FTZ R129, R186, R129 ;  /* 0x00000081ba817221 */ /* 0x000fe20000010000 */
[----:B------:R-:W-:Y:S01]  /*9af0*/  FADD.FTZ R15, R23, R10 ;  /* 0x0000000a170f7221 */ /* 0x000fe20000010000 */
[C---:B------:R-:W-:Y:S02]  /*9b00*/  F2FP.BF16.F32.PACK_AB R186, R141.reuse, R186 ;  /* 0x000000ba8dba723e */ /* 0x040fe400000010ff */
[----:B------:R-:W-:Y:S01]  /*9b10*/  FADD.FTZ R129, R141, R129 ;  /* 0x000000818d817221 */ /* 0x000fe20000010000 */
[----:B------:R-:W-:-:S03]  /*9b20*/  FADD.FTZ R15, R136, R15 ;  /* 0x0000000f880f7221 */ /* 0x000fc60000010000 */
[----:B------:R-:W-:Y:S01]  /*9b30*/  FADD.FTZ R129, R180, R129 ;  /* 0x00000081b4817221 */ /* 0x000fe20000010000 */
[----:B------:R-:W-:Y:S01]  /*9b40*/  FADD.FTZ R10, R138, R15 ;  /* 0x0000000f8a0a7221 */ /* 0x000fe20000010000 */
[C---:B------:R-:W-:Y:S01]  /*9b50*/  F2FP.BF16.F32.PACK_AB R180, R22.reuse, R180 ;  /* 0x000000b416b4723e */ /* 0x040fe200000010ff */
[----:B------:R-:W-:Y:S02]  /*9b60*/  IMAD.MOV.U32 R15, RZ, RZ, R6 ;  /* 0x000000ffff0f7224 */ /* 0x000fe400078e0006 */
        /* <DEDUP_REMOVED lines=13> */
[----:B------:R-:W-:-:S03]  /*9c40*/  FADD.FTZ R10, R142, R9 ;  /* 0x000000098e0a7221 */ /* 0x000fc60000010000 */
[----:B------:R-:W-:Y:S01]  /*9c50*/  FADD.FTZ R129, R178, R129 ;  /* 0x00000081b2817221 */ /* 0x000fe20000010000 */
[----:B------:R-:W-:Y:S01]  /*9c60*/  FADD.FTZ R9, R123, R10 ;  /* 0x0000000a7b097221 */ /* 0x000fe20000010000 */
[C---:B------:R-:W-:Y:S02]  /*9c70*/  F2FP.BF16.F32.PACK_AB R178, R144.reuse, R178 ;  /* 0x000000b290b2723e */ /* 0x040fe400000010ff */
[----:B------:R-:W-:Y:S01]  /*9c80*/  FADD.FTZ R10, R144, R129 ;  /* 0x00000081900a7221 */ /* 0x000fe20000010000 */
[----:B------:R-:W-:Y:S01]  /*9c90*/  FADD.FTZ R9, R20, R9 ;  /* 0x0000000914097221 */ /* 0x000fe20000010000 */
[----:B0-----:R-:W-:Y:S06]  /*9ca0*/  @P3 BRA `(.L_x_2084) ;  /* 0xffffffb800c43947 */ /* 0x001fec000383ffff */
[----:B------:R-:W-:-:S07]  /*9cb0*/  IMAD.U32 R20, RZ, RZ, UR58 ;  /* 0x0000003aff147e24 */ /* 0x000fce000f8e00ff */
.L_x_2075:
[----:B------:R-:W-:Y:S02]  /*9cc0*/  R2UR UR7, R18 ;  /* 0x00000000120772ca */ /* 0x000fe400000e0000 */
[----:B------:R-:W-:-:S13]  /*9cd0*/  R2UR UR6, R20 ;  /* 0x00000000140672ca */ /* 0x000fda00000e0000 */
[----:B------:R-:W-:-:S06]  /*9ce0*/  UISETP.GE.AND UP0, UPT, UR6, UR7, UPT ;  /* 0x000000070600728c */ /* 0x000fcc000bf06270 */
[----:B------:R-:W-:-:S13]  /*9cf0*/  PLOP3.LUT P2, PT, PT, PT, UP0, 0x80, 0x0 ;  /* 0x000000000000781c */ /* 0x000fda0003f4f008 */
[----:B------:R-:W-:Y:S05]  /*9d00*/  @!P2 BRA `(.L_x_2085) ;  /* 0x0000003c0074a947 */ /* 0x000fea0003800000 */
[----:B------:R-:W-:Y:S01]  /*9d10*/  R2UR UR7, R8 ;  /* 0x00000000080772ca */ /* 0x000fe200000e0000 */
[----:B------:R-:W-:Y:S01]  /*9d20*/  IMAD.MOV.U32 R11, RZ, RZ, R7 ;  /* 0x000000ffff0b7224 */ /* 0x000fe200078e0007 */
[----:B------:R-:W-:Y:S01]  /*9d30*/  UMOV UR6, UR60 ;  /* 0x0000003c00067c82 */ /* 0x000fe20008000000 */
[----:B------:R-:W-:-:S10]  /*9d40*/  IMAD.MOV.U32 R13, RZ, RZ, R6 ;  /* 0x000000ffff0d7224 */ /* 0x000fd400078e0006 */
[----:B------:R-:W-:-:S07]  /*9d50*/  IMAD.U32 R14, RZ, RZ, UR7 ;  /* 0x00000007ff0e7e24 */ /* 0x000fce000f8e00ff */
.L_x_2094:
[----:B------:R-:W-:Y:S01]  /*9d60*/  R2UR UR10, R14 ;  /* 0x000000000e0a72ca */ /* 0x000fe200000e0000 */
        /* <DEDUP_REMOVED lines=8> */
.L_x_2086:
        /* <DEDUP_REMOVED lines=8> */
.L_x_2087:
[----:B-1----:R-:W-:Y:S05]  /*9e70*/  @P2 BRA `(.L_x_2088) ;  /* 0x0000000000082947 */ /* 0x002fea0003800000 */
[----:B------:R-:W1:Y:S02]  /*9e80*/  SYNCS.PHASECHK.TRANS64.TRYWAIT P2, [UR61+0x36830], R0 ;  /* 0x03683000ff0075a7 */ /* 0x000e64000804017d */
[----:B-1----:R-:W-:Y:S05]  /*9e90*/  @!P2 BRA `(.L_x_2089) ;  /* 0x000000b00090a947 */ /* 0x002fea0003800000 */
.L_x_2088:
        /* <DEDUP_REMOVED lines=24> */
[----:B------:R-:W-:Y:S01]  /*a020*/  R2UR UR48, R4 ;  /* 0x00000000043072ca */ /* 0x000fe200000e0000 */
[----:B------:R-:W-:Y:S01]  /*a030*/  UIADD3 UR50, UR7, 0x200, URZ ;  /* 0x0000020007327890 */ /* 0x000fe2000fffe03f */
[----:B------:R-:W-:Y:S01]  /*a040*/  R2UR UR49, R5 ;  /* 0x00000000053172ca */ /* 0x000fe200000e0000 */
[----:B------:R-:W-:Y:S01]  /*a050*/  UMOV UR51, 0x40000040 ;  /* 0x4000004000337882 */ /* 0x000fe20000000000 */
        /* <DEDUP_REMOVED lines=591> */
.L_x_2090:
        /* <DEDUP_REMOVED lines=8> */
.L_x_2091:
[----:B-1----:R-:W-:Y:S05]  /*c5d0*/  @P2 BRA `(.L_x_2092) ;  /* 0x0000000000082947 */ /* 0x002fea0003800000 */
[----:B------:R-:W1:Y:S02]  /*c5e0*/  SYNCS.PHASECHK.TRANS64.TRYWAIT P2, [UR11+0x36850], R0 ;  /* 0x03685000ff0075a7 */ /* 0x000e64000804014b */
[----:B-1----:R-:W-:Y:S05]  /*c5f0*/  @!P2 BRA `(.L_x_2093) ;  /* 0x0000008800d0a947 */ /* 0x002fea0003800000 */
.L_x_2092:
[----:B------:R-:W-:Y:S01]  /*c600*/  R2UR UR7, R16 ;  /* 0x00000000100772ca */ /* 0x000fe200000e0000 */
[----:B------:R-:W-:Y:S01]  /*c610*/  WARPGROUP.ARRIVE ;  /* 0x00000000000079c5 */ /* 0x000fe20000000000 */
[----:B------:R-:W-:Y:S01]  /*c620*/  UMOV UR15, 0x40000040 ;  /* 0x40000040000f7882 */ /* 0x000fe20000000000 */
[----:B01----:R-:W-:Y:S02]  /*c630*/  FMNMX.FTZ R0, R168, R13, !PT ;  /* 0x0000000da8007209 */ /* 0x003fe40007810000 */
[----:B------:R-:W-:Y:S02]  /*c640*/  R2UR UR18, R20 ;  /* 0x00000000141272ca */ /* 0x000fe400000e0000 */
[----:B------:R-:W-:Y:S02]  /*c650*/  FMNMX.FTZ R3, R169, R0, !PT ;  /* 0x00000000a9037209 */ /* 0x000fe40007810000 */
[----:B------:R-:W-:Y:S02]  /*c660*/  R2UR UR19, R18 ;  /* 0x00000000121372ca */ /* 0x000fe400000e0000 */
[----:B------:R-:W-:-:S02]  /*c670*/  FMNMX.FTZ R0, R172, R3, !PT ;  /* 0x00000003ac007209 */ /* 0x000fc40007810000 */
[----:B------:R-:W-:Y:S02]  /*c680*/  UIADD3 UR7, UR7, 0x400, URZ ;  /* 0x0000040007077890 */ /* 0x000fe4000fffe03f */
[----:B------:R-:W-:Y:S02]  /*c690*/  FMNMX.FTZ R3, R173, R0, !PT ;  /* 0x00000000ad037209 */ /* 0x000fe40007810000 */
[----:B------:R-:W-:Y:S02]  /*c6a0*/  USHF.R.U32.HI UR7, URZ, 0x4, UR7 ;  /* 0x000000043f077899 */ /* 0x000fe40008011607 */
[----:B------:R-:W-:Y:S02]  /*c6b0*/  FMNMX.FTZ R0, R160, R3, !PT ;  /* 0x00000003a0007209 */ /* 0x000fe40007810000 */
[----:B------:R-:W-:Y:S02]  /*c6c0*/  ULOP3.LUT UR7, UR7, 0x3fff, URZ, 0xc0, !UPT ;  /* 0x00003fff07077892 */ /* 0x000fe4000f8ec03f */
[----:B------:R-:W-:Y:S01]  /*c6d0*/  FMNMX.FTZ R3, R161, R0, !PT ;  /* 0x00000000a1037209 */ /* 0x000fe20007810000 */
[----:B------:R-:W-:-:S02]  /*c6e0*/  UISETP.GT.AND UP0, UPT, UR18, UR19, UPT ;  /* 0x000000131200728c */ /* 0x000fc4000bf04270 */
[----:B------:R-:W-:Y:S01]  /*c6f0*/  ULOP3.LUT UR7, UR7, 0x3800000, URZ, 0xfc, !UPT ;  /* 0x0380000007077892 */ /* 0x000fe2000f8efc3f */
[----:B------:R-:W-:-:S03]  /*c700*/  FMNMX.FTZ R0, R164, R3, !PT ;  /* 0x00000003a4007209 */ /* 0x000fc60007810000 */
[----:B------:R-:W-:Y:S01]  /*c710*/  UIMAD UR6, UR6, 0xa80, UR7 ;  /* 0x00000a80060678a4 */ /* 0x000fe2000f8e0207 */
[----:B------:R-:W-:Y:S02]  /*c720*/  FMNMX.FTZ R3, R165, R0, !PT ;  /* 0x00000000a5037209 */ /* 0x000fe40007810000 */
[----:B------:R-:W-:Y:S01]  /*c730*/  UMOV UR7, 0x40000040 ;  /* 0x4000004000077882 */ /* 0x000fe20000000000 */
[----:B------:R-:W-:Y:S01]  /*c740*/  UIADD3 UR10, UR6, 0x80, URZ ;  /* 0x00000080060a7890 */ /* 0x000fe2000fffe03f */
[----:B------:R-:W-:Y:S02]  /*c750*/  FMNMX.FTZ R0, R152, R3, !PT ;  /* 0x0000000398007209 */ /* 0x000fe40007810000 */
[----:B------:R-:W-:Y:S02]  /*c760*/  PLOP3.LUT P2, PT, PT, PT, UP0, 0x80, 0x0 ;  /* 0x000000000000781c */ /* 0x000fe40003f4f008 */
[----:B------:R-:W-:Y:S01]  /*c770*/  HGMMA.64x192x16.F32.BF16 R24, R200, gdesc[UR4].tnspB, R24, gsb0 ;  /* 0x42e00004c8187df0 */ /* 0x000fe20008001818 */
[----:B------:R-:W-:Y:S01]  /*c780*/  FMNMX.FTZ R3, R153, R0, !PT ;  /* 0x0000000099037209 */ /* 0x000fe20007810000 */
[----:B------:R-:W-:Y:S01]  /*c790*/  UMOV UR14, UR10 ;  /* 0x0000000a000e7c82 */ /* 0x000fe20008000000 */
[----:B------:R-:W-:-:S02]  /*c7a0*/  UIADD3 UR10, UR6, 0x100, URZ ;  /* 0x00000100060a7890 */ /* 0x000fc4000fffe03f */
        /* <DEDUP_REMOVED lines=21> */
[----:B------:R-:W0:Y:S03]  /*c900*/  LDC R0, c[0x0][0x988] ;  /* 0x00026200ff007b82 */ /* 0x000e260000000800 */
[----:B------:R-:W1:Y:S02]  /*c910*/  SHFL.BFLY PT, R3, R14, 0x1, 0x1f ;  /* 0x0c201f000e037f89 */ /* 0x000e6400000e0000 */
[----:B-1----:R-:W-:Y:S02]  /*c920*/  FMNMX.FTZ R6, R14, R3, !PT ;  /* 0x000000030e067209 */ /* 0x002fe40007810000 */
[----:B------:R-:W-:-:S03]  /*c930*/  FMNMX.FTZ R14, R170, R11, !PT ;  /* 0x0000000baa0e7209 */ /* 0x000fc60007810000 */
[----:B------:R-:W-:Y:S01]  /*c940*/  FADD.FTZ R3, -R6, R13 ;  /* 0x0000000d06037221 */ /* 0x000fe20000010100 */
[----:B------:R-:W-:-:S03]  /*c950*/  FMNMX.FTZ R7, R171, R14, !PT ;  /* 0x0000000eab077209 */ /* 0x000fc60007810000 */
[-C--:B0-----:R-:W-:Y:S01]  /*c960*/  FMUL.FTZ R2, R3, R0.reuse ;  /* 0x0000000003027220 */ /* 0x081fe20000410000 */
[----:B------:R-:W-:Y:S01]  /*c970*/  FMNMX.FTZ R14, R174, R7, !PT ;  /* 0x00000007ae0e7209 */ /* 0x000fe20007810000 */
[----:B------:R-:W-:-:S03]  /*c980*/  FMUL.FTZ R3, R6, R0 ;  /* 0x0000000006037220 */ /* 0x000fc60000410000 */
[----:B------:R-:W-:Y:S01]  /*c990*/  FMNMX.FTZ R7, R175, R14, !PT ;  /* 0x0000000eaf077209 */ /* 0x000fe20007810000 */
[-CC-:B------:R-:W-:Y:S01]  /*c9a0*/  FFMA.FTZ R23, R153, R0.reuse, -R3.reuse ;  /* 0x0000000099177223 */ /* 0x180fe20000010803 */
[-CC-:B------:R-:W-:Y:S01]  /*c9b0*/  FFMA.FTZ R13, R168, R0.reuse, -R3.reuse ;  /* 0x00000000a80d7223 */ /* 0x180fe20000010803 */
[-CC-:B------:R-:W-:Y:S01]  /*c9c0*/  FFMA.FTZ R15, R173, R0.reuse, -R3.reuse ;  /* 0x00000000ad0f7223 */ /* 0x180fe20000010803 */
[----:B------:R-:W-:Y:S01]  /*c9d0*/  FMNMX.FTZ R14, R162, R7, !PT ;  /* 0x00000007a20e7209 */ /* 0x000fe20007810000 */
[-CC-:B------:R-:W-:Y:S01]  /*c9e0*/  FFMA.FTZ R17, R161, R0.reuse, -R3.reuse ;  /* 0x00000000a1117223 */ /* 0x180fe20000010803 */
[-CC-:B------:R-:W-:Y:S01]  /*c9f0*/  FFMA.FTZ R21, R165, R0.reuse, -R3.reuse ;  /* 0x00000000a5157223 */ /* 0x180fe20000010803 */
[--C-:B------:R-:W-:Y:S01]  /*ca00*/  FFMA.FTZ R153, R157, R0, -R3.reuse ;  /* 0x000000009d997223 */ /* 0x100fe20000010803 */
        /* <DEDUP_REMOVED lines=14> */
[----:B------:R-:W0:Y:S01]  /*caf0*/  MUFU.EX2 R13, R13 ;  /* 0x0000000d000d7308 */ /* 0x000e220000000800 */
        /* <DEDUP_REMOVED lines=16> */
[-CC-:B------:R-:W-:Y:S01]  /*cc00*/  FFMA.FTZ R200, R169, R0.reuse, -R3.reuse ;  /* 0x00000000a9c87223 */ /* 0x180fe20000010803 */
[----:B------:R-:W-:Y:S01]  /*cc10*/  FFMA.FTZ R202, R172, R0, -R3 ;  /* 0x00000000acca7223 */ /* 0x000fe20000010803 */
[----:B------:R-:W-:Y:S01]  /*cc20*/  MUFU.EX2 R153, R153 ;  /* 0x0000009900997308 */ /* 0x000fe20000000800 */
[----:B------:R-:W-:Y:S01]  /*cc30*/  FMNMX.FTZ R14, R130, R7, !PT ;  /* 0x00000007820e7209 */ /* 0x000fe20007810000 */
[----:B------:R-:W-:Y:S01]  /*cc40*/  HGMMA.64x192x16.F32.BF16 R24, R196, gdesc[UR12].tnspB, R24, gsb0 ;  /* 0x42e0000cc4187df0 */ /* 0x000fe20008001818 */
[----:B------:R-:W-:Y:S01]  /*cc50*/  UMOV UR14, UR10 ;  /* 0x0000000a000e7c82 */ /* 0x000fe20008000000 */
[----:B------:R-:W-:Y:S01]  /*cc60*/  UMOV UR15, 0x40000040 ;  /* 0x40000040000f7882 */ /* 0x000fe20000000000 */
[----:B------:R-:W-:Y:S01]  /*cc70*/  UIADD3 UR10, UR6, 0x180, URZ ;  /* 0x00000180060a7890 */ /* 0x000fe2000fffe03f */
[----:B------:R-:W-:-:S02]  /*cc80*/  FMNMX.FTZ R7, R131, R14, !PT ;  /* 0x0000000e83077209 */ /* 0x000fc40007810000 */
[----:B------:R-:W1:Y:S02]  /*cc90*/  MUFU.EX2 R200, R200 ;  /* 0x000000c800c87308 */ /* 0x000e640000000800 */
[----:B------:R-:W-:-:S04]  /*cca0*/  FMNMX.FTZ R14, R134, R7, !PT ;  /* 0x00000007860e7209 */ /* 0x000fc80007810000 */
[----:B------:R-:W-:Y:S02]  /*ccb0*/  FMNMX.FTZ R7, R135, R14, !PT ;  /* 0x0000000e87077209 */ /* 0x000fe40007810000 */
[----:B------:R-:W2:Y:S02]  /*ccc0*/  MUFU.EX2 R202, R202 ;  /* 0x000000ca00ca7308 */ /* 0x000ea40000000800 */
[----:B------:R-:W-:-:S04]  /*ccd0*/  FMNMX.FTZ R14, R122, R7, !PT ;  /* 0x000000077a0e7209 */ /* 0x000fc80007810000 */
[----:B------:R-:W-:Y:S02]  /*cce0*/  FMNMX.FTZ R7, R123, R14, !PT ;  /* 0x0000000e7b077209 */ /* 0x000fe40007810000 */
[----:B------:R-:W-:Y:S02]  /*ccf0*/  MUFU.EX2 R145, R145 ;  /* 0x0000009100917308 */ /* 0x000fe40000000800 */
[----:B------:R-:W-:-:S04]  /*cd00*/  FMNMX.FTZ R14, R126, R7, !PT ;  /* 0x000000077e0e7209 */ /* 0x000fc80007810000 */
[----:B------:R-:W-:Y:S02]  /*cd10*/  FMNMX.FTZ R14, R127, R14, !PT ;  /* 0x0000000e7f0e7209 */ /* 0x000fe40007810000 */
[----:B------:R-:W-:Y:S03]  /*cd20*/  MUFU.EX2 R149, R149 ;  /* 0x0000009500957308 */ /* 0x000fe60000000800 */
[----:B------:R-:W3:Y:S05]  /*cd30*/  SHFL.BFLY PT, R7, R14, 0x2, 0x1f ;  /* 0x0c401f000e077f89 */ /* 0x000eea00000e0000 */
[----:B------:R-:W-:Y:S08]  /*cd40*/  MUFU.EX2 R137, R137 ;  /* 0x0000008900897308 */ /* 0x000ff00000000800 */
[----:B------:R-:W-:Y:S08]  /*cd50*/  MUFU.EX2 R141, R141 ;  /* 0x0000008d008d7308 */ /* 0x000ff00000000800 */
[----:B------:R-:W-:Y:S01]  /*cd60*/  MUFU.EX2 R129, R129 ;  /* 0x0000008100817308 */ /* 0x000fe20000000800 */
[----:B---3--:R-:W-:Y:S01]  /*cd70*/  FMNMX.FTZ R20, R14, R7, !PT ;  /* 0x000000070e147209 */ /* 0x008fe20007810000 */
[-CC-:B------:R-:W-:Y:S01]  /*cd80*/  FFMA.FTZ R14, R120, R0.reuse, -R3.reuse ;  /* 0x00000000780e7223 */ /* 0x180fe20000010803 */
[----:B------:R-:W-:-:S03]  /*cd90*/  FFMA.FTZ R120, R125, R0, -R3 ;  /* 0x000000007d787223 */ /* 0x000fc60000010803 */
[----:B------:R-:W3:Y:S02]  /*cda0*/  SHFL.BFLY PT, R7, R20, 0x1, 0x1f ;  /* 0x0c201f0014077f89 */ /* 0x000ee400000e0000 */
[----:B------:R-:W-:Y:S08]  /*cdb0*/  MUFU.EX2 R133, R133 ;  /* 0x0000008500857308 */ /* 0x000ff00000000800 */
[----:B------:R-:W-:Y:S08]  /*cdc0*/  MUFU.EX2 R14, R14 ;  /* 0x0000000e000e7308 */ /* 0x000ff00000000800 */
[----:B------:R-:W-:Y:S01]  /*cdd0*/  MUFU.EX2 R121, R121 ;  /* 0x0000007900797308 */ /* 0x000fe20000000800 */
[----:B---3--:R-:W-:-:S07]  /*cde0*/  FMNMX.FTZ R7, R20, R7, !PT ;  /* 0x0000000714077209 */ /* 0x008fce0007810000 */
[----:B------:R3:W-:Y:S01]  /*cdf0*/  MUFU.EX2 R20, R124 ;  /* 0x0000007c00147308 */ /* 0x0007e20000000800 */
[----:B------:R-:W-:-:S04]  /*ce00*/  FMUL.FTZ R125, R7, R0 ;  /* 0x00000000077d7220 */ /* 0x000fc80000410000 */
[-CC-:B------:R-:W-:Y:S01]  /*ce10*/  FFMA.FTZ R22, R170, R0.reuse, -R125.reuse ;  /* 0x00000000aa167223 */ /* 0x180fe2000001087d */
[-CC-:B------:R-:W-:Y:S01]  /*ce20*/  FFMA.FTZ R201, R171, R0.reuse, -R125.reuse ;  /* 0x00000000abc97223 */ /* 0x180fe2000001087d */
[-CC-:B------:R-:W-:Y:S01]  /*ce30*/  FFMA.FTZ R203, R174, R0.reuse, -R125.reuse ;  /* 0x00000000aecb7223 */ /* 0x180fe2000001087d */
[-CC-:B------:R-:W-:Y:S01]  /*ce40*/  FFMA.FTZ R175, R175, R0.reuse, -R125.reuse ;  /* 0x00000000afaf7223 */ /* 0x180fe2000001087d */
[-CC-:B---3--:R-:W-:Y:S01]  /*ce50*/  FFMA.FTZ R124, R167, R0.reuse, -R125.reuse ;  /* 0x00000000a77c7223 */ /* 0x188fe2000001087d */
        /* <DEDUP_REMOVED lines=22> */
[-C--:B------:R-:W-:Y:S01]  /*cfc0*/  FFMA.FTZ R198, R164, R0.reuse, -R3 ;  /* 0x00000000a4c67223 */ /* 0x080fe20000010803 */
[-CC-:B------:R-:W-:Y:S01]  /*cfd0*/  FFMA.FTZ R197, R162, R0.reuse, -R125.reuse ;  /* 0x00000000a2c57223 */ /* 0x180fe2000001087d */
[----:B------:R-:W-:Y:S02]  /*cfe0*/  FFMA.FTZ R199, R166, R0, -R125 ;  /* 0x00000000a6c77223 */ /* 0x000fe4000001087d */
[----:B------:R-:W-:Y:S01]  /*cff0*/  HGMMA.64x192x16.F32.BF16 R24, R192, gdesc[UR12].tnspB, R24, gsb0 ;  /* 0x42e0000cc0187df0 */ /* 0x000fe20008001818 */
[----:B------:R-:W-:Y:S01]  /*d000*/  UMOV UR14, UR10 ;  /* 0x0000000a000e7c82 */ /* 0x000fe20008000000 */
[----:B------:R-:W-:Y:S01]  /*d010*/  UMOV UR15, 0x40000040 ;  /* 0x40000040000f7882 */ /* 0x000fe20000000000 */
[----:B------:R-:W-:Y:S01]  /*d020*/  UIADD3 UR10, UR6, 0x200, URZ ;  /* 0x00000200060a7890 */ /* 0x000fe2000fffe03f */
[----:B------:R-:W3:Y:S08]  /*d030*/  MUFU.EX2 R196, R196 ;  /* 0x000000c400c47308 */ /* 0x000ef00000000800 */
[----:B------:R-:W-:Y:S08]  /*d040*/  MUFU.EX2 R197, R197 ;  /* 0x000000c500c57308 */ /* 0x000ff00000000800 */
[----:B------:R-:W4:Y:S08]  /*d050*/  MUFU.EX2 R198, R198 ;  /* 0x000000c600c67308 */ /* 0x000f300000000800 */
        /* <DEDUP_REMOVED lines=11> */
[----:B------:R-:W-:Y:S01]  /*d110*/  MUFU.EX2 R192, R192 ;  /* 0x000000c000c07308 */ /* 0x000fe20000000800 */
[----:B------:R-:W-:-:S07]  /*d120*/  UIADD3 UR6, UR6, 0x300, URZ ;  /* 0x0000030006067890 */ /* 0x000fce000fffe03f */
[----:B------:R-:W-:Y:S08]  /*d130*/  MUFU.EX2 R193, R193 ;  /* 0x000000c100c17308 */ /* 0x000ff00000000800 */
[----:B------:R-:W-:Y:S08]  /*d140*/  MUFU.EX2 R194, R194 ;  /* 0x000000c200c27308 */ /* 0x000ff00000000800 */
[----:B------:R-:W-:Y:S01]  /*d150*/  MUFU.EX2 R195, R195 ;  /* 0x000000c300c37308 */ /* 0x000fe20000000800 */
[----:B------:R-:W-:-:S02]  /*d160*/  WARPGROUP.DEPBAR.LE gsb0, 0x0 ;  /* 0x00008000000079c5 */ /* 0x000fc40000010000 */
[----:B------:R-:W-:Y:S01]  /*d170*/  WARPGROUP.ARRIVE ;  /* 0x00000000000079c5 */ /* 0x000fe20000000000 */
[-CC-:B------:R-:W-:Y:S01]  /*d180*/  FFMA.FTZ R188, R144, R0.reuse, -R3.reuse ;  /* 0x0000000090bc7223 */ /* 0x180fe20000010803 */
[-C--:B------:R-:W-:Y:S01]  /*d190*/  FFMA.FTZ R190, R148, R0.reuse, -R3 ;  /* 0x0000000094be7223 */ /* 0x080fe20000010803 */
[----:B------:R-:W-:Y:S02]  /*d1a0*/  IMAD.U32 R144, RZ, RZ, UR61 ;  /* 0x0000003dff907e24 */ /* 0x000fe4000f8e00ff */
[-CC-:B------:R-:W-:Y:S01]  /*d1b0*/  FFMA.FTZ R189, R146, R0.reuse, -R125.reuse ;  /* 0x0000000092bd7223 */ /* 0x180fe2000001087d */
[----:B------:R-:W-:Y:S01]  /*d1c0*/  FFMA.FTZ R191, R150, R0, -R125 ;  /* 0x0000000096bf7223 */ /* 0x000fe2000001087d */
[----:B------:R-:W-:Y:S01]  /*d1d0*/  HGMMA.64x192x16.F32.BF16 R24, R184, gdesc[UR12].tnspB, R24, gsb0 ;  /* 0x42e0000cb8187df0 */ /* 0x000fe20008001818 */
[----:B------:R-:W-:Y:S01]  /*d1e0*/  UMOV UR14, UR10 ;  /* 0x0000000a000e7c82 */ /* 0x000fe20008000000 */
[----:B------:R-:W-:Y:S01]  /*d1f0*/  UMOV UR15, 0x40000040 ;  /* 0x40000040000f7882 */ /* 0x000fe20000000000 */
[----:B------:R-:W-:Y:S01]  /*d200*/  @!P1 VIADD R144, R144, 0x36840 ;  /* 0x0003684090909836 */ /* 0x000fe20000000000 */
[----:B------:R-:W-:Y:S01]  /*d210*/  MUFU.EX2 R188, R188 ;  /* 0x000000bc00bc7308 */ /* 0x000fe20000000800 */
[----:B------:R-:W-:-:S03]  /*d220*/  IMAD.U32 R148, RZ, RZ, UR11 ;  /* 0x0000000bff947e24 */ /* 0x000fc6000f8e00ff */
[----:B------:R-:W-:Y:S01]  /*d230*/  @!P1 PRMT R146, RZ, 0x654, R144 ;  /* 0x00000654ff929816 */ /* 0x000fe20000000090 */
[----:B------:R-:W-:-:S03]  /*d240*/  @!P1 VIADD R148, R148, 0x36860 ;  /* 0x0003686094949836 */ /* 0x000fc60000000000 */
[----:B------:R-:W-:Y:S02]  /*d250*/  MUFU.EX2 R189, R189 ;  /* 0x000000bd00bd7308 */ /* 0x000fe40000000800 */
[----:B------:R-:W-:-:S06]  /*d260*/  @!P1 PRMT R148, RZ, 0x654, R148 ;  /* 0x00000654ff949816 */ /* 0x000fcc0000000094 */
        /* <DEDUP_REMOVED lines=8> */
[----:B------:R-:W-:Y:S01]  /*d2f0*/  FFMA.FTZ R140, R163, R0, -R125 ;  /* 0x00000000a38c7223 */ /* 0x000fe2000001087d */
[----:B0-----:R-:W-:Y:S01]  /*d300*/  FFMA.FTZ R147, R2, R10, R13 ;  /* 0x0000000a02937223 */ /* 0x001fe2000001000d */
[----:B------:R-:W-:Y:S01]  /*d310*/  HGMMA.64x192x16.F32.BF16 R24, R180, gdesc[UR12].tnspB, R24, gsb0 ;  /* 0x42e0000cb4187df0 */ /* 0x000fe20008001818 */
[----:B------:R-:W-:Y:S01]  /*d320*/  FFMA.FTZ R185, R138, R0, -R125 ;  /* 0x000000008ab97223 */ /* 0x000fe2000001087d */
[----:B------:R-:W-:Y:S01]  /*d330*/  MUFU.EX2 R184, R184 ;  /* 0x000000b800b87308 */ /* 0x000fe20000000800 */
[C---:B-1----:R-:W-:Y:S01]  /*d340*/  FADD.FTZ R147, R200.reuse, R147 ;  /* 0x00000093c8937221 */ /* 0x042fe20000010000 */
[----:B------:R-:W-:-:S03]  /*d350*/  F2FP.BF16.F32.PACK_AB R200, R200, R13 ;  /* 0x0000000dc8c8723e */ /* 0x000fc600000010ff */
[----:B--2---:R-:W-:Y:S01]  /*d360*/  FADD.FTZ R138, R202, R147 ;  /* 0x00000093ca8a7221 */ /* 0x004fe20000010000 */
[C---:B------:R-:W-:Y:S02]  /*d370*/  F2FP.BF16.F32.PACK_AB R202, R15.reuse, R202 ;  /* 0x000000ca0fca723e */ /* 0x040fe400000010ff */
[----:B------:R-:W-:Y:S01]  /*d380*/  MUFU.EX2 R140, R140 ;  /* 0x0000008c008c7308 */ /* 0x000fe20000000800 */
[----:B------:R-:W-:-:S04]  /*d390*/  FADD.FTZ R147, R15, R138 ;  /* 0x0000008a0f937221 */ /* 0x000fc80000010000 */
[----:B---3--:R-:W-:Y:S01]  /*d3a0*/  FADD.FTZ R138, R196, R147 ;  /* 0x00000093c48a7221 */ /* 0x008fe20000010000 */
[C---:B------:R-:W-:Y:S02]  /*d3b0*/  F2FP.BF16.F32.PACK_AB R196, R17.reuse, R196 ;  /* 0x000000c411c4723e */ /* 0x040fe400000010ff */
[----:B------:R-:W-:Y:S01]  /*d3c0*/  MUFU.EX2 R136, R136 ;  /* 0x0000008800887308 */ /* 0x000fe20000000800 */
[----:B------:R-:W-:-:S04]  /*d3d0*/  FADD.FTZ R147, R17, R138 ;  /* 0x0000008a11937221 */ /* 0x000fc80000010000 */
[----:B----4-:R-:W-:Y:S01]  /*d3e0*/  FADD.FTZ R138, R198, R147 ;  /* 0x00000093c68a7221 */ /* 0x010fe20000010000 */
[----:B------:R-:W-:Y:S02]  /*d3f0*/  F2FP.BF16.F32.PACK_AB R198, R21, R198 ;  /* 0x000000c615c6723e */ /* 0x000fe400000010ff */
[----:B------:R-:W-:Y:S08]  /*d400*/  MUFU.EX2 R185, R185 ;  /* 0x000000b900b97308 */ /* 0x000ff00000000800 */
[----:B------:R-:W-:Y:S08]  /*d410*/  MUFU.EX2 R186, R186 ;  /* 0x000000ba00ba7308 */ /* 0x000ff00000000800 */
[----:B------:R-:W-:Y:S01]  /*d420*/  MUFU.EX2 R187, R142 ;  /* 0x0000008e00bb7308 */ /* 0x000fe20000000800 */
[----:B------:R-:W-:-:S02]  /*d430*/  WARPGROUP.DEPBAR.LE gsb0, 0x0 ;  /* 0x00008000000079c5 */ /* 0x000fc40000010000 */
[----:B------:R-:W-:Y:S01]  /*d440*/  WARPGROUP.ARRIVE ;  /* 0x00000000000079c5 */ /* 0x000fe20000000000 */
[-CC-:B------:R-:W-:Y:S01]  /*d450*/  FFMA.FTZ R180, R128, R0.reuse, -R3.reuse ;  /* 0x0000000080b47223 */ /* 0x180fe20000010803 */
[-C--:B------:R-:W-:Y:S01]  /*d460*/  FFMA.FTZ R182, R132, R0.reuse, -R3 ;  /* 0x0000000084b67223 */ /* 0x080fe20000010803 */
[----:B------:R-:W-:Y:S01]  /*d470*/  FADD.FTZ R3, -R7, R11 ;  /* 0x0000000b07037221 */ /* 0x000fe20000010100 */
[-CC-:B------:R-:W-:Y:S01]  /*d480*/  FFMA.FTZ R128, R155, R0.reuse, -R125.reuse ;  /* 0x000000009b807223 */ /* 0x180fe2000001087d */
[----:B------:R-:W-:Y:S01]  /*d490*/  MUFU.EX2 R11, R120 ;  /* 0x00000078000b7308 */ /* 0x000fe20000000800 */
[----:B------:R-:W-:Y:S01]  /*d4a0*/  HGMMA.64x192x16.F32.BF16 R24, R176, gdesc[UR4].tnspB, R24, gsb0 ;  /* 0x42e00004b0187df0 */ /* 0x000fe20008001818 */
[-C--:B------:R-:W-:Y:S01]  /*d4b0*/  FMUL.FTZ R3, R3, R0.reuse ;  /* 0x0000000003037220 */ /* 0x080fe20000410000 */
[-CC-:B------:R-:W-:Y:S01]  /*d4c0*/  FFMA.FTZ R132, R159, R0.reuse, -R125.reuse ;  /* 0x000000009f847223 */ /* 0x180fe2000001087d */
[----:B------:R-:W-:Y:S01]  /*d4d0*/  FFMA.FTZ R125, R127, R0, -R125 ;  /* 0x000000007f7d7223 */ /* 0x000fe2000001087d */
[----:B------:R-:W-:Y:S01]  /*d4e0*/  R2UR UR7, R8 ;  /* 0x00000000080772ca */ /* 0x000fe200000e0000 */
[----:B------:R-:W-:-:S02]  /*d4f0*/  UIADD3 UR6, UR18, -0x1, URZ ;  /* 0xffffffff12067890 */ /* 0x000fc4000fffe03f */
[----:B------:R-:W0:Y:S08]  /*d500*/  MUFU.EX2 R3, R3 ;  /* 0x0000000300037308 */ /* 0x000e300000000800 */
[----:B------:R-:W1:Y:S08]  /*d510*/  MUFU.EX2 R120, R175 ;  /* 0x000000af00787308 */ /* 0x000e700000000800 */
[----:B------:R-:W2:Y:S01]  /*d520*/  MUFU.EX2 R128, R128 ;  /* 0x0000008000807308 */ /* 0x000ea20000000800 */
[----:B0-----:R-:W-:-:S04]  /*d530*/  FFMA.FTZ R10, R3, R9, R22 ;  /* 0x00000009030a7223 */ /* 0x001fc80000010016 */
[C---:B------:R-:W-:Y:S01]  /*d540*/  FADD.FTZ R10, R201.reuse, R10 ;  /* 0x0000000ac90a7221 */ /* 0x040fe20000010000 */
[----:B------:R-:W-:Y:S02]  /*d550*/  F2FP.BF16.F32.PACK_AB R201, R201, R22 ;  /* 0x00000016c9c9723e */ /* 0x000fe400000010ff */
[----:B------:R-:W0:Y:S01]  /*d560*/  MUFU.EX2 R132, R132 ;  /* 0x0000008400847308 */ /* 0x000e220000000800 */
[----:B------:R-:W-:Y:S01]  /*d570*/  FADD.FTZ R9, R203, R10 ;  /* 0x0000000acb097221 */ /* 0x000fe20000010000 */
[----:B-1----:R-:W-:-:S03]  /*d580*/  F2FP.BF16.F32.PACK_AB R203, R120, R203 ;  /* 0x000000cb78cb723e */ /* 0x002fc600000010ff */
[----:B------:R-:W-:-:S03]  /*d590*/  FADD.FTZ R10, R120, R9 ;  /* 0x00000009780a7221 */ /* 0x000fc60000010000 */
[----:B------:R-:W-:Y:S01]  /*d5a0*/  MUFU.EX2 R180, R180 ;  /* 0x000000b400b47308 */ /* 0x000fe20000000800 */
[----:B------:R-:W-:Y:S01]  /*d5b0*/  FADD.FTZ R9, R197, R10 ;  /* 0x0000000ac5097221 */ /* 0x000fe20000010000 */
[----:B------:R-:W-:-:S03]  /*d5c0*/  F2FP.BF16.F32.PACK_AB R197, R140, R197 ;  /* 0x000000c58cc5723e */ /* 0x000fc600000010ff */
[----:B------:R-:W-:-:S03]  /*d5d0*/  FADD.FTZ R10, R140, R9 ;  /* 0x000000098c0a7221 */ /* 0x000fc60000010000 */
[----:B------:R-:W-:Y:S01]  /*d5e0*/  MUFU.EX2 R181, R130 ;  /* 0x0000008200b57308 */ /* 0x000fe20000000800 */
[----:B------:R-:W-:Y:S01]  /*d5f0*/  FADD.FTZ R9, R199, R10 ;  /* 0x0000000ac7097221 */ /* 0x000fe20000010000 */
[----:B------:R-:W-:-:S03]  /*d600*/  F2FP.BF16.F32.PACK_AB R199, R124, R199 ;  /* 0x000000c77cc7723e */ /* 0x000fc600000010ff */
[----:B------:R-:W-:-:S03]  /*d610*/  FADD.FTZ R10, R124, R9 ;  /* 0x000000097c0a7221 */ /* 0x000fc60000010000 */
[----:B------:R-:W-:Y:S01]  /*d620*/  MUFU.EX2 R182, R182 ;  /* 0x000000b600b67308 */ /* 0x000fe20000000800 */
[----:B------:R-:W-:Y:S01]  /*d630*/  FADD.FTZ R9, R193, R10 ;  /* 0x0000000ac1097221 */ /* 0x000fe20000010000 */
[----:B--2---:R-:W-:-:S03]  /*d640*/  F2FP.BF16.F32.PACK_AB R193, R128, R193 ;  /* 0x000000c180c1723e */ /* 0x004fc600000010ff */
[----:B------:R-:W-:-:S03]  /*d650*/  FADD.FTZ R10, R128, R9 ;  /* 0x00000009800a7221 */ /* 0x000fc60000010000 */
[----:B------:R-:W-:Y:S01]  /*d660*/  MUFU.EX2 R183, R134 ;  /* 0x0000008600b77308 */ /* 0x000fe20000000800 */
[----:B------:R-:W-:Y:S01]  /*d670*/  FADD.FTZ R9, R195, R10 ;  /* 0x0000000ac3097221 */ /* 0x000fe20000010000 */
[----:B0-----:R-:W-:-:S03]  /*d680*/  F2FP.BF16.F32.PACK_AB R195, R132, R195 ;  /* 0x000000c384c3723e */ /* 0x001fc600000010ff */
[----:B------:R-:W-:-:S03]  /*d690*/  FADD.FTZ R10, R132, R9 ;  /* 0x00000009840a7221 */ /* 0x000fc60000010000 */
[----:B------:R-:W-:Y:S01]  /*d6a0*/  MUFU.EX2 R120, R125 ;  /* 0x0000007d00787308 */ /* 0x000fe20000000800 */
[----:B------:R-:W-:Y:S01]  /*d6b0*/  FADD.FTZ R9, R189, R10 ;  /* 0x0000000abd097221 */ /* 0x000fe20000010000 */
[----:B------:R-:W-:-:S03]  /*d6c0*/  F2FP.BF16.F32.PACK_AB R189, R136, R189 ;  /* 0x000000bd88bd723e */ /* 0x000fc600000010ff */
[----:B------:R-:W-:-:S04]  /*d6d0*/  FADD.FTZ R10, R136, R9 ;  /* 0x00000009880a7221 */ /* 0x000fc80000010000 */
[----:B------:R-:W-:Y:S01]  /*d6e0*/  FADD.FTZ R9, R191, R10 ;  /* 0x0000000abf097221 */ /* 0x000fe20000010000 */
[----:B------:R-:W-:-:S03]  /*d6f0*/  F2FP.BF16.F32.PACK_AB R191, R144, R191 ;  /* 0x000000bf90bf723e */ /* 0x000fc600000010ff */
[----:B------:R-:W-:-:S04]  /*d700*/  FADD.FTZ R10, R144, R9 ;  /* 0x00000009900a7221 */ /* 0x000fc80000010000 */
[----:B------:R-:W-:Y:S01]  /*d710*/  FADD.FTZ R10, R185, R10 ;  /* 0x0000000ab90a7221 */ /* 0x000fe20000010000 */
[----:B------:R-:W-:Y:S02]  /*d720*/  WARPGROUP.DEPBAR.LE gsb0, 0x0 ;  /* 0x00008000000079c5 */ /* 0x000fe40000010000 */
[----:B------:R0:W-:Y:S01]  /*d730*/  @!P1 SYNCS.ARRIVE.TRANS64.RED.A1T0 RZ, [R146+URZ], RZ ;  /* 0x000000ff92ff99a7 */ /* 0x0001e2000810043f */
[----:B------:R-:W-:Y:S01]  /*d740*/  MUFU.EX2 R177, R122 ;  /* 0x0000007a00b17308 */ /* 0x000fe20000000800 */
[----:B------:R-:W-:Y:S02]  /*d750*/  F2FP.BF16.F32.PACK_AB R176, R121, R14 ;  /* 0x0000000e79b0723e */ /* 0x000fe400000010ff */
[----:B------:R-:W-:Y:S01]  /*d760*/  F2FP.BF16.F32.PACK_AB R178, R11, R20 ;  /* 0x000000140bb2723e */ /* 0x000fe200000010ff */
[----:B------:R1:W-:Y:S04]  /*d770*/  @!P1 SYNCS.ARRIVE.TRANS64.RED.A1T0 RZ, [R148+URZ], RZ ;  /* 0x000000ff94ff99a7 */ /* 0x0003e8000810043f */
[----:B0-----:R0:W2:Y:S08]  /*d780*/  MUFU.EX2 R146, R139 ;  /* 0x0000008b00927308 */ /* 0x0010b00000000800 */
[----:B------:R-:W3:Y:S01]  /*d790*/  MUFU.EX2 R179, R126 ;  /* 0x0000007e00b37308 */ /* 0x000ee20000000800 */
[----:B0-----:R-:W-:-:S04]  /*d7a0*/  FADD.FTZ R139, R21, R138 ;  /* 0x0000008a158b7221 */ /* 0x001fc80000010000 */
[----:B------:R-:W-:Y:S01]  /*d7b0*/  FADD.FTZ R138, R192, R139 ;  /* 0x0000008bc08a7221 */ /* 0x000fe20000010000 */
[----:B------:R-:W-:-:S03]  /*d7c0*/  F2FP.BF16.F32.PACK_AB R192, R23, R192 ;  /* 0x000000c017c0723e */ /* 0x000fc600000010ff */
[----:B------:R-:W-:Y:S01]  /*d7d0*/  FADD.FTZ R127, R23, R138 ;  /* 0x0000008a177f7221 */ /* 0x000fe20000010000 */
[C---:B--2---:R-:W-:Y:S01]  /*d7e0*/  FADD.FTZ R10, R146.reuse, R10 ;  /* 0x0000000a920a7221 */ /* 0x044fe20000010000 */
        /* <DEDUP_REMOVED lines=9> */
[C---:B------:R-:W-:Y:S02]  /*d880*/  F2FP.BF16.F32.PACK_AB R188, R145.reuse, R188 ;  /* 0x000000bc91bc723e */ /* 0x040fe400000010ff */
        /* <DEDUP_REMOVED lines=11> */
[C---:B------:R-:W-:Y:S01]  /*d940*/  F2FP.BF16.F32.PACK_AB R184, R137.reuse, R184 ;  /* 0x000000b889b8723e */ /* 0x040fe200000010ff */
[----:B------:R-:W-:Y:S02]  /*d950*/  IMAD.MOV.U32 R13, RZ, RZ, R6 ;  /* 0x000000ffff0d7224 */ /* 0x000fe400078e0006 */
[----:B------:R-:W-:Y:S01]  /*d960*/  FADD.FTZ R9, R137, R22 ;  /* 0x0000001689097221 */ /* 0x000fe20000010000 */
[C---:B------:R-:W-:Y:S01]  /*d970*/  FADD.FTZ R10, R123.reuse, R10 ;  /* 0x0000000a7b0a7221 */ /* 0x040fe20000010000 */
[----:B------:R-:W-:-:S02]  /*d980*/  F2FP.BF16.F32.PACK_AB R177, R123, R177 ;  /* 0x000000b17bb1723e */ /* 0x000fc400000010ff */
        /* <DEDUP_REMOVED lines=11> */
[----:B------:R-:W-:Y:S01]  /*da40*/  FADD.FTZ R14, R20, R9 ;  /* 0x00000009140e7221 */ /* 0x000fe20000010000 */
[----:B---3--:R-:W-:Y:S01]  /*da50*/  FADD.FTZ R9, R179, R10 ;  /* 0x0000000ab3097221 */ /* 0x008fe20000010000 */
[----:B------:R-:W-:Y:S01]  /*da60*/  IMAD.U32 R20, RZ, RZ, UR6 ;  /* 0x00000006ff147e24 */ /* 0x000fe2000f8e00ff */
[----:B------:R-:W-:Y:S01]  /*da70*/  UMOV UR6, UR60 ;  /* 0x0000003c00067c82 */ /* 0x000fe20008000000 */
[----:B------:R-:W-:Y:S01]  /*da80*/  FADD.FTZ R10, R11, R14 ;  /* 0x0000000e0b0a7221 */ /* 0x000fe20000010000 */
[----:B------:R-:W-:Y:S02]  /*da90*/  IMAD.U32 R14, RZ, RZ, UR7 ;  /* 0x00000007ff0e7e24 */ /* 0x000fe4000f8e00ff */
[C---:B------:R-:W-:Y:S01]  /*daa0*/  FADD.FTZ R9, R120.reuse, R9 ;  /* 0x0000000978097221 */ /* 0x040fe20000010000 */
[----:B------:R-:W-:Y:S01]  /*dab0*/  F2FP.BF16.F32.PACK_AB R179, R120, R179 ;  /* 0x000000b378b3723e */ /* 0x000fe200000010ff */
[----:B------:R-:W-:Y:S01]  /*dac0*/  IMAD.MOV.U32 R11, RZ, RZ, R7 ;  /* 0x000000ffff0b7224 */ /* 0x000fe200078e0007 */
[----:B-1----:R-:W-:Y:S06]  /*dad0*/  @P2 BRA `(.L_x_2094) ;  /* 0xffffffc000a02947 */ /* 0x002fec000383ffff */
.L_x_2085:
        /* <DEDUP_REMOVED lines=99> */
.L_x_2095:
        /* <DEDUP_REMOVED lines=8> */
.L_x_2096:
[----:B-1----:R-:W-:Y:S05]  /*e190*/  @P2 BRA `(.L_x_2097) ;  /* 0x0000000000082947 */ /* 0x002fea0003800000 */
[----:B------:R-:W1:Y:S02]  /*e1a0*/  SYNCS.PHASECHK.TRANS64.TRYWAIT P0, [UR5+0x36850], R2 ;  /* 0x03685002ff0075a7 */ /* 0x000e640008000145 */
[----:B-1----:R-:W-:Y:S05]  /*e1b0*/  @!P0 BRA `(.L_x_2098) ;  /* 0x0000006c00f88947 */ /* 0x002fea0003800000 */
.L_x_2097:
[----:B------:R-:W-:Y:S01]  /*e1c0*/  R2UR UR4, R16 ;  /* 0x00000000100472ca */ /* 0x000fe200000e0000 */
[----:B------:R-:W-:Y:S01]  /*e1d0*/  WARPGROUP.ARRIVE ;  /* 0x00000000000079c5 */ /* 0x000fe20000000000 */
[----:B------:R-:W-:Y:S01]  /*e1e0*/  UMOV UR7, 0x40000040 ;  /* 0x4000004000077882 */ /* 0x000fe20000000000 */
[----:B-1----:R-:W1:Y:S01]  /*e1f0*/  SHFL.BFLY PT, R3, R10, 0x2, 0x1f ;  /* 0x0c401f000a037f89 */ /* 0x002e6200000e0000 */
[----:B------:R-:W-:-:S03]  /*e200*/  IMAD.U32 R11, RZ, RZ, UR5 ;  /* 0x00000005ff0b7e24 */ /* 0x000fc6000f8e00ff */
[----:B0-----:R-:W0:Y:S01]  /*e210*/  SHFL.BFLY PT, R2, R9, 0x2, 0x1f ;  /* 0x0c401f0009027f89 */ /* 0x001e2200000e0000 */
[----:B------:R-:W-:-:S05]  /*e220*/  @!P1 VIADD R11, R11, 0x36860 ;  /* 0x000368600b0b9836 */ /* 0x000fca0000000000 */
[----:B------:R-:W-:Y:S01]  /*e230*/  UIADD3 UR4, UR4, 0x400, URZ ;  /* 0x0000040004047890 */ /* 0x000fe2000fffe03f */
[----:B------:R-:W-:-:S03]  /*e240*/  @!P1 PRMT R11, RZ, 0x654, R11 ;  /* 0x00000654ff0b9816 */ /* 0x000fc6000000000b */
[----:B------:R-:W-:-:S04]  /*e250*/  USHF.R.U32.HI UR4, URZ, 0x4, UR4 ;  /* 0x000000043f047899 */ /* 0x000fc80008011604 */
[----:B------:R-:W-:-:S04]  /*e260*/  ULOP3.LUT UR4, UR4, 0x3fff, URZ, 0xc0, !UPT ;  /* 0x00003fff04047892 */ /* 0x000fc8000f8ec03f */
[----:B------:R-:W-:Y:S01]  /*e270*/  ULOP3.LUT UR4, UR4, 0x3800000, URZ, 0xfc, !UPT ;  /* 0x0380000004047892 */ /* 0x000fe2000f8efc3f */
[----:B-1----:R-:W-:-:S03]  /*e280*/  FADD.FTZ R3, R3, R10 ;  /* 0x0000000a03037221 */ /* 0x002fc60000010000 */
[----:B------:R-:W-:Y:S01]  /*e290*/  UIMAD UR60, UR60, 0xa80, UR4 ;  /* 0x00000a803c3c78a4 */ /* 0x000fe2000f8e0204 */
[----:B0-----:R-:W-:-:S03]  /*e2a0*/  FADD.FTZ R4, R2, R9 ;  /* 0x0000000902047221 */ /* 0x001fc60000010000 */
[----:B------:R-:W-:Y:S01]  /*e2b0*/  UIADD3 UR4, UR60, 0x80, URZ ;  /* 0x000000803c047890 */ /* 0x000fe2000fffe03f */
[----:B------:R-:W0:Y:S02]  /*e2c0*/  SHFL.BFLY PT, R2, R3, 0x1, 0x1f ;  /* 0x0c201f0003027f89 */ /* 0x000e2400000e0000 */
[----:B------:R-:W-:-:S06]  /*e2d0*/  UMOV UR6, UR60 ;  /* 0x0000003c00067c82 */ /* 0x000fcc0008000000 */
[----:B------:R-:W-:Y:S01]  /*e2e0*/  HGMMA.64x192x16.F32.BF16 R24, R200, gdesc[UR4].tnspB, R24, gsb0 ;  /* 0x42e00004c8187df0 */ /* 0x000fe20008001818 */
[----:B------:R-:W-:Y:S01]  /*e2f0*/  UMOV UR7, 0x40000040 ;  /* 0x4000004000077882 */ /* 0x000fe20000000000 */
[----:B------:R-:W-:Y:S01]  /*e300*/  UMOV UR6, UR4 ;  /* 0x0000000400067c82 */ /* 0x000fe20008000000 */
[----:B------:R-:W-:Y:S01]  /*e310*/  UIADD3 UR4, UR60, 0x100, URZ ;  /* 0x000001003c047890 */ /* 0x000fe2000fffe03f */
[----:B------:R-:W1:Y:S01]  /*e320*/  SHFL.BFLY PT, R5, R4, 0x1, 0x1f ;  /* 0x0c201f0004057f89 */ /* 0x000e6200000e0000 */
[----:B0-----:R-:W-:Y:S01]  /*e330*/  FADD.FTZ R12, R3, R2 ;  /* 0x00000002030c7221 */ /* 0x001fe20000010000 */
[----:B------:R-:W-:Y:S02]  /*e340*/  IMAD.MOV.U32 R3, RZ, RZ, -0x800000 ;  /* 0xff800000ff037424 */ /* 0x000fe400078e00ff */
[----:B------:R-:W-:Y:S02]  /*e350*/  IMAD.MOV.U32 R2, RZ, RZ, -0x800000 ;  /* 0xff800000ff027424 */ /* 0x000fe400078e00ff */
[----:B------:R-:W-:Y:S01]  /*e360*/  FSETP.NE.FTZ.AND P0, PT, R12, RZ, PT ;  /* 0x000000ff0c00720b */ /* 0x000fe20003f15000 */
[----:B-1----:R-:W-:Y:S01]  /*e370*/  FADD.FTZ R13, R4, R5 ;  /* 0x00000005040d7221 */ /* 0x002fe20000010000 */
[----:B------:R-:W-:-:S04]  /*e380*/  CS2R R4, SRZ ;  /* 0x0000000000047805 */ /* 0x000fc8000001ff00 */
[----:B------:R-:W-:-:S07]  /*e390*/  FSETP.NE.FTZ.AND P2, PT, R13, RZ, PT ;  /* 0x000000ff0d00720b */ /* 0x000fce0003f55000 */
[----:B------:R-:W0:Y:S01]  /*e3a0*/  @P0 MUFU.LG2 R8, R12 ;  /* 0x0000000c00080308 */ /* 0x000e220000000c00 */
[----:B------:R-:W-:-:S07]  /*e3b0*/  @P0 FMUL.FTZ R9, R0, 0.69314718246459960938 ;  /* 0x3f31721800090820 */ /* 0x000fce0000410000 */
[----:B------:R-:W1:Y:S01]  /*e3c0*/  @P2 MUFU.LG2 R10, R13 ;  /* 0x0000000d000a2308 */ /* 0x000e620000000c00 */
[----:B------:R-:W-:-:S07]  /*e3d0*/  @P2 FMUL.FTZ R15, R0, 0.69314718246459960938 ;  /* 0x3f317218000f2820 */ /* 0x000fce0000410000 */
        /* <DEDUP_REMOVED lines=137> */
.L_x_2068:
        /* <DEDUP_REMOVED lines=290> */
.L_x_2101:
[----:B------:R-:W-:Y:S05]  /*fe90*/  BSYNC B0 ;  /* 0x0000000000007941 */ /* 0x000fea0003800000 */
.L_x_2100:
[----:B------:R-:W-:Y:S01]  /*fea0*/  ISETP.GE.AND P0, PT, R18, R21, PT ;  /* 0x000000151200720c */ /* 0x000fe20003f06270 */
[----:B0--3--:R0:W2:Y:S04]  /*feb0*/  SHFL.IDX PT, R3, R6, 0x1, 0x1c1f ;  /* 0x003c1f0006037f89 */ /* 0x0090a800000e0000 */
[----:B------:R0:W3:Y:S08]  /*fec0*/  SHFL.IDX PT, R2, R0, 0x1, 0x1c1f ;  /* 0x003c1f0000027f89 */ /* 0x0000f000000e0000 */
[----:B0-----:R-:W-:Y:S05]  /*fed0*/  @P0 BRA `(.L_x_2066) ;  /* 0x0000005000100947 */ /* 0x001fea0003800000 */
        /* <DEDUP_REMOVED lines=14> */
[--C-:B-1234-:R-:W-:Y:S01]  /*ffc0*/  @!P2 IMAD.WIDE R4, R7, 0x4, R2.reuse ;  /* 0x000000040704a825 */ /* 0x11efe200078e0202 */
        /* <DEDUP_REMOVED lines=131> */
.L_x_2099:
        /* <DEDUP_REMOVED lines=62> */
.L_x_2064:
        /* <DEDUP_REMOVED lines=18> */
.L_x_2102:
[----:B------:R-:W-:Y:S01]  /*10d00*/  ULDC UR42, c[0x0][0xc50] ;  /* 0x00031400002a7ab9 */ /* 0x000fe20000000800 */
[----:B------:R-:W-:Y:S01]  /*10d10*/  UMOV UR36, UR6 ;  /* 0x0000000600247c82 */ /* 0x000fe20008000000 */
[----:B------:R-:W-:-:S11]  /*10d20*/  UISETP.NE.AND UP0, UPT, UR42, 0x1, UPT ;  /* 0x000000012a00788c */ /* 0x000fd6000bf05270 */
[----:B------:R-:W-:Y:S01]  /*10d30*/  @UP0 ULDC UR4, c[0x0][0xc54] ;  /* 0x0003150000040ab9 */ /* 0x000fe20000000800 */
[----:B------:R-:W-:Y:S01]  /*10d40*/  @UP0 ULDC UR7, c[0x0][0xc58] ;  /* 0x0003160000070ab9 */ /* 0x000fe20000000800 */
[----:B------:R-:W-:-:S04]  /*10d50*/  UIMAD.WIDE.U32 UR4, UR6, UR4, URZ ;  /* 0x00000004060472a5 */ /* 0x000fc8000f8e003f */
[----:B------:R-:W-:-:S12]  /*10d60*/  @UP0 USHF.R.U32.HI UR36, URZ, UR7, UR5 ;  /* 0x000000073f240299 */ /* 0x000fd80008011605 */
.L_x_2103:
        /* <DEDUP_REMOVED lines=14> */
[----:B------:R-:W-:Y:S02]  /*10e50*/  UISETP.NE.AND.EX UP0, UPT, UR7, URZ, UPT, UP0 ;  /* 0x0000003f0700728c */ /* 0x000fe4000bf05300 */
[----:B------:R-:W-:-:S02]  /*10e60*/  UIADD3 UR10, -UR5, 0x70, URZ ;  /* 0x00000070050a7890 */ /* 0x000fc4000fffe13f */
[----:B------:R-:W-:Y:S01]  /*10e70*/  USEL UR7, UR6, 0x1, UP0 ;  /* 0x0000000106077887 */ /* 0x000fe20008000000 */
[----:B------:R-:W-:Y:S01]  /*10e80*/  ULDC UR9, c[0x0][0x2f0] ;  /* 0x0000bc0000097ab9 */ /* 0x000fe20000000800 */
[----:B------:R-:W-:Y:S02]  /*10e90*/  UMOV UR41, URZ ;  /* 0x0000003f00297c82 */ /* 0x000fe40008000000 */
[----:B------:R-:W-:Y:S02]  /*10ea0*/  UIMAD UR10, UR7, UR9, UR10 ;  /* 0x00000009070a72a4 */ /* 0x000fe4000f8e020a */
[----:B0-----:R-:W-:-:S03]  /*10eb0*/  ULEA UR8, UR4, 0x7f, 0x7 ;  /* 0x0000007f04087891 */ /* 0x001fc6000f8e383f */
[----:B------:R-:W-:Y:S02]  /*10ec0*/  @UP1 ULDC UR4, c[0x0][0x44c] ;  /* 0x0001130000041ab9 */ /* 0x000fe40000000800 */
[----:B------:R-:W-:Y:S02]  /*10ed0*/  UIMAD.WIDE.U32 UR4, UR8, UR4, URZ ;  /* 0x00000004080472a5 */ /* 0x000fe4000f8e003f */
[----:B------:R-:W-:Y:S01]  /*10ee0*/  UMOV UR6, UR8 ;  /* 0x0000000800067c82 */ /* 0x000fe20008000000 */
[----:B------:R-:W-:Y:S02]  /*10ef0*/  @UP1 ULDC UR8, c[0x0][0x450] ;  /* 0x0001140000081ab9 */ /* 0x000fe40000000800 */
[----:B------:R-:W-:Y:S02]  /*10f00*/  @UP1 USHF.R.U32.HI UR6, URZ, UR8, UR5 ;  /* 0x000000083f061299 */ /* 0x000fe40008011605 */
[----:B------:R-:W-:Y:S02]  /*10f10*/  UIMAD UR5, UR7, UR9, 0x6f ;  /* 0x0000006f070574a4 */ /* 0x000fe4000f8e0209 */
[----:B------:R-:W-:Y:S01]  /*10f20*/  UIADD3 UR7, UR10, UR6, URZ ;  /* 0x000000060a077290 */ /* 0x000fe2000fffe03f */
[----:B------:R-:W-:-:S02]  /*10f30*/  UMOV UR4, URZ ;  /* 0x0000003f00047c82 */ /* 0x000fc40008000000 */
[----:B------:R-:W-:Y:S01]  /*10f40*/  UMOV UR6, URZ ;  /* 0x0000003f00067c82 */ /* 0x000fe20008000000 */
[----:B------:R-:W-:Y:S02]  /*10f50*/  UIMAD.WIDE UR4, UR5, -0x6db6db6d, UR4 ;  /* 0x92492493050478a5 */ /* 0x000fe4000f8e0204 */
[----:B------:R-:W-:Y:S02]  /*10f60*/  UIMAD.WIDE UR6, UR7, -0x6db6db6d, UR6 ;  /* 0x92492493070678a5 */ /* 0x000fe4000f8e0206 */
[----:B------:R-:W-:Y:S02]  /*10f70*/  USHF.R.U32.HI UR8, URZ, 0x1f, UR5 ;  /* 0x0000001f3f087899 */ /* 0x000fe40008011605 */
[----:B------:R-:W-:Y:S02]  /*10f80*/  USHF.R.U32.HI UR4, URZ, 0x1f, UR7 ;  /* 0x0000001f3f047899 */ /* 0x000fe40008011607 */
[----:B------:R-:W-:Y:S02]  /*10f90*/  ULEA.HI.SX32 UR8, UR5, UR8, 0x1a ;  /* 0x0000000805087291 */ /* 0x000fe4000f8fd23f */
[----:B------:R-:W-:-:S02]  /*10fa0*/  ULEA.HI.SX32 UR4, UR7, UR4, 0x1a ;  /* 0x0000000407047291 */ /* 0x000fc4000f8fd23f */
[----:B------:R-:W-:Y:S02]  /*10fb0*/  USHF.R.U32.HI UR10, URZ, 0x10, UR42 ;  /* 0x000000103f0a7899 */ /* 0x000fe4000801162a */
[----:B------:R-:W-:Y:S02]  /*10fc0*/  UISETP.LT.AND UP0, UPT, UR8, UR4, UPT ;  /* 0x000000040800728c */ /* 0x000fe4000bf01270 */
[----:B------:R-:W-:Y:S02]  /*10fd0*/  ULOP3.LUT UR42, UR42, 0xffff, URZ, 0xc0, !UPT ;  /* 0x0000ffff2a2a7892 */ /* 0x000fe4000f8ec03f */
[----:B------:R-:W-:Y:S02]  /*10fe0*/  USEL UR39, UR8, UR4, UP0 ;  /* 0x0000000408277287 */ /* 0x000fe40008000000 */
[----:B------:R-:W-:Y:S02]  /*10ff0*/  UISETP.NE.AND UP0, UPT, UR10, URZ, UPT ;  /* 0x0000003f0a00728c */ /* 0x000fe4000bf05270 */
[----:B------:R-:W-:-:S06]  /*11000*/  UISETP.GE.AND UP1, UPT, UR39, 0x1, UPT ;  /* 0x000000012700788c */ /* 0x000fcc000bf26270 */
[----:B------:R-:W-:-:S03]  /*11010*/  PLOP3.LUT P0, PT, PT, PT, UP1, 0x80, 0x0 ;  /* 0x000000000000781c */ /* 0x000fc60003f0f018 */
[----:B------:R-:W-:-:S10]  /*11020*/  @!UP0 ULDC UR10, c[0x0][0x9f0] ;  /* 0x00027c00000a8ab9 */ /* 0x000fd40000000800 */
[----:B------:R-:W-:Y:S05]  /*11030*/  @!P0 BRA `(.L_x_2105) ;  /* 0x0000000000848947 */ /* 0x000fea0003800000 */
[----:B------:R-:W-:Y:S01]  /*11040*/  IMAD.U32 R3, RZ, RZ, UR10 ;  /* 0x0000000aff037e24 */ /* 0x000fe2000f8e00ff */
[----:B------:R-:W-:Y:S01]  /*11050*/  UIADD3 UR6, UR10, -0x1, UR39 ;  /* 0xffffffff0a067890 */ /* 0x000fe2000fffe027 */
[----:B------:R-:W-:-:S03]  /*11060*/  UMOV UR4, URZ ;  /* 0x0000003f00047c82 */ /* 0x000fc60008000000 */
        /* <DEDUP_REMOVED lines=30> */
.L_x_2105:
[----:B------:R-:W-:Y:S01]  /*11250*/  UIMAD UR40, UR42, UR41, URZ ;  /* 0x000000292a2872a4 */ /* 0x000fe2000f8e023f */
[----:B------:R-:W-:-:S05]  /*11260*/  IMAD.U32 R0, RZ, RZ, UR39 ;  /* 0x00000027ff007e24 */ /* 0x000fca000f8e00ff */
        /* <DEDUP_REMOVED lines=30> */
.L_x_2106:
        /* <DEDUP_REMOVED lines=20> */
.L_x_2108:
        /* <DEDUP_REMOVED lines=15> */
.L_x_2107:
[----:B------:R-:W0:Y:S01]  /*11680*/  LDC.64 R2, c[0x0][0x9f8] ;  /* 0x00027e00ff027b82 */ /* 0x000e220000000a00 */
[----:B------:R-:W-:Y:S01]  /*11690*/  ULDC.64 UR4, c[0x0][0x208] ;  /* 0x0000820000047ab9 */ /* 0x000fe20000000a00 */
[----:B0-----:R-:W-:-:S04]  /*116a0*/  ISETP.NE.U32.AND P0, PT, R2, RZ, PT ;  /* 0x000000ff0200720c */ /* 0x001fc80003f05070 */
[----:B------:R-:W-:-:S13]  /*116b0*/  ISETP.NE.AND.EX P0, PT, R3, RZ, PT, P0 ;  /* 0x000000ff0300720c */ /* 0x000fda0003f05300 */
[----:B------:R-:W0:Y:S02]  /*116c0*/  @P0 LDC.64 R2, c[0x0][0x9f8] ;  /* 0x00027e00ff020b82 */ /* 0x000e240000000a00 */
[----:B0-----:R-:W-:-:S05]  /*116d0*/  @P0 IMAD.WIDE R2, R18, 0x4, R2 ;  /* 0x0000000412020825 */ /* 0x001fca00078e0202 */
[----:B------:R0:W2:Y:S01]  /*116e0*/  @P0 LDG.E R18, desc[UR4][R2.64] ;  /* 0x0000000402120981 */ /* 0x0000a2000c1e1900 */
[----:B------:R-:W-:Y:S01]  /*116f0*/  UMOV UR4, 0xffffffff ;  /* 0xffffffff00047882 */ /* 0x000fe20000000000 */
[----:B------:R-:W-:Y:S01]  /*11700*/  VIADD R17, R17, 0xffffffff ;  /* 0xffffffff11117836 */ /* 0x000fe20000000000 */
[----:B------:R-:W1:Y:S01]  /*11710*/  S2R R16, SR_TID.X ;  /* 0x0000000000107919 */ /* 0x000e620000002100 */
[----:B0-----:R-:W0:Y:S02]  /*11720*/  LDC.64 R2, c[0x0][0x418] ;  /* 0x00010600ff027b82 */ /* 0x001e240000000a00 */
[----:B0-----:R-:W-:Y:S02]  /*11730*/  ISETP.NE.U32.AND P0, PT, R2, RZ, PT ;  /* 0x000000ff0200720c */ /* 0x001fe40003f05070 */
[----:B-1----:R-:W-:Y:S02]  /*11740*/  SHF.R.U32.HI R0, RZ, 0x5, R16 ;  /* 0x00000005ff007819 */ /* 0x002fe40000011610 */
[----:B------:R-:W-:-:S02]  /*11750*/  ISETP.NE.AND.EX P1, PT, R3, RZ, PT, P0 ;  /* 0x000000ff0300720c */ /* 0x000fc40003f25300 */
[----:B------:R-:W-:Y:S02]  /*11760*/  LOP3.LUT R0, R0, 0x3, RZ, 0xc0, !PT ;  /* 0x0000000300007812 */ /* 0x000fe400078ec0ff */
[----:B------:R-:W-:-:S05]  /*11770*/  P2R R4, PR, RZ, 0x2 ;  /* 0x00000002ff047803 */ /* 0x000fca0000000000 */
[----:B------:R0:W-:Y:S01]  /*11780*/  STL [R1+0x4], R4 ;  /* 0x0000040401007387 */ /* 0x0001e20000100800 */
[----:B--2---:R-:W-:Y:S02]  /*11790*/  SHF.R.S32.HI R19, RZ, 0x1f, R18 ;  /* 0x0000001fff137819 */ /* 0x004fe40000011412 */
[----:B------:R-:W-:Y:S01]  /*117a0*/  SEL R16, R18, RZ, !P1 ;  /* 0x000000ff12107207 */ /* 0x000fe20004800000 */
[----:B0-----:R-:W-:Y:S06]  /*117b0*/  BRA.DIV UR4, `(.L_x_2109) ;  /* 0x0000003a04907947 */ /* 0x001fec000b800000 */
[----:B------:R0:W1:Y:S02]  /*117c0*/  SHFL.IDX PT, R14, R0, RZ, 0x1f ;  /* 0x00001fff000e7589 */ /* 0x00006400000e0000 */
.L_x_2193:
[----:B------:R-:W-:Y:S02]  /*117d0*/  PLOP3.LUT P2, PT, PT, PT, PT, 0x8, 0x0 ;  /* 0x000000000000781c */ /* 0x000fe40003f4e170 */
[----:B-1----:R-:W-:Y:S02]  /*117e0*/  ISETP.NE.AND P0, PT, R14, RZ, PT ;  /* 0x000000ff0e00720c */ /* 0x002fe40003f05270 */
[----:B0-----:R-:W-:-:S05]  /*117f0*/  P2R R0, PR, RZ, 0x4 ;  /* 0x00000004ff007803 */ /* 0x001fca0000000000 */
[----:B------:R0:W-:Y:S06]  /*11800*/  STL [R1], R0 ;  /* 0x0000000001007387 */ /* 0x0001ec0000100800 */
[----:B------:R-:W-:Y:S05]  /*11810*/  @P0 BRA `(.L_x_2110) ;  /* 0x0000000400180947 */ /* 0x000fea0003800000 */
[----:B------:R-:W-:-:S03]  /*11820*/  UMOV UR4, 0xffffffff ;  /* 0xffffffff00047882 */ /* 0x000fc60000000000 */
[----:B------:R-:W-:Y:S05]  /*11830*/  BRA.DIV UR4, `(.L_x_2111) ;  /* 0x0000003a04907947 */ /* 0x000fea000b800000 */
[----:B------:R-:W-:-:S13]  /*11840*/  ELECT P6, URZ, PT ;  /* 0x00000000003f782f */ /* 0x000fda00038c0000 */
.L_x_2196:
[----:B------:R-:W-:Y:S05]  /*11850*/  @!P6 BRA `(.L_x_2110) ;  /* 0x000000040008e947 */ /* 0x000fea0003800000 */
[----:B------:R-:W-:Y:S01]  /*11860*/  IMAD.MOV.U32 R16, RZ, RZ, R18 ;  /* 0x000000ffff107224 */ /* 0x000fe200078e0012 */
[----:B------:R-:W-:Y:S06]  /*11870*/  @!P1 BRA `(.L_x_2112) ;  /* 0x00000000004c9947 */ /* 0x000fec0003800000 */
[----:B------:R-:W1:Y:S01]  /*11880*/  LDC R6, c[0x0][0x43c] ;  /* 0x00010f00ff067b82 */ /* 0x000e620000000800 */
[----:B0-----:R-:W-:Y:S01]  /*11890*/  IMAD.MOV.U32 R0, RZ, RZ, R17 ;  /* 0x000000ffff007224 */ /* 0x001fe200078e0011 */
[----:B------:R-:W-:Y:S01]  /*118a0*/  ULDC.64 UR4, c[0x0][0x428] ;  /* 0x00010a0000047ab9 */ /* 0x000fe20000000a00 */
[----:B------:R-:W-:Y:S01]  /*118b0*/  ULDC.64 UR6, c[0x0][0x208] ;  /* 0x0000820000067ab9 */ /* 0x000fe20000000a00 */
[----:B------:R-:W-:-:S04]  /*118c0*/  IMAD R7, R19, UR4, RZ ;  /* 0x0000000413077c24 */ /* 0x000fc8000f8e02ff */
[----:B------:R-:W-:Y:S01]  /*118d0*/  IMAD R7, R18, UR5, R7 ;  /* 0x0000000512077c24 */ /* 0x000fe2000f8e0207 */
[----:B-1----:R-:W-:-:S13]  /*118e0*/  ISETP.NE.AND P0, PT, R6, 0x1, PT ;  /* 0x000000010600780c */ /* 0x002fda0003f05270 */
        /* <DEDUP_REMOVED lines=12> */
.L_x_2112:
[----:B0-----:R-:W-:Y:S01]  /*119b0*/  IMAD.MOV.U32 R0, RZ, RZ, 0x1 ;  /* 0x00000001ff007424 */ /* 0x001fe200078e00ff */
[----:B------:R-:W1:Y:S04]  /*119c0*/  S2R R8, SR_TID.X ;  /* 0x0000000000087919 */ /* 0x000e680000002100 */
[----:B------:R-:W-:-:S04]  /*119d0*/  SHF.L.U32 R0, R0, 0x1f, RZ ;  /* 0x0000001f00007819 */ /* 0x000fc800000006ff */
[----:B------:R-:W0:Y:S01]  /*119e0*/  SYNCS.PHASECHK.TRANS64.TRYWAIT P0, [UR38+0x36840], R0 ;  /* 0x03684000ff0075a7 */ /* 0x000e220008000166 */
[----:B-1----:R-:W-:-:S04]  /*119f0*/  LOP3.LUT R2, R8, 0x7f, RZ, 0xc0, !PT ;  /* 0x0000007f08027812 */ /* 0x002fc800078ec0ff */
[----:B------:R-:W-:Y:S01]  /*11a00*/  ISETP.NE.AND P1, PT, R2, RZ, PT ;  /* 0x000000ff0200720c */ /* 0x000fe20003f25270 */
[----:B0-----:R-:W-:-:S12]  /*11a10*/  @!P0 BRA `(.L_x_2113) ;  /* 0x0000003800388947 */ /* 0x001fd80003800000 */
.L_x_2197:
[----:B------:R-:W-:Y:S05]  /*11a20*/  @P1 BRA `(.L_x_2114) ;  /* 0x0000000000181947 */ /* 0x000fea0003800000 */
[----:B------:R-:W1:Y:S01]  /*11a30*/  S2R R2, SR_TID.X ;  /* 0x0000000000027919 */ /* 0x000e620000002100 */
[----:B0-----:R-:W-:-:S04]  /*11a40*/  IMAD.MOV.U32 R0, RZ, RZ, 0xa800 ;  /* 0x0000a800ff007424 */ /* 0x001fc800078e00ff */
[----:B------:R2:W-:Y:S01]  /*11a50*/  SYNCS.ARRIVE.TRANS64 RZ, [UR38+0x36830], R0 ;  /* 0x03683000ffff79a7 */ /* 0x0005e20008000026 */
[----:B-1----:R-:W-:-:S13]  /*11a60*/  LOP3.LUT P0, RZ, R2, 0x1f, RZ, 0xc0, !PT ;  /* 0x0000001f02ff7812 */ /* 0x002fda000780c0ff */
[----:B--2---:R-:W-:Y:S05]  /*11a70*/  @!P0 BRA `(.L_x_2114) ;  /* 0x0000000000048947 */ /* 0x004fea0003800000 */
[----:B------:R-:W-:Y:S01]  /*11a80*/  BPT.TRAP 0x1 ;  /* 0x000000040000795c */ /* 0x000fe20000300000 */
.L_x_2114:
[----:B------:R-:W-:Y:S01]  /*11a90*/  R2UR UR11, R17 ;  /* 0x00000000110b72ca */ /* 0x000fe200000e0000 */
[----:B------:R-:W-:Y:S01]  /*11aa0*/  ULDC.64 UR4, c[0x0][0x198] ;  /* 0x0000660000047ab9 */ /* 0x000fe20000000a00 */
[----:B-----5:R-:W-:Y:S01]  /*11ab0*/  R2UR UR13, R16 ;  /* 0x00000000100d72ca */ /* 0x020fe200000e0000 */
[----:B------:R-:W-:Y:S01]  /*11ac0*/  UIADD3 UR4, UP0, UR4, 0x370, URZ ;  /* 0x0000037004047890 */ /* 0x000fe2000ff1e03f */
[----:B------:R-:W-:Y:S01]  /*11ad0*/  PLOP3.LUT P0, PT, PT, PT, PT, 0x80, 0x0 ;  /* 0x000000000000781c */ /* 0x000fe20003f0f070 */
[----:B------:R-:W-:Y:S02]  /*11ae0*/  UIADD3 UR8, UR38, 0x21400, URZ ;  /* 0x0002140026087890 */ /* 0x000fe4000fffe03f */
[----:B------:R-:W-:Y:S01]  /*11af0*/  UIADD3 UR9, UR38, 0x36830, URZ ;  /* 0x0003683026097890 */ /* 0x000fe2000fffe03f */
[----:B0-----:R-:W-:Y:S01]  /*11b00*/  P2R R0, PR, RZ, 0x1 ;  /* 0x00000001ff007803 */ /* 0x001fe20000000000 */
[----:B------:R-:W-:Y:S02]  /*11b10*/  UIADD3.X UR5, URZ, UR5, URZ, UP0, !UPT ;  /* 0x000000053f057290 */ /* 0x000fe400087fe43f */
[----:B------:R-:W-:-:S02]  /*11b20*/  UIADD3 UR24, UR38, 0x24c00, URZ ;  /* 0x00024c0026187890 */ /* 0x000fc4000fffe03f */
[----:B------:R-:W-:Y:S01]  /*11b30*/  UIMAD UR11, UR11, 0x70, URZ ;  /* 0x000000700b0b78a4 */ /* 0x000fe2000f8e023f */
[----:B------:R1:W-:Y:S01]  /*11b40*/  STL [R1], R0 ;  /* 0x0000000001007387 */ /* 0x0003e20000100800 */
        /* <DEDUP_REMOVED lines=16> */
[----:B------:R1:W-:Y:S01]  /*11c50*/  UTMALDG.4D [UR24], [UR4], desc[UR6] ;  /* 0x00000618040075b4 */ /* 0x0003e20008019000 */
[----:B------:R1:W-:Y:S02]  /*11c60*/  UTMALDG.4D [UR16], [UR4], desc[UR6] ;  /* 0x00000610040075b4 */ /* 0x0003e40008019000 */
[----:B-1----:R-:W-:Y:S01]  /*11c70*/  NOP ;  /* 0x0000000000007918 */ /* 0x002fe20000000000 */
.L_x_2110:
        /* <DEDUP_REMOVED lines=21> */
[----:B01----:R-:W-:Y:S05]  /*11dd0*/  CALL.ABS.NOINC R2 ;  /* 0x0000000002007343 */ /* 0x003fea0003c00000 */
.L_x_2115:
[----:B------:R-:W1:Y:S01]  /*11de0*/  LDC R6, c[0x0][0x448] ;  /* 0x00011200ff067b82 */ /* 0x000e620000000800 */
[----:B------:R-:W2:Y:S01]  /*11df0*/  S2R R14, SR_TID.X ;  /* 0x00000000000e7919 */ /* 0x000ea20000002100 */
[----:B------:R-:W-:Y:S01]  /*11e00*/  USHF.R.S32.HI UR6, URZ, 0x1f, UR36 ;  /* 0x0000001f3f067899 */ /* 0x000fe20008011424 */
[----:B------:R-:W-:Y:S01]  /*11e10*/  ULDC.64 UR8, c[0x0][0x2d8] ;  /* 0x0000b60000087ab9 */ /* 0x000fe20000000a00 */
[----:B------:R-:W3:Y:S02]  /*11e20*/  S2R R15, SR_CTAID.Z ;  /* 0x00000000000f7919 */ /* 0x000ee40000002700 */
[----:B------:R-:W-:Y:S02]  /*11e30*/  UIMAD UR6, UR6, UR8, URZ ;  /* 0x00000008060672a4 */ /* 0x000fe4000f8e023f */
[----:B------:R-:W4:Y:S01]  /*11e40*/  LDC.64 R2, c[0x0][0x2e0] ;  /* 0x0000b800ff027b82 */ /* 0x000f220000000a00 */
[----:B------:R-:W5:Y:S01]  /*11e50*/  S2R R11, SR_CTAID.X ;  /* 0x00000000000b7919 */ /* 0x000f620000002500 */
[----:B------:R-:W-:-:S02]  /*11e60*/  UIMAD.WIDE.U32 UR4, UR36, UR8, URZ ;  /* 0x00000008240472a5 */ /* 0x000fc4000f8e003f */
[----:B------:R-:W-:-:S04]  /*11e70*/  UIMAD UR6, UR36, UR9, UR6 ;  /* 0x00000009240672a4 */ /* 0x000fc8000f8e0206 */
[----:B------:R-:W-:Y:S01]  /*11e80*/  UIADD3 UR5, UR5, UR6, URZ ;  /* 0x0000000605057290 */ /* 0x000fe2000fffe03f */
[----:B-1----:R-:W-:Y:S02]  /*11e90*/  ISETP.NE.AND P0, PT, R6, 0x1, PT ;  /* 0x000000010600780c */ /* 0x002fe40003f05270 */
[C---:B--2---:R-:W-:Y:S01]  /*11ea0*/  LOP3.LUT R12, R14.reuse, 0x7f, RZ, 0xc0, !PT ;  /* 0x0000007f0e0c7812 */ /* 0x044fe200078ec0ff */
[----:B------:R-:W-:-:S10]  /*11eb0*/  IMAD.SHL.U32 R13, R14, 0x10, RZ ;  /* 0x000000100e0d7824 */ /* 0x000fd400078e00ff */
[----:B------:R-:W1:Y:S01]  /*11ec0*/  @P0 LDC R9, c[0x0][0x44c] ;  /* 0x00011300ff090b82 */ /* 0x000e620000000800 */
[----:B------:R-:W-:Y:S02]  /*11ed0*/  SHF.R.U32.HI R8, RZ, 0x3, R12 ;  /* 0x00000003ff087819 */ /* 0x000fe4000001160c */
[----:B---3--:R-:W-:Y:S02]  /*11ee0*/  SHF.R.S32.HI R5, RZ, 0x1f, R15 ;  /* 0x0000001fff057819 */ /* 0x008fe4000001140f */
[----:B0-----:R-:W-:-:S03]  /*11ef0*/  LOP3.LUT R0, R8, 0x70, R13, 0xf8, !PT ;  /* 0x0000007008007812 */ /* 0x001fc600078ef80d */
[----:B------:R-:W0:Y:S01]  /*11f00*/  @P0 LDC R7, c[0x0][0x450] ;  /* 0x00011400ff070b82 */ /* 0x000e220000000800 */
[-C--:B----4-:R-:W-:Y:S02]  /*11f10*/  IMAD R4, R5, R2.reuse, RZ ;  /* 0x0000000205047224 */ /* 0x090fe400078e02ff */
[----:B-----5:R-:W-:Y:S02]  /*11f20*/  IMAD R0, R11, 0x80, R0 ;  /* 0x000000800b007824 */ /* 0x020fe400078e0200 */
[C---:B------:R-:W-:Y:S02]  /*11f30*/  IMAD R5, R15.reuse, R3, R4 ;  /* 0x000000030f057224 */ /* 0x040fe400078e0204 */
[----:B------:R-:W-:Y:S02]  /*11f40*/  IMAD.MOV.U32 R4, RZ, RZ, R0 ;  /* 0x000000ffff047224 */ /* 0x000fe400078e0000 */
[----:B------:R-:W-:Y:S01]  /*11f50*/  IMAD.WIDE.U32 R2, R15, R2, UR4 ;  /* 0x000000040f027e25 */ /* 0x000fe2000f8e0002 */
[----:B------:R-:W-:-:S03]  /*11f60*/  ULDC.64 UR4, c[0x0][0x2d0] ;  /* 0x0000b40000047ab9 */ /* 0x000fc60000000a00 */
[----:B------:R-:W-:Y:S02]  /*11f70*/  IMAD.IADD R3, R3, 0x1, R5 ;  /* 0x0000000103037824 */ /* 0x000fe400078e0205 */
[----:B-1----:R-:W-:-:S04]  /*11f80*/  @P0 IMAD.HI.U32 R10, R0, R9, RZ ;  /* 0x00000009000a0227 */ /* 0x002fc800078e00ff */
[----:B------:R-:W-:Y:S01]  /*11f90*/  IMAD.SHL.U32 R9, R12, 0x8, RZ ;  /* 0x000000080c097824 */ /* 0x000fe200078e00ff */
        /* <DEDUP_REMOVED lines=33> */
[----:B------:R-:W-:Y:S01]  /*121b0*/  IMAD R8, R11, 0x80, R8 ;  /* 0x000000800b087824 */ /* 0x000fe200078e0208 */
        /* <DEDUP_REMOVED lines=10> */
[----:B------:R-:W-:-:S05]  /*12260*/  @!P3 IMAD.WIDE.U32 R2, R10, 0x2, R2 ;  /* 0x000000020a02b825 */ /* 0x000fca00078e0002 */
[----:B------:R-:W-:Y:S04]  /*12270*/  @!P3 LDGSTS.E.BYPASS.LTC128B.128 [R21+0x15400], desc[UR6][R2.64], !P2 ;  /* 0x154000000215bfae */ /* 0x000fe8000d101d46 */
[----:B------:R-:W-:Y:S04]  /*12280*/  @!P3 LDGSTS.E.BYPASS.LTC128B.128 [R21+0x19400], desc[UR6][R2.64+0x80], !P0 ;  /* 0x194000800215bfae */ /* 0x000fe8000c101d46 */
[----:B------:R1:W-:Y:S01]  /*12290*/  @!P3 LDGSTS.E.BYPASS.LTC128B.128 [R21+0x1d400], desc[UR6][R2.64+0x100], !P1 ;  /* 0x1d4001000215bfae */ /* 0x0003e2000c901d46 */
[----:B------:R-:W-:Y:S01]  /*122a0*/  ISETP.GE.AND P3, PT, R5, R6, PT ;  /* 0x000000060500720c */ /* 0x000fe20003f66270 */
[----:B--2---:R-:W-:-:S02]  /*122b0*/  IMAD.MOV.U32 R5, RZ, RZ, R4 ;  /* 0x000000ffff057224 */ /* 0x004fc400078e0004 */
[----:B0-----:R-:W-:Y:S02]  /*122c0*/  IMAD.MOV.U32 R4, RZ, RZ, R14 ;  /* 0x000000ffff047224 */ /* 0x001fe400078e000e */
[----:B------:R-:W-:Y:S01]  /*122d0*/  SHFL.IDX PT, R14, R0, 0x2, 0x181f ;  /* 0x00581f00000e7f89 */ /* 0x000fe200000e0000 */
[----:B-1----:R-:W-:-:S07]  /*122e0*/  VIADD R3, R8, 0x20 ;  /* 0x0000002008037836 */ /* 0x002fce0000000000 */
        /* <DEDUP_REMOVED lines=60> */
.L_x_2214:
        /* <DEDUP_REMOVED lines=15> */
.L_x_2118:
[----:B------:R-:W-:Y:S05]  /*127a0*/  BSYNC B0 ;  /* 0x0000000000007941 */ /* 0x000fea0003800000 */
.L_x_2117:
        /* <DEDUP_REMOVED lines=12> */
.L_x_2215:
[----:B0-----:R-:W-:Y:S02]  /*12870*/  IMAD.MOV.U32 R9, RZ, RZ, 0x1 ;  /* 0x00000001ff097424 */ /* 0x001fe400078e00ff */
[----:B------:R-:W-:Y:S01]  /*12880*/  IMAD.MOV.U32 R8, RZ, RZ, RZ ;  /* 0x000000ffff087224 */ /* 0x000fe200078e00ff */
[----:B------:R-:W-:Y:S06]  /*12890*/  @!P1 BRA `(.L_x_2120) ;  /* 0x0000001c00a89947 */ /* 0x000fec0003800000 */
[----:B------:R-:W-:Y:S01]  /*128a0*/  UIADD3 UR4, UR42, 0x1, URZ ;  /* 0x000000012a047890 */ /* 0x000fe2000fffe03f */
[----:B-1----:R-:W-:Y:S01]  /*128b0*/  LOP3.LUT R2, RZ, UR40, RZ, 0x33, !PT ;  /* 0x00000028ff027c12 */ /* 0x002fe2000f8e33ff */
        /* <DEDUP_REMOVED lines=22> */
[----:B------:R-:W-:-:S07]  /*12a20*/  IMAD.U32 R7, RZ, RZ, UR4 ;  /* 0x00000004ff077e24 */ /* 0x000fce000f8e00ff */
.L_x_2156:
[----:B------:R-:W2:Y:S01]  /*12a30*/  LDL R2, [R1] ;  /* 0x0000000001027983 */ /* 0x000ea20000100800 */
[----:B------:R-:W-:Y:S01]  /*12a40*/  VIADD R7, R7, 0xfffffffe ;  /* 0xfffffffe07077836 */ /* 0x000fe20000000000 */
[----:B------:R-:W-:Y:S04]  /*12a50*/  BSSY B1, `(.L_x_2122) ;  /* 0x0000097000017945 */ /* 0x000fe80003800000 */
[----:B------:R-:W-:Y:S02]  /*12a60*/  ISETP.NE.AND P1, PT, R7, RZ, PT ;  /* 0x000000ff0700720c */ /* 0x000fe40003f25270 */
[----:B--2---:R-:W-:-:S13]  /*12a70*/  ISETP.NE.AND P0, PT, R2, RZ, PT ;  /* 0x000000ff0200720c */ /* 0x004fda0003f05270 */
[----:B------:R-:W-:Y:S05]  /*12a80*/  @!P0 BRA `(.L_x_2123) ;  /* 0x00000008004c8947 */ /* 0x000fea0003800000 */
[----:B------:R-:W2:Y:S01]  /*12a90*/  LDL R2, [R1+0x4] ;  /* 0x0000040001027983 */ /* 0x000ea20000100800 */
[----:B------:R-:W-:Y:S01]  /*12aa0*/  IMAD.MOV.U32 R9, RZ, RZ, R0 ;  /* 0x000000ffff097224 */ /* 0x000fe200078e0000 */
[----:B--2---:R-:W-:-:S13]  /*12ab0*/  ISETP.NE.AND P0, PT, R2, RZ, PT ;  /* 0x000000ff0200720c */ /* 0x004fda0003f05270 */
[----:B------:R-:W-:Y:S05]  /*12ac0*/  @!P0 BRA `(.L_x_2124) ;  /* 0x00000000004c8947 */ /* 0x000fea0003800000 */
[----:B------:R-:W0:Y:S01]  /*12ad0*/  LDC R9, c[0x0][0x43c] ;  /* 0x00010f00ff097b82 */ /* 0x000e220000000800 */
[----:B------:R-:W-:Y:S01]  /*12ae0*/  ULDC.64 UR4, c[0x0][0x428] ;  /* 0x00010a0000047ab9 */ /* 0x000fe20000000a00 */
[----:B------:R-:W-:Y:S01]  /*12af0*/  ULDC.64 UR6, c[0x0][0x208] ;  /* 0x0000820000067ab9 */ /* 0x000fe20000000a00 */
[----:B------:R-:W-:Y:S01]  /*12b00*/  IMAD R5, R19, UR4, RZ ;  /* 0x0000000413057c24 */ /* 0x000fe2000f8e02ff */
[----:B0-----:R-:W-:-:S13]  /*12b10*/  ISETP.NE.AND P0, PT, R9, 0x1, PT ;  /* 0x000000010900780c */ /* 0x001fda0003f05270 */
[----:B------:R-:W0:Y:S02]  /*12b20*/  @P0 LDC.64 R2, c[0x0][0x440] ;  /* 0x00011000ff020b82 */ /* 0x000e240000000a00 */
[----:B0-----:R-:W-:-:S04]  /*12b30*/  @P0 IMAD.HI.U32 R4, R0, R2, RZ ;  /* 0x0000000200040227 */ /* 0x001fc800078e00ff */
[----:B------:R-:W-:Y:S01]  /*12b40*/  IMAD.MOV.U32 R2, RZ, RZ, R0 ;  /* 0x000000ffff027224 */ /* 0x000fe200078e0000 */
[----:B------:R-:W-:Y:S01]  /*12b50*/  @P0 SHF.R.U32.HI R2, RZ, R3, R4 ;  /* 0x00000003ff020219 */ /* 0x000fe20000011604 */
[----:B------:R-:W-:-:S03]  /*12b60*/  IMAD R4, R18, UR5, R5 ;  /* 0x0000000512047c24 */ /* 0x000fc6000f8e0205 */
[--C-:B------:R-:W-:Y:S01]  /*12b70*/  SHF.R.S32.HI R3, RZ, 0x1f, R2.reuse ;  /* 0x0000001fff037819 */ /* 0x100fe20000011402 */
[--C-:B------:R-:W-:Y:S02]  /*12b80*/  IMAD.MOV R5, RZ, RZ, -R2.reuse ;  /* 0x000000ffff057224 */ /* 0x100fe400078e0a02 */
[----:B------:R-:W-:Y:S01]  /*12b90*/  IMAD.WIDE.U32 R2, R18, UR4, R2 ;  /* 0x0000000412027c25 */ /* 0x000fe2000f8e0002 */
[----:B------:R-:W-:-:S03]  /*12ba0*/  ULDC.64 UR4, c[0x0][0x418] ;  /* 0x0001060000047ab9 */ /* 0x000fc60000000a00 */
[----:B------:R-:W-:Y:S01]  /*12bb0*/  IMAD.IADD R3, R4, 0x1, R3 ;  /* 0x0000000104037824 */ /* 0x000fe200078e0203 */
[----:B------:R-:W-:Y:S01]  /*12bc0*/  LEA R4, P0, R2, UR4, 0x2 ;  /* 0x0000000402047c11 */ /* 0x000fe2000f8010ff */
[----:B------:R-:W-:-:S03]  /*12bd0*/  IMAD R9, R9, R5, R0 ;  /* 0x0000000509097224 */ /* 0x000fc600078e0200 */
[----:B------:R-:W-:-:S05]  /*12be0*/  LEA.HI.X R5, R2, UR5, R3, 0x2, P0 ;  /* 0x0000000502057c11 */ /* 0x000fca00080f1403 */
[----:B------:R0:W5:Y:S04]  /*12bf0*/  LDG.E R4, desc[UR6][R4.64] ;  /* 0x0000000604047981 */ /* 0x000168000c1e1900 */
.L_x_2124:
[----:B------:R-:W1:Y:S01]  /*12c00*/  S2R R2, SR_TID.X ;  /* 0x0000000000027919 */ /* 0x000e620000002100 */
[----:B------:R-:W-:Y:S01]  /*12c10*/  BSSY B2, `(.L_x_2125) ;  /* 0x0000006000027945 */ /* 0x000fe20003800000 */
[----:B-1----:R-:W-:Y:S02]  /*12c20*/  LOP3.LUT R3, R2, 0x7f, RZ, 0xc0, !PT ;  /* 0x0000007f02037812 */ /* 0x002fe400078ec0ff */
[----:B------:R-:W-:Y:S02]  /*12c30*/  SHF.L.U32 R2, R6, 0x1f, RZ ;  /* 0x0000001f06027819 */ /* 0x000fe400000006ff */
[----:B------:R-:W-:Y:S02]  /*12c40*/  ISETP.NE.AND P2, PT, R3, RZ, PT ;  /* 0x000000ff0300720c */ /* 0x000fe40003f45270 */
[----:B------:R-:W1:Y:S02]  /*12c50*/  SYNCS.PHASECHK.TRANS64.TRYWAIT P0, [UR38+0x36848], R2 ;  /* 0x03684802ff0075a7 */ /* 0x000e640008000166 */
[----:B-1----:R-:W-:Y:S09]  /*12c60*/  @!P0 BRA `(.L_x_2126) ;  /* 0x0000003000948947 */ /* 0x002ff20003800000 */
.L_x_2216:
[----:B------:R-:W-:Y:S05]  /*12c70*/  BSYNC B2 ;  /* 0x0000000000027941 */ /* 0x000fea0003800000 */
.L_x_2125:
[----:B------:R-:W-:Y:S04]  /*12c80*/  BSSY B2, `(.L_x_2127) ;  /* 0x0000007000027945 */ /* 0x000fe80003800000 */
[----:B------:R-:W-:Y:S05]  /*12c90*/  @P2 BRA `(.L_x_2128) ;  /* 0x0000000000142947 */ /* 0x000fea0003800000 */
[----:B------:R-:W-:Y:S01]  /*12ca0*/  ISETP.NE.AND P0, PT, R10, RZ, PT ;  /* 0x000000ff0a00720c */ /* 0x000fe20003f05270 */
[----:B-1----:R-:W-:-:S04]  /*12cb0*/  IMAD.MOV.U32 R3, RZ, RZ, 0xa800 ;  /* 0x0000a800ff037424 */ /* 0x002fc800078e00ff */
[----:B------:R2:W-:Y:S08]  /*12cc0*/  SYNCS.ARRIVE.TRANS64 RZ, [UR38+0x36838], R3 ;  /* 0x03683803ffff79a7 */ /* 0x0005f00008000026 */
[----:B--2---:R-:W-:Y:S05]  /*12cd0*/  @!P0 BRA `(.L_x_2128) ;  /* 0x0000000000048947 */ /* 0x004fea0003800000 */
[----:B------:R-:W-:Y:S01]  /*12ce0*/  BPT.TRAP 0x1 ;  /* 0x000000040000795c */ /* 0x000fe20000300000 */
.L_x_2128:
[----:B------:R-:W-:Y:S05]  /*12cf0*/  BSYNC B2 ;  /* 0x0000000000027941 */ /* 0x000fea0003800000 */
.L_x_2127:
        /* <DEDUP_REMOVED lines=11> */
.L_x_2129:
        /* <DEDUP_REMOVED lines=13> */
.L_x_2130:
        /* <DEDUP_REMOVED lines=15> */
.L_x_2131:
        /* <DEDUP_REMOVED lines=12> */
.L_x_2217:
[----:B------:R-:W-:Y:S05]  /*13030*/  BSYNC B2 ;  /* 0x0000000000027941 */ /* 0x000fea0003800000 */
.L_x_2132:
        /* <DEDUP_REMOVED lines=9> */
.L_x_2135:
[----:B------:R-:W-:Y:S05]  /*130d0*/  BSYNC B2 ;  /* 0x0000000000027941 */ /* 0x000fea0003800000 */
.L_x_2134:
        /* <DEDUP_REMOVED lines=10> */
.L_x_2136:
        /* <DEDUP_REMOVED lines=13> */
.L_x_2137:
        /* <DEDUP_REMOVED lines=13> */
.L_x_2138:
        /* <DEDUP_REMOVED lines=10> */
.L_x_2123:
[----:B------:R-:W-:Y:S05]  /*133c0*/  BSYNC B1 ;  /* 0x0000000000017941 */ /* 0x000fea0003800000 */
.L_x_2122:
[----:B------:R-:W2:Y:S01]  /*133d0*/  LDL R2, [R1] ;  /* 0x0000000001027983 */ /* 0x000ea20000100800 */
[----:B------:R-:W-:Y:S01]  /*133e0*/  BSSY B1, `(.L_x_2139) ;  /* 0x0000097000017945 */ /* 0x000fe20003800000 */
[----:B------:R-:W-:Y:S02]  /*133f0*/  LOP3.LUT R9, R6, 0x1, RZ, 0x3c, !PT ;  /* 0x0000000106097812 */ /* 0x000fe400078e3cff */
[----:B--2---:R-:W-:-:S13]  /*13400*/  ISETP.NE.AND P0, PT, R2, RZ, PT ;  /* 0x000000ff0200720c */ /* 0x004fda0003f05270 */
[----:B------:R-:W-:Y:S05]  /*13410*/  @!P0 BRA `(.L_x_2140) ;  /* 0x00000008004c8947 */ /* 0x000fea0003800000 */
[----:B------:R-:W2:Y:S01]  /*13420*/  LDL R2, [R1+0x4] ;  /* 0x0000040001027983 */ /* 0x000ea20000100800 */
[----:B------:R-:W-:Y:S01]  /*13430*/  VIADD R11, R0, 0xffffffff ;  /* 0xffffffff000b7836 */ /* 0x000fe20000000000 */
[----:B--2---:R-:W-:-:S13]  /*13440*/  ISETP.NE.AND P0, PT, R2, RZ, PT ;  /* 0x000000ff0200720c */ /* 0x004fda0003f05270 */
[----:B------:R-:W-:Y:S05]  /*13450*/  @!P0 BRA `(.L_x_2141) ;  /* 0x00000000004c8947 */ /* 0x000fea0003800000 */
        /* <DEDUP_REMOVED lines=11> */
[----:B------:R-:W-:-:S04]  /*13510*/  IMAD R4, R19, UR4, RZ ;  /* 0x0000000413047c24 */ /* 0x000fc8000f8e02ff */
[C---:B------:R-:W-:Y:S02]  /*13520*/  IMAD R4, R18.reuse, UR5, R4 ;  /* 0x0000000512047c24 */ /* 0x040fe4000f8e0204 */
[----:B------:R-:W-:Y:S01]  /*13530*/  IMAD.WIDE.U32 R2, R18, UR4, R2 ;  /* 0x0000000412027c25 */ /* 0x000fe2000f8e0002 */
[----:B------:R-:W-:-:S03]  /*13540*/  ULDC.64 UR4, c[0x0][0x418] ;  /* 0x0001060000047ab9 */ /* 0x000fc60000000a00 */
[----:B------:R-:W-:Y:S01]  /*13550*/  IMAD.IADD R3, R4, 0x1, R3 ;  /* 0x0000000104037824 */ /* 0x000fe200078e0203 */
[----:B------:R-:W-:-:S04]  /*13560*/  LEA R4, P0, R2, UR4, 0x2 ;  /* 0x0000000402047c11 */ /* 0x000fc8000f8010ff */
[----:B------:R-:W-:-:S05]  /*13570*/  LEA.HI.X R5, R2, UR5, R3, 0x2, P0 ;  /* 0x0000000502057c11 */ /* 0x000fca00080f1403 */
[----:B------:R0:W5:Y:S04]  /*13580*/  LDG.E R4, desc[UR6][R4.64] ;  /* 0x0000000604047981 */ /* 0x000168000c1e1900 */
.L_x_2141:
[----:B------:R-:W1:Y:S01]  /*13590*/  S2R R2, SR_TID.X ;  /* 0x0000000000027919 */ /* 0x000e620000002100 */
[----:B------:R-:W-:Y:S01]  /*135a0*/  BSSY B2, `(.L_x_2142) ;  /* 0x0000006000027945 */ /* 0x000fe20003800000 */
[----:B-1----:R-:W-:Y:S02]  /*135b0*/  LOP3.LUT R3, R2, 0x7f, RZ, 0xc0, !PT ;  /* 0x0000007f02037812 */ /* 0x002fe400078ec0ff */
[----:B------:R-:W-:Y:S02]  /*135c0*/  SHF.L.U32 R2, R9, 0x1f, RZ ;  /* 0x0000001f09027819 */ /* 0x000fe400000006ff */
[----:B------:R-:W-:Y:S02]  /*135d0*/  ISETP.NE.AND P2, PT, R3, RZ, PT ;  /* 0x000000ff0300720c */ /* 0x000fe40003f45270 */
[----:B------:R-:W1:Y:S02]  /*135e0*/  SYNCS.PHASECHK.TRANS64.TRYWAIT P0, [UR38+0x36840], R2 ;  /* 0x03684002ff0075a7 */ /* 0x000e640008000166 */
[----:B-1----:R-:W-:Y:S09]  /*135f0*/  @!P0 BRA `(.L_x_2143) ;  /* 0x0000002800608947 */ /* 0x002ff20003800000 */
.L_x_2218:
[----:B------:R-:W-:Y:S05]  /*13600*/  BSYNC B2 ;  /* 0x0000000000027941 */ /* 0x000fea0003800000 */
.L_x_2142:
[----:B------:R-:W-:Y:S04]  /*13610*/  BSSY B2, `(.L_x_2144) ;  /* 0x0000007000027945 */ /* 0x000fe80003800000 */
[----:B------:R-:W-:Y:S05]  /*13620*/  @P2 BRA `(.L_x_2145) ;  /* 0x0000000000142947 */ /* 0x000fea0003800000 */
[----:B------:R-:W-:Y:S01]  /*13630*/  ISETP.NE.AND P0, PT, R10, RZ, PT ;  /* 0x000000ff0a00720c */ /* 0x000fe20003f05270 */
[----:B-1----:R-:W-:-:S04]  /*13640*/  IMAD.MOV.U32 R2, RZ, RZ, 0xa800 ;  /* 0x0000a800ff027424 */ /* 0x002fc800078e00ff */
[----:B------:R2:W-:Y:S08]  /*13650*/  SYNCS.ARRIVE.TRANS64 RZ, [UR38+0x36830], R2 ;  /* 0x03683002ffff79a7 */ /* 0x0005f00008000026 */
[----:B--2---:R-:W-:Y:S05]  /*13660*/  @!P0 BRA `(.L_x_2145) ;  /* 0x0000000000048947 */ /* 0x004fea0003800000 */
[----:B------:R-:W-:Y:S01]  /*13670*/  BPT.TRAP 0x1 ;  /* 0x000000040000795c */ /* 0x000fe20000300000 */
.L_x_2145:
[----:B------:R-:W-:Y:S05]  /*13680*/  BSYNC B2 ;  /* 0x0000000000027941 */ /* 0x000fea0003800000 */
.L_x_2144:
        /* <DEDUP_REMOVED lines=11> */
.L_x_2146:
        /* <DEDUP_REMOVED lines=14> */
.L_x_2147:
        /* <DEDUP_REMOVED lines=14> */
.L_x_2148:
        /* <DEDUP_REMOVED lines=12> */
.L_x_2219:
[----:B------:R-:W-:Y:S05]  /*139c0*/  BSYNC B2 ;  /* 0x0000000000027941 */ /* 0x000fea0003800000 */
.L_x_2149:
        /* <DEDUP_REMOVED lines=9> */
.L_x_2152:
[----:B------:R-:W-:Y:S05]  /*13a60*/  BSYNC B2 ;  /* 0x0000000000027941 */ /* 0x000fea0003800000 */
.L_x_2151:
        /* <DEDUP_REMOVED lines=10> */
.L_x_2153:
        /* <DEDUP_REMOVED lines=13> */
.L_x_2154:
        /* <DEDUP_REMOVED lines=13> */
.L_x_2155:
        /* <DEDUP_REMOVED lines=10> */
.L_x_2140:
[----:B------:R-:W-:Y:S05]  /*13d50*/  BSYNC B1 ;  /* 0x0000000000017941 */ /* 0x000fea0003800000 */
.L_x_2139:
[----:B------:R-:W-:Y:S02]  /*13d60*/  VIADD R0, R0, 0xfffffffe ;  /* 0xfffffffe00007836 */ /* 0x000fe40000000000 */
[----:B------:R-:W-:Y:S01]  /*13d70*/  IMAD.MOV.U32 R6, RZ, RZ, R9 ;  /* 0x000000ffff067224 */ /* 0x000fe200078e0009 */
[----:B------:R-:W-:Y:S06]  /*13d80*/  @P1 BRA `(.L_x_2156) ;  /* 0xffffffec00281947 */ /* 0x000fec000383ffff */
[----:B------:R-:W-:Y:S05]  /*13d90*/  BSYNC B0 ;  /* 0x0000000000007941 */ /* 0x000fea0003800000 */
.L_x_2121:
[----:B------:R-:W-:Y:S01]  /*13da0*/  ISETP.NE.AND P0, PT, R12, RZ, PT ;  /* 0x000000ff0c00720c */ /* 0x000fe20003f05270 */
[----:B------:R-:W-:-:S12]  /*13db0*/  BSSY B0, `(.L_x_2120) ;  /* 0x0000098000007945 */ /* 0x000fd80003800000 */
[----:B------:R-:W-:Y:S05]  /*13dc0*/  @!P0 BRA `(.L_x_2157) ;  /* 0x0000000800588947 */ /* 0x000fea0003800000 */
[----:B------:R-:W2:Y:S01]  /*13dd0*/  LDL R2, [R1] ;  /* 0x0000000001027983 */ /* 0x000ea20000100800 */
[----:B------:R-:W-:Y:S01]  /*13de0*/  IMAD.MOV.U32 R8, RZ, RZ, 0x1 ;  /* 0x00000001ff087424 */ /* 0x000fe200078e00ff */
[----:B--2---:R-:W-:-:S13]  /*13df0*/  ISETP.NE.AND P1, PT, R2, RZ, PT ;  /* 0x000000ff0200720c */ /* 0x004fda0003f25270 */
[----:B------:R-:W-:Y:S05]  /*13e00*/  @!P1 BRA `(.L_x_2157) ;  /* 0x0000000800489947 */ /* 0x000fea0003800000 */
[----:B------:R-:W2:Y:S02]  /*13e10*/  LDL.LU R2, [R1+0x4] ;  /* 0x0000040001027983 */ /* 0x000ea40000300800 */
[----:B--2---:R-:W-:-:S13]  /*13e20*/  ISETP.NE.AND P1, PT, R2, RZ, PT ;  /* 0x000000ff0200720c */ /* 0x004fda0003f25270 */
[----:B------:R-:W-:Y:S05]  /*13e30*/  @!P1 BRA `(.L_x_2158) ;  /* 0x0000000000509947 */ /* 0x000fea0003800000 */
[----:B------:R-:W0:Y:S01]  /*13e40*/  LDC R7, c[0x0][0x43c] ;  /* 0x00010f00ff077b82 */ /* 0x000e220000000800 */
[----:B------:R-:W-:Y:S01]  /*13e50*/  IMAD.MOV.U32 R6, RZ, RZ, R0 ;  /* 0x000000ffff067224 */ /* 0x000fe200078e0000 */
[----:B------:R-:W-:Y:S01]  /*13e60*/  ULDC.64 UR4, c[0x0][0x428] ;  /* 0x00010a0000047ab9 */ /* 0x000fe20000000a00 */
[----:B------:R-:W-:Y:S01]  /*13e70*/  ULDC.64 UR6, c[0x0][0x208] ;  /* 0x0000820000067ab9 */ /* 0x000fe20000000a00 */
[----:B------:R-:W-:-:S04]  /*13e80*/  IMAD R19, R19, UR4, RZ ;  /* 0x0000000413137c24 */ /* 0x000fc8000f8e02ff */
[----:B------:R-:W-:Y:S01]  /*13e90*/  IMAD R19, R18, UR5, R19 ;  /* 0x0000000512137c24 */ /* 0x000fe2000f8e0213 */
[----:B0-----:R-:W-:-:S13]  /*13ea0*/  ISETP.NE.AND P0, PT, R7, 0x1, PT ;  /* 0x000000010700780c */ /* 0x001fda0003f05270 */
[----:B------:R-:W0:Y:S02]  /*13eb0*/  @P0 LDC.64 R2, c[0x0][0x440] ;  /* 0x00011000ff020b82 */ /* 0x000e240000000a00 */
[----:B0-----:R-:W-:-:S05]  /*13ec0*/  @P0 IMAD.HI.U32 R2, R0, R2, RZ ;  /* 0x0000000200020227 */ /* 0x001fca00078e00ff */
[----:B------:R-:W-:-:S04]  /*13ed0*/  @P0 SHF.R.U32.HI R6, RZ, R3, R2 ;  /* 0x00000003ff060219 */ /* 0x000fc80000011602 */
[--C-:B------:R-:W-:Y:S01]  /*13ee0*/  SHF.R.S32.HI R3, RZ, 0x1f, R6.reuse ;  /* 0x0000001fff037819 */ /* 0x100fe20000011406 */
        /* <DEDUP_REMOVED lines=9> */
.L_x_2158:
[----:B------:R-:W1:Y:S01]  /*13f80*/  S2R R2, SR_TID.X ;  /* 0x0000000000027919 */ /* 0x000e620000002100 */
[----:B------:R-:W-:Y:S01]  /*13f90*/  BSSY B1, `(.L_x_2159) ;  /* 0x0000006000017945 */ /* 0x000fe20003800000 */
[----:B-1----:R-:W-:Y:S02]  /*13fa0*/  LOP3.LUT R3, R2, 0x7f, RZ, 0xc0, !PT ;  /* 0x0000007f02037812 */ /* 0x002fe400078ec0ff */
[----:B------:R-:W-:Y:S02]  /*13fb0*/  SHF.L.U32 R2, R9, 0x1f, RZ ;  /* 0x0000001f09027819 */ /* 0x000fe400000006ff */
[----:B------:R-:W-:Y:S02]  /*13fc0*/  ISETP.NE.AND P1, PT, R3, RZ, PT ;  /* 0x000000ff0300720c */ /* 0x000fe40003f25270 */
[----:B------:R-:W1:Y:S02]  /*13fd0*/  SYNCS.PHASECHK.TRANS64.TRYWAIT P0, [UR38+0x36848], R2 ;  /* 0x03684802ff0075a7 */ /* 0x000e640008000166 */
[----:B-1----:R-:W-:Y:S09]  /*13fe0*/  @!P0 BRA `(.L_x_2160) ;  /* 0x0000002000148947 */ /* 0x002ff20003800000 */
.L_x_2220:
[----:B------:R-:W-:Y:S05]  /*13ff0*/  BSYNC B1 ;  /* 0x0000000000017941 */ /* 0x000fea0003800000 */
.L_x_2159:
[----:B------:R-:W-:Y:S04]  /*14000*/  BSSY B1, `(.L_x_2161) ;  /* 0x0000007000017945 */ /* 0x000fe80003800000 */
[----:B------:R-:W-:Y:S05]  /*14010*/  @P1 BRA `(.L_x_2162) ;  /* 0x0000000000141947 */ /* 0x000fea0003800000 */
[----:B------:R-:W-:Y:S01]  /*14020*/  ISETP.NE.AND P0, PT, R10, RZ, PT ;  /* 0x000000ff0a00720c */ /* 0x000fe20003f05270 */
[----:B-1----:R-:W-:-:S04]  /*14030*/  IMAD.MOV.U32 R3, RZ, RZ, 0xa800 ;  /* 0x0000a800ff037424 */ /* 0x002fc800078e00ff */
[----:B------:R2:W-:Y:S08]  /*14040*/  SYNCS.ARRIVE.TRANS64 RZ, [UR38+0x36838], R3 ;  /* 0x03683803ffff79a7 */ /* 0x0005f00008000026 */
[----:B--2---:R-:W-:Y:S05]  /*14050*/  @!P0 BRA `(.L_x_2162) ;  /* 0x0000000000048947 */ /* 0x004fea0003800000 */
[----:B------:R-:W-:Y:S01]  /*14060*/  BPT.TRAP 0x1 ;  /* 0x000000040000795c */ /* 0x000fe20000300000 */
.L_x_2162:
[----:B------:R-:W-:Y:S05]  /*14070*/  BSYNC B1 ;  /* 0x0000000000017941 */ /* 0x000fea0003800000 */
.L_x_2161:
        /* <DEDUP_REMOVED lines=11> */
.L_x_2163:
        /* <DEDUP_REMOVED lines=14> */
.L_x_2164:
        /* <DEDUP_REMOVED lines=14> */
.L_x_2165:
        /* <DEDUP_REMOVED lines=11> */
.L_x_2221:
[----:B------:R-:W-:Y:S05]  /*143a0*/  BSYNC B1 ;  /* 0x0000000000017941 */ /* 0x000fea0003800000 */
.L_x_2166:
        /* <DEDUP_REMOVED lines=9> */
.L_x_2169:
[----:B------:R-:W-:Y:S05]  /*14440*/  BSYNC B1 ;  /* 0x0000000000017941 */ /* 0x000fea0003800000 */
.L_x_2168:
        /* <DEDUP_REMOVED lines=10> */
.L_x_2170:
        /* <DEDUP_REMOVED lines=13> */
.L_x_2171:
        /* <DEDUP_REMOVED lines=13> */
.L_x_2172:
        /* <DEDUP_REMOVED lines=10> */
.L_x_2157:
[----:B------:R-:W-:Y:S05]  /*14730*/  BSYNC B0 ;  /* 0x0000000000007941 */ /* 0x000fea0003800000 */
.L_x_2120:
[----:B------:R-:W2:Y:S01]  /*14740*/  LDL.LU R0, [R1] ;  /* 0x0000000001007983 */ /* 0x000ea20000300800 */
[----:B------:R-:W-:Y:S01]  /*14750*/  BSSY B0, `(.L_x_2173) ;  /* 0x0000044000007945 */ /* 0x000fe20003800000 */
[----:B--2---:R-:W-:-:S13]  /*14760*/  ISETP.NE.AND P0, PT, R0, RZ, PT ;  /* 0x000000ff0000720c */ /* 0x004fda0003f05270 */
[----:B------:R-:W-:Y:S05]  /*14770*/  @!P0 BRA `(.L_x_2174) ;  /* 0x0000000400048947 */ /* 0x000fea0003800000 */
[----:B------:R-:W0:Y:S01]  /*14780*/  S2R R0, SR_TID.X ;  /* 0x0000000000007919 */ /* 0x000e220000002100 */
[----:B-1----:R-:W-:Y:S01]  /*14790*/  LEA R3, R8, UR38, 0x3 ;  /* 0x0000002608037c11 */ /* 0x002fe2000f8e18ff */
[----:B------:R-:W-:Y:S01]  /*147a0*/  BSSY B1, `(.L_x_2175) ;  /* 0x0000006000017945 */ /* 0x000fe20003800000 */
[----:B0-----:R-:W-:Y:S02]  /*147b0*/  LOP3.LUT R2, R0, 0x7f, RZ, 0xc0, !PT ;  /* 0x0000007f00027812 */ /* 0x001fe400078ec0ff */
[----:B------:R-:W-:Y:S02]  /*147c0*/  SHF.L.U32 R0, R9, 0x1f, RZ ;  /* 0x0000001f09007819 */ /* 0x000fe400000006ff */
[----:B------:R-:W-:Y:S02]  /*147d0*/  ISETP.NE.AND P1, PT, R2, RZ, PT ;  /* 0x000000ff0200720c */ /* 0x000fe40003f25270 */
[----:B------:R-:W0:Y:S02]  /*147e0*/  SYNCS.PHASECHK.TRANS64.TRYWAIT P0, [R3+URZ+0x36860], R0 ;  /* 0x03686000030075a7 */ /* 0x000e24000800017f */
[----:B0-----:R-:W-:Y:S09]  /*147f0*/  @!P0 BRA `(.L_x_2176) ;  /* 0x0000001800408947 */ /* 0x001ff20003800000 */
.L_x_2222:
[----:B------:R-:W-:Y:S05]  /*14800*/  BSYNC B1 ;  /* 0x0000000000017941 */ /* 0x000fea0003800000 */
.L_x_2175:
        /* <DEDUP_REMOVED lines=8> */
.L_x_2178:
[----:B------:R-:W-:Y:S05]  /*14890*/  BSYNC B1 ;  /* 0x0000000000017941 */ /* 0x000fea0003800000 */
.L_x_2177:
        /* <DEDUP_REMOVED lines=13> */
.L_x_2179:
        /* <DEDUP_REMOVED lines=13> */
.L_x_2180:
        /* <DEDUP_REMOVED lines=13> */
.L_x_2181:
[----:B------:R-:W-:-:S13]  /*14b10*/  @P0 ELECT P1, URZ, PT ;  /* 0x00000000003f082f */ /* 0x000fda0003820000 */
[----:B------:R-:W-:Y:S01]  /*14b20*/  @P1 R2UR UR13, R16 ;  /* 0x00000000100d12ca */ /* 0x000fe200000e0000 */
[----:B------:R-:W-:Y:S01]  /*14b30*/  UMOV UR12, UR36 ;  /* 0x00000024000c7c82 */ /* 0x000fe20008000000 */
[----:B------:R-:W-:Y:S02]  /*14b40*/  @P1 R2UR UR11, R17 ;  /* 0x00000000110b12ca */ /* 0x000fe400000e0000 */
[----:B------:R-:W-:Y:S02]  /*14b50*/  @P1 PLOP3.LUT P0, PT, P1, PT, PT, 0x8, 0x0 ;  /* 0x000000000000181c */ /* 0x000fe40000f0e170 */
[----:B------:R-:W-:-:S09]  /*14b60*/  PLOP3.LUT P1, PT, PT, PT, PT, 0x8, 0x0 ;  /* 0x000000000000781c */ /* 0x000fd20003f2e170 */
[----:B------:R2:W-:Y:S02]  /*14b70*/  UTMALDG.4D [UR8], [UR6], desc[UR4] ;  /* 0x00000408060075b4 */ /* 0x0005e40008019000 */
[----:B--2---:R-:W-:Y:S05]  /*14b80*/  @P0 BRA.U.ANY `(.L_x_2181) ;  /* 0xfffffffd00e00947 */ /* 0x004fea000393ffff */
.L_x_2174:
[----:B------:R-:W-:Y:S05]  /*14b90*/  BSYNC B0 ;  /* 0x0000000000007941 */ /* 0x000fea0003800000 */
.L_x_2173:
[----:B0-----:R-:W-:Y:S02]  /*14ba0*/  VIADD R0, R8, 0x1 ;  /* 0x0000000108007836 */ /* 0x001fe40000000000 */
[----:B-1----:R-:W-:-:S03]  /*14bb0*/  IMAD.MOV.U32 R3, RZ, RZ, RZ ;  /* 0x000000ffff037224 */ /* 0x002fc600078e00ff */
[----:B------:R-:W-:-:S04]  /*14bc0*/  ISETP.NE.AND P0, PT, R0, 0x2, PT ;  /* 0x000000020000780c */ /* 0x000fc80003f05270 */
[----:B------:R-:W-:Y:S02]  /*14bd0*/  SEL R2, RZ, 0x1, P0 ;  /* 0x00000001ff027807 */ /* 0x000fe40000000000 */
[----:B------:R-:W-:Y:S02]  /*14be0*/  SEL R0, R0, RZ, P0 ;  /* 0x000000ff00007207 */ /* 0x000fe40000000000 */
[----:B------:R-:W-:-:S07]  /*14bf0*/  LOP3.LUT R9, R9, R2, RZ, 0x3c, !PT ;  /* 0x0000000209097212 */ /* 0x000fce00078e3cff */
.L_x_2104:
[----:B------:R-:W0:Y:S01]  /*14c00*/  S2R R5, SR_CgaCtaId ;  /* 0x0000000000057919 */ /* 0x000e220000008800 */
[----:B------:R-:W-:Y:S02]  /*14c10*/  MOV R2, 0x400 ;  /* 0x0000040000027802 */ /* 0x000fe40000000f00 */
[----:B------:R-:W-:Y:S02]  /*14c20*/  SHF.L.U32 R3, R3, 0x1f, RZ ;  /* 0x0000001f03037819 */ /* 0x000fe400000006ff */
[----:B0-----:R-:W-:-:S04]  /*14c30*/  LEA R2, R5, R2, 0x18 ;  /* 0x0000000205027211 */ /* 0x001fc800078ec0ff */
[----:B------:R-:W0:Y:S02]  /*14c40*/  SYNCS.PHASECHK.TRANS64.TRYWAIT P0, [R2+URZ+0x36820], R3 ;  /* 0x03682003020075a7 */ /* 0x000e24000800017f */
[----:B0-----:R-:W-:Y:S05]  /*14c50*/  @!P0 BRA `(.L_x_2182) ;  /* 0x00000014003c8947 */ /* 0x001fea0003800000 */
.L_x_2223:
[----:B------:R-:W-:-:S03]  /*14c60*/  UMOV UR4, 0xffffffff ;  /* 0xffffffff00047882 */ /* 0x000fc60000000000 */
[----:B------:R-:W-:Y:S05]  /*14c70*/  BRA.DIV UR4, `(.L_x_2183) ;  /* 0x0000001604487947 */ /* 0x000fea000b800000 */
[----:B0-----:R-:W0:Y:S02]  /*14c80*/  S2R R3, SR_TID.X ;  /* 0x0000000000037919 */ /* 0x001e240000002100 */
[----:B0-----:R-:W-:-:S04]  /*14c90*/  SHF.R.U32.HI R3, RZ, 0x5, R3 ;  /* 0x00000005ff037819 */ /* 0x001fc80000011603 */
[----:B------:R-:W-:-:S05]  /*14ca0*/  LOP3.LUT R3, R3, 0x3, RZ, 0xc0, !PT ;  /* 0x0000000303037812 */ /* 0x000fca00078ec0ff */
[----:B------:R0:W1:Y:S02]  /*14cb0*/  SHFL.IDX PT, R14, R3, RZ, 0x1f ;  /* 0x00001fff030e7589 */ /* 0x00006400000e0000 */
.L_x_2226:
[----:B-1----:R-:W-:-:S13]  /*14cc0*/  ISETP.NE.AND P0, PT, R14, RZ, PT ;  /* 0x000000ff0e00720c */ /* 0x002fda0003f05270 */
[----:B------:R-:W-:Y:S05]  /*14cd0*/  @P0 BRA `(.L_x_2066) ;  /* 0x0000000000900947 */ /* 0x000fea0003800000 */
[----:B------:R-:W-:-:S03]  /*14ce0*/  UMOV UR4, 0xffffffff ;  /* 0xffffffff00047882 */ /* 0x000fc60000000000 */
[----:B------:R-:W-:Y:S05]  /*14cf0*/  BRA.DIV UR4, `(.L_x_2184) ;  /* 0x00000016045c7947 */ /* 0x000fea000b800000 */
[----:B------:R-:W-:-:S13]  /*14d00*/  ELECT P6, URZ, PT ;  /* 0x00000000003f782f */ /* 0x000fda00038c0000 */
.L_x_2229:
        /* <DEDUP_REMOVED lines=8> */
.L_x_2185:
        /* <DEDUP_REMOVED lines=12> */
.L_x_2230:
[----:B------:R-:W1:Y:S02]  /*14e50*/  SYNCS.PHASECHK.TRANS64.TRYWAIT P0, [R3+URZ], R4 ;  /* 0x00000004030075a7 */ /* 0x000e64000800017f */
[----:B-1----:R-:W-:Y:S05]  /*14e60*/  @!P0 BRA `(.L_x_2187) ;  /* 0x0000001400348947 */ /* 0x002fea0003800000 */
.L_x_2231:
[----:B------:R-:W-:Y:S05]  /*14e70*/  @!P2 BRA `(.L_x_2188) ;  /* 0x000000000004a947 */ /* 0x000fea0003800000 */
[----:B------:R-:W-:Y:S01]  /*14e80*/  BPT.TRAP 0x1 ;  /* 0x000000040000795c */ /* 0x000fe20000300000 */
.L_x_2188:
[----:B-1----:R-:W-:-:S04]  /*14e90*/  VIADD R3, R2, 0x36860 ;  /* 0x0003686002037836 */ /* 0x002fc80000000000 */
[----:B------:R-:W-:-:S04]  /*14ea0*/  IMAD R0, R0, 0x8, R3 ;  /* 0x0000000800007824 */ /* 0x000fc800078e0203 */
[----:B------:R-:W1:Y:S02]  /*14eb0*/  SYNCS.PHASECHK.TRANS64.TRYWAIT P0, [R0+URZ], R5 ;  /* 0x00000005000075a7 */ /* 0x000e64000800017f */
[----:B-1----:R-:W-:Y:S05]  /*14ec0*/  @!P0 BRA `(.L_x_2189) ;  /* 0x0000001400308947 */ /* 0x002fea0003800000 */
.L_x_2232:
[----:B------:R-:W-:-:S07]  /*14ed0*/  IMAD R3, R8, 0x8, R3 ;  /* 0x0000000808037824 */ /* 0x000fce00078e0203 */
.L_x_2190:
[----:B--2---:R2:W3:Y:S02]  /*14ee0*/  SYNCS.PHASECHK.TRANS64.TRYWAIT P0, [R3+URZ], R4 ;  /* 0x00000004030075a7 */ /* 0x0044e4000800017f */
[----:B---3--:R-:W-:Y:S05]  /*14ef0*/  @!P0 NANOSLEEP.SYNCS 0x989680 ;  /* 0x009896800000895d */ /* 0x008fea0003900000 */
[----:B------:R-:W3:Y:S02]  /*14f00*/  @!P0 SYNCS.PHASECHK.TRANS64 P0, [R3+URZ], R4 ;  /* 0x00000004030085a7 */ /* 0x000ee4000800007f */
[----:B---3--:R-:W-:Y:S05]  /*14f10*/  @!P0 BRA `(.L_x_2190) ;  /* 0xfffffffc00f08947 */ /* 0x008fea000383ffff */
.L_x_2066:
[----:B------:R-:W-:Y:S05]  /*14f20*/  BSYNC B6 ;  /* 0x0000000000067941 */ /* 0x000fea0003800000 */
.L_x_2063:
[----:B------:R-:W-:Y:S05]  /*14f30*/  EXIT ;  /* 0x000000000000794d */ /* 0x000fea0003800000 */
.L_x_2070:
[----:B------:R-:W-:-:S13]  /*14f40*/  R2UR UR4, R16 ;  /* 0x00000000100472ca */ /* 0x000fda00000e0000 */
[----:B0-----:R-:W-:-:S04]  /*14f50*/  IMAD.U32 R3, RZ, RZ, UR4 ;  /* 0x00000004ff037e24 */ /* 0x001fc8000f8e00ff */
[----:B------:R0:W1:Y:S03]  /*14f60*/  SYNCS.PHASECHK.TRANS64.TRYWAIT P0, [R3+URZ+0x36800], R0 ;  /* 0x03680000030075a7 */ /* 0x000066000800017f */
[----:B-1----:R-:W-:Y:S05]  /*14f70*/  @!P0 NANOSLEEP.SYNCS 0x989680 ;  /* 0x009896800000895d */ /* 0x002fea0003900000 */
[----:B------:R-:W1:Y:S02]  /*14f80*/  @!P0 SYNCS.PHASECHK.TRANS64 P0, [R3+URZ+0x36800], R0 ;  /* 0x03680000030085a7 */ /* 0x000e64000800007f */
[----:B-1----:R-:W-:Y:S05]  /*14f90*/  @!P0 BRA `(.L_x_2070) ;  /* 0xfffffffc00e88947 */ /* 0x002fea000383ffff */
[----:B------:R-:W-:Y:S05]  /*14fa0*/  BRA `(.L_x_2191) ;  /* 0xfffffec400807947 */ /* 0x000fea000383ffff */
.L_x_2074:
[----:B------:R-:W-:-:S13]  /*14fb0*/  R2UR UR4, R16 ;  /* 0x00000000100472ca */ /* 0x000fda00000e0000 */
[----:B0-----:R-:W-:-:S04]  /*14fc0*/  IMAD.U32 R3, RZ, RZ, UR4 ;  /* 0x00000004ff037e24 */ /* 0x001fc8000f8e00ff */
[----:B------:R0:W2:Y:S03]  /*14fd0*/  SYNCS.PHASECHK.TRANS64.TRYWAIT P2, [R3+URZ+0x36830], R0 ;  /* 0x03683000030075a7 */ /* 0x0000a6000804017f */
[----:B--2---:R-:W-:Y:S05]  /*14fe0*/  @!P2 NANOSLEEP.SYNCS 0x989680 ;  /* 0x009896800000a95d */ /* 0x004fea0003900000 */
[----:B------:R-:W2:Y:S02]  /*14ff0*/  @!P2 SYNCS.PHASECHK.TRANS64 P2, [R3+URZ+0x36830], R0 ;  /* 0x036830000300a5a7 */ /* 0x000ea4000804007f */
[----:B--2---:R-:W-:Y:S05]  /*15000*/  @!P2 BRA `(.L_x_2074) ;  /* 0xfffffffc00e8a947 */ /* 0x004fea000383ffff */
[----:B------:R-:W-:Y:S05]  /*15010*/  BRA `(.L_x_2073) ;  /* 0xfffffec400b47947 */ /* 0x000fea000383ffff */
.L_x_2079:
[----:B-1----:R-:W-:-:S04]  /*15020*/  IMAD.U32 R7, RZ, RZ, UR59 ;  /* 0x0000003bff077e24 */ /* 0x002fc8000f8e00ff */
[----:B------:R1:W2:Y:S03]  /*15030*/  SYNCS.PHASECHK.TRANS64.TRYWAIT P3, [R7+URZ+0x36830], R0 ;  /* 0x03683000070075a7 */ /* 0x0002a6000806017f */
[----:B--2---:R-:W-:Y:S05]  /*15040*/  @!P3 NANOSLEEP.SYNCS 0x989680 ;  /* 0x009896800000b95d */ /* 0x004fea0003900000 */
[----:B------:R-:W2:Y:S02]  /*15050*/  @!P3 SYNCS.PHASECHK.TRANS64 P3, [R7+URZ+0x36830], R0 ;  /* 0x036830000700b5a7 */ /* 0x000ea4000806007f */
[----:B--2---:R-:W-:Y:S05]  /*15060*/  @!P3 BRA `(.L_x_2079) ;  /* 0xfffffffc00ecb947 */ /* 0x004fea000383ffff */
[----:B------:R-:W-:Y:S05]  /*15070*/  BRA `(.L_x_2078) ;  /* 0xffffff08001c7947 */ /* 0x000fea000383ffff */
.L_x_2083:
[----:B-1----:R-:W-:-:S04]  /*15080*/  IMAD.U32 R3, RZ, RZ, UR11 ;  /* 0x0000000bff037e24 */ /* 0x002fc8000f8e00ff */
[----:B------:R1:W2:Y:S03]  /*15090*/  SYNCS.PHASECHK.TRANS64.TRYWAIT P3, [R3+URZ+0x36850], R0 ;  /* 0x03685000030075a7 */ /* 0x0002a6000806017f */
[----:B--2---:R-:W-:Y:S05]  /*150a0*/  @!P3 NANOSLEEP.SYNCS 0x989680 ;  /* 0x009896800000b95d */ /* 0x004fea0003900000 */
[----:B------:R-:W2:Y:S02]  /*150b0*/  @!P3 SYNCS.PHASECHK.TRANS64 P3, [R3+URZ+0x36850], R0 ;  /* 0x036850000300b5a7 */ /* 0x000ea4000806007f */
[----:B--2---:R-:W-:Y:S05]  /*150c0*/  @!P3 BRA `(.L_x_2083) ;  /* 0xfffffffc00ecb947 */ /* 0x004fea000383ffff */
[----:B------:R-:W-:Y:S05]  /*150d0*/  BRA `(.L_x_2082) ;  /* 0xffffff2c00b87947 */ /* 0x000fea000383ffff */
.L_x_2089:
[----:B-1----:R-:W-:-:S04]  /*150e0*/  IMAD.U32 R7, RZ, RZ, UR61 ;  /* 0x0000003dff077e24 */ /* 0x002fc8000f8e00ff */
[----:B------:R1:W2:Y:S03]  /*150f0*/  SYNCS.PHASECHK.TRANS64.TRYWAIT P2, [R7+URZ+0x36830], R0 ;  /* 0x03683000070075a7 */ /* 0x0002a6000804017f */
[----:B--2---:R-:W-:Y:S05]  /*15100*/  @!P2 NANOSLEEP.SYNCS 0x989680 ;  /* 0x009896800000a95d */ /* 0x004fea0003900000 */
[----:B------:R-:W2:Y:S02]  /*15110*/  @!P2 SYNCS.PHASECHK.TRANS64 P2, [R7+URZ+0x36830], R0 ;  /* 0x036830000700a5a7 */ /* 0x000ea4000804007f */
[----:B--2---:R-:W-:Y:S05]  /*15120*/  @!P2 BRA `(.L_x_2089) ;  /* 0xfffffffc00eca947 */ /* 0x004fea000383ffff */
[----:B------:R-:W-:Y:S05]  /*15130*/  BRA `(.L_x_2088) ;  /* 0xffffff4c00587947 */ /* 0x000fea000383ffff */
.L_x_2093:
[----:B-1----:R-:W-:-:S04]  /*15140*/  IMAD.U32 R3, RZ, RZ, UR11 ;  /* 0x0000000bff037e24 */ /* 0x002fc8000f8e00ff */
[----:B------:R1:W2:Y:S03]  /*15150*/  SYNCS.PHASECHK.TRANS64.TRYWAIT P2, [R3+URZ+0x36850], R0 ;  /* 0x03685000030075a7 */ /* 0x0002a6000804017f */
[----:B--2---:R-:W-:Y:S05]  /*15160*/  @!P2 NANOSLEEP.SYNCS 0x989680 ;  /* 0x009896800000a95d */ /* 0x004fea0003900000 */
[----:B------:R-:W2:Y:S02]  /*15170*/  @!P2 SYNCS.PHASECHK.TRANS64 P2, [R3+URZ+0x36850], R0 ;  /* 0x036850000300a5a7 */ /* 0x000ea4000804007f */
[----:B--2---:R-:W-:Y:S05]  /*15180*/  @!P2 BRA `(.L_x_2093) ;  /* 0xfffffffc00eca947 */ /* 0x004fea000383ffff */
[----:B------:R-:W-:Y:S05]  /*15190*/  BRA `(.L_x_2092) ;  /* 0xffffff7400187947 */ /* 0x000fea000383ffff */
.L_x_2098:
[----:B-1----:R-:W-:-:S04]  /*151a0*/  IMAD.U32 R3, RZ, RZ, UR5 ;  /* 0x00000005ff037e24 */ /* 0x002fc8000f8e00ff */
[----:B------:R1:W2:Y:S03]  /*151b0*/  SYNCS.PHASECHK.TRANS64.TRYWAIT P0, [R3+URZ+0x36850], R2 ;  /* 0x03685002030075a7 */ /* 0x0002a6000800017f */
[----:B--2---:R-:W-:Y:S05]  /*151c0*/  @!P0 NANOSLEEP.SYNCS 0x989680 ;  /* 0x009896800000895d */ /* 0x004fea0003900000 */
[----:B------:R-:W2:Y:S02]  /*151d0*/  @!P0 SYNCS.PHASECHK.TRANS64 P0, [R3+URZ+0x36850], R2 ;  /* 0x03685002030085a7 */ /* 0x000ea4000800007f */
[----:B--2---:R-:W-:Y:S05]  /*151e0*/  @!P0 BRA `(.L_x_2098) ;  /* 0xfffffffc00ec8947 */ /* 0x004fea000383ffff */
[----:B------:R-:W-:Y:S05]  /*151f0*/  BRA `(.L_x_2097) ;  /* 0xffffff8c00f07947 */ /* 0x000fea000383ffff */
.L_x_2109:
[----:B------:R-:W-:Y:S02]  /*15200*/  IMAD.MOV.U32 R13, RZ, RZ, R0 ;  /* 0x000000ffff0d7224 */ /* 0x000fe400078e0000 */
[----:B------:R-:W-:Y:S02]  /*15210*/  IMAD.MOV.U32 R12, RZ, RZ, RZ ;  /* 0x000000ffff0c7224 */ /* 0x000fe400078e00ff */
[----:B------:R-:W-:Y:S02]  /*15220*/  IMAD.MOV.U32 R11, RZ, RZ, 0x1f ;  /* 0x0000001fff0b7424 */ /* 0x000fe400078e00ff */
[----:B------:R-:W-:-:S07]  /*15230*/  IMAD.MOV.U32 R15, RZ, RZ, -0x1 ;  /* 0xffffffffff0f7424 */ /* 0x000fce00078e00ff */
[----:B------:R-:W-:Y:S05]  /*15240*/  WARPSYNC.COLLECTIVE R15, `(.L_x_2192) ;  /* 0x000000000f087348 */ /* 0x000fea0003c00000 */
[----:B------:R0:W1:Y:S02]  /*15250*/  SHFL.IDX P6, R14, R13, R12, R11 ;  /* 0x0000000c0d0e7389 */ /* 0x00006400000c000b */
[----:B01----:R-:W-:Y:S01]  /*15260*/  ENDCOLLECTIVE ;  /* 0x000000000000791b */ /* 0x003fe20003800000 */
.L_x_2192:
[----:B------:R-:W-:Y:S05]  /*15270*/  BRA `(.L_x_2193) ;  /* 0xffffffc400547947 */ /* 0x000fea000383ffff */
.L_x_2111:
[----:B------:R-:W-:Y:S01]  /*15280*/  BSSY B0, `(.L_x_2194) ;  /* 0x0000006000007945 */ /* 0x000fe20003800000 */
[----:B------:R-:W-:-:S07]  /*15290*/  IMAD.MOV.U32 R15, RZ, RZ, -0x1 ;  /* 0xffffffffff0f7424 */ /* 0x000fce00078e00ff */
[----:B0-----:R-:W-:Y:S05]  /*152a0*/  WARPSYNC.COLLECTIVE R15, `(.L_x_2195) ;  /* 0x000000000f0c7348 */ /* 0x001fea0003c00000 */
[----:B------:R-:W-:Y:S02]  /*152b0*/  ELECT P6, UR62, PT ;  /* 0x00000000003e782f */ /* 0x000fe400038c0000 */
[----:B------:R-:W-:Y:S01]  /*152c0*/  MOV R14, UR62 ;  /* 0x0000003e000e7c02 */ /* 0x000fe20008000f00 */
[----:B0-----:R-:W-:Y:S10]  /*152d0*/  ENDCOLLECTIVE ;  /* 0x000000000000791b */ /* 0x001ff40003800000 */
.L_x_2195:
[----:B------:R-:W-:Y:S05]  /*152e0*/  BSYNC B0 ;  /* 0x0000000000007941 */ /* 0x000fea0003800000 */
.L_x_2194:
[----:B------:R-:W-:Y:S05]  /*152f0*/  BRA `(.L_x_2196) ;  /* 0xffffffc400547947 */ /* 0x000fea000383ffff */
.L_x_2113:
[----:B0-----:R-:W-:-:S04]  /*15300*/  IMAD.U32 R3, RZ, RZ, UR38 ;  /* 0x00000026ff037e24 */ /* 0x001fc8000f8e00ff */
[----:B------:R0:W1:Y:S03]  /*15310*/  SYNCS.PHASECHK.TRANS64.TRYWAIT P0, [R3+URZ+0x36840], R0 ;  /* 0x03684000030075a7 */ /* 0x000066000800017f */
[----:B-1----:R-:W-:Y:S05]  /*15320*/  @!P0 NANOSLEEP.SYNCS 0x989680 ;  /* 0x009896800000895d */ /* 0x002fea0003900000 */
[----:B------:R-:W1:Y:S02]  /*15330*/  @!P0 SYNCS.PHASECHK.TRANS64 P0, [R3+URZ+0x36840], R0 ;  /* 0x03684000030085a7 */ /* 0x000e64000800007f */
[----:B-1----:R-:W-:Y:S05]  /*15340*/  @!P0 BRA `(.L_x_2113) ;  /* 0xfffffffc00ec8947 */ /* 0x002fea000383ffff */
[----:B------:R-:W-:Y:S05]  /*15350*/  BRA `(.L_x_2197) ;  /* 0xffffffc400b07947 */ /* 0x000fea000383ffff */
.L_x_2116:
        /* <DEDUP_REMOVED lines=9> */
.L_x_2198:
[----:B------:R-:W-:Y:S02]  /*153f0*/  IMAD.MOV.U32 R13, RZ, RZ, R0 ;  /* 0x000000ffff0d7224 */ /* 0x000fe400078e0000 */
[----:B------:R-:W-:-:S07]  /*15400*/  IMAD.MOV.U32 R2, RZ, RZ, R14 ;  /* 0x000000ffff027224 */ /* 0x000fce00078e000e */
[----:B------:R-:W-:Y:S05]  /*15410*/  WARPSYNC.COLLECTIVE R15, `(.L_x_2199) ;  /* 0x000000000f087348 */ /* 0x000fea0003c00000 */
[----:B------:R0:W1:Y:S02]  /*15420*/  SHFL.IDX P6, R14, R13, R12, R11 ;  /* 0x0000000c0d0e7389 */ /* 0x00006400000c000b */
[----:B01----:R-:W-:Y:S01]  /*15430*/  ENDCOLLECTIVE ;  /* 0x000000000000791b */ /* 0x003fe20003800000 */
.L_x_2199:
        /* <DEDUP_REMOVED lines=20> */
.L_x_2200:
[----:B------:R-:W-:Y:S01]  /*15580*/  VIADD R3, R8, 0x20 ;  /* 0x0000002008037836 */ /* 0x000fe20000000000 */
[----:B------:R-:W-:Y:S01]  /*15590*/  @!P3 LEA R20, R9, UR38, 0x1 ;  /* 0x000000260914bc11 */ /* 0x000fe2000f8e08ff */
[----:B------:R-:W-:Y:S02]  /*155a0*/  IMAD.MOV.U32 R13, RZ, RZ, R0 ;  /* 0x000000ffff0d7224 */ /* 0x000fe400078e0000 */
[----:B------:R-:W-:-:S07]  /*155b0*/  IMAD.MOV.U32 R4, RZ, RZ, R14 ;  /* 0x000000ffff047224 */ /* 0x000fce00078e000e */
[----:B------:R-:W-:Y:S05]  /*155c0*/  WARPSYNC.COLLECTIVE R15, `(.L_x_2201) ;  /* 0x000000000f087348 */ /* 0x000fea0003c00000 */
[----:B------:R0:W1:Y:S02]  /*155d0*/  SHFL.IDX P6, R14, R13, R12, R11 ;  /* 0x0000000c0d0e7389 */ /* 0x00006400000c000b */
[----:B01----:R-:W-:Y:S01]  /*155e0*/  ENDCOLLECTIVE ;  /* 0x000000000000791b */ /* 0x003fe20003800000 */
.L_x_2201:
        /* <DEDUP_REMOVED lines=16> */
.L_x_2202:
[----:B------:R-:W-:Y:S01]  /*156f0*/  VIADD R5, R8, 0x30 ;  /* 0x0000003008057836 */ /* 0x000fe20000000000 */
[----:B------:R-:W-:Y:S01]  /*15700*/  @!P3 LEA R21, R9, UR38, 0x1 ;  /* 0x000000260915bc11 */ /* 0x000fe2000f8e08ff */
[----:B------:R-:W-:Y:S02]  /*15710*/  IMAD.MOV.U32 R13, RZ, RZ, R0 ;  /* 0x000000ffff0d7224 */ /* 0x000fe400078e0000 */
[----:B------:R-:W-:-:S07]  /*15720*/  IMAD.MOV.U32 R2, RZ, RZ, R14 ;  /* 0x000000ffff027224 */ /* 0x000fce00078e000e */
[----:B------:R-:W-:Y:S05]  /*15730*/  WARPSYNC.COLLECTIVE R15, `(.L_x_2203) ;  /* 0x000000000f087348 */ /* 0x000fea0003c00000 */
[----:B------:R0:W1:Y:S02]  /*15740*/  SHFL.IDX P6, R14, R13, R12, R11 ;  /* 0x0000000c0d0e7389 */ /* 0x00006400000c000b */
[----:B01----:R-:W-:Y:S01]  /*15750*/  ENDCOLLECTIVE ;  /* 0x000000000000791b */ /* 0x003fe20003800000 */
.L_x_2203:
        /* <DEDUP_REMOVED lines=16> */
.L_x_2204:
[----:B------:R-:W-:Y:S01]  /*15860*/  VIADD R3, R8, 0x40 ;  /* 0x0000004008037836 */ /* 0x000fe20000000000 */
[----:B------:R-:W-:Y:S01]  /*15870*/  @!P3 LEA R20, R9, UR38, 0x1 ;  /* 0x000000260914bc11 */ /* 0x000fe2000f8e08ff */
[----:B------:R-:W-:Y:S02]  /*15880*/  IMAD.MOV.U32 R13, RZ, RZ, R0 ;  /* 0x000000ffff0d7224 */ /* 0x000fe400078e0000 */
[----:B------:R-:W-:-:S07]  /*15890*/  IMAD.MOV.U32 R4, RZ, RZ, R14 ;  /* 0x000000ffff047224 */ /* 0x000fce00078e000e */
[----:B------:R-:W-:Y:S05]  /*158a0*/  WARPSYNC.COLLECTIVE R15, `(.L_x_2205) ;  /* 0x000000000f087348 */ /* 0x000fea0003c00000 */
[----:B------:R0:W1:Y:S02]  /*158b0*/  SHFL.IDX P6, R14, R13, R12, R11 ;  /* 0x0000000c0d0e7389 */ /* 0x00006400000c000b */
[----:B01----:R-:W-:Y:S01]  /*158c0*/  ENDCOLLECTIVE ;  /* 0x000000000000791b */ /* 0x003fe20003800000 */
.L_x_2205:
        /* <DEDUP_REMOVED lines=16> */
.L_x_2206:
[----:B------:R-:W-:Y:S01]  /*159d0*/  VIADD R5, R8, 0x50 ;  /* 0x0000005008057836 */ /* 0x000fe20000000000 */
[----:B------:R-:W-:Y:S01]  /*159e0*/  @!P3 LEA R21, R9, UR38, 0x1 ;  /* 0x000000260915bc11 */ /* 0x000fe2000f8e08ff */
[----:B------:R-:W-:Y:S02]  /*159f0*/  IMAD.MOV.U32 R13, RZ, RZ, R0 ;  /* 0x000000ffff0d7224 */ /* 0x000fe400078e0000 */
[----:B------:R-:W-:-:S07]  /*15a00*/  IMAD.MOV.U32 R2, RZ, RZ, R14 ;  /* 0x000000ffff027224 */ /* 0x000fce00078e000e */
[----:B------:R-:W-:Y:S05]  /*15a10*/  WARPSYNC.COLLECTIVE R15, `(.L_x_2207) ;  /* 0x000000000f087348 */ /* 0x000fea0003c00000 */
[----:B------:R0:W1:Y:S02]  /*15a20*/  SHFL.IDX P6, R14, R13, R12, R11 ;  /* 0x0000000c0d0e7389 */ /* 0x00006400000c000b */
[----:B01----:R-:W-:Y:S01]  /*15a30*/  ENDCOLLECTIVE ;  /* 0x000000000000791b */ /* 0x003fe20003800000 */
.L_x_2207:
        /* <DEDUP_REMOVED lines=16> */
.L_x_2208:
[----:B------:R-:W-:Y:S01]  /*15b40*/  VIADD R3, R8, 0x60 ;  /* 0x0000006008037836 */ /* 0x000fe20000000000 */
[----:B------:R-:W-:Y:S01]  /*15b50*/  @!P3 LEA R20, R9, UR38, 0x1 ;  /* 0x000000260914bc11 */ /* 0x000fe2000f8e08ff */
[----:B------:R-:W-:Y:S02]  /*15b60*/  IMAD.MOV.U32 R13, RZ, RZ, R0 ;  /* 0x000000ffff0d7224 */ /* 0x000fe400078e0000 */
[----:B------:R-:W-:-:S07]  /*15b70*/  IMAD.MOV.U32 R4, RZ, RZ, R14 ;  /* 0x000000ffff047224 */ /* 0x000fce00078e000e */
[----:B------:R-:W-:Y:S05]  /*15b80*/  WARPSYNC.COLLECTIVE R15, `(.L_x_2209) ;  /* 0x000000000f087348 */ /* 0x000fea0003c00000 */
[----:B------:R0:W1:Y:S02]  /*15b90*/  SHFL.IDX P6, R14, R13, R12, R11 ;  /* 0x0000000c0d0e7389 */ /* 0x00006400000c000b */
[----:B01----:R-:W-:Y:S01]  /*15ba0*/  ENDCOLLECTIVE ;  /* 0x000000000000791b */ /* 0x003fe20003800000 */
.L_x_2209:
        /* <DEDUP_REMOVED lines=16> */
.L_x_2210:
[----:B------:R-:W-:Y:S01]  /*15cb0*/  @!P3 LEA R21, R9, UR38, 0x1 ;  /* 0x000000260915bc11 */ /* 0x000fe2000f8e08ff */
[----:B------:R-:W-:Y:S02]  /*15cc0*/  IMAD.MOV.U32 R13, RZ, RZ, R0 ;  /* 0x000000ffff0d7224 */ /* 0x000fe400078e0000 */
[----:B------:R-:W-:-:S07]  /*15cd0*/  IMAD.MOV.U32 R2, RZ, RZ, R14 ;  /* 0x000000ffff027224 */ /* 0x000fce00078e000e */
[----:B------:R-:W-:Y:S05]  /*15ce0*/  WARPSYNC.COLLECTIVE R15, `(.L_x_2211) ;  /* 0x000000000f087348 */ /* 0x000fea0003c00000 */
[----:B------:R0:W1:Y:S02]  /*15cf0*/  SHFL.IDX P6, R14, R13, R12, R11 ;  /* 0x0000000c0d0e7389 */ /* 0x00006400000c000b */
[----:B01----:R-:W-:Y:S01]  /*15d00*/  ENDCOLLECTIVE ;  /* 0x000000000000791b */ /* 0x003fe20003800000 */
.L_x_2211:
        /* <DEDUP_REMOVED lines=15> */
.L_x_2212:
[----:B------:R-:W-:Y:S02]  /*15e00*/  IMAD.MOV.U32 R13, RZ, RZ, R0 ;  /* 0x000000ffff0d7224 */ /* 0x000fe400078e0000 */
[----:B------:R-:W-:-:S07]  /*15e10*/  IMAD.MOV.U32 R4, RZ, RZ, R14 ;  /* 0x000000ffff047224 */ /* 0x000fce00078e000e */
[----:B------:R-:W-:Y:S05]  /*15e20*/  WARPSYNC.COLLECTIVE R15, `(.L_x_2213) ;  /* 0x000000000f087348 */ /* 0x000fea0003c00000 */
[----:B------:R0:W1:Y:S02]  /*15e30*/  SHFL.IDX P6, R14, R13, R12, R11 ;  /* 0x0000000c0d0e7389 */ /* 0x00006400000c000b */
[----:B01----:R-:W-:Y:S01]  /*15e40*/  ENDCOLLECTIVE ;  /* 0x000000000000791b */ /* 0x003fe20003800000 */
.L_x_2213:
[----:B------:R-:W-:Y:S05]  /*15e50*/  BRA `(.L_x_2214) ;  /* 0xffffffc800147947 */ /* 0x000fea000383ffff */
.L_x_2119:
[----:B-1----:R-:W-:-:S04]  /*15e60*/  IMAD.U32 R3, RZ, RZ, UR38 ;  /* 0x00000026ff037e24 */ /* 0x002fc8000f8e00ff */
[----:B------:R1:W2:Y:S03]  /*15e70*/  SYNCS.PHASECHK.TRANS64.TRYWAIT P0, [R3+URZ+0x36820], R2 ;  /* 0x03682002030075a7 */ /* 0x0002a6000800017f */
[----:B--2---:R-:W-:Y:S05]  /*15e80*/  @!P0 NANOSLEEP.SYNCS 0x989680 ;  /* 0x009896800000895d */ /* 0x004fea0003900000 */
[----:B------:R-:W2:Y:S02]  /*15e90*/  @!P0 SYNCS.PHASECHK.TRANS64 P0, [R3+URZ+0x36820], R2 ;  /* 0x03682002030085a7 */ /* 0x000ea4000800007f */
[----:B--2---:R-:W-:Y:S05]  /*15ea0*/  @!P0 BRA `(.L_x_2119) ;  /* 0xfffffffc00ec8947 */ /* 0x004fea000383ffff */
[----:B------:R-:W-:Y:S05]  /*15eb0*/  BRA `(.L_x_2215) ;  /* 0xffffffc8006c7947 */ /* 0x000fea000383ffff */
.L_x_2126:
[----:B-1----:R-:W-:-:S04]  /*15ec0*/  IMAD.U32 R3, RZ, RZ, UR38 ;  /* 0x00000026ff037e24 */ /* 0x002fc8000f8e00ff */
[----:B------:R1:W2:Y:S03]  /*15ed0*/  SYNCS.PHASECHK.TRANS64.TRYWAIT P0, [R3+URZ+0x36848], R2 ;  /* 0x03684802030075a7 */ /* 0x0002a6000800017f */
[----:B--2---:R-:W-:Y:S05]  /*15ee0*/  @!P0 NANOSLEEP.SYNCS 0x989680 ;  /* 0x009896800000895d */ /* 0x004fea0003900000 */
[----:B------:R-:W2:Y:S02]  /*15ef0*/  @!P0 SYNCS.PHASECHK.TRANS64 P0, [R3+URZ+0x36848], R2 ;  /* 0x03684802030085a7 */ /* 0x000ea4000800007f */
[----:B--2---:R-:W-:Y:S05]  /*15f00*/  @!P0 BRA `(.L_x_2126) ;  /* 0xfffffffc00ec8947 */ /* 0x004fea000383ffff */
[----:B------:R-:W-:Y:S05]  /*15f10*/  BRA `(.L_x_2216) ;  /* 0xffffffcc00547947 */ /* 0x000fea000383ffff */
.L_x_2133:
[----:B0-----:R-:W-:-:S04]  /*15f20*/  IMAD.U32 R3, RZ, RZ, UR38 ;  /* 0x00000026ff037e24 */ /* 0x001fc8000f8e00ff */
[----:B------:R0:W1:Y:S03]  /*15f30*/  SYNCS.PHASECHK.TRANS64.TRYWAIT P0, [R3+URZ+0x36860], R2 ;  /* 0x03686002030075a7 */ /* 0x000066000800017f */
[----:B-1----:R-:W-:Y:S05]  /*15f40*/  @!P0 NANOSLEEP.SYNCS 0x989680 ;  /* 0x009896800000895d */ /* 0x002fea0003900000 */
[----:B------:R-:W1:Y:S02]  /*15f50*/  @!P0 SYNCS.PHASECHK.TRANS64 P0, [R3+URZ+0x36860], R2 ;  /* 0x03686002030085a7 */ /* 0x000e64000800007f */
[----:B-1----:R-:W-:Y:S05]  /*15f60*/  @!P0 BRA `(.L_x_2133) ;  /* 0xfffffffc00ec8947 */ /* 0x002fea000383ffff */
[----:B------:R-:W-:Y:S05]  /*15f70*/  BRA `(.L_x_2217) ;  /* 0xffffffd0002c7947 */ /* 0x000fea000383ffff */
.L_x_2143:
[----:B-1----:R-:W-:-:S04]  /*15f80*/  IMAD.U32 R3, RZ, RZ, UR38 ;  /* 0x00000026ff037e24 */ /* 0x002fc8000f8e00ff */
[----:B------:R1:W2:Y:S03]  /*15f90*/  SYNCS.PHASECHK.TRANS64.TRYWAIT P0, [R3+URZ+0x36840], R2 ;  /* 0x03684002030075a7 */ /* 0x0002a6000800017f */
[----:B--2---:R-:W-:Y:S05]  /*15fa0*/  @!P0 NANOSLEEP.SYNCS 0x989680 ;  /* 0x009896800000895d */ /* 0x004fea0003900000 */
[----:B------:R-:W2:Y:S02]  /*15fb0*/  @!P0 SYNCS.PHASECHK.TRANS64 P0, [R3+URZ+0x36840], R2 ;  /* 0x03684002030085a7 */ /* 0x000ea4000800007f */
[----:B--2---:R-:W-:Y:S05]  /*15fc0*/  @!P0 BRA `(.L_x_2143) ;  /* 0xfffffffc00ec8947 */ /* 0x004fea000383ffff */
[----:B------:R-:W-:Y:S05]  /*15fd0*/  BRA `(.L_x_2218) ;  /* 0xffffffd400887947 */ /* 0x000fea000383ffff */
.L_x_2150:
[----:B0-----:R-:W-:-:S04]  /*15fe0*/  IMAD.U32 R3, RZ, RZ, UR38 ;  /* 0x00000026ff037e24 */ /* 0x001fc8000f8e00ff */
[----:B------:R0:W1:Y:S03]  /*15ff0*/  SYNCS.PHASECHK.TRANS64.TRYWAIT P0, [R3+URZ+0x36868], R2 ;  /* 0x03686802030075a7 */ /* 0x000066000800017f */
[----:B-1----:R-:W-:Y:S05]  /*16000*/  @!P0 NANOSLEEP.SYNCS 0x989680 ;  /* 0x009896800000895d */ /* 0x002fea0003900000 */
[----:B------:R-:W1:Y:S02]  /*16010*/  @!P0 SYNCS.PHASECHK.TRANS64 P0, [R3+URZ+0x36868], R2 ;  /* 0x03686802030085a7 */ /* 0x000e64000800007f */
[----:B-1----:R-:W-:Y:S05]  /*16020*/  @!P0 BRA `(.L_x_2150) ;  /* 0xfffffffc00ec8947 */ /* 0x002fea000383ffff */
[----:B------:R-:W-:Y:S05]  /*16030*/  BRA `(.L_x_2219) ;  /* 0xffffffd800607947 */ /* 0x000fea000383ffff */
.L_x_2160:
[----:B-1----:R-:W-:-:S04]  /*16040*/  IMAD.U32 R3, RZ, RZ, UR38 ;  /* 0x00000026ff037e24 */ /* 0x002fc8000f8e00ff */
[----:B------:R1:W2:Y:S03]  /*16050*/  SYNCS.PHASECHK.TRANS64.TRYWAIT P0, [R3+URZ+0x36848], R2 ;  /* 0x03684802030075a7 */ /* 0x0002a6000800017f */
[----:B--2---:R-:W-:Y:S05]  /*16060*/  @!P0 NANOSLEEP.SYNCS 0x989680 ;  /* 0x009896800000895d */ /* 0x004fea0003900000 */
[----:B------:R-:W2:Y:S02]  /*16070*/  @!P0 SYNCS.PHASECHK.TRANS64 P0, [R3+URZ+0x36848], R2 ;  /* 0x03684802030085a7 */ /* 0x000ea4000800007f */
[----:B--2---:R-:W-:Y:S05]  /*16080*/  @!P0 BRA `(.L_x_2160) ;  /* 0xfffffffc00ec8947 */ /* 0x004fea000383ffff */
[----:B------:R-:W-:Y:S05]  /*16090*/  BRA `(.L_x_2220) ;  /* 0xffffffdc00d47947 */ /* 0x000fea000383ffff */
.L_x_2167:
[----:B0-----:R-:W-:-:S04]  /*160a0*/  IMAD.U32 R3, RZ, RZ, UR38 ;  /* 0x00000026ff037e24 */ /* 0x001fc8000f8e00ff */
[----:B------:R0:W1:Y:S03]  /*160b0*/  SYNCS.PHASECHK.TRANS64.TRYWAIT P0, [R3+URZ+0x36860], R2 ;  /* 0x03686002030075a7 */ /* 0x000066000800017f */
[----:B-1----:R-:W-:Y:S05]  /*160c0*/  @!P0 NANOSLEEP.SYNCS 0x989680 ;  /* 0x009896800000895d */ /* 0x002fea0003900000 */
[----:B------:R-:W1:Y:S02]  /*160d0*/  @!P0 SYNCS.PHASECHK.TRANS64 P0, [R3+URZ+0x36860], R2 ;  /* 0x03686002030085a7 */ /* 0x000e64000800007f */
[----:B-1----:R-:W-:Y:S05]  /*160e0*/  @!P0 BRA `(.L_x_2167) ;  /* 0xfffffffc00ec8947 */ /* 0x002fea000383ffff */
[----:B------:R-:W-:Y:S05]  /*160f0*/  BRA `(.L_x_2221) ;  /* 0xffffffe000a87947 */ /* 0x000fea000383ffff */
.L_x_2176:
[----:B0-----:R0:W1:Y:S02]  /*16100*/  SYNCS.PHASECHK.TRANS64.TRYWAIT P0, [R3+URZ+0x36860], R0 ;  /* 0x03686000030075a7 */ /* 0x001064000800017f */
[----:B-1----:R-:W-:Y:S05]  /*16110*/  @!P0 NANOSLEEP.SYNCS 0x989680 ;  /* 0x009896800000895d */ /* 0x002fea0003900000 */
[----:B------:R-:W1:Y:S02]  /*16120*/  @!P0 SYNCS.PHASECHK.TRANS64 P0, [R3+URZ+0x36860], R0 ;  /* 0x03686000030085a7 */ /* 0x000e64000800007f */
[----:B-1----:R-:W-:Y:S05]  /*16130*/  @!P0 BRA `(.L_x_2176) ;  /* 0xfffffffc00f08947 */ /* 0x002fea000383ffff */
[----:B------:R-:W-:Y:S05]  /*16140*/  BRA `(.L_x_2222) ;  /* 0xffffffe400ac7947 */ /* 0x000fea000383ffff */
.L_x_2182:
[----:B0-----:R0:W1:Y:S02]  /*16150*/  SYNCS.PHASECHK.TRANS64.TRYWAIT P0, [R2+URZ+0x36820], R3 ;  /* 0x03682003020075a7 */ /* 0x001064000800017f */
[----:B-1----:R-:W-:Y:S05]  /*16160*/  @!P0 NANOSLEEP.SYNCS 0x989680 ;  /* 0x009896800000895d */ /* 0x002fea0003900000 */
[----:B------:R-:W1:Y:S02]  /*16170*/  @!P0 SYNCS.PHASECHK.TRANS64 P0, [R2+URZ+0x36820], R3 ;  /* 0x03682003020085a7 */ /* 0x000e64000800007f */
[----:B-1----:R-:W-:Y:S05]  /*16180*/  @!P0 BRA `(.L_x_2182) ;  /* 0xfffffffc00f08947 */ /* 0x002fea000383ffff */
[----:B------:R-:W-:Y:S05]  /*16190*/  BRA `(.L_x_2223) ;  /* 0xffffffe800b07947 */ /* 0x000fea000383ffff */
.L_x_2183:
        /* <DEDUP_REMOVED lines=11> */
.L_x_2225:
[----:B------:R-:W-:Y:S05]  /*16250*/  BSYNC B0 ;  /* 0x0000000000007941 */ /* 0x000fea0003800000 */
.L_x_2224:
[----:B------:R-:W-:Y:S05]  /*16260*/  BRA `(.L_x_2226) ;  /* 0xffffffe800947947 */ /* 0x000fea000383ffff */
.L_x_2184:
[----:B------:R-:W-:Y:S01]  /*16270*/  BSSY B0, `(.L_x_2227) ;  /* 0x0000006000007945 */ /* 0x000fe20003800000 */
[----:B------:R-:W-:-:S07]  /*16280*/  IMAD.MOV.U32 R15, RZ, RZ, -0x1 ;  /* 0xffffffffff0f7424 */ /* 0x000fce00078e00ff */
[----:B0-----:R-:W-:Y:S05]  /*16290*/  WARPSYNC.COLLECTIVE R15, `(.L_x_2228) ;  /* 0x000000000f0c7348 */ /* 0x001fea0003c00000 */
[----:B------:R-:W-:Y:S02]  /*162a0*/  ELECT P6, UR62, PT ;  /* 0x00000000003e782f */ /* 0x000fe400038c0000 */
[----:B------:R-:W-:Y:S01]  /*162b0*/  MOV R14, UR62 ;  /* 0x0000003e000e7c02 */ /* 0x000fe20008000f00 */
[----:B0-----:R-:W-:Y:S10]  /*162c0*/  ENDCOLLECTIVE ;  /* 0x000000000000791b */ /* 0x001ff40003800000 */
.L_x_2228:
[----:B------:R-:W-:Y:S05]  /*162d0*/  BSYNC B0 ;  /* 0x0000000000007941 */ /* 0x000fea0003800000 */
.L_x_2227:
[----:B------:R-:W-:Y:S05]  /*162e0*/  BRA `(.L_x_2229) ;  /* 0xffffffe800887947 */ /* 0x000fea000383ffff */
.L_x_2186:
[----:B0-----:R0:W1:Y:S02]  /*162f0*/  SYNCS.PHASECHK.TRANS64.TRYWAIT P0, [R6+URZ], R5 ;  /* 0x00000005060075a7 */ /* 0x001064000800017f */
[----:B-1----:R-:W-:Y:S05]  /*16300*/  @!P0 NANOSLEEP.SYNCS 0x989680 ;  /* 0x009896800000895d */ /* 0x002fea0003900000 */
[----:B------:R-:W1:Y:S02]  /*16310*/  @!P0 SYNCS.PHASECHK.TRANS64 P0, [R6+URZ], R5 ;  /* 0x00000005060085a7 */ /* 0x000e64000800007f */
[----:B-1----:R-:W-:Y:S05]  /*16320*/  @!P0 BRA `(.L_x_2186) ;  /* 0xfffffffc00f08947 */ /* 0x002fea000383ffff */
[----:B------:R-:W-:Y:S05]  /*16330*/  BRA `(.L_x_2230) ;  /* 0xffffffe800c47947 */ /* 0x000fea000383ffff */
.L_x_2187:
[----:B-1----:R1:W2:Y:S02]  /*16340*/  SYNCS.PHASECHK.TRANS64.TRYWAIT P0, [R3+URZ], R4 ;  /* 0x00000004030075a7 */ /* 0x0022a4000800017f */
[----:B--2---:R-:W-:Y:S05]  /*16350*/  @!P0 NANOSLEEP.SYNCS 0x989680 ;  /* 0x009896800000895d */ /* 0x004fea0003900000 */
[----:B------:R-:W2:Y:S02]  /*16360*/  @!P0 SYNCS.PHASECHK.TRANS64 P0, [R3+URZ], R4 ;  /* 0x00000004030085a7 */ /* 0x000ea4000800007f */
[----:B--2---:R-:W-:Y:S05]  /*16370*/  @!P0 BRA `(.L_x_2187) ;  /* 0xfffffffc00f08947 */ /* 0x004fea000383ffff */
[----:B------:R-:W-:Y:S05]  /*16380*/  BRA `(.L_x_2231) ;  /* 0xffffffe800b87947 */ /* 0x000fea000383ffff */
.L_x_2189:
[----:B-1----:R1:W2:Y:S02]  /*16390*/  SYNCS.PHASECHK.TRANS64.TRYWAIT P0, [R0+URZ], R5 ;  /* 0x00000005000075a7 */ /* 0x0022a4000800017f */
[----:B--2---:R-:W-:Y:S05]  /*163a0*/  @!P0 NANOSLEEP.SYNCS 0x989680 ;  /* 0x009896800000895d */ /* 0x004fea0003900000 */
[----:B------:R-:W2:Y:S02]  /*163b0*/  @!P0 SYNCS.PHASECHK.TRANS64 P0, [R0+URZ], R5 ;  /* 0x00000005000085a7 */ /* 0x000ea4000800007f */
[----:B--2---:R-:W-:Y:S05]  /*163c0*/  @!P0 BRA `(.L_x_2189) ;  /* 0xfffffffc00f08947 */ /* 0x004fea000383ffff */
[----:B------:R-:W-:Y:S05]  /*163d0*/  BRA `(.L_x_2232) ;  /* 0xffffffe800bc7947 */ /* 0x000fea000383ffff */
.L_x_2233:
        /* <DEDUP_REMOVED lines=10> */
.L_x_3028:


//--------------------- .text._ZN7cutlass13device_kernelIN5flash11enable_sm90INS1_16FlashAttnFwdSm90INS1_25CollectiveMainloopFwdSm90ILi2EN4cute5tupleIJNS5_1CILi1EEES8_S8_EEENS6_IJNS7_ILi128EEENS7_ILi112EEENS7_ILi192EEEEEELi192ENS_10bfloat16_tEfNS_4arch4Sm90ELb1ELb0ELb0ELb1ELb0ELb0ELb0ELb1ELb1ELb1ELb1ELb0EEENS1_21CollectiveEpilogueFwdINS6_IJSA_SC_SB_EEES9_SE_SG_Li256ELb1ELb1ELb1ELb0EEENS1_36VarlenDynamicPersistentTileSchedulerILi128ELi112ELi256ELi128ELb1ELb1ELb1ELb1ELb1ELb1EEEEEEEEEvNT_6ParamsE --------------------------
	.section	.text._ZN7cutlass13device_kernelIN5flash11enable_sm90INS1_16FlashAttnFwdSm90INS1_25CollectiveMainloopFwdSm90ILi2EN4cute5tupleIJNS5_1CILi1EEES8_S8_EEENS6_IJNS7_ILi128EEENS7_ILi112EEENS7_ILi192EEEEEELi192ENS_10bfloat16_tEfNS_4arch4Sm90ELb1ELb0ELb0ELb1ELb0ELb0ELb0ELb1ELb1ELb1ELb1ELb0EEENS1_21CollectiveEpilogueFwdINS6_IJSA_SC_SB_EEES9_SE_SG_Li256ELb1ELb1ELb1ELb0EEENS1_36VarlenDynamicPersistentTileSchedulerILi128ELi112ELi256ELi128ELb1ELb1ELb1ELb1ELb1ELb1EEEEEEEEEvNT_6ParamsE,"ax",@progbits
	.align	128
.text._ZN7cutlass13device_kernelIN5flash11enable_sm90INS1_16FlashAttnFwdSm90INS1_25CollectiveMainloopFwdSm90ILi2EN4cute5tupleIJNS5_1CILi1EEES8_S8_EEENS6_IJNS7_ILi128EEENS7_ILi112EEENS7_ILi192EEEEEELi192ENS_10bfloat16_tEfNS_4arch4Sm90ELb1ELb0ELb0ELb1ELb0ELb0ELb0ELb1ELb1ELb1ELb1ELb0EEENS1_21CollectiveEpilogueFwdINS6_IJSA_SC_SB_EEES9_SE_SG_Li256ELb1ELb1ELb1ELb0EEENS1_36VarlenDynamicPersistentTileSchedulerILi128ELi112ELi256ELi128ELb1ELb1ELb1ELb1ELb1ELb1EEEEEEEEEvNT_6ParamsE:
        .type           _ZN7cutlass13device_kernelIN5flash11enable_sm90INS1_16FlashAttnFwdSm90INS1_25CollectiveMainloopFwdSm90ILi2EN4cute5tupleIJNS5_1CILi1EEES8_S8_EEENS6_IJNS7_ILi128EEENS7_ILi112EEENS7_ILi192EEEEEELi192ENS_10bfloat16_tEfNS_4arch4Sm90ELb1ELb0ELb0ELb1ELb0ELb0ELb0ELb1ELb1ELb1ELb1ELb0EEENS1_21CollectiveEpilogueFwdINS6_IJSA_SC_SB_EEES9_SE_SG_Li256ELb1ELb1ELb1ELb0EEENS1_36VarlenDynamicPersistentTileSchedulerILi128ELi112ELi256ELi128ELb1ELb1ELb1ELb1ELb1ELb1EEEEEEEEEvNT_6ParamsE,@function
        .size           _ZN7cutlass13device_kernelIN5flash11enable_sm90INS1_16FlashAttnFwdSm90INS1_25CollectiveMainloopFwdSm90ILi2EN4cute5tupleIJNS5_1CILi1EEES8_S8_EEENS6_IJNS7_ILi128EEENS7_ILi112EEENS7_ILi192EEEEEELi192ENS_10bfloat16_tEfNS_4arch4Sm90ELb1ELb0ELb0ELb1ELb0ELb0ELb0ELb1ELb1ELb1ELb1ELb0EEENS1_21CollectiveEpilogueFwdINS6_IJSA_SC_SB_EEES9_SE_SG_Li256ELb1ELb1ELb1ELb0EEENS1_36VarlenDynamicPersistentTileSchedulerILi128ELi112ELi256ELi128ELb1ELb1ELb1ELb1ELb1ELb1EEEEEEEEEvNT_6ParamsE,(.L_x_3029 - _ZN7cutlass13device_kernelIN5flash11enable_sm90INS1_16FlashAttnFwdSm90INS1_25CollectiveMainloopFwdSm90ILi2EN4cute5tupleIJNS5_1CILi1EEES8_S8_EEENS6_IJNS7_ILi128EEENS7_ILi112EEENS7_ILi192EEEEEELi192ENS_10bfloat16_tEfNS_4arch4Sm90ELb1ELb0ELb0ELb1ELb0ELb0ELb0ELb1ELb1ELb1ELb1ELb0EEENS1_21CollectiveEpilogueFwdINS6_IJSA_SC_SB_EEES9_SE_SG_Li256ELb1ELb1ELb1ELb0EEENS1_36VarlenDynamicPersistentTileSchedulerILi128ELi112ELi256ELi128ELb1ELb1ELb1ELb1ELb1ELb1EEEEEEEEEvNT_6ParamsE)
        .other          _ZN7cutlass13device_kernelIN5flash11enable_sm90INS1_16FlashAttnFwdSm90INS1_25CollectiveMainloopFwdSm90ILi2EN4cute5tupleIJNS5_1CILi1EEES8_S8_EEENS6_IJNS7_ILi128EEENS7_ILi112EEENS7_ILi192EEEEEELi192ENS_10bfloat16_tEfNS_4arch4Sm90ELb1ELb0ELb0ELb1ELb0ELb0ELb0ELb1ELb1ELb1ELb1ELb0EEENS1_21CollectiveEpilogueFwdINS6_IJSA_SC_SB_EEES9_SE_SG_Li256ELb1ELb1ELb1ELb0EEENS1_36VarlenDynamicPersistentTileSchedulerILi128ELi112ELi256ELi128ELb1ELb1ELb1ELb1ELb1ELb1EEEEEEEEEvNT_6ParamsE,@"STO_CUDA_ENTRY STV_DEFAULT"
_ZN7cutlass13device_kernelIN5flash11enable_sm90INS1_16FlashAttnFwdSm90INS1_25CollectiveMainloopFwdSm90ILi2EN4cute5tupleIJNS5_1CILi1EEES8_S8_EEENS6_IJNS7_ILi128EEENS7_ILi112EEENS7_ILi192EEEEEELi192ENS_10bfloat16_tEfNS_4arch4Sm90ELb1ELb0ELb0ELb1ELb0ELb0ELb0ELb1ELb1ELb1ELb1ELb0EEENS1_21CollectiveEpilogueFwdINS6_IJSA_SC_SB_EEES9_SE_SG_Li256ELb1ELb1ELb1ELb0EEENS1_36VarlenDynamicPersistentTileSchedulerILi128ELi112ELi256ELi128ELb1ELb1ELb1ELb1ELb1ELb1EEEEEEEEEvNT_6ParamsE:
        /* <DEDUP_REMOVED lines=18> */
.L_x_2235:
[----:B------:R-:W-:Y:S05]  /*0120*/  BSYNC B0 ;  /* 0x0000000000007941 */ /* 0x000fea0003800000 */
.L_x_2234:
        /* <DEDUP_REMOVED lines=41> */
.L_x_2236:
        /* <DEDUP_REMOVED lines=22> */
.L_x_2237:
        /* <DEDUP_REMOVED lines=18> */
.L_x_2238:
        /* <DEDUP_REMOVED lines=22> */
.L_x_2239:
        /* <DEDUP_REMOVED lines=22> */
.L_x_2240:
        /* <DEDUP_REMOVED lines=8> */
.L_x_2242:
        /* <DEDUP_REMOVED lines=16> */
[----:B------:R-:W-:Y:S01]  /*0a80*/  UMOV UR60, URZ ;  /* 0x0000003f003c7c82 */ /* 0x000fe20008000000 */
[----:B------:R-:W-:Y:S01]  /*0a90*/  R2UR UR6, R10 ;  /* 0x000000000a0672ca */ /* 0x000fe200000e0000 */
[----:B------:R-:W0:Y:S01]  /*0aa0*/  S2R R0, SR_TID.X ;  /* 0x0000000000007919 */ /* 0x000e220000002100 */
[----:B------:R-:W-:Y:S01]  /*0ab0*/  R2UR UR7, R11 ;  /* 0x000000000b0772ca */ /* 0x000fe200000e0000 */
[----:B------:R-:W-:Y:S01]  /*0ac0*/  UMOV UR36, URZ ;  /* 0x0000003f00247c82 */ /* 0x000fe20008000000 */
[----:B0-----:R-:W-:-:S05]  /*0ad0*/  VIADD R12, R0, 0xffffff80 ;  /* 0xffffff80000c7836 */ /* 0x001fca0000000000 */
[----:B------:R-:W-:-:S04]  /*0ae0*/  SHF.R.S32.HI R0, RZ, 0x1f, R12 ;  /* 0x0000001fff007819 */ /* 0x000fc8000001140c */
[CC--:B------:R-:W-:Y:S02]  /*0af0*/  LEA.HI R3, R0.reuse, R12.reuse, RZ, 0x4 ;  /* 0x0000000c00037211 */ /* 0x0c0fe400078f20ff */
[CC--:B------:R-:W-:Y:S02]  /*0b00*/  LEA.HI R4, R0.reuse, R12.reuse, RZ, 0x5 ;  /* 0x0000000c00047211 */ /* 0x0c0fe400078f28ff */
[----:B------:R-:W-:Y:S02]  /*0b10*/  SHF.R.S32.HI R6, RZ, 0x4, R3 ;  /* 0x00000004ff067819 */ /* 0x000fe40000011403 */
[----:B------:R-:W-:Y:S01]  /*0b20*/  LEA.HI R11, R0, R12, RZ, 0x2 ;  /* 0x0000000c000b7211 */ /* 0x000fe200078f10ff */
[----:B------:R-:W-:Y:S01]  /*0b30*/  IMAD.SHL.U32 R5, R4, 0x20, RZ ;  /* 0x0000002004057824 */ /* 0x000fe200078e00ff */
[C---:B------:R-:W-:Y:S02]  /*0b40*/  LOP3.LUT R4, R3.reuse, 0x3fffff0, RZ, 0xc0, !PT ;  /* 0x03fffff003047812 */ /* 0x040fe400078ec0ff */
[----:B------:R-:W-:-:S02]  /*0b50*/  LEA.HI R3, R3, R6, RZ, 0x1 ;  /* 0x0000000603037211 */ /* 0x000fc400078f08ff */
[----:B------:R-:W-:Y:S01]  /*0b60*/  LOP3.LUT R5, R5, 0xfffffc00, RZ, 0xc0, !PT ;  /* 0xfffffc0005057812 */ /* 0x000fe200078ec0ff */
[----:B------:R-:W-:Y:S01]  /*0b70*/  IMAD.IADD R4, R12, 0x1, -R4 ;  /* 0x000000010c047824 */ /* 0x000fe200078e0a04 */
[----:B------:R-:W-:Y:S02]  /*0b80*/  LOP3.LUT R3, R3, 0x1ffffffe, RZ, 0xc0, !PT ;  /* 0x1ffffffe03037812 */ /* 0x000fe400078ec0ff */
[----:B------:R-:W-:Y:S01]  /*0b90*/  LOP3.LUT R11, R11, 0xfffffffc, RZ, 0xc0, !PT ;  /* 0xfffffffc0b0b7812 */ /* 0x000fe200078ec0ff */
[----:B------:R-:W-:Y:S02]  /*0ba0*/  IMAD R4, R4, 0x40, R5 ;  /* 0x0000004004047824 */ /* 0x000fe400078e0205 */
[----:B------:R-:W-:Y:S02]  /*0bb0*/  IMAD.IADD R3, R6, 0x1, -R3 ;  /* 0x0000000106037824 */ /* 0x000fe400078e0a03 */
[----:B------:R-:W-:Y:S02]  /*0bc0*/  IMAD.IADD R11, R12, 0x1, -R11 ;  /* 0x000000010c0b7824 */ /* 0x000fe400078e0a0b */
[----:B------:R-:W-:-:S03]  /*0bd0*/  IMAD R3, R3, 0x8, R4 ;  /* 0x0000000803037824 */ /* 0x000fc600078e0204 */
[----:B------:R-:W-:Y:S02]  /*0be0*/  LEA.HI R5, R11, R11, RZ, 0x1 ;  /* 0x0000000b0b057211 */ /* 0x000fe400078f08ff */
[----:B------:R0:W-:Y:S02]  /*0bf0*/  STL [R1+0x48], R3 ;  /* 0x0000480301007387 */ /* 0x0001e40000100800 */
[----:B------:R-:W-:-:S05]  /*0c00*/  LOP3.LUT R4, R5, 0x1ffffffe, RZ, 0xc0, !PT ;  /* 0x1ffffffe05047812 */ /* 0x000fca00078ec0ff */
        /* <DEDUP_REMOVED lines=19> */
[----:B0-----:R-:W-:-:S02]  /*0d40*/  LOP3.LUT R3, R8, 0x7ffffffc, RZ, 0xc0, !PT ;  /* 0x7ffffffc08037812 */ /* 0x001fc400078ec0ff */
[----:B------:R-:W-:Y:S02]  /*0d50*/  LEA.HI R10, R10, R9, RZ, 0x3 ;  /* 0x000000090a0a7211 */ /* 0x000fe400078f18ff */
[----:B------:R-:W-:Y:S01]  /*0d60*/  SHF.R.S32.HI R7, RZ, 0x5, R7 ;  /* 0x00000005ff077819 */ /* 0x000fe20000011407 */
[----:B------:R-:W-:Y:S01]  /*0d70*/  IMAD.IADD R3, R234, 0x1, -R3 ;  /* 0x00000001ea037824 */ /* 0x000fe200078e0a03 */
[----:B------:R-:W-:-:S03]  /*0d80*/  LOP3.LUT R10, R10, 0xfffffff8, RZ, 0xc0, !PT ;  /* 0xfffffff80a0a7812 */ /* 0x000fc600078ec0ff */
[----:B------:R-:W-:Y:S02]  /*0d90*/  IMAD.SHL.U32 R18, R3, 0x2, RZ ;  /* 0x0000000203127824 */ /* 0x000fe400078e00ff */
[----:B------:R-:W-:Y:S02]  /*0da0*/  IMAD.IADD R10, R9, 0x1, -R10 ;  /* 0x00000001090a7824 */ /* 0x000fe400078e0a0a */
[C---:B------:R-:W-:Y:S02]  /*0db0*/  VIADD R229, R18.reuse, 0x8 ;  /* 0x0000000812e57836 */ /* 0x040fe40000000000 */
[----:B------:R-:W-:Y:S02]  /*0dc0*/  IMAD R7, R7, 0x10, R10 ;  /* 0x0000001007077824 */ /* 0x000fe400078e020a */
[----:B------:R-:W-:Y:S02]  /*0dd0*/  VIADD R228, R18, 0x10 ;  /* 0x0000001012e47836 */ /* 0x000fe40000000000 */
[----:B------:R-:W-:-:S02]  /*0de0*/  IMAD R5, R2, 0x40, R7 ;  /* 0x0000004002057824 */ /* 0x000fc400078e0207 */
[----:B------:R-:W-:Y:S01]  /*0df0*/  IMAD.U32 R2, RZ, RZ, UR4 ;  /* 0x00000004ff027e24 */ /* 0x000fe2000f8e00ff */
[----:B------:R-:W-:Y:S01]  /*0e00*/  SHF.R.S32.HI R0, RZ, 0x1f, R228 ;  /* 0x0000001fff007819 */ /* 0x000fe200000114e4 */
[C---:B------:R-:W-:Y:S01]  /*0e10*/  VIADD R227, R18.reuse, 0x30 ;  /* 0x0000003012e37836 */ /* 0x040fe20000000000 */
[----:B------:R-:W-:Y:S01]  /*0e20*/  STL [R1+0x44], R5 ;  /* 0x0000440501007387 */ /* 0x000fe20000100800 */
[C---:B------:R-:W-:Y:S01]  /*0e30*/  VIADD R226, R18.reuse, 0x38 ;  /* 0x0000003812e27836 */ /* 0x040fe20000000000 */
[----:B------:R-:W-:Y:S01]  /*0e40*/  UMOV UR4, URZ ;  /* 0x0000003f00047c82 */ /* 0x000fe20008000000 */
[C---:B------:R-:W-:Y:S01]  /*0e50*/  VIADD R225, R18.reuse, 0x40 ;  /* 0x0000004012e17836 */ /* 0x040fe20000000000 */
[----:B------:R0:W-:Y:S01]  /*0e60*/  STL [R1+0x50], R2 ;  /* 0x0000500201007387 */ /* 0x0001e20000100800 */
[C---:B------:R-:W-:Y:S01]  /*0e70*/  VIADD R224, R18.reuse, 0x48 ;  /* 0x0000004812e07836 */ /* 0x040fe20000000000 */
[----:B------:R-:W-:Y:S01]  /*0e80*/  SHF.R.S32.HI R3, RZ, 0x1f, R227 ;  /* 0x0000001fff037819 */ /* 0x000fe200000114e3 */
[C---:B------:R-:W-:Y:S01]  /*0e90*/  VIADD R223, R18.reuse, 0x50 ;  /* 0x0000005012df7836 */ /* 0x040fe20000000000 */
[----:B------:R-:W-:Y:S01]  /*0ea0*/  SHF.R.S32.HI R0, RZ, 0x1f, R225 ;  /* 0x0000001fff007819 */ /* 0x000fe200000114e1 */
[C---:B------:R-:W-:Y:S01]  /*0eb0*/  VIADD R222, R18.reuse, 0x58 ;  /* 0x0000005812de7836 */ /* 0x040fe20000000000 */
[----:B------:R-:W-:Y:S01]  /*0ec0*/  SHF.R.S32.HI R3, RZ, 0x1f, R224 ;  /* 0x0000001fff037819 */ /* 0x000fe200000114e0 */
[----:B------:R-:W-:-:S02]  /*0ed0*/  VIADD R221, R18, 0x60 ;  /* 0x0000006012dd7836 */ /* 0x000fc40000000000 */
        /* <DEDUP_REMOVED lines=22> */
[----:B------:R-:W-:Y:S01]  /*1040*/  IMAD.U32 R233, RZ, RZ, UR4 ;  /* 0x00000004ffe97e24 */ /* 0x000fe2000f8e00ff */
[----:B------:R-:W-:Y:S01]  /*1050*/  SHF.R.S32.HI R2, RZ, 0x1f, R214 ;  /* 0x0000001fff027819 */ /* 0x000fe200000114d6 */
[C---:B------:R-:W-:Y:S01]  /*1060*/  VIADD R207, R18.reuse, 0x18 ;  /* 0x0000001812cf7836 */ /* 0x040fe20000000000 */
[----:B------:R-:W-:Y:S01]  /*1070*/  SHF.R.S32.HI R0, RZ, 0x1f, R213 ;  /* 0x0000001fff007819 */ /* 0x000fe200000114d5 */
[----:B------:R-:W-:Y:S01]  /*1080*/  VIADD R206, R18, 0x28 ;  /* 0x0000002812ce7836 */ /* 0x000fe20000000000 */
[----:B------:R-:W-:Y:S01]  /*1090*/  SHF.R.S32.HI R237, RZ, 0x1f, R212 ;  /* 0x0000001fffed7819 */ /* 0x000fe200000114d4 */
[----:B------:R-:W-:Y:S01]  /*10a0*/  IMAD R23, R4, 0x8, R5 ;  /* 0x0000000804177824 */ /* 0x000fe200078e0205 */
[----:B------:R-:W-:-:S02]  /*10b0*/  SHF.R.S32.HI R236, RZ, 0x1f, R211 ;  /* 0x0000001fffec7819 */ /* 0x000fc400000114d3 */
[----:B------:R-:W-:-:S07]  /*10c0*/  SHF.R.S32.HI R235, RZ, 0x1f, R210 ;  /* 0x0000001fffeb7819 */ /* 0x000fce00000114d2 */
.L_x_2300:
[----:B------:R-:W-:Y:S01]  /*10d0*/  ULDC.64 UR8, c[0x0][0xc88] ;  /* 0x0003220000087ab9 */ /* 0x000fe20000000a00 */
[----:B------:R-:W-:Y:S01]  /*10e0*/  ULDC.64 UR12, c[0x0][0x208] ;  /* 0x00008200000c7ab9 */ /* 0x000fe20000000a00 */
[----:B------:R-:W-:Y:S01]  /*10f0*/  UIMAD.WIDE UR8, UR7, 0x4, UR8 ;  /* 0x00000004070878a5 */ /* 0x000fe2000f8e0208 */
[----:B------:R-:W-:-:S05]  /*1100*/  ULDC.64 UR10, c[0x0][0xa18] ;  /* 0x00028600000a7ab9 */ /* 0x000fca0000000a00 */
[----:B01-34-:R-:W-:Y:S02]  /*1110*/  IMAD.U32 R2, RZ, RZ, UR8 ;  /* 0x00000008ff027e24 */ /* 0x01bfe4000f8e00ff */
[----:B--2---:R-:W-:Y:S01]  /*1120*/  IMAD.U32 R3, RZ, RZ, UR9 ;  /* 0x00000009ff037e24 */ /* 0x004fe2000f8e00ff */
        /* <DEDUP_REMOVED lines=9> */
[----:B------:R-:W-:Y:S02]  /*11c0*/  USHF.R.S32.HI UR14, URZ, 0x1f, UR4 ;  /* 0x0000001f3f0e7899 */ /* 0x000fe40008011404 */
[----:B------:R-:W-:Y:S01]  /*11d0*/  IMAD.U32 R209, RZ, RZ, UR4 ;  /* 0x00000004ffd17e24 */ /* 0x000fe2000f8e00ff */
[----:B------:R-:W-:-:S04]  /*11e0*/  @UP0 ULEA UR8, UP2, UR4, UR8, 0x2 ;  /* 0x0000000804080291 */ /* 0x000fc8000f84103f */
[----:B------:R-:W-:Y:S02]  /*11f0*/  @UP0 ULEA.HI.X UR9, UR4, UR9, UR14, 0x2, UP2 ;  /* 0x0000000904090291 */ /* 0x000fe400090f140e */
[----:B------:R-:W-:Y:S01]  /*1200*/  IMAD.U32 R232, RZ, RZ, UR14 ;  /* 0x0000000effe87e24 */ /* 0x000fe2000f8e00ff */
[----:B------:R-:W-:Y:S01]  /*1210*/  @UP1 ULEA UR10, UP0, UR4, UR10, 0x2 ;  /* 0x0000000a040a1291 */ /* 0x000fe2000f80103f */
[----:B------:R-:W-:-:S03]  /*1220*/  IMAD.U32 R2, RZ, RZ, UR8 ;  /* 0x00000008ff027e24 */ /* 0x000fc6000f8e00ff */
[----:B------:R-:W-:Y:S01]  /*1230*/  @UP1 ULEA.HI.X UR11, UR4, UR11, UR14, 0x2, UP0 ;  /* 0x0000000b040b1291 */ /* 0x000fe200080f140e */
[----:B------:R-:W-:Y:S01]  /*1240*/  IMAD.U32 R3, RZ, RZ, UR9 ;  /* 0x00000009ff037e24 */ /* 0x000fe2000f8e00ff */
[----:B------:R-:W-:Y:S01]  /*1250*/  ULDC.64 UR8, c[0x0][0x418] ;  /* 0x0001060000087ab9 */ /* 0x000fe20000000a00 */
[----:B------:R-:W-:-:S03]  /*1260*/  IMAD.U32 R4, RZ, RZ, UR10 ;  /* 0x0000000aff047e24 */ /* 0x000fc6000f8e00ff */
[----:B------:R-:W-:Y:S01]  /*1270*/  IMAD.U32 R5, RZ, RZ, UR11 ;  /* 0x0000000bff057e24 */ /* 0x000fe2000f8e00ff */
[----:B------:R-:W2:Y:S01]  /*1280*/  @P0 LDG.E R2, desc[UR12][R2.64] ;  /* 0x0000000c02020981 */ /* 0x000ea2000c1e1900 */
[----:B------:R-:W-:Y:S02]  /*1290*/  UISETP.NE.U32.AND UP0, UPT, UR8, URZ, UPT ;  /* 0x0000003f0800728c */ /* 0x000fe4000bf05070 */
[----:B------:R-:W-:Y:S01]  /*12a0*/  ULOP3.LUT UR7, UR6, 0xff000000, URZ, 0xc0, !UPT ;  /* 0xff00000006077892 */ /* 0x000fe2000f8ec03f */
[----:B------:R-:W3:Y:S01]  /*12b0*/  @P2 LDG.E R4, desc[UR12][R4.64] ;  /* 0x0000000c04042981 */ /* 0x000ee2000c1e1900 */
[----:B------:R-:W-:Y:S01]  /*12c0*/  ULDC UR11, c[0x0][0x288] ;  /* 0x0000a200000b7ab9 */ /* 0x000fe20000000800 */
[----:B------:R-:W-:Y:S02]  /*12d0*/  UISETP.NE.AND.EX UP0, UPT, UR9, URZ, UPT, UP0 ;  /* 0x0000003f0900728c */ /* 0x000fe4000bf05300 */
[----:B------:R-:W-:Y:S01]  /*12e0*/  ULOP3.LUT UR8, UR6, 0xff0000, URZ, 0xc0, !UPT ;  /* 0x00ff000006087892 */ /* 0x000fe2000f8ec03f */
[----:B------:R-:W-:Y:S01]  /*12f0*/  ULDC UR9, c[0x0][0x424] ;  /* 0x0001090000097ab9 */ /* 0x000fe20000000800 */
[----:B------:R-:W-:Y:S01]  /*1300*/  ULDC.64 UR12, c[0x0][0xa20] ;  /* 0x00028800000c7ab9 */ /* 0x000fe20000000a00 */
[----:B------:R-:W-:Y:S01]  /*1310*/  ULOP3.LUT UR6, UR6, 0xffff, URZ, 0xc0, !UPT ;  /* 0x0000ffff06067892 */ /* 0x000fe2000f8ec03f */
[----:B------:R-:W-:Y:S01]  /*1320*/  ISETP.NE.U32.AND P1, PT, RZ, UR12, PT ;  /* 0x0000000cff007c0c */ /* 0x000fe2000bf25070 */
[----:B------:R-:W-:-:S02]  /*1330*/  USHF.R.U32.HI UR7, URZ, 0x8, UR7 ;  /* 0x000000083f077899 */ /* 0x000fc40008011607 */
[----:B------:R-:W-:Y:S01]  /*1340*/  USEL UR9, UR9, 0x1, UP0 ;  /* 0x0000000109097887 */ /* 0x000fe20008000000 */
[----:B------:R-:W-:Y:S01]  /*1350*/  ISETP.NE.AND.EX P1, PT, RZ, UR13, PT, P1 ;  /* 0x0000000dff007c0c */ /* 0x000fe2000bf25310 */
[----:B------:R-:W-:Y:S01]  /*1360*/  ULDC UR10, c[0x0][0x2f0] ;  /* 0x0000bc00000a7ab9 */ /* 0x000fe20000000800 */
[----:B------:R-:W-:Y:S01]  /*1370*/  UMOV UR4, URZ ;  /* 0x0000003f00047c82 */ /* 0x000fe20008000000 */
[----:B------:R-:W-:Y:S01]  /*1380*/  ULEA.HI UR8, UR8, UR7, URZ, 0x10 ;  /* 0x0000000708087291 */ /* 0x000fe2000f8f803f */
[----:B------:R-:W-:Y:S01]  /*1390*/  IMAD.U32 R230, RZ, RZ, UR6 ;  /* 0x00000006ffe67e24 */ /* 0x000fe2000f8e00ff */
[----:B------:R-:W-:Y:S01]  /*13a0*/  UIMAD UR9, UR9, UR10, URZ ;  /* 0x0000000a090972a4 */ /* 0x000fe2000f8e023f */
[----:B--2---:R-:W-:Y:S02]  /*13b0*/  @P0 R2UR UR4, R2 ;  /* 0x00000000020402ca */ /* 0x004fe400000e0000 */
[----:B---3--:R-:W-:-:S13]  /*13c0*/  @P2 R2UR UR11, R4 ;  /* 0x00000000040b22ca */ /* 0x008fda00000e0000 */
[----:B------:R-:W-:Y:S01]  /*13d0*/  IMAD.U32 R16, RZ, RZ, UR11 ;  /* 0x0000000bff107e24 */ /* 0x000fe2000f8e00ff */
[----:B-----5:R-:W-:Y:S06]  /*13e0*/  @P2 BRA `(.L_x_2243) ;  /* 0x0000000000402947 */ /* 0x020fec0003800000 */
        /* <DEDUP_REMOVED lines=14> */
[----:B------:R-:W-:-:S06]  /*14d0*/  UIADD3 UR6, -UR6, UR7, URZ ;  /* 0x0000000706067290 */ /* 0x000fcc000fffe13f */
[----:B------:R-:W-:-:S07]  /*14e0*/  IMAD.U32 R16, RZ, RZ, UR6 ;  /* 0x00000006ff107e24 */ /* 0x000fce000f8e00ff */
.L_x_2243:
[----:B------:R-:W-:Y:S05]  /*14f0*/  @!P1 BRA `(.L_x_2244) ;  /* 0x0000000000289947 */ /* 0x000fea0003800000 */
[----:B------:R-:W-:Y:S01]  /*1500*/  R2UR UR7, R209 ;  /* 0x00000000d10772ca */ /* 0x000fe200000e0000 */
[----:B------:R-:W-:Y:S01]  /*1510*/  ULDC.64 UR10, c[0x0][0x208] ;  /* 0x00008200000a7ab9 */ /* 0x000fe20000000a00 */
[----:B------:R-:W-:-:S11]  /*1520*/  R2UR UR9, R232 ;  /* 0x00000000e80972ca */ /* 0x000fd600000e0000 */
[----:B------:R-:W-:-:S04]  /*1530*/  ULEA UR6, UP0, UR7, UR12, 0x2 ;  /* 0x0000000c07067291 */ /* 0x000fc8000f80103f */
[----:B------:R-:W-:Y:S02]  /*1540*/  ULEA.HI.X UR7, UR7, UR13, UR9, 0x2, UP0 ;  /* 0x0000000d07077291 */ /* 0x000fe400080f1409 */
[----:B------:R-:W-:-:S04]  /*1550*/  IMAD.U32 R2, RZ, RZ, UR6 ;  /* 0x00000006ff027e24 */ /* 0x000fc8000f8e00ff */
[----:B------:R-:W-:-:S05]  /*1560*/  IMAD.U32 R3, RZ, RZ, UR7 ;  /* 0x00000007ff037e24 */ /* 0x000fca000f8e00ff */
[----:B------:R-:W2:Y:S02]  /*1570*/  LDG.E R2, desc[UR10][R2.64] ;  /* 0x0000000a02027981 */ /* 0x000ea4000c1e1900 */
[----:B--2---:R-:W-:Y:S01]  /*1580*/  R2UR UR9, R2 ;  /* 0x00000000020972ca */ /* 0x004fe200000e0000 */
[----:B------:R-:W-:-:S14]  /*1590*/  BRA `(.L_x_2245) ;  /* 0x00000000003c7947 */ /* 0x000fdc0003800000 */
.L_x_2244:
        /* <DEDUP_REMOVED lines=15> */
.L_x_2245:
[----:B------:R-:W-:Y:S01]  /*1690*/  ULDC UR6, c[0x0][0x448] ;  /* 0x0001120000067ab9 */ /* 0x000fe20000000800 */
[----:B------:R-:W-:Y:S01]  /*16a0*/  R2UR UR7, R16 ;  /* 0x00000000100772ca */ /* 0x000fe200000e0000 */
[----:B------:R-:W-:Y:S02]  /*16b0*/  UISETP.NE.AND UP0, UPT, UR6, 0x1, UPT ;  /* 0x000000010600788c */ /* 0x000fe4000bf05270 */
[----:B------:R-:W-:Y:S02]  /*16c0*/  USHF.L.U32 UR5, UR5, 0x7, URZ ;  /* 0x0000000705057899 */ /* 0x000fe4000800063f */
[----:B------:R-:W-:Y:S02]  /*16d0*/  UIADD3 UR10, -UR4, UR9, URZ ;  /* 0x00000009040a7290 */ /* 0x000fe4000fffe13f */
[----:B------:R-:W-:Y:S02]  /*16e0*/  UIADD3 UR6, UR5, 0x7f, URZ ;  /* 0x0000007f05067890 */ /* 0x000fe4000fffe03f */
[----:B------:R-:W-:-:S02]  /*16f0*/  IMAD.U32 R22, RZ, RZ, UR5 ;  /* 0x00000005ff167e24 */ /* 0x000fc4000f8e00ff */
[----:B------:R-:W-:Y:S01]  /*1700*/  IMAD.U32 R17, RZ, RZ, UR10 ;  /* 0x0000000aff117e24 */ /* 0x000fe2000f8e00ff */
[----:B------:R-:W-:Y:S01]  /*1710*/  @UP0 ULDC UR4, c[0x0][0x44c] ;  /* 0x0001130000040ab9 */ /* 0x000fe20000000800 */
[----:B------:R-:W-:Y:S01]  /*1720*/  @UP0 ULDC UR9, c[0x0][0x450] ;  /* 0x0001140000090ab9 */ /* 0x000fe20000000800 */
[----:B------:R-:W-:Y:S02]  /*1730*/  UIMAD.WIDE.U32 UR4, UR6, UR4, URZ ;  /* 0x00000004060472a5 */ /* 0x000fe4000f8e003f */
[----:B------:R-:W-:Y:S02]  /*1740*/  UIADD3 UR7, UR10, 0x70, -UR7 ;  /* 0x000000700a077890 */ /* 0x000fe4000fffe807 */
[----:B------:R-:W-:Y:S02]  /*1750*/  @UP0 USHF.R.U32.HI UR6, URZ, UR9, UR5 ;  /* 0x000000093f060299 */ /* 0x000fe40008011605 */
[----:B------:R-:W-:Y:S02]  /*1760*/  UIADD3 UR5, UR10, 0x6f, URZ ;  /* 0x0000006f0a057890 */ /* 0x000fe4000fffe03f */
        /* <DEDUP_REMOVED lines=10> */
[----:B------:R-:W-:-:S04]  /*1810*/  UISETP.LT.AND UP0, UPT, UR4, UR6, UPT ;  /* 0x000000060400728c */ /* 0x000fc8000bf01270 */
[----:B------:R-:W-:Y:S01]  /*1820*/  USEL UR9, UR4, UR6, UP0 ;  /* 0x0000000604097287 */ /* 0x000fe20008000000 */
[----:B------:R-:W-:Y:S01]  /*1830*/  IMAD.U32 R205, RZ, RZ, UR5 ;  /* 0x00000005ffcd7e24 */ /* 0x000fe2000f8e00ff */
[----:B------:R-:W-:Y:S02]  /*1840*/  ULOP3.LUT UR6, UR8, 0xff, URZ, 0xc0, !UPT ;  /* 0x000000ff08067892 */ /* 0x000fe4000f8ec03f */
[----:B------:R-:W-:Y:S01]  /*1850*/  UISETP.GE.AND UP0, UPT, UR9, 0x1, UPT ;  /* 0x000000010900788c */ /* 0x000fe2000bf06270 */
[----:B------:R-:W-:-:S03]  /*1860*/  UMOV UR4, URZ ;  /* 0x0000003f00047c82 */ /* 0x000fc60008000000 */
[----:B------:R-:W-:Y:S02]  /*1870*/  IMAD.U32 R208, RZ, RZ, UR6 ;  /* 0x00000006ffd07e24 */ /* 0x000fe4000f8e00ff */
[----:B------:R-:W-:-:S13]  /*1880*/  PLOP3.LUT P0, PT, PT, PT, UP0, 0x80, 0x0 ;  /* 0x000000000000781c */ /* 0x000fda0003f0f008 */
[----:B------:R-:W-:Y:S05]  /*1890*/  @!P0 BRA `(.L_x_2246) ;  /* 0x0000000000948947 */ /* 0x000fea0003800000 */
        /* <DEDUP_REMOVED lines=37> */
.L_x_2246:
        /* <DEDUP_REMOVED lines=97> */
.L_x_2248:
        /* <DEDUP_REMOVED lines=12> */
.L_x_2431:
[----:B------:R-:W-:Y:S05]  /*21c0*/  @!P0 BRA `(.L_x_2250) ;  /* 0x0000000000048947 */ /* 0x000fea0003800000 */
[----:B------:R-:W-:Y:S01]  /*21d0*/  BPT.TRAP 0x1 ;  /* 0x000000040000795c */ /* 0x000fe20000300000 */
.L_x_2250:
[----:B0-----:R-:W-:Y:S02]  /*21e0*/  IMAD.U32 R0, RZ, RZ, UR36 ;  /* 0x00000024ff007e24 */ /* 0x001fe4000f8e00ff */
[----:B------:R-:W-:-:S03]  /*21f0*/  IMAD.U32 R3, RZ, RZ, UR60 ;  /* 0x0000003cff037e24 */ /* 0x000fc6000f8e00ff */
[----:B------:R-:W-:Y:S02]  /*2200*/  LEA R0, R0, UR39, 0x3 ;  /* 0x0000002700007c11 */ /* 0x000fe4000f8e18ff */
[----:B------:R-:W-:-:S04]  /*2210*/  SHF.L.U32 R3, R3, 0x1f, RZ ;  /* 0x0000001f03037819 */ /* 0x000fc800000006ff */
[----:B------:R0:W1:Y:S01]  /*2220*/  SYNCS.PHASECHK.TRANS64.TRYWAIT P2, [R0+URZ+0x36830], R3 ;  /* 0x03683003000075a7 */ /* 0x000062000804017f */
[----:B------:R-:W-:Y:S05]  /*2230*/  @!P0 BRA `(.L_x_2251) ;  /* 0x0000000000048947 */ /* 0x000fea0003800000 */
[----:B------:R-:W-:Y:S01]  /*2240*/  BPT.TRAP 0x1 ;  /* 0x000000040000795c */ /* 0x000fe20000300000 */
.L_x_2251:
[----:B------:R-:W2:Y:S02]  /*2250*/  S2R R2, SR_TID.X ;  /* 0x0000000000027919 */ /* 0x000ea40000002100 */
[----:B--2---:R-:W-:Y:S01]  /*2260*/  LOP3.LUT P1, RZ, R2, 0x7f, RZ, 0xc0, !PT ;  /* 0x0000007f02ff7812 */ /* 0x004fe2000782c0ff */
[----:B-1----:R-:W-:-:S12]  /*2270*/  @P2 BRA `(.L_x_2252) ;  /* 0x0000000000082947 */ /* 0x002fd80003800000 */
[----:B------:R-:W1:Y:S02]  /*2280*/  SYNCS.PHASECHK.TRANS64.TRYWAIT P2, [R0+URZ+0x36830], R3 ;  /* 0x03683003000075a7 */ /* 0x000e64000804017f */
[----:B-1----:R-:W-:Y:S05]  /*2290*/  @!P2 BRA `(.L_x_2253) ;  /* 0x0000018400e4a947 */ /* 0x002fea0003800000 */
.L_x_2252:
[----:B------:R-:W-:Y:S05]  /*22a0*/  WARPSYNC.ALL ;  /* 0x0000000000007948 */ /* 0x000fea0003800000 */
[----:B------:R-:W-:Y:S01]  /*22b0*/  UIADD3 UR4, UR39, 0x21400, URZ ;  /* 0x0002140027047890 */ /* 0x000fe2000fffe03f */
[----:B------:R-:W-:Y:S01]  /*22c0*/  WARPGROUP.ARRIVE ;  /* 0x00000000000079c5 */ /* 0x000fe20000000000 */
[----:B------:R-:W-:Y:S01]  /*22d0*/  ULOP3.LUT UR38, UR38, 0x10000, URZ, 0xfc, !UPT ;  /* 0x0001000026267892 */ /* 0x000fe2000f8efc3f */
[----:B01----:R-:W-:Y:S01]  /*22e0*/  @!P1 VIADD R0, R0, 0x36840 ;  /* 0x0003684000009836 */ /* 0x003fe20000000000 */
[----:B------:R-:W-:Y:S01]  /*22f0*/  USHF.R.U32.HI UR4, URZ, 0x4, UR4 ;  /* 0x000000043f047899 */ /* 0x000fe20008011604 */
[----:B------:R-:W-:Y:S01]  /*2300*/  CS2R R118, SRZ ;  /* 0x0000000000767805 */ /* 0x000fe2000001ff00 */
[----:B------:R-:W-:Y:S01]  /*2310*/  UMOV UR53, 0x40000040 ;  /* 0x4000004000357882 */ /* 0x000fe20000000000 */
[----:B------:R-:W-:Y:S01]  /*2320*/  UMOV UR55, 0x40000040 ;  /* 0x4000004000377882 */ /* 0x000fe20000000000 */
[----:B------:R-:W-:Y:S01]  /*2330*/  ULOP3.LUT UR4, UR4, 0x3fff, URZ, 0xc0, !UPT ;  /* 0x00003fff04047892 */ /* 0x000fe2000f8ec03f */
[----:B------:R-:W-:Y:S01]  /*2340*/  @!P1 PRMT R0, RZ, 0x654, R0 ;  /* 0x00000654ff009816 */ /* 0x000fe20000000000 */
[----:B------:R-:W-:Y:S01]  /*2350*/  UMOV UR52, UR38 ;  /* 0x0000002600347c82 */ /* 0x000fe20008000000 */
[----:B------:R-:W-:Y:S01]  /*2360*/  UMOV UR7, 0x40000040 ;  /* 0x4000004000077882 */ /* 0x000fe20000000000 */
[----:B------:R-:W-:Y:S01]  /*2370*/  ULOP3.LUT UR5, UR4, 0x10000, URZ, 0xfc, !UPT ;  /* 0x0001000004057892 */ /* 0x000fe2000f8efc3f */
[----:B------:R-:W-:Y:S01]  /*2380*/  CS2R R116, SRZ ;  /* 0x0000000000747805 */ /* 0x000fe2000001ff00 */
[----:B------:R-:W-:Y:S01]  /*2390*/  UMOV UR8, UR52 ;  /* 0x0000003400087c82 */ /* 0x000fe20008000000 */
[----:B------:R-:W-:Y:S01]  /*23a0*/  UMOV UR4, UR52 ;  /* 0x0000003400047c82 */ /* 0x000fe20008000000 */
[----:B------:R-:W-:Y:S01]  /*23b0*/  UIMAD UR37, UR36, 0xa80, UR5 ;  /* 0x00000a80242578a4 */ /* 0x000fe2000f8e0205 */
[----:B------:R-:W-:Y:S01]  /*23c0*/  CS2R R114, SRZ ;  /* 0x0000000000727805 */ /* 0x000fe2000001ff00 */
[----:B------:R-:W-:Y:S01]  /*23d0*/  IMAD.U32 R7, RZ, RZ, UR5 ;  /* 0x00000005ff077e24 */ /* 0x000fe2000f8e00ff */
[----:B------:R-:W-:Y:S01]  /*23e0*/  UMOV UR5, UR53 ;  /* 0x0000003500057c82 */ /* 0x000fe20008000000 */
[----:B------:R-:W-:Y:S01]  /*23f0*/  UIADD3 UR6, UR37, 0x80, URZ ;  /* 0x0000008025067890 */ /* 0x000fe2000fffe03f */
[----:B------:R-:W-:Y:S01]  /*2400*/  CS2R R112, SRZ ;  /* 0x0000000000707805 */ /* 0x000fe2000001ff00 */
[----:B------:R-:W-:Y:S01]  /*2410*/  UIADD3 UR10, UR37, 0x200, URZ ;  /* 0x00000200250a7890 */ /* 0x000fe2000fffe03f */
[----:B------:R-:W-:Y:S01]  /*2420*/  CS2R R110, SRZ ;  /* 0x00000000006e7805 */ /* 0x000fe2000001ff00 */
[----:B------:R-:W-:Y:S01]  /*2430*/  UMOV UR54, UR37 ;  /* 0x0000002500367c82 */ /* 0x000fe20008000000 */
[----:B------:R-:W-:Y:S01]  /*2440*/  UMOV UR9, UR53 ;  /* 0x0000003500097c82 */ /* 0x000fe20008000000 */
[----:B------:R-:W-:Y:S01]  /*2450*/  HGMMA.64x16x16.F32.BF16 R72, gdesc[UR52], RZ, !UPT, gsb0 ;  /* 0x00200000344879f0 */ /* 0x000fe2000c0018ff */
[----:B------:R-:W-:Y:S01]  /*2460*/  UMOV UR11, 0x40000040 ;  /* 0x40000040000b7882 */ /* 0x000fe20000000000 */
[----:B------:R-:W-:Y:S01]  /*2470*/  UIADD3 UR14, UR37, 0x280, URZ ;  /* 0x00000280250e7890 */ /* 0x000fe2000fffe03f */
[----:B------:R-:W-:Y:S01]  /*2480*/  R2UR UR55, R17 ;  /* 0x00000000113772ca */ /* 0x000fe200000e0000 */
[----:B------:R-:W-:Y:S01]  /*2490*/  UMOV UR12, UR52 ;  /* 0x00000034000c7c82 */ /* 0x000fe20008000000 */
[----:B------:R-:W-:Y:S01]  /*24a0*/  UMOV UR13, UR53 ;  /* 0x00000035000d7c82 */ /* 0x000fe20008000000 */
[----:B------:R-:W-:Y:S01]  /*24b0*/  UMOV UR15, 0x40000040 ;  /* 0x40000040000f7882 */ /* 0x000fe20000000000 */
[----:B------:R-:W-:Y:S01]  /*24c0*/  UIADD3 UR16, UR38, 0x2, URZ ;  /* 0x0000000226107890 */ /* 0x000fe2000fffe03f */
[----:B------:R-:W-:Y:S01]  /*24d0*/  R2UR UR54, R16 ;  /* 0x00000000103672ca */ /* 0x000fe200000e0000 */
[----:B------:R-:W-:Y:S01]  /*24e0*/  UIADD3 UR18, UR37, 0x284, URZ ;  /* 0x0000028425127890 */ /* 0x000fe2000fffe03f */
[----:B------:R-:W-:Y:S01]  /*24f0*/  CS2R R108, SRZ ;  /* 0x00000000006c7805 */ /* 0x000fe2000001ff00 */
[----:B------:R-:W-:Y:S01]  /*2500*/  UMOV UR19, 0x40000040 ;  /* 0x4000004000137882 */ /* 0x000fe20000000000 */
        /* <DEDUP_REMOVED lines=10> */
[----:B------:R-:W-:Y:S01]  /*25b0*/  IMAD.U32 R6, RZ, RZ, UR54 ;  /* 0x00000036ff067e24 */ /* 0x000fe2000f8e00ff */
        /* <DEDUP_REMOVED lines=13> */
[----:B------:R-:W-:-:S02]  /*2690*/  CS2R R92, SRZ ;  /* 0x00000000005c7805 */ /* 0x000fc4000001ff00 */
[----:B------:R-:W-:Y:S02]  /*26a0*/  CS2R R90, SRZ ;  /* 0x00000000005a7805 */ /* 0x000fe4000001ff00 */
[----:B------:R-:W-:Y:S02]  /*26b0*/  CS2R R88, SRZ ;  /* 0x0000000000587805 */ /* 0x000fe4000001ff00 */
[----:B------:R-:W-:Y:S02]  /*26c0*/  CS2R R86, SRZ ;  /* 0x0000000000567805 */ /* 0x000fe4000001ff00 */
[----:B------:R-:W-:Y:S01]  /*26d0*/  CS2R R84, SRZ ;  /* 0x0000000000547805 */ /* 0x000fe2000001ff00 */
        /* <DEDUP_REMOVED lines=84> */
[----:B------:R-:W-:Y:S02]  /*2c20*/  ULDC UR7, c[0x0][0x448] ;  /* 0x0001120000077ab9 */ /* 0x000fe40000000800 */
[----:B------:R-:W-:Y:S02]  /*2c30*/  UISETP.NE.AND UP0, UPT, UR7, 0x1, UPT ;  /* 0x000000010700788c */ /* 0x000fe4000bf05270 */
[----:B------:R-:W-:-:S04]  /*2c40*/  UIADD3 UR7, UR37, 0xa04, URZ ;  /* 0x00000a0425077890 */ /* 0x000fc8000fffe03f */
[----:B------:R-:W-:Y:S01]  /*2c50*/  PLOP3.LUT P2, PT, PT, PT, UP0, 0x80, 0x0 ;  /* 0x000000000000781c */ /* 0x000fe20003f4f008 */
        /* <DEDUP_REMOVED lines=41> */
[----:B------:R-:W-:Y:S01]  /*2ef0*/  ULDC UR11, c[0x0][0x988] ;  /* 0x00026200000b7ab9 */ /* 0x000fe20000000800 */
        /* <DEDUP_REMOVED lines=40> */
[----:B------:R-:W-:Y:S01]  /*3180*/  R2UR UR15, R22 ;  /* 0x00000000160f72ca */ /* 0x000fe200000e0000 */
[----:B------:R-:W-:-:S12]  /*3190*/  @UP0 ULDC UR14, c[0x0][0x450] ;  /* 0x00011400000e0ab9 */ /* 0x000fd80000000800 */
[----:B------:R-:W-:Y:S01]  /*31a0*/  VIADD R2, R23, UR15 ;  /* 0x0000000f17027c36 */ /* 0x000fe20008000000 */
        /* <DEDUP_REMOVED lines=263> */
[----:B------:R-:W-:-:S06]  /*4220*/  UIMAD UR7, UR61, -0x70, UR55 ;  /* 0xffffff903d0778a4 */ /* 0x000fcc000f8e0237 */
[----:B------:R-:W-:Y:S01]  /*4230*/  IMAD.U32 R5, RZ, RZ, UR7 ;  /* 0x00000007ff057e24 */ /* 0x000fe2000f8e00ff */
[----:B------:R-:W-:Y:S02]  /*4240*/  WARPGROUP.DEPBAR.LE gsb0, 0x0 ;  /* 0x00008000000079c5 */ /* 0x000fe40000010000 */
[----:B------:R-:W-:-:S06]  /*4250*/  WARPGROUP.ARRIVE ;  /* 0x00000000000079c5 */ /* 0x000fcc0000000000 */
[----:B------:R-:W-:Y:S01]  /*4260*/  HGMMA.64x16x16.F32.BF16 R32, gdesc[UR48], R32, gsb0 ;  /* 0x00200000302079f0 */ /* 0x000fe20008001820 */
[----:B------:R-:W-:Y:S01]  /*4270*/  UMOV UR48, UR6 ;  /* 0x0000000600307c82 */ /* 0x000fe20008000000 */
[----:B------:R-:W-:Y:S01]  /*4280*/  UMOV UR49, 0x40000040 ;  /* 0x4000004000317882 */ /* 0x000fe20000000000 */
[----:B------:R-:W-:Y:S01]  /*4290*/  UMOV UR50, UR10 ;  /* 0x0000000a00327c82 */ /* 0x000fe20008000000 */
[----:B------:R-:W-:Y:S01]  /*42a0*/  UMOV UR51, 0x40000040 ;  /* 0x4000004000337882 */ /* 0x000fe20000000000 */
[----:B------:R-:W-:Y:S01]  /*42b0*/  @UP0 ULDC UR6, c[0x0][0x44c] ;  /* 0x0001130000060ab9 */ /* 0x000fe20000000800 */
[----:B------:R-:W-:Y:S01]  /*42c0*/  UMOV UR10, UR15 ;  /* 0x0000000f000a7c82 */ /* 0x000fe20008000000 */
[----:B------:R-:W-:Y:S01]  /*42d0*/  @P2 IMAD.HI.U32 R3, R2, UR6, RZ ;  /* 0x0000000602032c27 */ /* 0x000fe2000f8e00ff */
[----:B------:R-:W-:-:S04]  /*42e0*/  @UP0 ULDC UR6, c[0x0][0x450] ;  /* 0x0001140000060ab9 */ /* 0x000fc80000000800 */
[----:B------:R-:W-:Y:S01]  /*42f0*/  @P2 SHF.R.U32.HI R2, RZ, UR6, R3 ;  /* 0x00000006ff022c19 */ /* 0x000fe20008011603 */
[----:B------:R-:W-:-:S04]  /*4300*/  UIMAD UR6, UR61, -0x70, URZ ;  /* 0xffffff903d0678a4 */ /* 0x000fc8000f8e023f */
[----:B------:R-:W0:Y:S02]  /*4310*/  SHFL.IDX PT, R4, R2, 0x1, 0x1c1f ;  /* 0x003c1f0002047f89 */ /* 0x000e2400000e0000 */
[----:B------:R-:W-:Y:S01]  /*4320*/  IMAD.U32 R3, RZ, RZ, UR6 ;  /* 0x00000006ff037e24 */ /* 0x000fe2000f8e00ff */
[----:B------:R-:W-:Y:S01]  /*4330*/  @UP0 ULDC UR6, c[0x0][0x44c] ;  /* 0x0001130000060ab9 */ /* 0x000fe20000000800 */
[----:B------:R-:W1:Y:S01]  /*4340*/  SHFL.IDX PT, R2, R2, RZ, 0x1c1f ;  /* 0x001c1fff02027589 */ /* 0x000e6200000e0000 */
[----:B------:R-:W-:Y:S01]  /*4350*/  UIMAD.WIDE.U32 UR6, UR15, UR6, URZ ;  /* 0x000000060f0672a5 */ /* 0x000fe2000f8e003f */
[----:B------:R-:W-:Y:S02]  /*4360*/  R2UR UR15, R19 ;  /* 0x00000000130f72ca */ /* 0x000fe400000e0000 */
[----:B------:R-:W-:Y:S01]  /*4370*/  IADD3 R3, -R18, 0x71, R3 ;  /* 0x0000007112037810 */ /* 0x000fe20007ffe103 */
[----:B------:R-:W-:-:S03]  /*4380*/  @UP0 USHF.R.U32.HI UR10, URZ, UR14, UR7 ;  /* 0x0000000e3f0a0299 */ /* 0x000fc60008011607 */
[----:B------:R-:W-:Y:S01]  /*4390*/  IADD3 R6, -R6, UR55, R3 ;  /* 0x0000003706067c10 */ /* 0x000fe2000fffe103 */
[----:B------:R-:W-:Y:S01]  /*43a0*/  UIADD3 UR7, UR10, UR55, -UR54 ;  /* 0x000000370a077290 */ /* 0x000fe2000fffe836 */
[----:B------:R-:W-:Y:S01]  /*43b0*/  IADD3 R3, -R18, 0x70, R5 ;  /* 0x0000007012037810 */ /* 0x000fe20007ffe105 */
[----:B------:R-:W-:Y:S02]  /*43c0*/  UMOV UR6, URZ ;  /* 0x0000003f00067c82 */ /* 0x000fe40008000000 */
[----:B------:R-:W-:-:S04]  /*43d0*/  UIMAD.WIDE UR6, UR7, -0x6db6db6d, UR6 ;  /* 0x92492493070678a5 */ /* 0x000fc8000f8e0206 */
[----:B------:R-:W-:Y:S01]  /*43e0*/  USHF.R.U32.HI UR6, URZ, 0x1f, UR7 ;  /* 0x0000001f3f067899 */ /* 0x000fe20008011607 */
[----:B0-----:R-:W-:-:S03]  /*43f0*/  VIADDMNMX R4, R4, R6, R3, PT ;  /* 0x0000000604047246 */ /* 0x001fc60003800103 */
[----:B------:R-:W-:Y:S01]  /*4400*/  ULEA.HI.SX32 UR6, UR7, UR6, 0x1a ;  /* 0x0000000607067291 */ /* 0x000fe2000f8fd23f */
[----:B------:R-:W-:-:S03]  /*4410*/  ISETP.GT.AND P3, PT, R4, RZ, PT ;  /* 0x000000ff0400720c */ /* 0x000fc60003f64270 */
[----:B------:R-:W-:Y:S01]  /*4420*/  UISETP.LT.AND UP1, UPT, UR15, UR6, UPT ;  /* 0x000000060f00728c */ /* 0x000fe2000bf21270 */
[C---:B------:R-:W-:Y:S02]  /*4430*/  ISETP.GT.AND P4, PT, R4.reuse, 0x1, PT ;  /* 0x000000010400780c */ /* 0x040fe40003f84270 */
[----:B------:R-:W-:Y:S01]  /*4440*/  ISETP.GT.AND P5, PT, R4, 0x8, PT ;  /* 0x000000080400780c */ /* 0x000fe20003fa4270 */
[----:B------:R-:W-:Y:S01]  /*4450*/  USEL UR7, UR15, UR6, !UP1 ;  /* 0x000000060f077287 */ /* 0x000fe2000c800000 */
        /* <DEDUP_REMOVED lines=86> */
[----:B------:R-:W-:Y:S01]  /*49c0*/  ISETP.GT.AND P3, PT, R4, 0x49, PT ;  /* 0x000000490400780c */ /* 0x000fe20003f64270 */
[----:B------:R-:W-:Y:S01]  /*49d0*/  UIADD3 UR37, UR61, -0x2, URZ ;  /* 0xfffffffe3d257890 */ /* 0x000fe2000fffe03f */
[----:B------:R-:W-:-:S02]  /*49e0*/  FSEL R46, R46, -INF , P4 ;  /* 0xff8000002e2e7808 */ /* 0x000fc40002000000 */
[----:B------:R-:W-:Y:S01]  /*49f0*/  FMNMX.FTZ R5, R43, R82, !PT ;  /* 0x000000522b057209 */ /* 0x000fe20007810000 */
[----:B------:R-:W-:Y:S01]  /*4a00*/  UISETP.GE.AND UP1, UPT, UR37, UR7, UPT ;  /* 0x000000072500728c */ /* 0x000fe2000bf26270 */
[----:B------:R-:W-:Y:S02]  /*4a10*/  ISETP.GT.AND P4, PT, R4, 0x50, PT ;  /* 0x000000500400780c */ /* 0x000fe40003f84270 */
[----:B------:R-:W-:Y:S02]  /*4a20*/  FSEL R47, R47, -INF , P3 ;  /* 0xff8000002f2f7808 */ /* 0x000fe40001800000 */
[----:B------:R-:W-:Y:S02]  /*4a30*/  FMNMX.FTZ R82, R46, R5, !PT ;  /* 0x000000052e527209 */ /* 0x000fe40007810000 */
[----:B------:R-:W-:Y:S02]  /*4a40*/  ISETP.GT.AND P3, PT, R4, 0x51, PT ;  /* 0x000000510400780c */ /* 0x000fe40003f64270 */
[----:B------:R-:W-:Y:S01]  /*4a50*/  FMNMX.FTZ R5, R47, R82, !PT ;  /* 0x000000522f057209 */ /* 0x000fe20007810000 */
[----:B------:R-:W-:-:S02]  /*4a60*/  WARPGROUP.DEPBAR.LE gsb0, 0x0 ;  /* 0x00008000000079c5 */ /* 0x000fc40000010000 */
[----:B------:R-:W-:Y:S01]  /*4a70*/  WARPGROUP.ARRIVE ;  /* 0x00000000000079c5 */ /* 0x000fe20000000000 */
[----:B------:R-:W-:Y:S02]  /*4a80*/  FSEL R34, R34, -INF , P4 ;  /* 0xff80000022227808 */ /* 0x000fe40002000000 */
[----:B------:R-:W-:Y:S02]  /*4a90*/  ISETP.GT.AND P4, PT, R4, 0x58, PT ;  /* 0x000000580400780c */ /* 0x000fe40003f84270 */
[----:B------:R-:W-:Y:S01]  /*4aa0*/  FSEL R35, R35, -INF , P3 ;  /* 0xff80000023237808 */ /* 0x000fe20001800000 */
[----:B------:R-:W-:Y:S01]  /*4ab0*/  HGMMA.64x16x16.F32.BF16 R24, gdesc[UR48], R24, gsb0 ;  /* 0x00200000301879f0 */ /* 0x000fe20008001818 */
        /* <DEDUP_REMOVED lines=8> */
[----:B------:R-:W-:Y:S01]  /*4b40*/  FMNMX.FTZ R5, R39, R82, !PT ;  /* 0x0000005227057209 */ /* 0x000fe20007810000 */
[----:B------:R-:W-:-:S02]  /*4b50*/  WARPGROUP.DEPBAR.LE gsb0, 0x0 ;  /* 0x00008000000079c5 */ /* 0x000fc40000010000 */
[----:B------:R-:W-:Y:S01]  /*4b60*/  FSEL R26, R26, -INF , P4 ;  /* 0xff8000001a1a7808 */ /* 0x000fe20002000000 */
[----:B------:R0:W-:Y:S01]  /*4b70*/  @!P1 SYNCS.ARRIVE.TRANS64.RED.A1T0 RZ, [R0+URZ], RZ ;  /* 0x000000ff00ff99a7 */ /* 0x0001e2000810043f */
[----:B------:R-:W-:Y:S02]  /*4b80*/  ISETP.GT.AND P4, PT, R4, 0x68, PT ;  /* 0x000000680400780c */ /* 0x000fe40003f84270 */
[----:B------:R-:W-:Y:S02]  /*4b90*/  FSEL R27, R27, -INF , P3 ;  /* 0xff8000001b1b7808 */ /* 0x000fe40001800000 */
[----:B------:R-:W-:Y:S02]  /*4ba0*/  FMNMX.FTZ R82, R26, R5, !PT ;  /* 0x000000051a527209 */ /* 0x000fe40007810000 */
[----:B------:R-:W-:Y:S02]  /*4bb0*/  ISETP.GT.AND P3, PT, R4, 0x69, PT ;  /* 0x000000690400780c */ /* 0x000fe40003f64270 */
[----:B------:R-:W-:-:S02]  /*4bc0*/  FSEL R30, R30, -INF , P4 ;  /* 0xff8000001e1e7808 */ /* 0x000fc40002000000 */
[----:B------:R-:W-:Y:S02]  /*4bd0*/  FMNMX.FTZ R5, R27, R82, !PT ;  /* 0x000000521b057209 */ /* 0x000fe40007810000 */
[----:B------:R-:W-:Y:S02]  /*4be0*/  CS2R R82, SRZ ;  /* 0x0000000000527805 */ /* 0x000fe4000001ff00 */
[----:B------:R-:W-:Y:S02]  /*4bf0*/  FSEL R31, R31, -INF , P3 ;  /* 0xff8000001f1f7808 */ /* 0x000fe40001800000 */
[----:B------:R-:W-:Y:S02]  /*4c00*/  FMNMX.FTZ R4, R30, R5, !PT ;  /* 0x000000051e047209 */ /* 0x000fe40007810000 */
[----:B------:R-:W-:Y:S02]  /*4c10*/  ISETP.GT.AND P4, PT, R3, 0x1, PT ;  /* 0x000000010300780c */ /* 0x000fe40003f84270 */
[----:B------:R-:W-:-:S02]  /*4c20*/  FMNMX.FTZ R9, R31, R4, !PT ;  /* 0x000000041f097209 */ /* 0x000fc40007810000 */
[----:B------:R-:W-:Y:S02]  /*4c30*/  FSEL R73, R73, -INF , P4 ;  /* 0xff80000049497808 */ /* 0x000fe40002000000 */
[----:B------:R-:W-:Y:S01]  /*4c40*/  ISETP.GT.AND P4, PT, R3, 0x11, PT ;  /* 0x000000110300780c */ /* 0x000fe20003f84270 */
[----:B------:R-:W1:Y:S03]  /*4c50*/  SHFL.BFLY PT, R4, R9, 0x2, 0x1f ;  /* 0x0c401f0009047f89 */ /* 0x000e6600000e0000 */
[----:B------:R-:W-:Y:S02]  /*4c60*/  FSEL R65, R65, -INF , P4 ;  /* 0xff80000041417808 */ /* 0x000fe40002000000 */
[----:B------:R-:W-:-:S04]  /*4c70*/  ISETP.GT.AND P4, PT, R3, 0x19, PT ;  /* 0x000000190300780c */ /* 0x000fc80003f84270 */
[----:B------:R-:W-:Y:S02]  /*4c80*/  FSEL R69, R69, -INF , P4 ;  /* 0xff80000045457808 */ /* 0x000fe40002000000 */
[----:B------:R-:W-:-:S04]  /*4c90*/  ISETP.GT.AND P4, PT, R3, 0x21, PT ;  /* 0x000000210300780c */ /* 0x000fc80003f84270 */
[----:B------:R-:W-:Y:S02]  /*4ca0*/  FSEL R57, R57, -INF , P4 ;  /* 0xff80000039397808 */ /* 0x000fe40002000000 */
[----:B------:R-:W-:-:S04]  /*4cb0*/  ISETP.GT.AND P4, PT, R3, 0x29, PT ;  /* 0x000000290300780c */ /* 0x000fc80003f84270 */
[----:B------:R-:W-:Y:S02]  /*4cc0*/  FSEL R61, R61, -INF , P4 ;  /* 0xff8000003d3d7808 */ /* 0x000fe40002000000 */
[----:B------:R-:W-:Y:S02]  /*4cd0*/  ISETP.GT.AND P4, PT, R3, 0x31, PT ;  /* 0x000000310300780c */ /* 0x000fe40003f84270 */
[----:B-1----:R-:W-:Y:S02]  /*4ce0*/  FMNMX.FTZ R11, R9, R4, !PT ;  /* 0x00000004090b7209 */ /* 0x002fe40007810000 */
[----:B------:R-:W-:Y:S02]  /*4cf0*/  FSEL R49, R49, -INF , P4 ;  /* 0xff80000031317808 */ /* 0x000fe40002000000 */
[----:B------:R-:W-:Y:S01]  /*4d00*/  ISETP.GT.AND P4, PT, R3, 0x39, PT ;  /* 0x000000390300780c */ /* 0x000fe20003f84270 */
[----:B------:R-:W1:Y:S03]  /*4d10*/  SHFL.BFLY PT, R4, R11, 0x1, 0x1f ;  /* 0x0c201f000b047f89 */ /* 0x000e6600000e0000 */
[----:B------:R-:W-:-:S02]  /*4d20*/  FSEL R53, R53, -INF , P4 ;  /* 0xff80000035357808 */ /* 0x000fc40002000000 */
        /* <DEDUP_REMOVED lines=9> */
[C---:B------:R-:W-:Y:S01]  /*4dc0*/  FSETP.NEU.FTZ.AND P3, PT, R4.reuse, -INF , PT ;  /* 0xff8000000400780b */ /* 0x040fe20003f7d000 */
[----:B------:R-:W-:Y:S01]  /*4dd0*/  FMUL.FTZ R5, R4, UR11 ;  /* 0x0000000b04057c20 */ /* 0x000fe20008410000 */
[----:B------:R-:W-:-:S04]  /*4de0*/  ISETP.GT.AND P4, PT, R3, 0x61, PT ;  /* 0x000000610300780c */ /* 0x000fc80003f84270 */
[----:B------:R-:W-:Y:S02]  /*4df0*/  FSEL R5, R5, RZ, P3 ;  /* 0x000000ff05057208 */ /* 0x000fe40001800000 */
[----:B------:R-:W-:Y:S02]  /*4e00*/  ISETP.GT.AND P3, PT, R3, RZ, PT ;  /* 0x000000ff0300720c */ /* 0x000fe40003f64270 */
[----:B------:R-:W-:Y:S01]  /*4e10*/  FSEL R25, R25, -INF , P4 ;  /* 0xff80000019197808 */ /* 0x000fe20002000000 */
[--C-:B------:R-:W-:Y:S01]  /*4e20*/  FFMA.FTZ R2, R8, UR11, -R5.reuse ;  /* 0x0000000b08027c23 */ /* 0x100fe20008010805 */
[----:B------:R-:W-:Y:S01]  /*4e30*/  FSEL R72, R72, -INF , P3 ;  /* 0xff80000048487808 */ /* 0x000fe20001800000 */
[--C-:B------:R-:W-:Y:S01]  /*4e40*/  FFMA.FTZ R10, R10, UR11, -R5.reuse ;  /* 0x0000000b0a0a7c23 */ /* 0x100fe20008010805 */
[----:B------:R-:W-:Y:S01]  /*4e50*/  ISETP.GT.AND P3, PT, R3, 0x9, PT ;  /* 0x000000090300780c */ /* 0x000fe20003f64270 */
[--C-:B------:R-:W-:Y:S01]  /*4e60*/  FFMA.FTZ R12, R12, UR11, -R5.reuse ;  /* 0x0000000b0c0c7c23 */ /* 0x100fe20008010805 */
[----:B------:R-:W-:Y:S01]  /*4e70*/  FMNMX.FTZ R9, R72, R73, !PT ;  /* 0x0000004948097209 */ /* 0x000fe20007810000 */
        /* <DEDUP_REMOVED lines=9> */
[----:B------:R-:W-:Y:S01]  /*4f10*/  FMNMX.FTZ R9, R77, R6, !PT ;  /* 0x000000064d097209 */ /* 0x000fe20007810000 */
[----:B------:R-:W-:Y:S01]  /*4f20*/  MUFU.EX2 R2, R2 ;  /* 0x0000000200027308 */ /* 0x000fe20000000800 */
[----:B------:R-:W-:Y:S01]  /*4f30*/  ISETP.GT.AND P3, PT, R3, 0x18, PT ;  /* 0x000000180300780c */ /* 0x000fe20003f64270 */
[--C-:B------:R-:W-:Y:S01]  /*4f40*/  FFMA.FTZ R187, R46, UR11, -R5.reuse ;  /* 0x0000000b2ebb7c23 */ /* 0x100fe20008010805 */
[----:B------:R-:W-:Y:S01]  /*4f50*/  FMNMX.FTZ R6, R64, R9, !PT ;  /* 0x0000000940067209 */ /* 0x000fe20007810000 */
[--C-:B------:R-:W-:Y:S01]  /*4f60*/  FFMA.FTZ R197, R66, UR11, -R5.reuse ;  /* 0x0000000b42c57c23 */ /* 0x100fe20008010805 */
[----:B------:R-:W-:Y:S01]  /*4f70*/  FSEL R68, R68, -INF , P3 ;  /* 0xff80000044447808 */ /* 0x000fe20001800000 */
[--C-:B------:R-:W-:Y:S01]  /*4f80*/  FFMA.FTZ R199, R70, UR11, -R5.reuse ;  /* 0x0000000b46c77c23 */ /* 0x100fe20008010805 */
[----:B------:R-:W-:Y:S01]  /*4f90*/  FMNMX.FTZ R9, R65, R6, !PT ;  /* 0x0000000641097209 */ /* 0x000fe20007810000 */
[----:B------:R-:W1:Y:S01]  /*4fa0*/  MUFU.EX2 R201, R201 ;  /* 0x000000c900c97308 */ /* 0x000e620000000800 */
[----:B------:R-:W-:Y:S01]  /*4fb0*/  ISETP.GT.AND P3, PT, R3, 0x20, PT ;  /* 0x000000200300780c */ /* 0x000fe20003f64270 */
[--C-:B------:R-:W-:Y:S01]  /*4fc0*/  FFMA.FTZ R185, R42, UR11, -R5.reuse ;  /* 0x0000000b2ab97c23 */ /* 0x100fe20008010805 */
[----:B------:R-:W-:Y:S01]  /*4fd0*/  FMNMX.FTZ R8, R68, R9, !PT ;  /* 0x0000000944087209 */ /* 0x000fe20007810000 */
[--C-:B------:R-:W-:Y:S01]  /*4fe0*/  FFMA.FTZ R181, R34, UR11, -R5.reuse ;  /* 0x0000000b22b57c23 */ /* 0x100fe20008010805 */
[----:B------:R-:W-:Y:S01]  /*4ff0*/  FSEL R56, R56, -INF , P3 ;  /* 0xff80000038387808 */ /* 0x000fe20001800000 */
[--C-:B------:R-:W-:Y:S01]  /*5000*/  FFMA.FTZ R183, R38, UR11, -R5.reuse ;  /* 0x0000000b26b77c23 */ /* 0x100fe20008010805 */
[----:B------:R-:W-:Y:S01]  /*5010*/  FMNMX.FTZ R9, R69, R8, !PT ;  /* 0x0000000845097209 */ /* 0x000fe20007810000 */
[----:B------:R2:W-:Y:S01]  /*5020*/  MUFU.EX2 R6, R10 ;  /* 0x0000000a00067308 */ /* 0x0005e20000000800 */
[----:B------:R-:W-:Y:S01]  /*5030*/  ISETP.GT.AND P3, PT, R3, 0x28, PT ;  /* 0x000000280300780c */ /* 0x000fe20003f64270 */
[--C-:B------:R-:W-:Y:S01]  /*5040*/  FFMA.FTZ R177, R26, UR11, -R5.reuse ;  /* 0x0000000b1ab17c23 */ /* 0x100fe20008010805 */
[----:B------:R-:W-:Y:S01]  /*5050*/  FMNMX.FTZ R8, R56, R9, !PT ;  /* 0x0000000938087209 */ /* 0x000fe20007810000 */
[--C-:B------:R-:W-:Y:S01]  /*5060*/  FFMA.FTZ R179, R30, UR11, -R5.reuse ;  /* 0x0000000b1eb37c23 */ /* 0x100fe20008010805 */
[----:B------:R-:W-:Y:S01]  /*5070*/  FSEL R60, R60, -INF , P3 ;  /* 0xff8000003c3c7808 */ /* 0x000fe20001800000 */
[--C-:B------:R-:W-:Y:S01]  /*5080*/  FFMA.FTZ R193, R58, UR11, -R5.reuse ;  /* 0x0000000b3ac17c23 */ /* 0x100fe20008010805 */
[----:B------:R-:W-:Y:S01]  /*5090*/  FMNMX.FTZ R9, R57, R8, !PT ;  /* 0x0000000839097209 */ /* 0x000fe20007810000 */
[----:B------:R-:W3:Y:S01]  /*50a0*/  MUFU.EX2 R203, R203 ;  /* 0x000000cb00cb7308 */ /* 0x000ee20000000800 */
[----:B------:R-:W-:Y:S01]  /*50b0*/  ISETP.GT.AND P3, PT, R3, 0x30, PT ;  /* 0x000000300300780c */ /* 0x000fe20003f64270 */
[--C-:B------:R-:W-:Y:S01]  /*50c0*/  FFMA.FTZ R195, R62, UR11, -R5.reuse ;  /* 0x0000000b3ec37c23 */ /* 0x100fe20008010805 */
[----:B--2---:R-:W-:Y:S01]  /*50d0*/  FMNMX.FTZ R10, R60, R9, !PT ;  /* 0x000000093c0a7209 */ /* 0x004fe20007810000 */
        /* <DEDUP_REMOVED lines=12> */
[----:B------:R-:W4:Y:S01]  /*51a0*/  MUFU.EX2 R197, R197 ;  /* 0x000000c500c57308 */ /* 0x000f220000000800 */
        /* <DEDUP_REMOVED lines=9> */
[----:B------:R-:W-:Y:S01]  /*5240*/  FFMA.FTZ R30, R31, UR11, -R5 ;  /* 0x0000000b1f1e7c23 */ /* 0x000fe20008010805 */
[----:B------:R-:W-:-:S02]  /*5250*/  FMNMX.FTZ R12, R15, R12, !PT ;  /* 0x0000000c0f0c7209 */ /* 0x000fc40007810000 */
[----:B------:R-:W-:Y:S02]  /*5260*/  CS2R R78, SRZ ;  /* 0x00000000004e7805 */ /* 0x000fe4000001ff00 */
[----:B------:R-:W-:Y:S02]  /*5270*/  FSEL R44, R44, -INF , P3 ;  /* 0xff8000002c2c7808 */ /* 0x000fe40001800000 */
[----:B------:R-:W-:Y:S02]  /*5280*/  CS2R R74, SRZ ;  /* 0x00000000004a7805 */ /* 0x000fe4000001ff00 */
[----:B------:R-:W-:Y:S01]  /*5290*/  FMNMX.FTZ R9, R41, R12, !PT ;  /* 0x0000000c29097209 */ /* 0x000fe20007810000 */
[----:B------:R-:W5:Y:S01]  /*52a0*/  MUFU.EX2 R199, R199 ;  /* 0x000000c700c77308 */ /* 0x000f620000000800 */
[----:B------:R-:W-:Y:S02]  /*52b0*/  ISETP.GT.AND P3, PT, R3, 0x50, PT ;  /* 0x000000500300780c */ /* 0x000fe40003f64270 */
[----:B------:R-:W-:-:S02]  /*52c0*/  CS2R R70, SRZ ;  /* 0x0000000000467805 */ /* 0x000fc4000001ff00 */
[----:B--2---:R-:W-:Y:S02]  /*52d0*/  FMNMX.FTZ R14, R44, R9, !PT ;  /* 0x000000092c0e7209 */ /* 0x004fe40007810000 */
[----:B------:R-:W-:Y:S02]  /*52e0*/  CS2R R66, SRZ ;  /* 0x0000000000427805 */ /* 0x000fe4000001ff00 */
[----:B------:R-:W-:Y:S02]  /*52f0*/  FSEL R32, R32, -INF , P3 ;  /* 0xff80000020207808 */ /* 0x000fe40001800000 */
[----:B------:R-:W-:Y:S02]  /*5300*/  CS2R R62, SRZ ;  /* 0x00000000003e7805 */ /* 0x000fe4000001ff00 */
[----:B------:R-:W-:Y:S01]  /*5310*/  FMNMX.FTZ R9, R45, R14, !PT ;  /* 0x0000000e2d097209 */ /* 0x000fe20007810000 */
[----:B------:R2:W-:Y:S01]  /*5320*/  MUFU.EX2 R12, R20 ;  /* 0x00000014000c7308 */ /* 0x0005e20000000800 */
[----:B------:R-:W-:-:S02]  /*5330*/  ISETP.GT.AND P3, PT, R3, 0x58, PT ;  /* 0x000000580300780c */ /* 0x000fc40003f64270 */
[----:B------:R-:W-:Y:S02]  /*5340*/  CS2R R58, SRZ ;  /* 0x00000000003a7805 */ /* 0x000fe4000001ff00 */
[----:B------:R-:W-:Y:S02]  /*5350*/  FMNMX.FTZ R14, R32, R9, !PT ;  /* 0x00000009200e7209 */ /* 0x000fe40007810000 */
[----:B------:R-:W-:Y:S02]  /*5360*/  FSEL R36, R36, -INF , P3 ;  /* 0xff80000024247808 */ /* 0x000fe40001800000 */
[----:B------:R-:W-:Y:S01]  /*5370*/  FMNMX.FTZ R9, R33, R14, !PT ;  /* 0x0000000e21097209 */ /* 0x000fe20007810000 */
[----:B------:R-:W0:Y:S01]  /*5380*/  MUFU.EX2 R193, R193 ;  /* 0x000000c100c17308 */ /* 0x000e220000000800 */
[----:B------:R-:W-:Y:S02]  /*5390*/  ISETP.GT.AND P3, PT, R3, 0x60, PT ;  /* 0x000000600300780c */ /* 0x000fe40003f64270 */
[----:B--2---:R-:W-:-:S02]  /*53a0*/  FMNMX.FTZ R20, R36, R9, !PT ;  /* 0x0000000924147209 */ /* 0x004fc40007810000 */
[----:B------:R-:W-:Y:S02]  /*53b0*/  FSEL R24, R24, -INF , P3 ;  /* 0xff80000018187808 */ /* 0x000fe40001800000 */
[----:B------:R-:W-:Y:S01]  /*53c0*/  FMNMX.FTZ R9, R37, R20, !PT ;  /* 0x0000001425097209 */ /* 0x000fe20007810000 */
[----:B------:R-:W-:Y:S01]  /*53d0*/  MUFU.EX2 R195, R195 ;  /* 0x000000c300c37308 */ /* 0x000fe20000000800 */
[C---:B------:R-:W-:Y:S02]  /*53e0*/  ISETP.GT.AND P3, PT, R3.reuse, 0x68, PT ;  /* 0x000000680300780c */ /* 0x040fe40003f64270 */
[----:B------:R-:W-:Y:S02]  /*53f0*/  FMNMX.FTZ R20, R24, R9, !PT ;  /* 0x0000000918147209 */ /* 0x000fe40007810000 */
[----:B------:R-:W-:Y:S02]  /*5400*/  FSEL R9, R28, -INF , P3 ;  /* 0xff8000001c097808 */ /* 0x000fe40001800000 */
[----:B------:R-:W-:Y:S01]  /*5410*/  ISETP.GT.AND P4, PT, R3, 0x69, PT ;  /* 0x000000690300780c */ /* 0x000fe20003f84270 */
[----:B------:R2:W-:Y:S01]  /*5420*/  MUFU.EX2 R14, R80 ;  /* 0x00000050000e7308 */ /* 0x0005e20000000800 */
[----:B------:R-:W-:-:S02]  /*5430*/  FMNMX.FTZ R28, R25, R20, !PT ;  /* 0x00000014191c7209 */ /* 0x000fc40007810000 */
[----:B------:R-:W-:Y:S02]  /*5440*/  FSEL R29, R29, -INF , P4 ;  /* 0xff8000001d1d7808 */ /* 0x000fe40002000000 */
[----:B------:R-:W-:-:S03]  /*5450*/  FMNMX.FTZ R28, R9, R28, !PT ;  /* 0x0000001c091c7209 */ /* 0x000fc60007810000 */
[----:B------:R-:W-:Y:S01]  /*5460*/  MUFU.EX2 R189, R189 ;  /* 0x000000bd00bd7308 */ /* 0x000fe20000000800 */
[----:B------:R-:W-:Y:S01]  /*5470*/  FMNMX.FTZ R3, R29, R28, !PT ;  /* 0x0000001c1d037209 */ /* 0x000fe20007810000 */
[----:B------:R-:W-:Y:S01]  /*5480*/  FFMA.FTZ R28, R55, UR11, -R5 ;  /* 0x0000000b371c7c23 */ /* 0x000fe20008010805 */
[----:B--2---:R-:W-:-:S03]  /*5490*/  CS2R R80, SRZ ;  /* 0x0000000000507805 */ /* 0x004fc6000001ff00 */
[----:B------:R-:W2:Y:S02]  /*54a0*/  SHFL.BFLY PT, R50, R3, 0x2, 0x1f ;  /* 0x0c401f0003327f89 */ /* 0x000ea400000e0000 */
[----:B------:R-:W-:Y:S08]  /*54b0*/  MUFU.EX2 R20, R51 ;  /* 0x0000003300147308 */ /* 0x000ff00000000800 */
[----:B------:R-:W-:Y:S08]  /*54c0*/  MUFU.EX2 R191, R191 ;  /* 0x000000bf00bf7308 */ /* 0x000ff00000000800 */
[----:B------:R-:W-:Y:S01]  /*54d0*/  MUFU.EX2 R28, R28 ;  /* 0x0000001c001c7308 */ /* 0x000fe20000000800 */
[----:B--2---:R-:W-:-:S07]  /*54e0*/  FMNMX.FTZ R50, R3, R50, !PT ;  /* 0x0000003203327209 */ /* 0x004fce0007810000 */
[----:B------:R-:W-:Y:S01]  /*54f0*/  MUFU.EX2 R185, R185 ;  /* 0x000000b900b97308 */ /* 0x000fe20000000800 */
[----:B------:R-:W2:Y:S07]  /*5500*/  SHFL.BFLY PT, R3, R50, 0x1, 0x1f ;  /* 0x0c201f0032037f89 */ /* 0x000eae00000e0000 */
[----:B------:R-:W-:Y:S08]  /*5510*/  MUFU.EX2 R40, R40 ;  /* 0x0000002800287308 */ /* 0x000ff00000000800 */
[----:B------:R-:W-:Y:S08]  /*5520*/  MUFU.EX2 R187, R187 ;  /* 0x000000bb00bb7308 */ /* 0x000ff00000000800 */
[----:B------:R-:W-:Y:S01]  /*5530*/  MUFU.EX2 R42, R42 ;  /* 0x0000002a002a7308 */ /* 0x000fe20000000800 */
[----:B--2---:R-:W-:Y:S01]  /*5540*/  FMNMX.FTZ R3, R50, R3, !PT ;  /* 0x0000000332037209 */ /* 0x004fe20007810000 */
[----:B-1----:R-:W-:Y:S01]  /*5550*/  FADD.FTZ R50, R201, R2 ;  /* 0x00000002c9327221 */ /* 0x002fe20000010000 */
[----:B------:R-:W-:-:S02]  /*5560*/  F2FP.BF16.F32.PACK_AB R201, R2, R201 ;  /* 0x000000c902c9723e */ /* 0x000fc400000010ff */
[C---:B------:R-:W-:Y:S01]  /*5570*/  FSETP.NEU.FTZ.AND P3, PT, R3.reuse, -INF , PT ;  /* 0xff8000000300780b */ /* 0x040fe20003f7d000 */
[----:B------:R-:W-:Y:S01]  /*5580*/  FMUL.FTZ R11, R3, UR11 ;  /* 0x0000000b030b7c20 */ /* 0x000fe20008410000 */
[----:B---3--:R-:W-:Y:S01]  /*5590*/  FADD.FTZ R5, R203, R50 ;  /* 0x00000032cb057221 */ /* 0x008fe20000010000 */
[----:B------:R-:W-:Y:S01]  /*55a0*/  MUFU.EX2 R181, R181 ;  /* 0x000000b500b57308 */ /* 0x000fe20000000800 */
[C---:B------:R-:W-:Y:S02]  /*55b0*/  F2FP.BF16.F32.PACK_AB R203, R6.reuse, R203 ;  /* 0x000000cb06cb723e */ /* 0x040fe400000010ff */
[----:B------:R-:W-:Y:S01]  /*55c0*/  FSEL R46, R11, RZ, P3 ;  /* 0x000000ff0b2e7208 */ /* 0x000fe20001800000 */
[----:B------:R-:W-:Y:S01]  /*55d0*/  FADD.FTZ R50, R6, R5 ;  /* 0x0000000506327221 */ /* 0x000fe20000010000 */
[----:B------:R-:W-:-:S03]  /*55e0*/  PLOP3.LUT P3, PT, PT, PT, UP1, 0x80, 0x0 ;  /* 0x000000000000781c */ /* 0x000fc60003f6f018 */
[--C-:B------:R-:W-:Y:S01]  /*55f0*/  FFMA.FTZ R200, R72, UR11, -R46.reuse ;  /* 0x0000000b48c87c23 */ /* 0x100fe2000801082e */
[--C-:B------:R-:W-:Y:S01]  /*5600*/  FFMA.FTZ R11, R73, UR11, -R46.reuse ;  /* 0x0000000b490b7c23 */ /* 0x100fe2000801082e */
[--C-:B------:R-:W-:Y:S01]  /*5610*/  FFMA.FTZ R202, R76, UR11, -R46.reuse ;  /* 0x0000000b4cca7c23 */ /* 0x100fe2000801082e */
[--C-:B------:R-:W-:Y:S01]  /*5620*/  FFMA.FTZ R13, R77, UR11, -R46.reuse ;  /* 0x0000000b4d0d7c23 */ /* 0x100fe2000801082e */
[--C-:B------:R-:W-:Y:S01]  /*5630*/  FFMA.FTZ R196, R64, UR11, -R46.reuse ;  /* 0x0000000b40c47c23 */ /* 0x100fe2000801082e */
[----:B------:R-:W-:Y:S01]  /*5640*/  FFMA.FTZ R65, R65, UR11, -R46 ;  /* 0x0000000b41417c23 */ /* 0x000fe2000801082e */
[----:B------:R-:W-:Y:S01]  /*5650*/  MUFU.EX2 R200, R200 ;  /* 0x000000c800c87308 */ /* 0x000fe20000000800 */
[----:B----4-:R-:W-:Y:S01]  /*5660*/  FADD.FTZ R5, R197, R50 ;  /* 0x00000032c5057221 */ /* 0x010fe20000010000 */
[--C-:B------:R-:W-:Y:S01]  /*5670*/  FFMA.FTZ R68, R68, UR11, -R46.reuse ;  /* 0x0000000b44447c23 */ /* 0x100fe2000801082e */
[--C-:B------:R-:W-:Y:S01]  /*5680*/  FFMA.FTZ R69, R69, UR11, -R46.reuse ;  /* 0x0000000b45457c23 */ /* 0x100fe2000801082e */
[--C-:B------:R-:W-:Y:S01]  /*5690*/  FFMA.FTZ R56, R56, UR11, -R46.reuse ;  /* 0x0000000b38387c23 */ /* 0x100fe2000801082e */
[----:B------:R-:W-:Y:S01]  /*56a0*/  FADD.FTZ R50, R8, R5 ;  /* 0x0000000508327221 */ /* 0x000fe20000010000 */
[--C-:B------:R-:W-:Y:S01]  /*56b0*/  FFMA.FTZ R57, R57, UR11, -R46.reuse ;  /* 0x0000000b39397c23 */ /* 0x100fe2000801082e */
[----:B------:R-:W-:Y:S01]  /*56c0*/  FFMA.FTZ R60, R60, UR11, -R46 ;  /* 0x0000000b3c3c7c23 */ /* 0x000fe2000801082e */
[----:B------:R-:W1:Y:S01]  /*56d0*/  MUFU.EX2 R11, R11 ;  /* 0x0000000b000b7308 */ /* 0x000e620000000800 */
[----:B-----5:R-:W-:Y:S01]  /*56e0*/  FADD.FTZ R21, R199, R50 ;  /* 0x00000032c7157221 */ /* 0x020fe20000010000 */
[--C-:B------:R-:W-:Y:S01]  /*56f0*/  FFMA.FTZ R61, R61, UR11, -R46.reuse ;  /* 0x0000000b3d3d7c23 */ /* 0x100fe2000801082e */
[--C-:B------:R-:W-:Y:S01]  /*5700*/  FFMA.FTZ R48, R48, UR11, -R46.reuse ;  /* 0x0000000b30307c23 */ /* 0x100fe2000801082e */
[--C-:B------:R-:W-:Y:S01]  /*5710*/  FFMA.FTZ R49, R49, UR11, -R46.reuse ;  /* 0x0000000b31317c23 */ /* 0x100fe2000801082e */
[----:B------:R-:W-:Y:S01]  /*5720*/  FADD.FTZ R54, R10, R21 ;  /* 0x000000150a367221 */ /* 0x000fe20000010000 */
[--C-:B------:R-:W-:Y:S01]  /*5730*/  FFMA.FTZ R52, R52, UR11, -R46.reuse ;  /* 0x0000000b34347c23 */ /* 0x100fe2000801082e */
[----:B------:R-:W-:Y:S01]  /*5740*/  FFMA.FTZ R53, R53, UR11, -R46 ;  /* 0x0000000b35357c23 */ /* 0x000fe2000801082e */
[----:B------:R-:W2:Y:S01]  /*5750*/  MUFU.EX2 R202, R202 ;  /* 0x000000ca00ca7308 */ /* 0x000ea20000000800 */
[----:B0-----:R-:W-:Y:S01]  /*5760*/  FADD.FTZ R21, R193, R54 ;  /* 0x00000036c1157221 */ /* 0x001fe20000010000 */
[--C-:B------:R-:W-:Y:S01]  /*5770*/  FFMA.FTZ R15, R15, UR11, -R46.reuse ;  /* 0x0000000b0f0f7c23 */ /* 0x100fe2000801082e */
[--C-:B------:R-:W-:Y:S01]  /*5780*/  FFMA.FTZ R41, R41, UR11, -R46.reuse ;  /* 0x0000000b29297c23 */ /* 0x100fe2000801082e */
[--C-:B------:R-:W-:Y:S01]  /*5790*/  FFMA.FTZ R44, R44, UR11, -R46.reuse ;  /* 0x0000000b2c2c7c23 */ /* 0x100fe2000801082e */
[----:B------:R-:W-:Y:S01]  /*57a0*/  FADD.FTZ R54, R12, R21 ;  /* 0x000000150c367221 */ /* 0x000fe20000010000 */
[--C-:B------:R-:W-:Y:S01]  /*57b0*/  FFMA.FTZ R45, R45, UR11, -R46.reuse ;  /* 0x0000000b2d2d7c23 */ /* 0x100fe2000801082e */
[----:B------:R-:W-:Y:S01]  /*57c0*/  FFMA.FTZ R32, R32, UR11, -R46 ;  /* 0x0000000b20207c23 */ /* 0x000fe2000801082e */
[----:B------:R-:W0:Y:S01]  /*57d0*/  MUFU.EX2 R13, R13 ;  /* 0x0000000d000d7308 */ /* 0x000e220000000800 */
[----:B-1----:R-:W-:Y:S01]  /*57e0*/  FADD.FTZ R5, R200, R11 ;  /* 0x0000000bc8057221 */ /* 0x002fe20000010000 */
        /* <DEDUP_REMOVED lines=9> */
[--C-:B------:R-:W-:Y:S01]  /*5880*/  FFMA.FTZ R25, R25, UR11, -R46.reuse ;  /* 0x0000000b19197c23 */ /* 0x100fe2000801082e */
[--C-:B------:R-:W-:Y:S01]  /*5890*/  FFMA.FTZ R9, R9, UR11, -R46.reuse ;  /* 0x0000000b09097c23 */ /* 0x100fe2000801082e */
[----:B------:R-:W-:Y:S01]  /*58a0*/  FFMA.FTZ R29, R29, UR11, -R46 ;  /* 0x0000000b1d1d7c23 */ /* 0x000fe2000801082e */
[----:B------:R-:W-:Y:S01]  /*58b0*/  FADD.FTZ R54, R20, R21 ;  /* 0x0000001514367221 */ /* 0x000fe20000010000 */
[----:B------:R-:W-:Y:S01]  /*58c0*/  F2FP.BF16.F32.PACK_AB R200, R11, R200 ;  /* 0x000000c80bc8723e */ /* 0x000fe200000010ff */
[----:B------:R-:W2:Y:S01]  /*58d0*/  MUFU.EX2 R65, R65 ;  /* 0x0000004100417308 */ /* 0x000ea20000000800 */
[----:B0-----:R-:W-:Y:S01]  /*58e0*/  FADD.FTZ R5, R13, R50 ;  /* 0x000000320d057221 */ /* 0x001fe20000010000 */
[----:B------:R-:W-:Y:S01]  /*58f0*/  FADD.FTZ R21, R191, R54 ;  /* 0x00000036bf157221 */ /* 0x000fe20000010000 */
[----:B------:R-:W-:Y:S01]  /*5900*/  F2FP.BF16.F32.PACK_AB R197, R8, R197 ;  /* 0x000000c508c5723e */ /* 0x000fe200000010ff */
[----:B------:R-:W-:Y:S01]  /*5910*/  IMAD.U32 R8, RZ, RZ, UR7 ;  /* 0x00000007ff087e24 */ /* 0x000fe2000f8e00ff */
[----:B------:R-:W-:-:S02]  /*5920*/  F2FP.BF16.F32.PACK_AB R191, R28, R191 ;  /* 0x000000bf1cbf723e */ /* 0x000fc400000010ff */
[----:B------:R-:W-:Y:S02]  /*5930*/  CS2R R76, SRZ ;  /* 0x00000000004c7805 */ /* 0x000fe4000001ff00 */
[----:B------:R-:W-:Y:S01]  /*5940*/  F2FP.BF16.F32.PACK_AB R199, R10, R199 ;  /* 0x000000c70ac7723e */ /* 0x000fe200000010ff */
[----:B------:R-:W0:Y:S01]  /*5950*/  MUFU.EX2 R68, R68 ;  /* 0x0000004400447308 */ /* 0x000e220000000800 */
[----:B-1----:R-:W-:Y:S01]  /*5960*/  FADD.FTZ R50, R196, R5 ;  /* 0x00000005c4327221 */ /* 0x002fe20000010000 */
[----:B------:R-:W-:Y:S02]  /*5970*/  F2FP.BF16.F32.PACK_AB R193, R12, R193 ;  /* 0x000000c10cc1723e */ /* 0x000fe400000010ff */
[----:B------:R-:W-:Y:S02]  /*5980*/  CS2R R72, SRZ ;  /* 0x0000000000487805 */ /* 0x000fe4000001ff00 */
[----:B------:R-:W-:Y:S02]  /*5990*/  F2FP.BF16.F32.PACK_AB R195, R14, R195 ;  /* 0x000000c30ec3723e */ /* 0x000fe400000010ff */
[----:B------:R-:W-:-:S02]  /*59a0*/  CS2R R54, SRZ ;  /* 0x0000000000367805 */ /* 0x000fc4000001ff00 */
[----:B------:R-:W-:Y:S02]  /*59b0*/  F2FP.BF16.F32.PACK_AB R189, R20, R189 ;  /* 0x000000bd14bd723e */ /* 0x000fe400000010ff */
[----:B------:R-:W-:Y:S01]  /*59c0*/  CS2R R46, SRZ ;  /* 0x00000000002e7805 */ /* 0x000fe2000001ff00 */
[----:B------:R-:W1:Y:S01]  /*59d0*/  MUFU.EX2 R69, R69 ;  /* 0x0000004500457308 */ /* 0x000e620000000800 */
[C---:B--2---:R-:W-:Y:S01]  /*59e0*/  FADD.FTZ R5, R65.reuse, R50 ;  /* 0x0000003241057221 */ /* 0x044fe20000010000 */
[----:B------:R-:W-:Y:S02]  /*59f0*/  F2FP.BF16.F32.PACK_AB R196, R65, R196 ;  /* 0x000000c441c4723e */ /* 0x000fe400000010ff */
[----:B------:R-:W-:Y:S02]  /*5a00*/  CS2R R64, SRZ ;  /* 0x0000000000407805 */ /* 0x000fe4000001ff00 */
[----:B------:R-:W-:Y:S02]  /*5a10*/  F2FP.BF16.F32.PACK_AB R202, R13, R202 ;  /* 0x000000ca0dca723e */ /* 0x000fe400000010ff */
[----:B------:R-:W2:Y:S01]  /*5a20*/  MUFU.EX2 R56, R56 ;  /* 0x0000003800387308 */ /* 0x000ea20000000800 */
[----:B0-----:R-:W-:-:S07]  /*5a30*/  FADD.FTZ R50, R68, R5 ;  /* 0x0000000544327221 */ /* 0x001fce0000010000 */
[----:B------:R-:W0:Y:S01]  /*5a40*/  MUFU.EX2 R57, R57 ;  /* 0x0000003900397308 */ /* 0x000e220000000800 */
[C---:B-1----:R-:W-:Y:S01]  /*5a50*/  FADD.FTZ R5, R69.reuse, R50 ;  /* 0x0000003245057221 */ /* 0x042fe20000010000 */
[----:B------:R-:W-:Y:S02]  /*5a60*/  F2FP.BF16.F32.PACK_AB R198, R69, R68 ;  /* 0x0000004445c6723e */ /* 0x000fe400000010ff */
[----:B------:R-:W-:-:S04]  /*5a70*/  CS2R R68, SRZ ;  /* 0x0000000000447805 */ /* 0x000fc8000001ff00 */
[----:B------:R-:W1:Y:S01]  /*5a80*/  MUFU.EX2 R60, R60 ;  /* 0x0000003c003c7308 */ /* 0x000e620000000800 */
[----:B--2---:R-:W-:-:S07]  /*5a90*/  FADD.FTZ R50, R56, R5 ;  /* 0x0000000538327221 */ /* 0x004fce0000010000 */
[----:B------:R-:W2:Y:S01]  /*5aa0*/  MUFU.EX2 R61, R61 ;  /* 0x0000003d003d7308 */ /* 0x000ea20000000800 */
[C---:B0-----:R-:W-:Y:S01]  /*5ab0*/  FADD.FTZ R5, R57.reuse, R50 ;  /* 0x0000003239057221 */ /* 0x041fe20000010000 */
[----:B------:R-:W-:Y:S01]  /*5ac0*/  FADD.FTZ R50, R28, R21 ;  /* 0x000000151c327221 */ /* 0x000fe20000010000 */
[----:B------:R-:W-:Y:S02]  /*5ad0*/  F2FP.BF16.F32.PACK_AB R192, R57, R56 ;  /* 0x0000003839c0723e */ /* 0x000fe400000010ff */
[----:B------:R-:W-:Y:S01]  /*5ae0*/  CS2R R56, SRZ ;  /* 0x0000000000387805 */ /* 0x000fe2000001ff00 */
[----:B------:R-:W-:Y:S01]  /*5af0*/  FADD.FTZ R21, R185, R50 ;  /* 0x00000032b9157221 */ /* 0x000fe20000010000 */
[----:B------:R-:W-:Y:S01]  /*5b00*/  F2FP.BF16.F32.PACK_AB R185, R40, R185 ;  /* 0x000000b928b9723e */ /* 0x000fe200000010ff */
[----:B------:R-:W0:Y:S01]  /*5b10*/  MUFU.EX2 R48, R48 ;  /* 0x0000003000307308 */ /* 0x000e220000000800 */
[----:B-1----:R-:W-:Y:S01]  /*5b20*/  FADD.FTZ R0, R60, R5 ;  /* 0x000000053c007221 */ /* 0x002fe20000010000 */
[----:B------:R-:W-:-:S04]  /*5b30*/  FADD.FTZ R50, R40, R21 ;  /* 0x0000001528327221 */ /* 0x000fc80000010000 */
[----:B------:R-:W-:Y:S01]  /*5b40*/  FADD.FTZ R21, R187, R50 ;  /* 0x00000032bb157221 */ /* 0x000fe20000010000 */
[C---:B------:R-:W-:Y:S01]  /*5b50*/  F2FP.BF16.F32.PACK_AB R187, R42.reuse, R187 ;  /* 0x000000bb2abb723e */ /* 0x040fe200000010ff */
[----:B------:R-:W1:Y:S01]  /*5b60*/  MUFU.EX2 R49, R49 ;  /* 0x0000003100317308 */ /* 0x000e620000000800 */
[C---:B--2---:R-:W-:Y:S01]  /*5b70*/  FADD.FTZ R5, R61.reuse, R0 ;  /* 0x000000003d057221 */ /* 0x044fe20000010000 */
[----:B------:R-:W-:Y:S01]  /*5b80*/  FADD.FTZ R2, R42, R21 ;  /* 0x000000152a027221 */ /* 0x000fe20000010000 */
[----:B------:R-:W-:Y:S02]  /*5b90*/  F2FP.BF16.F32.PACK_AB R194, R61, R60 ;  /* 0x0000003c3dc2723e */ /* 0x000fe400000010ff */
[----:B------:R-:W-:Y:S02]  /*5ba0*/  CS2R R60, SRZ ;  /* 0x00000000003c7805 */ /* 0x000fe4000001ff00 */
[----:B------:R-:W-:Y:S01]  /*5bb0*/  CS2R R50, SRZ ;  /* 0x0000000000327805 */ /* 0x000fe2000001ff00 */
[----:B------:R-:W-:Y:S01]  /*5bc0*/  FADD.FTZ R21, R181, R2 ;  /* 0x00000002b5157221 */ /* 0x000fe20000010000 */
[----:B------:R-:W-:Y:S01]  /*5bd0*/  CS2R R42, SRZ ;  /* 0x00000000002a7805 */ /* 0x000fe2000001ff00 */
        /* <DEDUP_REMOVED lines=10> */
[----:B------:R-:W-:Y:S02]  /*5c80*/  F2FP.BF16.F32.PACK_AB R190, R53, R52 ;  /* 0x0000003435be723e */ /* 0x000fe400000010ff */
[----:B------:R-:W-:-:S04]  /*5c90*/  CS2R R52, SRZ ;  /* 0x0000000000347805 */ /* 0x000fc8000001ff00 */
[----:B------:R0:W3:Y:S01]  /*5ca0*/  MUFU.EX2 R184, R41 ;  /* 0x0000002900b87308 */ /* 0x0000e20000000800 */
[----:B-1----:R-:W-:-:S07]  /*5cb0*/  FADD.FTZ R5, R15, R0 ;  /* 0x000000000f057221 */ /* 0x002fce0000010000 */
[----:B------:R-:W1:Y:S01]  /*5cc0*/  MUFU.EX2 R183, R183 ;  /* 0x000000b700b77308 */ /* 0x000e620000000800 */
[C---:B--2---:R-:W-:Y:S01]  /*5cd0*/  FADD.FTZ R0, R34.reuse, R21 ;  /* 0x0000001522007221 */ /* 0x044fe20000010000 */
[----:B------:R-:W-:Y:S02]  /*5ce0*/  F2FP.BF16.F32.PACK_AB R181, R34, R181 ;  /* 0x000000b522b5723e */ /* 0x000fe400000010ff */
[----:B0-----:R-:W-:Y:S02]  /*5cf0*/  CS2R R40, SRZ ;  /* 0x0000000000287805 */ /* 0x001fe4000001ff00 */
[----:B------:R-:W-:Y:S02]  /*5d00*/  CS2R R34, SRZ ;  /* 0x0000000000227805 */ /* 0x000fe4000001ff00 */
[----:B------:R-:W0:Y:S01]  /*5d10*/  MUFU.EX2 R44, R44 ;  /* 0x0000002c002c7308 */ /* 0x000e220000000800 */
[C---:B---3--:R-:W-:Y:S01]  /*5d20*/  FADD.FTZ R5, R184.reuse, R5 ;  /* 0x00000005b8057221 */ /* 0x048fe20000010000 */
[----:B------:R-:W-:-:S06]  /*5d30*/  F2FP.BF16.F32.PACK_AB R184, R184, R15 ;  /* 0x0000000fb8b8723e */ /* 0x000fcc00000010ff */
[----:B------:R-:W2:Y:S01]  /*5d40*/  MUFU.EX2 R45, R45 ;  /* 0x0000002d002d7308 */ /* 0x000ea20000000800 */
[----:B-1----:R-:W-:-:S07]  /*5d50*/  FADD.FTZ R21, R183, R0 ;  /* 0x00000000b7157221 */ /* 0x002fce0000010000 */
[----:B------:R-:W1:Y:S01]  /*5d60*/  MUFU.EX2 R32, R32 ;  /* 0x0000002000207308 */ /* 0x000e620000000800 */
[----:B0-----:R-:W-:-:S07]  /*5d70*/  FADD.FTZ R0, R44, R5 ;  /* 0x000000052c007221 */ /* 0x001fce0000010000 */
[----:B------:R-:W0:Y:S01]  /*5d80*/  MUFU.EX2 R33, R33 ;  /* 0x0000002100217308 */ /* 0x000e220000000800 */
[C---:B--2---:R-:W-:Y:S01]  /*5d90*/  FADD.FTZ R5, R45.reuse, R0 ;  /* 0x000000002d057221 */ /* 0x044fe20000010000 */
[----:B------:R-:W-:Y:S02]  /*5da0*/  F2FP.BF16.F32.PACK_AB R186, R45, R44 ;  /* 0x0000002c2dba723e */ /* 0x000fe400000010ff */
[----:B------:R-:W-:-:S04]  /*5db0*/  CS2R R44, SRZ ;  /* 0x00000000002c7805 */ /* 0x000fc8000001ff00 */
[----:B------:R-:W2:Y:S01]  /*5dc0*/  MUFU.EX2 R36, R36 ;  /* 0x0000002400247308 */ /* 0x000ea20000000800 */
[----:B-1----:R-:W-:-:S07]  /*5dd0*/  FADD.FTZ R0, R32, R5 ;  /* 0x0000000520007221 */ /* 0x002fce0000010000 */
[----:B------:R-:W1:Y:S01]  /*5de0*/  MUFU.EX2 R38, R38 ;  /* 0x0000002600267308 */ /* 0x000e620000000800 */
[C---:B0-----:R-:W-:Y:S01]  /*5df0*/  FADD.FTZ R5, R33.reuse, R0 ;  /* 0x0000000021057221 */ /* 0x041fe20000010000 */
[----:B------:R-:W-:Y:S02]  /*5e00*/  F2FP.BF16.F32.PACK_AB R180, R33, R32 ;  /* 0x0000002021b4723e */ /* 0x000fe400000010ff */
[----:B------:R-:W-:-:S04]  /*5e10*/  CS2R R32, SRZ ;  /* 0x0000000000207805 */ /* 0x000fc8000001ff00 */
[----:B------:R-:W0:Y:S01]  /*5e20*/  MUFU.EX2 R37, R37 ;  /* 0x0000002500257308 */ /* 0x000e220000000800 */
[----:B--2---:R-:W-:-:S07]  /*5e30*/  FADD.FTZ R0, R36, R5 ;  /* 0x0000000524007221 */ /* 0x004fce0000010000 */
[----:B------:R-:W2:Y:S01]  /*5e40*/  MUFU.EX2 R177, R177 ;  /* 0x000000b100b17308 */ /* 0x000ea20000000800 */
[C---:B-1----:R-:W-:Y:S01]  /*5e50*/  FADD.FTZ R2, R38.reuse, R21 ;  /* 0x0000001526027221 */ /* 0x042fe20000010000 */
[----:B------:R-:W-:Y:S02]  /*5e60*/  F2FP.BF16.F32.PACK_AB R183, R38, R183 ;  /* 0x000000b726b7723e */ /* 0x000fe400000010ff */
[----:B------:R-:W-:-:S04]  /*5e70*/  CS2R R38, SRZ ;  /* 0x0000000000267805 */ /* 0x000fc8000001ff00 */
[----:B------:R-:W1:Y:S01]  /*5e80*/  MUFU.EX2 R24, R24 ;  /* 0x0000001800187308 */ /* 0x000e620000000800 */
[C---:B0-----:R-:W-:Y:S01]  /*5e90*/  FADD.FTZ R11, R37.reuse, R0 ;  /* 0x00000000250b7221 */ /* 0x041fe20000010000 */
[----:B------:R-:W-:Y:S02]  /*5ea0*/  F2FP.BF16.F32.PACK_AB R182, R37, R36 ;  /* 0x0000002425b6723e */ /* 0x000fe400000010ff */
[----:B------:R-:W-:-:S04]  /*5eb0*/  CS2R R36, SRZ ;  /* 0x0000000000247805 */ /* 0x000fc8000001ff00 */
[----:B------:R-:W0:Y:S01]  /*5ec0*/  MUFU.EX2 R26, R26 ;  /* 0x0000001a001a7308 */ /* 0x000e220000000800 */
[----:B--2---:R-:W-:-:S07]  /*5ed0*/  FADD.FTZ R21, R177, R2 ;  /* 0x00000002b1157221 */ /* 0x004fce0000010000 */
[----:B------:R-:W2:Y:S01]  /*5ee0*/  MUFU.EX2 R25, R25 ;  /* 0x0000001900197308 */ /* 0x000ea20000000800 */
[----:B-1----:R-:W-:-:S07]  /*5ef0*/  FADD.FTZ R0, R24, R11 ;  /* 0x0000000b18007221 */ /* 0x002fce0000010000 */
[----:B------:R-:W1:Y:S01]  /*5f00*/  MUFU.EX2 R179, R179 ;  /* 0x000000b300b37308 */ /* 0x000e620000000800 */
[C---:B0-----:R-:W-:Y:S01]  /*5f10*/  FADD.FTZ R2, R26.reuse, R21 ;  /* 0x000000151a027221 */ /* 0x041fe20000010000 */
[----:B------:R-:W-:Y:S02]  /*5f20*/  F2FP.BF16.F32.PACK_AB R177, R26, R177 ;  /* 0x000000b11ab1723e */ /* 0x000fe400000010ff */
[----:B------:R-:W-:-:S04]  /*5f30*/  CS2R R26, SRZ ;  /* 0x00000000001a7805 */ /* 0x000fc8000001ff00 */
[----:B------:R-:W0:Y:S01]  /*5f40*/  MUFU.EX2 R9, R9 ;  /* 0x0000000900097308 */ /* 0x000e220000000800 */
[C---:B--2---:R-:W-:Y:S01]  /*5f50*/  FADD.FTZ R0, R25.reuse, R0 ;  /* 0x0000000019007221 */ /* 0x044fe20000010000 */
[----:B------:R-:W-:Y:S02]  /*5f60*/  F2FP.BF16.F32.PACK_AB R176, R25, R24 ;  /* 0x0000001819b0723e */ /* 0x000fe400000010ff */
[----:B------:R-:W-:-:S04]  /*5f70*/  CS2R R24, SRZ ;  /* 0x0000000000187805 */ /* 0x000fc8000001ff00 */
[----:B------:R-:W2:Y:S01]  /*5f80*/  MUFU.EX2 R30, R30 ;  /* 0x0000001e001e7308 */ /* 0x000ea20000000800 */
[----:B-1----:R-:W-:Y:S01]  /*5f90*/  FADD.FTZ R21, R179, R2 ;  /* 0x00000002b3157221 */ /* 0x002fe20000010000 */
[----:B------:R-:W-:-:S06]  /*5fa0*/  IMAD.MOV.U32 R2, RZ, RZ, 0x3f800000 ;  /* 0x3f800000ff027424 */ /* 0x000fcc00078e00ff */
[----:B------:R1:W3:Y:S01]  /*5fb0*/  MUFU.EX2 R178, R29 ;  /* 0x0000001d00b27308 */ /* 0x0002e20000000800 */
[----:B0-----:R-:W-:Y:S01]  /*5fc0*/  FADD.FTZ R11, R9, R0 ;  /* 0x00000000090b7221 */ /* 0x001fe20000010000 */
[----:B------:R-:W-:Y:S02]  /*5fd0*/  IMAD.MOV.U32 R0, RZ, RZ, 0x3f800000 ;  /* 0x3f800000ff007424 */ /* 0x000fe400078e00ff */
[C---:B--2---:R-:W-:Y:S01]  /*5fe0*/  FADD.FTZ R5, R30.reuse, R21 ;  /* 0x000000151e057221 */ /* 0x044fe20000010000 */
[----:B------:R-:W-:Y:S02]  /*5ff0*/  F2FP.BF16.F32.PACK_AB R179, R30, R179 ;  /* 0x000000b31eb3723e */ /* 0x000fe400000010ff */
[----:B------:R-:W-:Y:S02]  /*6000*/  CS2R R30, SRZ ;  /* 0x00000000001e7805 */ /* 0x000fe4000001ff00 */
[----:B-1----:R-:W-:Y:S01]  /*6010*/  CS2R R28, SRZ ;  /* 0x00000000001c7805 */ /* 0x002fe2000001ff00 */
[C---:B---3--:R-:W-:Y:S01]  /*6020*/  FADD.FTZ R6, R178.reuse, R11 ;  /* 0x0000000bb2067221 */ /* 0x048fe20000010000 */
[----:B------:R-:W-:Y:S01]  /*6030*/  F2FP.BF16.F32.PACK_AB R178, R178, R9 ;  /* 0x00000009b2b2723e */ /* 0x000fe200000010ff */
[----:B------:R-:W-:Y:S06]  /*6040*/  @!P3 BRA `(.L_x_2254) ;  /* 0x00000044004cb947 */ /* 0x000fec0003800000 */
[----:B------:R-:W-:Y:S01]  /*6050*/  IMAD.MOV.U32 R9, RZ, RZ, R4 ;  /* 0x000000ffff097224 */ /* 0x000fe200078e0004 */
[----:B------:R-:W-:Y:S01]  /*6060*/  UMOV UR61, UR60 ;  /* 0x0000003c003d7c82 */ /* 0x000fe20008000000 */
[----:B------:R-:W-:Y:S01]  /*6070*/  IMAD.MOV.U32 R10, RZ, RZ, R3 ;  /* 0x000000ffff0a7224 */ /* 0x000fe200078e0003 */
[----:B------:R-:W-:Y:S01]  /*6080*/  UMOV UR7, UR36 ;  /* 0x0000002400077c82 */ /* 0x000fe20008000000 */
[----:B------:R-:W-:Y:S02]  /*6090*/  IMAD.MOV.U32 R2, RZ, RZ, 0x3f800000 ;  /* 0x3f800000ff027424 */ /* 0x000fe400078e00ff */
[----:B------:R-:W-:-:S07]  /*60a0*/  IMAD.MOV.U32 R119, RZ, RZ, RZ ;  /* 0x000000ffff777224 */ /* 0x000fce00078e00ff */
.L_x_2263:
[----:B------:R-:W-:-:S04]  /*60b0*/  UIADD3 UR6, UR7, 0x1, URZ ;  /* 0x0000000107067890 */ /* 0x000fc8000fffe03f */
[----:B------:R-:W-:-:S04]  /*60c0*/  UISETP.NE.AND UP1, UPT, UR6, 0x2, UPT ;  /* 0x000000020600788c */ /* 0x000fc8000bf25270 */
[----:B------:R-:W-:Y:S02]  /*60d0*/  USEL UR60, URZ, 0x1, UP1 ;  /* 0x000000013f3c7887 */ /* 0x000fe40008800000 */
[----:B------:R-:W-:Y:S02]  /*60e0*/  USEL UR36, UR6, URZ, UP1 ;  /* 0x0000003f06247287 */ /* 0x000fe40008800000 */
[----:B------:R-:W-:Y:S01]  /*60f0*/  ULOP3.LUT UR60, UR61, UR60, URZ, 0x3c, !UPT ;  /* 0x0000003c3d3c7292 */ /* 0x000fe2000f8e3c3f */
[----:B------:R-:W-:Y:S11]  /*6100*/  @!P0 BRA `(.L_x_2255) ;  /* 0x0000000000048947 */ /* 0x000ff60003800000 */
[----:B------:R-:W-:Y:S01]  /*6110*/  BPT.TRAP 0x1 ;  /* 0x000000040000795c */ /* 0x000fe20000300000 */
.L_x_2255:
[----:B------:R-:W-:Y:S01]  /*6120*/  ULEA UR38, UR36, UR39, 0x3 ;  /* 0x0000002724267291 */ /* 0x000fe2000f8e183f */
[----:B------:R-:W-:-:S05]  /*6130*/  IMAD.U32 R3, RZ, RZ, UR60 ;  /* 0x0000003cff037e24 */ /* 0x000fca000f8e00ff */
[----:B------:R-:W-:-:S04]  /*6140*/  SHF.L.U32 R3, R3, 0x1f, RZ ;  /* 0x0000001f03037819 */ /* 0x000fc800000006ff */
[----:B------:R0:W1:Y:S01]  /*6150*/  SYNCS.PHASECHK.TRANS64.TRYWAIT P3, [UR38+0x36830], R3 ;  /* 0x03683003ff0075a7 */ /* 0x0000620008060166 */
[----:B------:R-:W-:Y:S05]  /*6160*/  @!P0 BRA `(.L_x_2256) ;  /* 0x0000000000048947 */ /* 0x000fea0003800000 */
[----:B------:R-:W-:Y:S01]  /*6170*/  BPT.TRAP 0x1 ;  /* 0x000000040000795c */ /* 0x000fe20000300000 */
.L_x_2256:
[----:B-1----:R-:W-:Y:S05]  /*6180*/  @P3 BRA `(.L_x_2257) ;  /* 0x0000000000083947 */ /* 0x002fea0003800000 */
[----:B------:R-:W1:Y:S02]  /*6190*/  SYNCS.PHASECHK.TRANS64.TRYWAIT P3, [UR38+0x36830], R3 ;  /* 0x03683003ff0075a7 */ /* 0x000e640008060166 */
[----:B-1----:R-:W-:Y:S05]  /*61a0*/  @!P3 BRA `(.L_x_2258) ;  /* 0x000001480034b947 */ /* 0x002fea0003800000 */
.L_x_2257:
[----:B------:R-:W-:Y:S01]  /*61b0*/  R2UR UR6, R7 ;  /* 0x00000000070672ca */ /* 0x000fe200000e0000 */
[----:B------:R-:W-:Y:S01]  /*61c0*/  WARPGROUP.ARRIVE ;  /* 0x00000000000079c5 */ /* 0x000fe20000000000 */
[----:B------:R-:W-:Y:S01]  /*61d0*/  UMOV UR56, UR52 ;  /* 0x0000003400387c82 */ /* 0x000fe20008000000 */
[----:B------:R-:W-:Y:S01]  /*61e0*/  UMOV UR57, UR53 ;  /* 0x0000003500397c82 */ /* 0x000fe20008000000 */
[----:B------:R-:W-:Y:S01]  /*61f0*/  UMOV UR59, 0x40000040 ;  /* 0x40000040003b7882 */ /* 0x000fe20000000000 */
[----:B------:R-:W-:Y:S01]  /*6200*/  UMOV UR55, 0x40000040 ;  /* 0x4000004000377882 */ /* 0x000fe20000000000 */
[----:B01----:R-:W-:Y:S01]  /*6210*/  MOV R3, UR49 ;  /* 0x0000003100037c02 */ /* 0x003fe20008000f00 */
[----:B------:R-:W-:Y:S01]  /*6220*/  UMOV UR49, UR53 ;  /* 0x0000003500317c82 */ /* 0x000fe20008000000 */
[----:B------:R-:W-:Y:S01]  /*6230*/  MOV R4, UR48 ;  /* 0x0000003000047c02 */ /* 0x000fe20008000f00 */
[----:B------:R-:W-:Y:S01]  /*6240*/  UMOV UR48, UR52 ;  /* 0x0000003400307c82 */ /* 0x000fe20008000000 */
[----:B------:R-:W-:Y:S01]  /*6250*/  UMOV UR51, 0x40000040 ;  /* 0x4000004000337882 */ /* 0x000fe20000000000 */
[----:B------:R-:W-:Y:S01]  /*6260*/  UMOV UR19, 0x40000040 ;  /* 0x4000004000137882 */ /* 0x000fe20000000000 */
[----:B------:R-:W-:Y:S01]  /*6270*/  UMOV UR23, 0x40000040 ;  /* 0x4000004000177882 */ /* 0x000fe20000000000 */
[----:B------:R-:W-:Y:S01]  /*6280*/  UIMAD UR6, UR36, 0xa80, UR6 ;  /* 0x00000a80240678a4 */ /* 0x000fe2000f8e0206 */
[-C--:B------:R-:W-:Y:S01]  /*6290*/  FMUL.FTZ R24, R24, R0.reuse ;  /* 0x0000000018187220 */ /* 0x080fe20000410000 */
[----:B------:R-:W-:Y:S01]  /*62a0*/  UMOV UR27, 0x40000040 ;  /* 0x40000040001b7882 */ /* 0x000fe20000000000 */
[----:B------:R-:W-:Y:S01]  /*62b0*/  UMOV UR31, 0x40000040 ;  /* 0x40000040001f7882 */ /* 0x000fe20000000000 */
[----:B------:R-:W-:Y:S01]  /*62c0*/  UIADD3 UR54, UR6, 0x80, URZ ;  /* 0x0000008006367890 */ /* 0x000fe2000fffe03f */
[-C--:B------:R-:W-:Y:S01]  /*62d0*/  FMUL.FTZ R25, R25, R0.reuse ;  /* 0x0000000019197220 */ /* 0x080fe20000410000 */
[----:B------:R-:W-:Y:S01]  /*62e0*/  UIADD3 UR10, UR6, 0x100, URZ ;  /* 0x00000100060a7890 */ /* 0x000fe2000fffe03f */
[-C--:B------:R-:W-:Y:S01]  /*62f0*/  FMUL.FTZ R28, R28, R0.reuse ;  /* 0x000000001c1c7220 */ /* 0x080fe20000410000 */
[----:B------:R-:W-:Y:S01]  /*6300*/  UMOV UR58, UR6 ;  /* 0x00000006003a7c82 */ /* 0x000fe20008000000 */
[----:B------:R-:W-:Y:S01]  /*6310*/  UIADD3 UR11, UR6, 0x300, URZ ;  /* 0x00000300060b7890 */ /* 0x000fe2000fffe03f */
[----:B------:R-:W-:Y:S01]  /*6320*/  HGMMA.64x16x16.F32.BF16 R168, gdesc[UR56], RZ, !UPT, gsb0 ;  /* 0x0020000038a879f0 */ /* 0x000fe2000c0018ff */
[----:B------:R-:W-:Y:S01]  /*6330*/  UIADD3 UR58, UR6, 0x180, URZ ;  /* 0x00000180063a7890 */ /* 0x000fe2000fffe03f */
[-C--:B------:R-:W-:Y:S01]  /*6340*/  FMUL.FTZ R29, R29, R0.reuse ;  /* 0x000000001d1d7220 */ /* 0x080fe20000410000 */
[----:B------:R-:W-:Y:S01]  /*6350*/  UMOV UR50, UR10 ;  /* 0x0000000a00327c82 */ /* 0x000fe20008000000 */
        /* <DEDUP_REMOVED lines=119> */
[----:B------:R-:W-:Y:S01]  /*6ad0*/  FMUL.FTZ R119, R119, R2 ;  /* 0x0000000277777220 */ /* 0x000fe20000410000 */
[----:B------:R-:W-:-:S02]  /*6ae0*/  WARPGROUP.DEPBAR.LE gsb0, 0x0 ;  /* 0x00008000000079c5 */ /* 0x000fc40000010000 */
[----:B------:R-:W-:-:S06]  /*6af0*/  WARPGROUP.ARRIVE ;  /* 0x00000000000079c5 */ /* 0x000fcc0000000000 */
[----:B------:R-:W-:Y:S01]  /*6b00*/  HGMMA.64x16x16.F32.BF16 R144, gdesc[UR56], RZ, !UPT, gsb0 ;  /* 0x00200000389079f0 */ /* 0x000fe2000c0018ff */
[----:B------:R-:W-:Y:S01]  /*6b10*/  UMOV UR56, UR52 ;  /* 0x0000003400387c82 */ /* 0x000fe20008000000 */
[----:B------:R-:W-:Y:S01]  /*6b20*/  UMOV UR57, UR53 ;  /* 0x0000003500397c82 */ /* 0x000fe20008000000 */
[----:B------:R-:W-:Y:S01]  /*6b30*/  UMOV UR58, UR10 ;  /* 0x0000000a003a7c82 */ /* 0x000fe20008000000 */
[----:B------:R-:W-:Y:S01]  /*6b40*/  UMOV UR59, 0x40000040 ;  /* 0x40000040003b7882 */ /* 0x000fe20000000000 */
[----:B------:R-:W-:Y:S01]  /*6b50*/  UIADD3 UR10, UR6, 0x82, URZ ;  /* 0x00000082060a7890 */ /* 0x000fe2000fffe03f */
[----:B------:R-:W-:Y:S02]  /*6b60*/  WARPGROUP.DEPBAR.LE gsb0, 0x0 ;  /* 0x00008000000079c5 */ /* 0x000fe40000010000 */
[----:B------:R-:W-:-:S06]  /*6b70*/  WARPGROUP.ARRIVE ;  /* 0x00000000000079c5 */ /* 0x000fcc0000000000 */
[----:B------:R-:W-:Y:S01]  /*6b80*/  HGMMA.64x16x16.F32.BF16 R136, gdesc[UR52], RZ, !UPT, gsb0 ;  /* 0x00200000348879f0 */ /* 0x000fe2000c0018ff */
[----:B------:R-:W-:Y:S01]  /*6b90*/  UMOV UR54, UR11 ;  /* 0x0000000b00367c82 */ /* 0x000fe20008000000 */
[----:B------:R-:W-:Y:S01]  /*6ba0*/  UMOV UR55, 0x40000040 ;  /* 0x4000004000377882 */ /* 0x000fe20000000000 */
[----:B------:R-:W-:Y:S01]  /*6bb0*/  UIADD3 UR11, UR6, 0x102, URZ ;  /* 0x00000102060b7890 */ /* 0x000fe2000fffe03f */
        /* <DEDUP_REMOVED lines=454> */
.L_x_2259:
[----:B------:R-:W-:Y:S01]  /*8820*/  ULEA UR10, UR7, UR39, 0x3 ;  /* 0x00000027070a7291 */ /* 0x000fe2000f8e183f */
[----:B------:R-:W-:-:S05]  /*8830*/  IMAD.U32 R0, RZ, RZ, UR61 ;  /* 0x0000003dff007e24 */ /* 0x000fca000f8e00ff */
[----:B------:R-:W-:-:S04]  /*8840*/  SHF.L.U32 R0, R0, 0x1f, RZ ;  /* 0x0000001f00007819 */ /* 0x000fc800000006ff */
[----:B------:R0:W1:Y:S01]  /*8850*/  SYNCS.PHASECHK.TRANS64.TRYWAIT P3, [UR10+0x36850], R0 ;  /* 0x03685000ff0075a7 */ /* 0x000062000806014a */
[----:B------:R-:W-:Y:S05]  /*8860*/  @!P0 BRA `(.L_x_2260) ;  /* 0x0000000000048947 */ /* 0x000fea0003800000 */
[----:B------:R-:W-:Y:S01]  /*8870*/  BPT.TRAP 0x1 ;  /* 0x000000040000795c */ /* 0x000fe20000300000 */
.L_x_2260:
[----:B-1----:R-:W-:Y:S05]  /*8880*/  @P3 BRA `(.L_x_2261) ;  /* 0x0000000000083947 */ /* 0x002fea0003800000 */
[----:B------:R-:W1:Y:S02]  /*8890*/  SYNCS.PHASECHK.TRANS64.TRYWAIT P3, [UR10+0x36850], R0 ;  /* 0x03685000ff0075a7 */ /* 0x000e64000806014a */
[----:B-1----:R-:W-:Y:S05]  /*88a0*/  @!P3 BRA `(.L_x_2262) ;  /* 0x00000120008cb947 */ /* 0x002fea0003800000 */
.L_x_2261:
[----:B------:R-:W-:Y:S01]  /*88b0*/  UIADD3 UR6, UR39, 0x400, URZ ;  /* 0x0000040027067890 */ /* 0x000fe2000fffe03f */
[----:B------:R-:W-:Y:S01]  /*88c0*/  WARPGROUP.ARRIVE ;  /* 0x00000000000079c5 */ /* 0x000fe20000000000 */
[----:B------:R-:W-:Y:S01]  /*88d0*/  R2UR UR18, R22 ;  /* 0x00000000161272ca */ /* 0x000fe200000e0000 */
[----:B------:R-:W-:Y:S01]  /*88e0*/  UMOV UR61, UR60 ;  /* 0x0000003c003d7c82 */ /* 0x000fe20008000000 */
[----:B------:R-:W-:Y:S01]  /*88f0*/  USHF.R.U32.HI UR6, URZ, 0x4, UR6 ;  /* 0x000000043f067899 */ /* 0x000fe20008011606 */
[----:B------:R-:W-:Y:S02]  /*8900*/  R2UR UR15, R16 ;  /* 0x00000000100f72ca */ /* 0x000fe400000e0000 */
[----:B------:R-:W-:Y:S01]  /*8910*/  R2UR UR11, R17 ;  /* 0x00000000110b72ca */ /* 0x000fe200000e0000 */
[----:B------:R-:W-:-:S04]  /*8920*/  ULOP3.LUT UR6, UR6, 0x3fff, URZ, 0xc0, !UPT ;  /* 0x00003fff06067892 */ /* 0x000fc8000f8ec03f */
[----:B------:R-:W-:-:S03]  /*8930*/  ULOP3.LUT UR6, UR6, 0x3800000, URZ, 0xfc, !UPT ;  /* 0x0380000006067892 */ /* 0x000fc6000f8efc3f */
[----:B------:R-:W-:Y:S01]  /*8940*/  VIADD R3, R23, UR18 ;  /* 0x0000001217037c36 */ /* 0x000fe20008000000 */
[----:B------:R-:W-:Y:S02]  /*8950*/  UIMAD UR14, UR7, 0xa80, UR6 ;  /* 0x00000a80070e78a4 */ /* 0x000fe4000f8e0206 */
[----:B------:R-:W-:Y:S01]  /*8960*/  IMAD.U32 R4, RZ, RZ, UR15 ;  /* 0x0000000fff047e24 */ /* 0x000fe2000f8e00ff */
[----:B------:R-:W-:Y:S01]  /*8970*/  UMOV UR7, 0x40000040 ;  /* 0x4000004000077882 */ /* 0x000fe20000000000 */
[----:B------:R-:W-:-:S03]  /*8980*/  R2UR UR15, R8 ;  /* 0x00000000080f72ca */ /* 0x000fc600000e0000 */
[----:B------:R-:W-:Y:S02]  /*8990*/  UMOV UR6, UR14 ;  /* 0x0000000e00067c82 */ /* 0x000fe40008000000 */
[----:B------:R-:W-:Y:S01]  /*89a0*/  HGMMA.64x192x16.F32.BF16 R24, R200, gdesc[UR4].tnspB, R24, gsb0 ;  /* 0x42e00004c8187df0 */ /* 0x000fe20008001818 */
[----:B------:R-:W-:Y:S01]  /*89b0*/  UIADD3 UR6, UR14, 0x80, URZ ;  /* 0x000000800e067890 */ /* 0x000fe2000fffe03f */
[----:B------:R-:W-:-:S06]  /*89c0*/  UMOV UR7, 0x40000040 ;  /* 0x4000004000077882 */ /* 0x000fcc0000000000 */
[----:B------:R-:W-:Y:S01]  /*89d0*/  UISETP.GT.AND UP1, UPT, UR37, UR15, UPT ;  /* 0x0000000f2500728c */ /* 0x000fe2000bf24270 */
[----:B------:R-:W-:Y:S02]  /*89e0*/  WARPGROUP.DEPBAR.LE gsb0, 0x0 ;  /* 0x00008000000079c5 */ /* 0x000fe40000010000 */
[----:B------:R-:W-:-:S09]  /*89f0*/  WARPGROUP.ARRIVE ;  /* 0x00000000000079c5 */ /* 0x000fd20000000000 */
        /* <DEDUP_REMOVED lines=16> */
[----:B------:R-:W-:Y:S02]  /*8b00*/  UIMAD UR6, UR37, -0x70, URZ ;  /* 0xffffff90250678a4 */ /* 0x000fe4000f8e023f */
[----:B------:R-:W-:Y:S02]  /*8b10*/  UIADD3 UR37, UR37, -0x1, URZ ;  /* 0xffffffff25257890 */ /* 0x000fe4000fffe03f */
[----:B------:R-:W0:Y:S02]  /*8b20*/  SHFL.IDX PT, R2, R3, 0x1, 0x1c1f ;  /* 0x003c1f0003027f89 */ /* 0x000e2400000e0000 */
[----:B------:R-:W-:Y:S01]  /*8b30*/  IMAD.U32 R11, RZ, RZ, UR6 ;  /* 0x00000006ff0b7e24 */ /* 0x000fe2000f8e00ff */
[----:B------:R-:W-:Y:S01]  /*8b40*/  UIADD3 UR6, UR14, 0x200, URZ ;  /* 0x000002000e067890 */ /* 0x000fe2000fffe03f */
[----:B------:R-:W1:Y:S03]  /*8b50*/  SHFL.IDX PT, R3, R3, RZ, 0x1c1f ;  /* 0x001c1fff03037589 */ /* 0x000e6600000e0000 */
[----:B------:R-:W-:-:S04]  /*8b60*/  IADD3 R0, -R18, 0x1, R11 ;  /* 0x0000000112007810 */ /* 0x000fc80007ffe10b */
[----:B------:R-:W-:Y:S01]  /*8b70*/  IADD3 R0, -R4, UR11, R0 ;  /* 0x0000000b04007c10 */ /* 0x000fe2000fffe100 */
[----:B------:R-:W-:-:S04]  /*8b80*/  ULDC UR11, c[0x0][0x988] ;  /* 0x00026200000b7ab9 */ /* 0x000fc80000000800 */
[C---:B0-----:R-:W-:Y:S02]  /*8b90*/  IMAD.IADD R2, R0.reuse, 0x1, R2 ;  /* 0x0000000100027824 */ /* 0x041fe400078e0202 */
[----:B-1----:R-:W-:-:S03]  /*8ba0*/  IMAD.IADD R0, R0, 0x1, R3 ;  /* 0x0000000100007824 */ /* 0x002fc600078e0203 */
        /* <DEDUP_REMOVED lines=81> */
[----:B------:R-:W-:Y:S01]  /*90c0*/  FSEL R127, R127, -INF , P5 ;  /* 0xff8000007f7f7808 */ /* 0x000fe20002800000 */
[----:B------:R-:W-:Y:S02]  /*90d0*/  WARPGROUP.DEPBAR.LE gsb0, 0x0 ;  /* 0x00008000000079c5 */ /* 0x000fe40000010000 */
[----:B------:R-:W-:Y:S01]  /*90e0*/  WARPGROUP.ARRIVE ;  /* 0x00000000000079c5 */ /* 0x000fe20000000000 */
[----:B------:R-:W-:-:S02]  /*90f0*/  FMNMX.FTZ R4, R126, R4, !PT ;  /* 0x000000047e047209 */ /* 0x000fc40007810000 */
[C---:B------:R-:W-:Y:S02]  /*9100*/  ISETP.GT.AND P6, PT, R0.reuse, RZ, PT ;  /* 0x000000ff0000720c */ /* 0x040fe40003fc4270 */
[----:B------:R-:W-:Y:S01]  /*9110*/  FMNMX.FTZ R4, R127, R4, !PT ;  /* 0x000000047f047209 */ /* 0x000fe20007810000 */
[----:B------:R-:W-:Y:S01]  /*9120*/  HGMMA.64x192x16.F32.BF16 R24, R184, gdesc[UR4].tnspB, R24, gsb0 ;  /* 0x42e00004b8187df0 */ /* 0x000fe20008001818 */
[----:B------:R-:W-:Y:S01]  /*9130*/  UIADD3 UR6, UR14, 0x280, URZ ;  /* 0x000002800e067890 */ /* 0x000fe2000fffe03f */
[----:B------:R-:W-:Y:S01]  /*9140*/  ISETP.GT.AND P5, PT, R0, 0x1, PT ;  /* 0x000000010000780c */ /* 0x000fe20003fa4270 */
[----:B------:R-:W-:Y:S01]  /*9150*/  UMOV UR7, 0x40000040 ;  /* 0x4000004000077882 */ /* 0x000fe20000000000 */
[----:B------:R-:W0:Y:S01]  /*9160*/  SHFL.BFLY PT, R2, R4, 0x2, 0x1f ;  /* 0x0c401f0004027f89 */ /* 0x000e2200000e0000 */
[----:B------:R-:W-:Y:S02]  /*9170*/  FSEL R168, R168, -INF , P6 ;  /* 0xff800000a8a87808 */ /* 0x000fe40003000000 */
[----:B------:R-:W-:-:S02]  /*9180*/  ISETP.GT.AND P4, PT, R0, 0x8, PT ;  /* 0x000000080000780c */ /* 0x000fc40003f84270 */
[----:B------:R-:W-:Y:S02]  /*9190*/  FSEL R169, R169, -INF , P5 ;  /* 0xff800000a9a97808 */ /* 0x000fe40002800000 */
[----:B------:R-:W-:Y:S02]  /*91a0*/  ISETP.GT.AND P6, PT, R0, 0x9, PT ;  /* 0x000000090000780c */ /* 0x000fe40003fc4270 */
[----:B------:R-:W-:Y:S02]  /*91b0*/  FSEL R172, R172, -INF , P4 ;  /* 0xff800000acac7808 */ /* 0x000fe40002000000 */
[----:B------:R-:W-:Y:S02]  /*91c0*/  FSEL R173, R173, -INF , P6 ;  /* 0xff800000adad7808 */ /* 0x000fe40003000000 */
[C---:B------:R-:W-:Y:S02]  /*91d0*/  ISETP.GT.AND P6, PT, R0.reuse, 0x10, PT ;  /* 0x000000100000780c */ /* 0x040fe40003fc4270 */
[----:B------:R-:W-:-:S02]  /*91e0*/  ISETP.GT.AND P5, PT, R0, 0x11, PT ;  /* 0x000000110000780c */ /* 0x000fc40003fa4270 */
[----:B------:R-:W-:Y:S02]  /*91f0*/  FSEL R160, R160, -INF , P6 ;  /* 0xff800000a0a07808 */ /* 0x000fe40003000000 */
[C---:B------:R-:W-:Y:S02]  /*9200*/  ISETP.GT.AND P4, PT, R0.reuse, 0x18, PT ;  /* 0x000000180000780c */ /* 0x040fe40003f84270 */
[----:B------:R-:W-:Y:S02]  /*9210*/  FSEL R161, R161, -INF , P5 ;  /* 0xff800000a1a17808 */ /* 0x000fe40002800000 */
[----:B------:R-:W-:Y:S02]  /*9220*/  ISETP.GT.AND P6, PT, R0, 0x19, PT ;  /* 0x000000190000780c */ /* 0x000fe40003fc4270 */
[----:B0-----:R-:W-:Y:S02]  /*9230*/  FMNMX.FTZ R4, R4, R2, !PT ;  /* 0x0000000204047209 */ /* 0x001fe40007810000 */
[----:B------:R-:W-:-:S02]  /*9240*/  FSEL R164, R164, -INF , P4 ;  /* 0xff800000a4a47808 */ /* 0x000fc40002000000 */
[----:B------:R-:W-:Y:S01]  /*9250*/  FSEL R165, R165, -INF , P6 ;  /* 0xff800000a5a57808 */ /* 0x000fe20003000000 */
[----:B------:R-:W0:Y:S01]  /*9260*/  SHFL.BFLY PT, R2, R4, 0x1, 0x1f ;  /* 0x0c201f0004027f89 */ /* 0x000e2200000e0000 */
[C---:B------:R-:W-:Y:S02]  /*9270*/  ISETP.GT.AND P6, PT, R0.reuse, 0x20, PT ;  /* 0x000000200000780c */ /* 0x040fe40003fc4270 */
[----:B------:R-:W-:Y:S02]  /*9280*/  ISETP.GT.AND P5, PT, R0, 0x21, PT ;  /* 0x000000210000780c */ /* 0x000fe40003fa4270 */
[----:B------:R-:W-:Y:S02]  /*9290*/  FSEL R152, R152, -INF , P6 ;  /* 0xff80000098987808 */ /* 0x000fe40003000000 */
[----:B------:R-:W-:Y:S02]  /*92a0*/  ISETP.GT.AND P4, PT, R0, 0x28, PT ;  /* 0x000000280000780c */ /* 0x000fe40003f84270 */
[----:B------:R-:W-:-:S02]  /*92b0*/  FSEL R153, R153, -INF , P5 ;  /* 0xff80000099997808 */ /* 0x000fc40002800000 */
[----:B------:R-:W-:Y:S02]  /*92c0*/  ISETP.GT.AND P6, PT, R0, 0x29, PT ;  /* 0x000000290000780c */ /* 0x000fe40003fc4270 */
[----:B------:R-:W-:Y:S02]  /*92d0*/  FSEL R156, R156, -INF , P4 ;  /* 0xff8000009c9c7808 */ /* 0x000fe40002000000 */
[----:B------:R-:W-:Y:S02]  /*92e0*/  FSEL R157, R157, -INF , P6 ;  /* 0xff8000009d9d7808 */ /* 0x000fe40003000000 */
[C---:B------:R-:W-:Y:S02]  /*92f0*/  ISETP.GT.AND P6, PT, R0.reuse, 0x30, PT ;  /* 0x000000300000780c */ /* 0x040fe40003fc4270 */
[----:B------:R-:W-:Y:S02]  /*9300*/  ISETP.GT.AND P5, PT, R0, 0x31, PT ;  /* 0x000000310000780c */ /* 0x000fe40003fa4270 */
[----:B------:R-:W-:-:S02]  /*9310*/  FSEL R144, R144, -INF , P6 ;  /* 0xff80000090907808 */ /* 0x000fc40003000000 */
[----:B------:R-:W-:Y:S02]  /*9320*/  ISETP.GT.AND P4, PT, R0, 0x38, PT ;  /* 0x000000380000780c */ /* 0x000fe40003f84270 */
[----:B0-----:R-:W-:Y:S02]  /*9330*/  FMNMX.FTZ R4, R4, R2, !PT ;  /* 0x0000000204047209 */ /* 0x001fe40007810000 */
[----:B------:R-:W-:Y:S02]  /*9340*/  FMNMX.FTZ R2, R168, R10, !PT ;  /* 0x0000000aa8027209 */ /* 0x000fe40007810000 */
[----:B------:R-:W-:Y:S01]  /*9350*/  FSEL R145, R145, -INF , P5 ;  /* 0xff80000091917808 */ /* 0x000fe20002800000 */
[----:B------:R-:W-:Y:S01]  /*9360*/  FMUL.FTZ R11, R4, UR11 ;  /* 0x0000000b040b7c20 */ /* 0x000fe20008410000 */
[----:B------:R-:W-:Y:S02]  /*9370*/  FMNMX.FTZ R3, R169, R2, !PT ;  /* 0x00000002a9037209 */ /* 0x000fe40007810000 */
[----:B------:R-:W-:-:S02]  /*9380*/  ISETP.GT.AND P6, PT, R0, 0x39, PT ;  /* 0x000000390000780c */ /* 0x000fc40003fc4270 */
[----:B------:R-:W-:Y:S02]  /*9390*/  FMNMX.FTZ R2, R172, R3, !PT ;  /* 0x00000003ac027209 */ /* 0x000fe40007810000 */
[----:B------:R-:W-:Y:S02]  /*93a0*/  FSEL R148, R148, -INF , P4 ;  /* 0xff80000094947808 */ /* 0x000fe40002000000 */
[----:B------:R-:W-:Y:S02]  /*93b0*/  FMNMX.FTZ R3, R173, R2, !PT ;  /* 0x00000002ad037209 */ /* 0x000fe40007810000 */
[----:B------:R-:W-:Y:S02]  /*93c0*/  FSEL R149, R149, -INF , P6 ;  /* 0xff80000095957808 */ /* 0x000fe40003000000 */
[----:B------:R-:W-:Y:S02]  /*93d0*/  FMNMX.FTZ R2, R160, R3, !PT ;  /* 0x00000003a0027209 */ /* 0x000fe40007810000 */
[----:B------:R-:W-:-:S02]  /*93e0*/  ISETP.GT.AND P6, PT, R0, 0x40, PT ;  /* 0x000000400000780c */ /* 0x000fc40003fc4270 */
[----:B------:R-:W-:Y:S02]  /*93f0*/  FMNMX.FTZ R3, R161, R2, !PT ;  /* 0x00000002a1037209 */ /* 0x000fe40007810000 */
[----:B------:R-:W-:Y:S02]  /*9400*/  ISETP.GT.AND P5, PT, R0, 0x41, PT ;  /* 0x000000410000780c */ /* 0x000fe40003fa4270 */
[----:B------:R-:W-:Y:S02]  /*9410*/  FMNMX.FTZ R2, R164, R3, !PT ;  /* 0x00000003a4027209 */ /* 0x000fe40007810000 */
[----:B------:R-:W-:Y:S02]  /*9420*/  FSEL R136, R136, -INF , P6 ;  /* 0xff80000088887808 */ /* 0x000fe40003000000 */
[----:B------:R-:W-:Y:S02]  /*9430*/  FMNMX.FTZ R3, R165, R2, !PT ;  /* 0x00000002a5037209 */ /* 0x000fe40007810000 */
[----:B------:R-:W-:-:S02]  /*9440*/  ISETP.GT.AND P4, PT, R0, 0x48, PT ;  /* 0x000000480000780c */ /* 0x000fc40003f84270 */
[----:B------:R-:W-:Y:S02]  /*9450*/  FMNMX.FTZ R2, R152, R3, !PT ;  /* 0x0000000398027209 */ /* 0x000fe40007810000 */
[----:B------:R-:W-:Y:S02]  /*9460*/  FSEL R137, R137, -INF , P5 ;  /* 0xff80000089897808 */ /* 0x000fe40002800000 */
[----:B------:R-:W-:Y:S02]  /*9470*/  FMNMX.FTZ R3, R153, R2, !PT ;  /* 0x0000000299037209 */ /* 0x000fe40007810000 */
[----:B------:R-:W-:Y:S02]  /*9480*/  FSETP.NEU.FTZ.AND P3, PT, R4, -INF , PT ;  /* 0xff8000000400780b */ /* 0x000fe40003f7d000 */
[----:B------:R-:W-:Y:S02]  /*9490*/  FMNMX.FTZ R2, R156, R3, !PT ;  /* 0x000000039c027209 */ /* 0x000fe40007810000 */
[----:B------:R-:W-:-:S02]  /*94a0*/  ISETP.GT.AND P6, PT, R0, 0x49, PT ;  /* 0x000000490000780c */ /* 0x000fc40003fc4270 */
[----:B------:R-:W-:Y:S02]  /*94b0*/  FMNMX.FTZ R3, R157, R2, !PT ;  /* 0x000000029d037209 */ /* 0x000fe40007810000 */
[----:B------:R-:W-:Y:S02]  /*94c0*/  FSEL R140, R140, -INF , P4 ;  /* 0xff8000008c8c7808 */ /* 0x000fe40002000000 */
[----:B------:R-:W-:Y:S02]  /*94d0*/  FMNMX.FTZ R2, R144, R3, !PT ;  /* 0x0000000390027209 */ /* 0x000fe40007810000 */
[----:B------:R-:W-:Y:S02]  /*94e0*/  FSEL R11, R11, RZ, P3 ;  /* 0x000000ff0b0b7208 */ /* 0x000fe40001800000 */
[----:B------:R-:W-:Y:S02]  /*94f0*/  FMNMX.FTZ R3, R145, R2, !PT ;  /* 0x0000000291037209 */ /* 0x000fe40007810000 */
[----:B------:R-:W-:Y:S01]  /*9500*/  FSEL R141, R141, -INF , P6 ;  /* 0xff8000008d8d7808 */ /* 0x000fe20003000000 */
[--C-:B------:R-:W-:Y:S01]  /*9510*/  FFMA.FTZ R193, R154, UR11, -R11.reuse ;  /* 0x0000000b9ac17c23 */ /* 0x100fe2000801080b */
[----:B------:R-:W-:Y:S01]  /*9520*/  FMNMX.FTZ R2, R148, R3, !PT ;  /* 0x0000000394027209 */ /* 0x000fe20007810000 */
[--C-:B------:R-:W-:Y:S01]  /*9530*/  FFMA.FTZ R20, R155, UR11, -R11.reuse ;  /* 0x0000000b9b147c23 */ /* 0x100fe2000801080b */
[----:B------:R-:W-:Y:S01]  /*9540*/  ISETP.GT.AND P6, PT, R0, 0x50, PT ;  /* 0x000000500000780c */ /* 0x000fe20003fc4270 */
[--C-:B------:R-:W-:Y:S01]  /*9550*/  FFMA.FTZ R195, R158, UR11, -R11.reuse ;  /* 0x0000000b9ec37c23 */ /* 0x100fe2000801080b */
[----:B------:R-:W-:Y:S01]  /*9560*/  FMNMX.FTZ R3, R149, R2, !PT ;  /* 0x0000000295037209 */ /* 0x000fe20007810000 */
        /* <DEDUP_REMOVED lines=8> */
[--C-:B------:R-:W-:Y:S01]  /*95f0*/  FFMA.FTZ R203, R174, UR11, -R11.reuse ;  /* 0x0000000baecb7c23 */ /* 0x100fe2000801080b */
[----:B------:R-:W-:Y:S01]  /*9600*/  ISETP.GT.AND P4, PT, R0, 0x58, PT ;  /* 0x000000580000780c */ /* 0x000fe20003f84270 */
[----:B------:R-:W-:Y:S01]  /*9610*/  MUFU.EX2 R201, R201 ;  /* 0x000000c900c97308 */ /* 0x000fe20000000800 */
        /* <DEDUP_REMOVED lines=14> */
[----:B------:R-:W-:Y:S01]  /*9700*/  FSEL R133, R133, -INF , P6 ;  /* 0xff80000085857808 */ /* 0x000fe20003000000 */
[----:B------:R-:W-:Y:S01]  /*9710*/  MUFU.EX2 R203, R203 ;  /* 0x000000cb00cb7308 */ /* 0x000fe20000000800 */
[----:B------:R-:W-:Y:S01]  /*9720*/  ISETP.GT.AND P6, PT, R0, 0x60, PT ;  /* 0x000000600000780c */ /* 0x000fe20003fc4270 */
[--C-:B------:R-:W-:Y:S01]  /*9730*/  FFMA.FTZ R15, R167, UR11, -R11.reuse ;  /* 0x0000000ba70f7c23 */ /* 0x100fe2000801080b */
[----:B------:R-:W-:Y:S01]  /*9740*/  FMNMX.FTZ R2, R132, R3, !PT ;  /* 0x0000000384027209 */ /* 0x000fe20007810000 */
[--C-:B------:R-:W-:Y:S01]  /*9750*/  FFMA.FTZ R191, R150, UR11, -R11.reuse ;  /* 0x0000000b96bf7c23 */ /* 0x100fe2000801080b */
[----:B------:R-:W-:Y:S01]  /*9760*/  ISETP.GT.AND P5, PT, R0, 0x61, PT ;  /* 0x000000610000780c */ /* 0x000fe20003fa4270 */
[--C-:B------:R-:W-:Y:S01]  /*9770*/  FFMA.FTZ R122, R122, UR11, -R11.reuse ;  /* 0x0000000b7a7a7c23 */ /* 0x100fe2000801080b */
[----:B------:R-:W-:Y:S01]  /*9780*/  FSEL R155, R120, -INF , P6 ;  /* 0xff800000789b7808 */ /* 0x000fe20003000000 */
[----:B------:R-:W-:Y:S01]  /*9790*/  MUFU.EX2 R13, R13 ;  /* 0x0000000d000d7308 */ /* 0x000fe20000000800 */
[----:B------:R-:W-:Y:S01]  /*97a0*/  FMNMX.FTZ R2, R133, R2, !PT ;  /* 0x0000000285027209 */ /* 0x000fe20007810000 */
[--C-:B------:R-:W-:Y:S01]  /*97b0*/  FFMA.FTZ R120, R151, UR11, -R11.reuse ;  /* 0x0000000b97787c23 */ /* 0x100fe2000801080b */
[C---:B------:R-:W-:Y:S01]  /*97c0*/  ISETP.GT.AND P4, PT, R0.reuse, 0x68, PT ;  /* 0x000000680000780c */ /* 0x040fe20003f84270 */
[--C-:B------:R-:W-:Y:S01]  /*97d0*/  FFMA.FTZ R123, R123, UR11, -R11.reuse ;  /* 0x0000000b7b7b7c23 */ /* 0x100fe2000801080b */
[----:B------:R-:W-:Y:S01]  /*97e0*/  FSEL R158, R121, -INF , P5 ;  /* 0xff800000799e7808 */ /* 0x000fe20002800000 */
[--C-:B------:R-:W-:Y:S01]  /*97f0*/  FFMA.FTZ R121, R143, UR11, -R11.reuse ;  /* 0x0000000b8f797c23 */ /* 0x100fe2000801080b */
[----:B------:R-:W-:Y:S01]  /*9800*/  FMNMX.FTZ R3, R155, R2, !PT ;  /* 0x000000029b037209 */ /* 0x000fe20007810000 */
[----:B------:R-:W-:Y:S01]  /*9810*/  MUFU.EX2 R197, R197 ;  /* 0x000000c500c57308 */ /* 0x000fe20000000800 */
[----:B------:R-:W-:Y:S01]  /*9820*/  ISETP.GT.AND P6, PT, R0, 0x69, PT ;  /* 0x000000690000780c */ /* 0x000fe20003fc4270 */
[--C-:B------:R-:W-:Y:S01]  /*9830*/  FFMA.FTZ R126, R126, UR11, -R11.reuse ;  /* 0x0000000b7e7e7c23 */ /* 0x100fe2000801080b */
[----:B------:R-:W-:Y:S01]  /*9840*/  FSEL R146, R124, -INF , P4 ;  /* 0xff8000007c927808 */ /* 0x000fe20002000000 */
[----:B------:R-:W-:Y:S01]  /*9850*/  FFMA.FTZ R124, R139, UR11, -R11 ;  /* 0x0000000b8b7c7c23 */ /* 0x000fe2000801080b */
[----:B------:R-:W-:-:S02]  /*9860*/  FMNMX.FTZ R3, R158, R3, !PT ;  /* 0x000000039e037209 */ /* 0x000fc40007810000 */
[----:B------:R-:W-:Y:S01]  /*9870*/  FSEL R159, R125, -INF , P6 ;  /* 0xff8000007d9f7808 */ /* 0x000fe20003000000 */
[----:B------:R-:W-:Y:S01]  /*9880*/  FFMA.FTZ R125, R147, UR11, -R11 ;  /* 0x0000000b937d7c23 */ /* 0x000fe2000801080b */
[----:B------:R-:W-:Y:S01]  /*9890*/  FMNMX.FTZ R0, R146, R3, !PT ;  /* 0x0000000392007209 */ /* 0x000fe20007810000 */
[----:B------:R-:W-:Y:S03]  /*98a0*/  MUFU.EX2 R14, R14 ;  /* 0x0000000e000e7308 */ /* 0x000fe60000000800 */
[----:B------:R-:W-:-:S05]  /*98b0*/  FMNMX.FTZ R0, R159, R0, !PT ;  /* 0x000000009f007209 */ /* 0x000fca0007810000 */
[----:B------:R-:W0:Y:S01]  /*98c0*/  SHFL.BFLY PT, R2, R0, 0x2, 0x1f ;  /* 0x0c401f0000027f89 */ /* 0x000e2200000e0000 */
[----:B------:R-:W-:Y:S08]  /*98d0*/  MUFU.EX2 R199, R199 ;  /* 0x000000c700c77308 */ /* 0x000ff00000000800 */
[----:B------:R-:W-:Y:S08]  /*98e0*/  MUFU.EX2 R15, R15 ;  /* 0x0000000f000f7308 */ /* 0x000ff00000000800 */
[----:B------:R-:W-:Y:S01]  /*98f0*/  MUFU.EX2 R193, R193 ;  /* 0x000000c100c17308 */ /* 0x000fe20000000800 */
[----:B------:R-:W-:-:S02]  /*9900*/  WARPGROUP.DEPBAR.LE gsb0, 0x0 ;  /* 0x00008000000079c5 */ /* 0x000fc40000010000 */
[----:B------:R-:W-:Y:S01]  /*9910*/  WARPGROUP.ARRIVE ;  /* 0x00000000000079c5 */ /* 0x000fe20000000000 */
[----:B0-----:R-:W-:Y:S01]  /*9920*/  FMNMX.FTZ R2, R0, R2, !PT ;  /* 0x0000000200027209 */ /* 0x001fe20007810000 */
[--C-:B------:R-:W-:Y:S01]  /*9930*/  FFMA.FTZ R185, R138, UR11, -R11.reuse ;  /* 0x0000000b8ab97c23 */ /* 0x100fe2000801080b */
[----:B------:R-:W-:Y:S01]  /*9940*/  FSEL R0, R4, RZ, P3 ;  /* 0x000000ff04007208 */ /* 0x000fe20001800000 */
[----:B------:R-:W-:Y:S01]  /*9950*/  FFMA.FTZ R187, R142, UR11, -R11 ;  /* 0x0000000b8ebb7c23 */ /* 0x000fe2000801080b */
[----:B------:R-:W-:Y:S01]  /*9960*/  MUFU.EX2 R20, R20 ;  /* 0x0000001400147308 */ /* 0x000fe20000000800 */
[----:B------:R-:W-:Y:S01]  /*9970*/  HGMMA.64x192x16.F32.BF16 R24, R180, gdesc[UR4].tnspB, R24, gsb0 ;  /* 0x42e00004b4187df0 */ /* 0x000fe20008001818 */
[----:B------:R-:W-:Y:S01]  /*9980*/  UIADD3 UR6, UR14, 0x300, URZ ;  /* 0x000003000e067890 */ /* 0x000fe2000fffe03f */
[----:B------:R-:W0:Y:S01]  /*9990*/  SHFL.BFLY PT, R3, R2, 0x1, 0x1f ;  /* 0x0c201f0002037f89 */ /* 0x000e2200000e0000 */
[----:B------:R-:W-:Y:S01]  /*99a0*/  UMOV UR7, 0x40000040 ;  /* 0x4000004000077882 */ /* 0x000fe20000000000 */
[----:B------:R-:W-:Y:S01]  /*99b0*/  FADD.FTZ R0, -R0, R9 ;  /* 0x0000000900007221 */ /* 0x000fe20000010100 */
[----:B------:R-:W-:-:S02]  /*99c0*/  PLOP3.LUT P3, PT, PT, PT, UP1, 0x80, 0x0 ;  /* 0x000000000000781c */ /* 0x000fc40003f6f018 */
[----:B------:R-:W-:Y:S08]  /*99d0*/  MUFU.EX2 R195, R195 ;  /* 0x000000c300c37308 */ /* 0x000ff00000000800 */
[----:B------:R-:W-:Y:S08]  /*99e0*/  MUFU.EX2 R21, R21 ;  /* 0x0000001500157308 */ /* 0x000ff00000000800 */
[----:B------:R-:W-:Y:S01]  /*99f0*/  MUFU.EX2 R189, R189 ;  /* 0x000000bd00bd7308 */ /* 0x000fe20000000800 */
[----:B0-----:R-:W-:Y:S01]  /*9a00*/  FMNMX.FTZ R3, R2, R3, !PT ;  /* 0x0000000302037209 */ /* 0x001fe20007810000 */
[----:B------:R-:W-:-:S03]  /*9a10*/  FMUL.FTZ R2, R0, UR11 ;  /* 0x0000000b00027c20 */ /* 0x000fc60008410000 */
[----:B------:R-:W-:-:S03]  /*9a20*/  FSETP.NEU.FTZ.AND P4, PT, R3, -INF , PT ;  /* 0xff8000000300780b */ /* 0x000fc60003f9d000 */
[----:B------:R-:W-:Y:S01]  /*9a30*/  MUFU.EX2 R125, R125 ;  /* 0x0000007d007d7308 */ /* 0x000fe20000000800 */
[----:B------:R-:W-:-:S05]  /*9a40*/  FSEL R9, R3, RZ, P4 ;  /* 0x000000ff03097208 */ /* 0x000fca0002000000 */
[----:B------:R-:W-:Y:S02]  /*9a50*/  FADD.FTZ R9, -R9, R10 ;  /* 0x0000000a09097221 */ /* 0x000fe40000010100 */
[----:B------:R-:W0:Y:S01]  /*9a60*/  MUFU.EX2 R2, R2 ;  /* 0x0000000200027308 */ /* 0x000e220000000800 */
[----:B------:R-:W-:Y:S02]  /*9a70*/  IMAD.U32 R10, RZ, RZ, UR38 ;  /* 0x00000026ff0a7e24 */ /* 0x000fe4000f8e00ff */
[----:B------:R-:W-:Y:S02]  /*9a80*/  FMUL.FTZ R0, R9, UR11 ;  /* 0x0000000b09007c20 */ /* 0x000fe40008410000 */
[----:B------:R-:W-:-:S03]  /*9a90*/  @!P1 VIADD R10, R10, 0x36840 ;  /* 0x000368400a0a9836 */ /* 0x000fc60000000000 */
[----:B------:R-:W-:Y:S02]  /*9aa0*/  MUFU.EX2 R191, R191 ;  /* 0x000000bf00bf7308 */ /* 0x000fe40000000800 */
[----:B------:R-:W-:-:S06]  /*9ab0*/  @!P1 PRMT R10, RZ, 0x654, R10 ;  /* 0x00000654ff0a9816 */ /* 0x000fcc000000000a */
[----:B------:R-:W-:Y:S01]  /*9ac0*/  MUFU.EX2 R0, R0 ;  /* 0x0000000000007308 */ /* 0x000fe20000000800 */
[----:B0-----:R-:W-:Y:S01]  /*9ad0*/  FFMA.FTZ R147, R2, R5, R201 ;  /* 0x0000000502937223 */ /* 0x001fe200000100c9 */
[----:B------:R-:W-:-:S06]  /*9ae0*/  F2FP.BF16.F32.PACK_AB R201, R12, R201 ;  /* 0x000000c90cc9723e */ /* 0x000fcc00000010ff */
        /* <DEDUP_REMOVED lines=13> */
[----:B------:R-:W-:Y:S01]  /*9bc0*/  FMUL.FTZ R131, R3, UR11 ;  /* 0x0000000b03837c20 */ /* 0x000fe20008410000 */
[--C-:B------:R-:W-:Y:S01]  /*9bd0*/  FFMA.FTZ R183, R134, UR11, -R11.reuse ;  /* 0x0000000b86b77c23 */ /* 0x100fe2000801080b */
[----:B------:R-:W-:Y:S02]  /*9be0*/  FFMA.FTZ R11, R127, UR11, -R11 ;  /* 0x0000000b7f0b7c23 */ /* 0x000fe4000801080b */
[----:B------:R-:W-:Y:S01]  /*9bf0*/  HGMMA.64x192x16.F32.BF16 R24, R176, gdesc[UR4].tnspB, R24, gsb0 ;  /* 0x42e00004b0187df0 */ /* 0x000fe20008001818 */
[----:B------:R-:W-:Y:S01]  /*9c00*/  FSEL R131, R131, RZ, P4 ;  /* 0x000000ff83837208 */ /* 0x000fe20002000000 */
[----:B------:R-:W-:Y:S01]  /*9c10*/  MUFU.EX2 R181, R181 ;  /* 0x000000b500b57308 */ /* 0x000fe20000000800 */
[----:B------:R-:W-:-:S03]  /*9c20*/  UMOV UR7, UR36 ;  /* 0x0000002400077c82 */ /* 0x000fc60008000000 */
        /* <DEDUP_REMOVED lines=8> */
[----:B------:R-:W-:Y:S02]  /*9cb0*/  IMAD.U32 R145, RZ, RZ, UR10 ;  /* 0x0000000aff917e24 */ /* 0x000fe4000f8e00ff */
[--C-:B------:R-:W-:Y:S01]  /*9cc0*/  FFMA.FTZ R138, R161, UR11, -R131.reuse ;  /* 0x0000000ba18a7c23 */ /* 0x100fe20008010883 */
[--C-:B------:R-:W-:Y:S01]  /*9cd0*/  FFMA.FTZ R184, R136, UR11, -R131.reuse ;  /* 0x0000000b88b87c23 */ /* 0x100fe20008010883 */
[----:B------:R-:W-:Y:S01]  /*9ce0*/  FFMA.FTZ R198, R164, UR11, -R131 ;  /* 0x0000000ba4c67c23 */ /* 0x000fe20008010883 */
[----:B------:R-:W-:-:S02]  /*9cf0*/  @!P1 VIADD R136, R145, 0x36860 ;  /* 0x0003686091889836 */ /* 0x000fc40000000000 */
[--C-:B------:R-:W-:Y:S01]  /*9d00*/  FFMA.FTZ R139, R165, UR11, -R131.reuse ;  /* 0x0000000ba58b7c23 */ /* 0x100fe20008010883 */
[----:B------:R-:W1:Y:S01]  /*9d10*/  MUFU.EX2 R134, R134 ;  /* 0x0000008600867308 */ /* 0x000e620000000800 */
[--C-:B------:R-:W-:Y:S01]  /*9d20*/  FFMA.FTZ R192, R152, UR11, -R131.reuse ;  /* 0x0000000b98c07c23 */ /* 0x100fe20008010883 */
[--C-:B------:R-:W-:Y:S01]  /*9d30*/  FFMA.FTZ R142, R153, UR11, -R131.reuse ;  /* 0x0000000b998e7c23 */ /* 0x100fe20008010883 */
[----:B------:R-:W-:Y:S01]  /*9d40*/  @!P1 PRMT R136, RZ, 0x654, R136 ;  /* 0x00000654ff889816 */ /* 0x000fe20000000088 */
[--C-:B------:R-:W-:Y:S01]  /*9d50*/  FFMA.FTZ R194, R156, UR11, -R131.reuse ;  /* 0x0000000b9cc27c23 */ /* 0x100fe20008010883 */
[--C-:B------:R-:W-:Y:S01]  /*9d60*/  FFMA.FTZ R143, R157, UR11, -R131.reuse ;  /* 0x0000000b9d8f7c23 */ /* 0x100fe20008010883 */
[--C-:B------:R-:W-:Y:S01]  /*9d70*/  FFMA.FTZ R182, R132, UR11, -R131.reuse ;  /* 0x0000000b84b67c23 */ /* 0x100fe20008010883 */
[----:B------:R-:W-:Y:S01]  /*9d80*/  FFMA.FTZ R137, R137, UR11, -R131 ;  /* 0x0000000b89897c23 */ /* 0x000fe20008010883 */
[----:B------:R-:W2:Y:S01]  /*9d90*/  MUFU.EX2 R202, R202 ;  /* 0x000000ca00ca7308 */ /* 0x000ea20000000800 */
[----:B0-----:R-:W-:Y:S01]  /*9da0*/  FFMA.FTZ R145, R0, R6, R200 ;  /* 0x0000000600917223 */ /* 0x001fe200000100c8 */
[----:B------:R-:W-:Y:S01]  /*9db0*/  FADD.FTZ R6, R12, R147 ;  /* 0x000000930c067221 */ /* 0x000fe20000010000 */
[--C-:B------:R-:W-:Y:S01]  /*9dc0*/  FFMA.FTZ R190, R148, UR11, -R131.reuse ;  /* 0x0000000b94be7c23 */ /* 0x100fe20008010883 */
[--C-:B------:R-:W-:Y:S01]  /*9dd0*/  FFMA.FTZ R9, R149, UR11, -R131.reuse ;  /* 0x0000000b95097c23 */ /* 0x100fe20008010883 */
[--C-:B------:R-:W-:Y:S01]  /*9de0*/  FFMA.FTZ R186, R140, UR11, -R131.reuse ;  /* 0x0000000b8cba7c23 */ /* 0x100fe20008010883 */
[--C-:B------:R-:W-:Y:S01]  /*9df0*/  FFMA.FTZ R180, R154, UR11, -R131.reuse ;  /* 0x0000000b9ab47c23 */ /* 0x100fe20008010883 */
[----:B------:R-:W-:Y:S01]  /*9e00*/  FFMA.FTZ R133, R133, UR11, -R131 ;  /* 0x0000000b85857c23 */ /* 0x000fe20008010883 */
[----:B------:R-:W0:Y:S01]  /*9e10*/  MUFU.EX2 R135, R135 ;  /* 0x0000008700877308 */ /* 0x000e220000000800 */
[----:B-1----:R-:W-:Y:S01]  /*9e20*/  FADD.FTZ R145, R134, R145 ;  /* 0x0000009186917221 */ /* 0x002fe20000010000 */
[--C-:B------:R-:W-:Y:S01]  /*9e30*/  FFMA.FTZ R155, R155, UR11, -R131.reuse ;  /* 0x0000000b9b9b7c23 */ /* 0x100fe20008010883 */
[--C-:B------:R-:W-:Y:S01]  /*9e40*/  FFMA.FTZ R158, R158, UR11, -R131.reuse ;  /* 0x0000000b9e9e7c23 */ /* 0x100fe20008010883 */
[----:B------:R-:W-:Y:S01]  /*9e50*/  FFMA.FTZ R146, R146, UR11, -R131 ;  /* 0x0000000b92927c23 */ /* 0x000fe20008010883 */
[----:B------:R-:W-:-:S03]  /*9e60*/  F2FP.BF16.F32.PACK_AB R200, R134, R200 ;  /* 0x000000c886c8723e */ /* 0x000fc600000010ff */
        /* <DEDUP_REMOVED lines=20> */
[----:B------:R-:W1:Y:S01]  /*9fb0*/  MUFU.EX2 R158, R158 ;  /* 0x0000009e009e7308 */ /* 0x000e620000000800 */
[----:B------:R-:W-:-:S02]  /*9fc0*/  WARPGROUP.DEPBAR.LE gsb0, 0x0 ;  /* 0x00008000000079c5 */ /* 0x000fc40000010000 */
[----:B------:R2:W-:Y:S01]  /*9fd0*/  @!P1 SYNCS.ARRIVE.TRANS64.RED.A1T0 RZ, [R10+URZ], RZ ;  /* 0x000000ff0aff99a7 */ /* 0x0005e2000810043f */
[----:B------:R-:W-:-:S04]  /*9fe0*/  F2FP.BF16.F32.PACK_AB R177, R123, R122 ;  /* 0x0000007a7bb1723e */ /* 0x000fc800000010ff */
[----:B------:R-:W-:Y:S01]  /*9ff0*/  MUFU.EX2 R146, R146 ;  /* 0x0000009200927308 */ /* 0x000fe20000000800 */
[----:B--2---:R-:W-:Y:S01]  /*a000*/  FADD.FTZ R10, R202, R145 ;  /* 0x00000091ca0a7221 */ /* 0x004fe20000010000 */
[----:B------:R2:W-:Y:S01]  /*a010*/  @!P1 SYNCS.ARRIVE.TRANS64.RED.A1T0 RZ, [R136+URZ], RZ ;  /* 0x000000ff88ff99a7 */ /* 0x0005e2000810043f */
[C---:B0-----:R-:W-:Y:S02]  /*a020*/  F2FP.BF16.F32.PACK_AB R202, R135.reuse, R202 ;  /* 0x000000ca87ca723e */ /* 0x041fe400000010ff */
[----:B------:R-:W-:-:S03]  /*a030*/  FADD.FTZ R127, R135, R10 ;  /* 0x0000000a877f7221 */ /* 0x000fc60000010000 */
[----:B------:R-:W0:Y:S01]  /*a040*/  MUFU.EX2 R11, R11 ;  /* 0x0000000b000b7308 */ /* 0x000e220000000800 */
[----:B-1----:R-:W-:Y:S01]  /*a050*/  F2FP.BF16.F32.PACK_AB R176, R158, R155 ;  /* 0x0000009b9eb0723e */ /* 0x002fe200000010ff */
[----:B--2---:R-:W-:Y:S01]  /*a060*/  FADD.FTZ R136, R203, R6 ;  /* 0x00000006cb887221 */ /* 0x004fe20000010000 */
[----:B------:R-:W-:Y:S01]  /*a070*/  FFMA.FTZ R6, R141, UR11, -R131 ;  /* 0x0000000b8d067c23 */ /* 0x000fe20008010883 */
[----:B------:R-:W-:Y:S01]  /*a080*/  FADD.FTZ R141, R196, R127 ;  /* 0x0000007fc48d7221 */ /* 0x000fe20000010000 */
[----:B------:R-:W-:Y:S01]  /*a090*/  FFMA.FTZ R127, R129, UR11, -R131 ;  /* 0x0000000b817f7c23 */ /* 0x000fe20008010883 */
[C---:B------:R-:W-:Y:S01]  /*a0a0*/  FADD.FTZ R136, R13.reuse, R136 ;  /* 0x000000880d887221 */ /* 0x040fe20000010000 */
[----:B------:R-:W-:Y:S01]  /*a0b0*/  F2FP.BF16.F32.PACK_AB R203, R13, R203 ;  /* 0x000000cb0dcb723e */ /* 0x000fe200000010ff */
[----:B------:R-:W-:Y:S01]  /*a0c0*/  FADD.FTZ R141, R138, R141 ;  /* 0x0000008d8a8d7221 */ /* 0x000fe20000010000 */
[----:B------:R-:W-:Y:S01]  /*a0d0*/  MUFU.EX2 R6, R6 ;  /* 0x0000000600067308 */ /* 0x000fe20000000800 */
[----:B------:R-:W-:Y:S01]  /*a0e0*/  FADD.FTZ R129, R197, R136 ;  /* 0x00000088c5817221 */ /* 0x000fe20000010000 */
[----:B------:R-:W-:Y:S01]  /*a0f0*/  FFMA.FTZ R131, R159, UR11, -R131 ;  /* 0x0000000b9f837c23 */ /* 0x000fe20008010883 */
[----:B------:R-:W-:Y:S01]  /*a100*/  FADD.FTZ R132, R198, R141 ;  /* 0x0000008dc6847221 */ /* 0x000fe20000010000 */
[----:B------:R-:W-:Y:S01]  /*a110*/  F2FP.BF16.F32.PACK_AB R196, R138, R196 ;  /* 0x000000c48ac4723e */ /* 0x000fe200000010ff */
[C---:B------:R-:W-:Y:S01]  /*a120*/  FADD.FTZ R10, R14.reuse, R129 ;  /* 0x000000810e0a7221 */ /* 0x040fe20000010000 */
[----:B------:R-:W-:Y:S01]  /*a130*/  F2FP.BF16.F32.PACK_AB R197, R14, R197 ;  /* 0x000000c50ec5723e */ /* 0x000fe200000010ff */
[----:B------:R-:W-:Y:S01]  /*a140*/  FADD.FTZ R129, R139, R132 ;  /* 0x000000848b817221 */ /* 0x000fe20000010000 */
[----:B------:R-:W-:Y:S01]  /*a150*/  MUFU.EX2 R127, R127 ;  /* 0x0000007f007f7308 */ /* 0x000fe20000000800 */
[----:B------:R-:W-:Y:S01]  /*a160*/  FADD.FTZ R10, R199, R10 ;  /* 0x0000000ac70a7221 */ /* 0x000fe20000010000 */
[----:B------:R-:W-:Y:S01]  /*a170*/  F2FP.BF16.F32.PACK_AB R199, R15, R199 ;  /* 0x000000c70fc7723e */ /* 0x000fe200000010ff */
[----:B------:R-:W-:Y:S01]  /*a180*/  FADD.FTZ R129, R192, R129 ;  /* 0x00000081c0817221 */ /* 0x000fe20000010000 */
[----:B------:R-:W-:Y:S01]  /*a190*/  F2FP.BF16.F32.PACK_AB R198, R139, R198 ;  /* 0x000000c68bc6723e */ /* 0x000fe200000010ff */
[----:B------:R-:W-:Y:S01]  /*a1a0*/  FADD.FTZ R10, R15, R10 ;  /* 0x0000000a0f0a7221 */ /* 0x000fe20000010000 */
[C---:B------:R-:W-:Y:S01]  /*a1b0*/  F2FP.BF16.F32.PACK_AB R192, R142.reuse, R192 ;  /* 0x000000c08ec0723e */ /* 0x040fe200000010ff */
[----:B------:R-:W-:Y:S01]  /*a1c0*/  FADD.FTZ R129, R142, R129 ;  /* 0x000000818e817221 */ /* 0x000fe20000010000 */
[----:B------:R-:W1:Y:S01]  /*a1d0*/  MUFU.EX2 R131, R131 ;  /* 0x0000008300837308 */ /* 0x000e620000000800 */
[----:B------:R-:W-:Y:S01]  /*a1e0*/  FADD.FTZ R137, R193, R10 ;  /* 0x0000000ac1897221 */ /* 0x000fe20000010000 */
[----:B------:R-:W-:Y:S01]  /*a1f0*/  F2FP.BF16.F32.PACK_AB R193, R20, R193 ;  /* 0x000000c114c1723e */ /* 0x000fe200000010ff */
[----:B------:R-:W-:Y:S01]  /*a200*/  FADD.FTZ R12, R194, R129 ;  /* 0x00000081c20c7221 */ /* 0x000fe20000010000 */
[----:B------:R-:W-:Y:S01]  /*a210*/  F2FP.BF16.F32.PACK_AB R194, R143, R194 ;  /* 0x000000c28fc2723e */ /* 0x000fe200000010ff */
[----:B------:R-:W-:Y:S01]  /*a220*/  FADD.FTZ R10, R20, R137 ;  /* 0x00000089140a7221 */ /* 0x000fe20000010000 */
[----:B0-----:R-:W-:Y:S01]  /*a230*/  F2FP.BF16.F32.PACK_AB R179, R11, R126 ;  /* 0x0000007e0bb3723e */ /* 0x001fe200000010ff */
[----:B------:R-:W-:-:S02]  /*a240*/  FADD.FTZ R13, R143, R12 ;  /* 0x0000000c8f0d7221 */ /* 0x000fc40000010000 */
[----:B------:R-:W-:Y:S01]  /*a250*/  FADD.FTZ R10, R195, R10 ;  /* 0x0000000ac30a7221 */ /* 0x000fe20000010000 */
[C---:B------:R-:W-:Y:S01]  /*a260*/  F2FP.BF16.F32.PACK_AB R195, R21.reuse, R195 ;  /* 0x000000c315c3723e */ /* 0x040fe200000010ff */
[----:B------:R-:W-:Y:S01]  /*a270*/  FADD.FTZ R13, R188, R13 ;  /* 0x0000000dbc0d7221 */ /* 0x000fe20000010000 */
[C---:B------:R-:W-:Y:S01]  /*a280*/  F2FP.BF16.F32.PACK_AB R188, R144.reuse, R188 ;  /* 0x000000bc90bc723e */ /* 0x040fe200000010ff */
[----:B------:R-:W-:Y:S02]  /*a290*/  FADD.FTZ R10, R21, R10 ;  /* 0x0000000a150a7221 */ /* 0x000fe40000010000 */
[----:B------:R-:W-:Y:S02]  /*a2a0*/  FADD.FTZ R13, R144, R13 ;  /* 0x0000000d900d7221 */ /* 0x000fe40000010000 */
[----:B------:R-:W-:Y:S01]  /*a2b0*/  FADD.FTZ R10, R189, R10 ;  /* 0x0000000abd0a7221 */ /* 0x000fe20000010000 */
[----:B------:R-:W-:Y:S01]  /*a2c0*/  F2FP.BF16.F32.PACK_AB R189, R125, R189 ;  /* 0x000000bd7dbd723e */ /* 0x000fe200000010ff */
[----:B------:R-:W-:Y:S01]  /*a2d0*/  FADD.FTZ R12, R190, R13 ;  /* 0x0000000dbe0c7221 */ /* 0x000fe20000010000 */
[----:B------:R-:W-:Y:S01]  /*a2e0*/  F2FP.BF16.F32.PACK_AB R190, R9, R190 ;  /* 0x000000be09be723e */ /* 0x000fe200000010ff */
[----:B------:R-:W-:Y:S01]  /*a2f0*/  FADD.FTZ R10, R125, R10 ;  /* 0x0000000a7d0a7221 */ /* 0x000fe20000010000 */
[----:B-1----:R-:W-:Y:S01]  /*a300*/  F2FP.BF16.F32.PACK_AB R178, R131, R146 ;  /* 0x0000009283b2723e */ /* 0x002fe200000010ff */
[----:B------:R-:W-:-:S02]  /*a310*/  FADD.FTZ R15, R9, R12 ;  /* 0x0000000c090f7221 */ /* 0x000fc40000010000 */
[----:B------:R-:W-:Y:S01]  /*a320*/  FADD.FTZ R13, R191, R10 ;  /* 0x0000000abf0d7221 */ /* 0x000fe20000010000 */
[----:B------:R-:W-:Y:S01]  /*a330*/  F2FP.BF16.F32.PACK_AB R191, R120, R191 ;  /* 0x000000bf78bf723e */ /* 0x000fe200000010ff */
        /* <DEDUP_REMOVED lines=8> */
[----:B------:R-:W-:-:S02]  /*a3c0*/  FADD.FTZ R10, R124, R13 ;  /* 0x0000000d7c0a7221 */ /* 0x000fc40000010000 */
[----:B------:R-:W-:Y:S02]  /*a3d0*/  FADD.FTZ R15, R6, R15 ;  /* 0x0000000f060f7221 */ /* 0x000fe40000010000 */
[----:B------:R-:W-:Y:S01]  /*a3e0*/  FADD.FTZ R10, R187, R10 ;  /* 0x0000000abb0a7221 */ /* 0x000fe20000010000 */
[----:B------:R-:W-:-:S03]  /*a3f0*/  F2FP.BF16.F32.PACK_AB R187, R121, R187 ;  /* 0x000000bb79bb723e */ /* 0x000fc600000010ff */
[----:B------:R-:W-:Y:S01]  /*a400*/  FADD.FTZ R9, R121, R10 ;  /* 0x0000000a79097221 */ /* 0x000fe20000010000 */
[----:B------:R-:W-:Y:S01]  /*a410*/  FADD.FTZ R10, R180, R15 ;  /* 0x0000000fb40a7221 */ /* 0x000fe20000010000 */
[C---:B------:R-:W-:Y:S02]  /*a420*/  F2FP.BF16.F32.PACK_AB R180, R127.reuse, R180 ;  /* 0x000000b47fb4723e */ /* 0x040fe400000010ff */
[----:B------:R-:W-:Y:S01]  /*a430*/  FADD.FTZ R12, R128, R9 ;  /* 0x00000009800c7221 */ /* 0x000fe20000010000 */
[----:B------:R-:W-:Y:S01]  /*a440*/  FADD.FTZ R5, R127, R10 ;  /* 0x0000000a7f057221 */ /* 0x000fe20000010000 */
[----:B------:R-:W-:Y:S02]  /*a450*/  IMAD.MOV.U32 R10, RZ, RZ, R3 ;  /* 0x000000ffff0a7224 */ /* 0x000fe400078e0003 */
[C---:B------:R-:W-:Y:S01]  /*a460*/  FADD.FTZ R12, R181.reuse, R12 ;  /* 0x0000000cb50c7221 */ /* 0x040fe20000010000 */
[----:B------:R-:W-:Y:S01]  /*a470*/  FADD.FTZ R6, R182, R5 ;  /* 0x00000005b6067221 */ /* 0x000fe20000010000 */
[----:B------:R-:W-:-:S02]  /*a480*/  F2FP.BF16.F32.PACK_AB R181, R181, R128 ;  /* 0x00000080b5b5723e */ /* 0x000fc400000010ff */
[----:B------:R-:W-:Y:S01]  /*a490*/  FADD.FTZ R5, R183, R12 ;  /* 0x0000000cb7057221 */ /* 0x000fe20000010000 */
[C---:B------:R-:W-:Y:S01]  /*a4a0*/  FADD.FTZ R6, R133.reuse, R6 ;  /* 0x0000000685067221 */ /* 0x040fe20000010000 */
[----:B------:R-:W-:Y:S02]  /*a4b0*/  F2FP.BF16.F32.PACK_AB R182, R133, R182 ;  /* 0x000000b685b6723e */ /* 0x000fe400000010ff */
[C---:B------:R-:W-:Y:S01]  /*a4c0*/  FADD.FTZ R5, R130.reuse, R5 ;  /* 0x0000000582057221 */ /* 0x040fe20000010000 */
[----:B------:R-:W-:Y:S01]  /*a4d0*/  FADD.FTZ R9, R155, R6 ;  /* 0x000000069b097221 */ /* 0x000fe20000010000 */
[----:B------:R-:W-:Y:S02]  /*a4e0*/  F2FP.BF16.F32.PACK_AB R183, R130, R183 ;  /* 0x000000b782b7723e */ /* 0x000fe400000010ff */
[----:B------:R-:W-:Y:S01]  /*a4f0*/  FADD.FTZ R6, R122, R5 ;  /* 0x000000057a067221 */ /* 0x000fe20000010000 */
[----:B------:R-:W-:-:S03]  /*a500*/  FADD.FTZ R9, R158, R9 ;  /* 0x000000099e097221 */ /* 0x000fc60000010000 */
[----:B------:R-:W-:Y:S01]  /*a510*/  FADD.FTZ R5, R123, R6 ;  /* 0x000000067b057221 */ /* 0x000fe20000010000 */
[----:B------:R-:W-:-:S03]  /*a520*/  FADD.FTZ R9, R146, R9 ;  /* 0x0000000992097221 */ /* 0x000fc60000010000 */
[----:B------:R-:W-:Y:S01]  /*a530*/  FADD.FTZ R5, R126, R5 ;  /* 0x000000057e057221 */ /* 0x000fe20000010000 */
[----:B------:R-:W-:Y:S01]  /*a540*/  FADD.FTZ R6, R131, R9 ;  /* 0x0000000983067221 */ /* 0x000fe20000010000 */
[----:B------:R-:W-:Y:S02]  /*a550*/  IMAD.MOV.U32 R9, RZ, RZ, R4 ;  /* 0x000000ffff097224 */ /* 0x000fe400078e0004 */
[----:B------:R-:W-:Y:S01]  /*a560*/  FADD.FTZ R5, R11, R5 ;  /* 0x000000050b057221 */ /* 0x000fe20000010000 */
[----:B------:R-:W-:Y:S06]  /*a570*/  @P3 BRA `(.L_x_2263) ;  /* 0xffffffb800cc3947 */ /* 0x000fec000383ffff */
.L_x_2254:
[----:B------:R-:W-:-:S13]  /*a580*/  R2UR UR6, R19 ;  /* 0x00000000130672ca */ /* 0x000fda00000e0000 */
[----:B------:R-:W-:-:S06]  /*a590*/  UISETP.GE.AND UP0, UPT, UR37, UR6, UPT ;  /* 0x000000062500728c */ /* 0x000fcc000bf06270 */
[----:B------:R-:W-:-:S13]  /*a5a0*/  PLOP3.LUT P2, PT, PT, PT, UP0, 0x80, 0x0 ;  /* 0x000000000000781c */ /* 0x000fda0003f4f008 */
[----:B------:R-:W-:Y:S05]  /*a5b0*/  @!P2 BRA `(.L_x_2264) ;  /* 0x0000003c0048a947 */ /* 0x000fea0003800000 */
[----:B------:R-:W-:Y:S01]  /*a5c0*/  IMAD.MOV.U32 R8, RZ, RZ, R4 ;  /* 0x000000ffff087224 */ /* 0x000fe200078e0004 */
[----:B------:R-:W-:Y:S01]  /*a5d0*/  UMOV UR38, UR60 ;  /* 0x0000003c00267c82 */ /* 0x000fe20008000000 */
[----:B------:R-:W-:Y:S01]  /*a5e0*/  IMAD.MOV.U32 R9, RZ, RZ, R3 ;  /* 0x000000ffff097224 */ /* 0x000fe200078e0003 */
[----:B------:R-:W-:Y:S01]  /*a5f0*/  UMOV UR7, UR36 ;  /* 0x0000002400077c82 */ /* 0x000fe20008000000 */
[----:B------:R-:W-:-:S05]  /*a600*/  ULDC UR61, c[0x0][0x988] ;  /* 0x00026200003d7ab9 */ /* 0x000fca0000000800 */
.L_x_2273:
[----:B------:R-:W-:-:S04]  /*a610*/  UIADD3 UR36, UR7, 0x1, URZ ;  /* 0x0000000107247890 */ /* 0x000fc8000fffe03f */
[----:B------:R-:W-:-:S04]  /*a620*/  UISETP.NE.AND UP0, UPT, UR36, 0x2, UPT ;  /* 0x000000022400788c */ /* 0x000fc8000bf05270 */
[----:B------:R-:W-:Y:S02]  /*a630*/  USEL UR60, URZ, 0x1, UP0 ;  /* 0x000000013f3c7887 */ /* 0x000fe40008000000 */
[----:B------:R-:W-:Y:S02]  /*a640*/  USEL UR36, UR36, URZ, UP0 ;  /* 0x0000003f24247287 */ /* 0x000fe40008000000 */
[----:B------:R-:W-:Y:S01]  /*a650*/  ULOP3.LUT UR60, UR38, UR60, URZ, 0x3c, !UPT ;  /* 0x0000003c263c7292 */ /* 0x000fe2000f8e3c3f */
[----:B------:R-:W-:Y:S11]  /*a660*/  @!P0 BRA `(.L_x_2265) ;  /* 0x0000000000048947 */ /* 0x000ff60003800000 */
[----:B------:R-:W-:Y:S01]  /*a670*/  BPT.TRAP 0x1 ;  /* 0x000000040000795c */ /* 0x000fe20000300000 */
.L_x_2265:
[----:B------:R-:W-:Y:S01]  /*a680*/  ULEA UR6, UR36, UR39, 0x3 ;  /* 0x0000002724067291 */ /* 0x000fe2000f8e183f */
[----:B------:R-:W-:-:S05]  /*a690*/  IMAD.U32 R3, RZ, RZ, UR60 ;  /* 0x0000003cff037e24 */ /* 0x000fca000f8e00ff */
[----:B------:R-:W-:-:S04]  /*a6a0*/  SHF.L.U32 R3, R3, 0x1f, RZ ;  /* 0x0000001f03037819 */ /* 0x000fc800000006ff */
[----:B------:R0:W1:Y:S01]  /*a6b0*/  SYNCS.PHASECHK.TRANS64.TRYWAIT P2, [UR6+0x36830], R3 ;  /* 0x03683003ff0075a7 */ /* 0x0000620008040146 */
[----:B------:R-:W-:Y:S05]  /*a6c0*/  @!P0 BRA `(.L_x_2266) ;  /* 0x0000000000048947 */ /* 0x000fea0003800000 */
[----:B------:R-:W-:Y:S01]  /*a6d0*/  BPT.TRAP 0x1 ;  /* 0x000000040000795c */ /* 0x000fe20000300000 */
.L_x_2266:
[----:B-1----:R-:W-:Y:S05]  /*a6e0*/  @P2 BRA `(.L_x_2267) ;  /* 0x0000000000082947 */ /* 0x002fea0003800000 */
[----:B------:R-:W1:Y:S02]  /*a6f0*/  SYNCS.PHASECHK.TRANS64.TRYWAIT P2, [UR6+0x36830], R3 ;  /* 0x03683003ff0075a7 */ /* 0x000e640008040146 */
[----:B-1----:R-:W-:Y:S05]  /*a700*/  @!P2 BRA `(.L_x_2268) ;  /* 0x00000104000ca947 */ /* 0x002fea0003800000 */
.L_x_2267:
        /* <DEDUP_REMOVED lines=11> */
[----:B------:R-:W-:Y:S01]  /*a7c0*/  MOV R10, UR49 ;  /* 0x00000031000a7c02 */ /* 0x000fe20008000f00 */
[----:B------:R-:W-:Y:S01]  /*a7d0*/  UMOV UR49, UR53 ;  /* 0x0000003500317c82 */ /* 0x000fe20008000000 */
[----:B------:R-:W-:Y:S01]  /*a7e0*/  UIMAD UR6, UR36, 0xa80, UR6 ;  /* 0x00000a80240678a4 */ /* 0x000fe2000f8e0206 */
[----:B------:R-:W-:Y:S01]  /*a7f0*/  MOV R11, UR48 ;  /* 0x00000030000b7c02 */ /* 0x000fe20008000f00 */
[----:B------:R-:W-:Y:S01]  /*a800*/  UMOV UR48, UR52 ;  /* 0x0000003400307c82 */ /* 0x000fe20008000000 */
        /* <DEDUP_REMOVED lines=605> */
.L_x_2269:
[----:B------:R-:W-:Y:S01]  /*cde0*/  ULEA UR10, UR7, UR39, 0x3 ;  /* 0x00000027070a7291 */ /* 0x000fe2000f8e183f */
[----:B------:R-:W-:-:S05]  /*cdf0*/  IMAD.U32 R0, RZ, RZ, UR38 ;  /* 0x00000026ff007e24 */ /* 0x000fca000f8e00ff */
[----:B------:R-:W-:-:S04]  /*ce00*/  SHF.L.U32 R0, R0, 0x1f, RZ ;  /* 0x0000001f00007819 */ /* 0x000fc800000006ff */
[----:B------:R0:W1:Y:S01]  /*ce10*/  SYNCS.PHASECHK.TRANS64.TRYWAIT P2, [UR10+0x36850], R0 ;  /* 0x03685000ff0075a7 */ /* 0x000062000804014a */
[----:B------:R-:W-:Y:S05]  /*ce20*/  @!P0 BRA `(.L_x_2270) ;  /* 0x0000000000048947 */ /* 0x000fea0003800000 */
[----:B------:R-:W-:Y:S01]  /*ce30*/  BPT.TRAP 0x1 ;  /* 0x000000040000795c */ /* 0x000fe20000300000 */
.L_x_2270:
[----:B-1----:R-:W-:Y:S05]  /*ce40*/  @P2 BRA `(.L_x_2271) ;  /* 0x0000000000082947 */ /* 0x002fea0003800000 */
[----:B------:R-:W1:Y:S02]  /*ce50*/  SYNCS.PHASECHK.TRANS64.TRYWAIT P2, [UR10+0x36850], R0 ;  /* 0x03685000ff0075a7 */ /* 0x000e64000804014a */
[----:B-1----:R-:W-:Y:S05]  /*ce60*/  @!P2 BRA `(.L_x_2272) ;  /* 0x000000dc004ca947 */ /* 0x002fea0003800000 */
.L_x_2271:
[----:B------:R-:W-:Y:S01]  /*ce70*/  UIADD3 UR6, UR39, 0x400, URZ ;  /* 0x0000040027067890 */ /* 0x000fe2000fffe03f */
[----:B------:R-:W-:Y:S01]  /*ce80*/  WARPGROUP.ARRIVE ;  /* 0x00000000000079c5 */ /* 0x000fe20000000000 */
[----:B01----:R-:W-:Y:S01]  /*ce90*/  FMNMX.FTZ R0, R168, R9, !PT ;  /* 0x00000009a8007209 */ /* 0x003fe20007810000 */
[----:B------:R-:W-:Y:S01]  /*cea0*/  UMOV UR11, UR61 ;  /* 0x0000003d000b7c82 */ /* 0x000fe20008000000 */
[----:B------:R-:W-:Y:S01]  /*ceb0*/  USHF.R.U32.HI UR6, URZ, 0x4, UR6 ;  /* 0x000000043f067899 */ /* 0x000fe20008011606 */
[----:B------:R-:W-:Y:S01]  /*cec0*/  R2UR UR15, R19 ;  /* 0x00000000130f72ca */ /* 0x000fe200000e0000 */
[----:B------:R-:W-:Y:S01]  /*ced0*/  UMOV UR38, UR60 ;  /* 0x0000003c00267c82 */ /* 0x000fe20008000000 */
[----:B------:R-:W-:Y:S01]  /*cee0*/  FMNMX.FTZ R3, R169, R0, !PT ;  /* 0x00000000a9037209 */ /* 0x000fe20007810000 */
[----:B------:R-:W-:-:S03]  /*cef0*/  ULOP3.LUT UR6, UR6, 0x3fff, URZ, 0xc0, !UPT ;  /* 0x00003fff06067892 */ /* 0x000fc6000f8ec03f */
[----:B------:R-:W-:Y:S01]  /*cf00*/  FMNMX.FTZ R0, R172, R3, !PT ;  /* 0x00000003ac007209 */ /* 0x000fe20007810000 */
[----:B------:R-:W-:-:S03]  /*cf10*/  ULOP3.LUT UR6, UR6, 0x3800000, URZ, 0xfc, !UPT ;  /* 0x0380000006067892 */ /* 0x000fc6000f8efc3f */
[----:B------:R-:W-:Y:S01]  /*cf20*/  FMNMX.FTZ R3, R173, R0, !PT ;  /* 0x00000000ad037209 */ /* 0x000fe20007810000 */
[----:B------:R-:W-:Y:S02]  /*cf30*/  UIMAD UR14, UR7, 0xa80, UR6 ;  /* 0x00000a80070e78a4 */ /* 0x000fe4000f8e0206 */
[----:B------:R-:W-:Y:S01]  /*cf40*/  UISETP.GT.AND UP0, UPT, UR37, UR15, UPT ;  /* 0x0000000f2500728c */ /* 0x000fe2000bf04270 */
[----:B------:R-:W-:Y:S01]  /*cf50*/  FMNMX.FTZ R0, R160, R3, !PT ;  /* 0x00000003a0007209 */ /* 0x000fe20007810000 */
[----:B------:R-:W-:Y:S01]  /*cf60*/  UMOV UR7, 0x40000040 ;  /* 0x4000004000077882 */ /* 0x000fe20000000000 */
[----:B------:R-:W-:Y:S02]  /*cf70*/  UIADD3 UR37, UR37, -0x1, URZ ;  /* 0xffffffff25257890 */ /* 0x000fe4000fffe03f */
[----:B------:R-:W-:Y:S01]  /*cf80*/  UMOV UR6, UR14 ;  /* 0x0000000e00067c82 */ /* 0x000fe20008000000 */
[----:B------:R-:W-:Y:S01]  /*cf90*/  FMNMX.FTZ R3, R161, R0, !PT ;  /* 0x00000000a1037209 */ /* 0x000fe20007810000 */
[----:B------:R-:W-:Y:S01]  /*cfa0*/  HGMMA.64x192x16.F32.BF16 R24, R200, gdesc[UR4].tnspB, R24, gsb0 ;  /* 0x42e00004c8187df0 */ /* 0x000fe20008001818 */
[----:B------:R-:W-:Y:S01]  /*cfb0*/  UIADD3 UR6, UR14, 0x80, URZ ;  /* 0x000000800e067890 */ /* 0x000fe2000fffe03f */
[----:B------:R-:W-:Y:S01]  /*cfc0*/  PLOP3.LUT P2, PT, PT, PT, UP0, 0x80, 0x0 ;  /* 0x000000000000781c */ /* 0x000fe20003f4f008 */
        /* <DEDUP_REMOVED lines=26> */
[----:B0-----:R-:W-:Y:S02]  /*d170*/  FMNMX.FTZ R3, R4, R3, !PT ;  /* 0x0000000304037209 */ /* 0x001fe40007810000 */
[----:B------:R-:W-:-:S03]  /*d180*/  FMNMX.FTZ R4, R170, R8, !PT ;  /* 0x00000008aa047209 */ /* 0x000fc60007810000 */
[----:B------:R-:W-:Y:S01]  /*d190*/  FADD.FTZ R2, -R3, R9 ;  /* 0x0000000903027221 */ /* 0x000fe20000010100 */
[----:B------:R-:W-:-:S03]  /*d1a0*/  FMNMX.FTZ R11, R171, R4, !PT ;  /* 0x00000004ab0b7209 */ /* 0x000fc60007810000 */
[----:B------:R-:W-:Y:S01]  /*d1b0*/  FMUL.FTZ R10, R2, UR11 ;  /* 0x0000000b020a7c20 */ /* 0x000fe20008410000 */
[----:B------:R-:W-:Y:S01]  /*d1c0*/  FMNMX.FTZ R4, R174, R11, !PT ;  /* 0x0000000bae047209 */ /* 0x000fe20007810000 */
[----:B------:R-:W-:Y:S02]  /*d1d0*/  FMUL.FTZ R2, R3, UR11 ;  /* 0x0000000b03027c20 */ /* 0x000fe40008410000 */
[----:B------:R0:W-:Y:S01]  /*d1e0*/  MUFU.EX2 R0, R10 ;  /* 0x0000000a00007308 */ /* 0x0001e20000000800 */
        /* <DEDUP_REMOVED lines=10> */
[--C-:B0-----:R-:W-:Y:S01]  /*d290*/  FFMA.FTZ R10, R153, UR11, -R2.reuse ;  /* 0x0000000b990a7c23 */ /* 0x101fe20008010802 */
        /* <DEDUP_REMOVED lines=16> */
[----:B------:R-:W-:Y:S01]  /*d3a0*/  FMNMX.FTZ R4, R150, R11, !PT ;  /* 0x0000000b96047209 */ /* 0x000fe20007810000 */
[----:B------:R-:W-:Y:S02]  /*d3b0*/  WARPGROUP.DEPBAR.LE gsb0, 0x0 ;  /* 0x00008000000079c5 */ /* 0x000fe40000010000 */
[----:B------:R-:W-:Y:S01]  /*d3c0*/  WARPGROUP.ARRIVE ;  /* 0x00000000000079c5 */ /* 0x000fe20000000000 */
[----:B------:R-:W-:Y:S01]  /*d3d0*/  FMNMX.FTZ R11, R151, R4, !PT ;  /* 0x00000004970b7209 */ /* 0x000fe20007810000 */
[--C-:B------:R-:W-:Y:S01]  /*d3e0*/  FFMA.FTZ R200, R168, UR11, -R2.reuse ;  /* 0x0000000ba8c87c23 */ /* 0x100fe20008010802 */
[----:B------:R-:W-:Y:S01]  /*d3f0*/  FFMA.FTZ R202, R172, UR11, -R2 ;  /* 0x0000000bacca7c23 */ /* 0x000fe20008010802 */
[----:B------:R-:W-:Y:S01]  /*d400*/  MUFU.EX2 R10, R10 ;  /* 0x0000000a000a7308 */ /* 0x000fe20000000800 */
[----:B------:R-:W-:Y:S01]  /*d410*/  FMNMX.FTZ R4, R138, R11, !PT ;  /* 0x0000000b8a047209 */ /* 0x000fe20007810000 */
[----:B------:R-:W-:Y:S01]  /*d420*/  HGMMA.64x192x16.F32.BF16 R24, R196, gdesc[UR4].tnspB, R24, gsb0 ;  /* 0x42e00004c4187df0 */ /* 0x000fe20008001818 */
[----:B------:R-:W-:Y:S01]  /*d430*/  UIADD3 UR6, UR14, 0x100, URZ ;  /* 0x000001000e067890 */ /* 0x000fe2000fffe03f */
[----:B------:R-:W-:Y:S01]  /*d440*/  UMOV UR7, 0x40000040 ;  /* 0x4000004000077882 */ /* 0x000fe20000000000 */
        /* <DEDUP_REMOVED lines=8> */
[----:B0-----:R-:W-:Y:S01]  /*d4d0*/  FFMA.FTZ R6, R0, R6, R200 ;  /* 0x0000000600067223 */ /* 0x001fe200000100c8 */
[----:B------:R-:W-:Y:S02]  /*d4e0*/  FMNMX.FTZ R4, R134, R11, !PT ;  /* 0x0000000b86047209 */ /* 0x000fe40007810000 */
[----:B------:R-:W-:Y:S02]  /*d4f0*/  F2FP.BF16.F32.PACK_AB R200, R9, R200 ;  /* 0x000000c809c8723e */ /* 0x000fe400000010ff */
[----:B------:R-:W-:Y:S02]  /*d500*/  FMNMX.FTZ R11, R135, R4, !PT ;  /* 0x00000004870b7209 */ /* 0x000fe40007810000 */
[----:B------:R-:W-:Y:S02]  /*d510*/  MUFU.EX2 R13, R13 ;  /* 0x0000000d000d7308 */ /* 0x000fe40000000800 */
[----:B------:R-:W-:-:S04]  /*d520*/  FMNMX.FTZ R4, R122, R11, !PT ;  /* 0x0000000b7a047209 */ /* 0x000fc80007810000 */
[----:B------:R-:W-:Y:S02]  /*d530*/  FMNMX.FTZ R11, R123, R4, !PT ;  /* 0x000000047b0b7209 */ /* 0x000fe40007810000 */
[----:B------:R-:W-:Y:S02]  /*d540*/  MUFU.EX2 R14, R14 ;  /* 0x0000000e000e7308 */ /* 0x000fe40000000800 */
[----:B------:R-:W-:-:S04]  /*d550*/  FMNMX.FTZ R4, R126, R11, !PT ;  /* 0x0000000b7e047209 */ /* 0x000fc80007810000 */
[----:B------:R-:W-:Y:S02]  /*d560*/  FMNMX.FTZ R4, R127, R4, !PT ;  /* 0x000000047f047209 */ /* 0x000fe40007810000 */
[----:B------:R-:W-:Y:S03]  /*d570*/  MUFU.EX2 R11, R149 ;  /* 0x00000095000b7308 */ /* 0x000fe60000000800 */
[----:B------:R-:W0:Y:S05]  /*d580*/  SHFL.BFLY PT, R21, R4, 0x2, 0x1f ;  /* 0x0c401f0004157f89 */ /* 0x000e2a00000e0000 */
[----:B------:R-:W-:Y:S08]  /*d590*/  MUFU.EX2 R20, R20 ;  /* 0x0000001400147308 */ /* 0x000ff00000000800 */
[----:B------:R-:W-:Y:S08]  /*d5a0*/  MUFU.EX2 R120, R120 ;  /* 0x0000007800787308 */ /* 0x000ff00000000800 */
[----:B------:R-:W-:Y:S01]  /*d5b0*/  MUFU.EX2 R121, R121 ;  /* 0x0000007900797308 */ /* 0x000fe20000000800 */
[----:B0-----:R-:W-:Y:S01]  /*d5c0*/  FMNMX.FTZ R137, R4, R21, !PT ;  /* 0x0000001504897209 */ /* 0x001fe20007810000 */
[--C-:B------:R-:W-:Y:S01]  /*d5d0*/  FFMA.FTZ R21, R129, UR11, -R2.reuse ;  /* 0x0000000b81157c23 */ /* 0x100fe20008010802 */
[----:B------:R-:W-:-:S03]  /*d5e0*/  FFMA.FTZ R129, R125, UR11, -R2 ;  /* 0x0000000b7d817c23 */ /* 0x000fc60008010802 */
[----:B------:R-:W0:Y:S02]  /*d5f0*/  SHFL.BFLY PT, R4, R137, 0x1, 0x1f ;  /* 0x0c201f0089047f89 */ /* 0x000e2400000e0000 */
[----:B------:R-:W-:Y:S01]  /*d600*/  MUFU.EX2 R21, R21 ;  /* 0x0000001500157308 */ /* 0x000fe20000000800 */
[----:B0-----:R-:W-:-:S05]  /*d610*/  FMNMX.FTZ R4, R137, R4, !PT ;  /* 0x0000000489047209 */ /* 0x001fca0007810000 */
[----:B------:R-:W-:-:S04]  /*d620*/  FMUL.FTZ R125, R4, UR11 ;  /* 0x0000000b047d7c20 */ /* 0x000fc80008410000 */
        /* <DEDUP_REMOVED lines=12> */
[----:B------:R-:W-:-:S02]  /*d6f0*/  FFMA.FTZ R126, R126, UR11, -R125 ;  /* 0x0000000b7e7e7c23 */ /* 0x000fc4000801087d */
[----:B------:R-:W-:Y:S08]  /*d700*/  MUFU.EX2 R124, R124 ;  /* 0x0000007c007c7308 */ /* 0x000ff00000000800 */
[----:B------:R-:W-:Y:S08]  /*d710*/  MUFU.EX2 R203, R203 ;  /* 0x000000cb00cb7308 */ /* 0x000ff00000000800 */
[----:B------:R-:W-:Y:S08]  /*d720*/  MUFU.EX2 R137, R137 ;  /* 0x0000008900897308 */ /* 0x000ff00000000800 */
[----:B------:R-:W-:Y:S08]  /*d730*/  MUFU.EX2 R134, R134 ;  /* 0x0000008600867308 */ /* 0x000ff00000000800 */
[----:B------:R-:W0:Y:S08]  /*d740*/  MUFU.EX2 R135, R135 ;  /* 0x0000008700877308 */ /* 0x000e300000000800 */
        /* <DEDUP_REMOVED lines=10> */
[----:B------:R-:W-:-:S07]  /*d7f0*/  UMOV UR7, 0x40000040 ;  /* 0x4000004000077882 */ /* 0x000fce0000000000 */
        /* <DEDUP_REMOVED lines=20> */
[----:B------:R-:W-:Y:S02]  /*d940*/  IMAD.U32 R144, RZ, RZ, UR36 ;  /* 0x00000024ff907e24 */ /* 0x000fe4000f8e00ff */
[--C-:B------:R-:W-:Y:S01]  /*d950*/  FFMA.FTZ R189, R146, UR11, -R125.reuse ;  /* 0x0000000b92bd7c23 */ /* 0x100fe2000801087d */
[----:B------:R-:W-:Y:S01]  /*d960*/  IMAD.U32 R146, RZ, RZ, UR10 ;  /* 0x0000000aff927e24 */ /* 0x000fe2000f8e00ff */
[----:B------:R-:W-:Y:S01]  /*d970*/  HGMMA.64x192x16.F32.BF16 R24, R184, gdesc[UR4].tnspB, R24, gsb0 ;  /* 0x42e00004b8187df0 */ /* 0x000fe20008001818 */
[----:B------:R-:W-:Y:S01]  /*d980*/  UIADD3 UR6, UR14, 0x280, URZ ;  /* 0x000002800e067890 */ /* 0x000fe2000fffe03f */
[----:B------:R-:W-:Y:S01]  /*d990*/  @!P1 LEA R144, R144, UR39, 0x3 ;  /* 0x0000002790909c11 */ /* 0x000fe2000f8e18ff */
[----:B------:R-:W-:Y:S01]  /*d9a0*/  UMOV UR7, 0x40000040 ;  /* 0x4000004000077882 */ /* 0x000fe20000000000 */
[----:B------:R-:W-:Y:S01]  /*d9b0*/  @!P1 VIADD R146, R146, 0x36860 ;  /* 0x0003686092929836 */ /* 0x000fe20000000000 */
[----:B------:R-:W-:Y:S01]  /*d9c0*/  MUFU.EX2 R188, R188 ;  /* 0x000000bc00bc7308 */ /* 0x000fe20000000800 */
[----:B------:R-:W-:Y:S01]  /*d9d0*/  FFMA.FTZ R191, R150, UR11, -R125 ;  /* 0x0000000b96bf7c23 */ /* 0x000fe2000801087d */
[----:B------:R-:W-:-:S02]  /*d9e0*/  @!P1 VIADD R144, R144, 0x36840 ;  /* 0x0003684090909836 */ /* 0x000fc40000000000 */
[----:B------:R-:W-:-:S03]  /*d9f0*/  @!P1 PRMT R146, RZ, 0x654, R146 ;  /* 0x00000654ff929816 */ /* 0x000fc60000000092 */
[----:B------:R-:W-:Y:S01]  /*da00*/  @!P1 PRMT R145, RZ, 0x654, R144 ;  /* 0x00000654ff919816 */ /* 0x000fe20000000090 */
[----:B------:R-:W-:Y:S08]  /*da10*/  MUFU.EX2 R189, R189 ;  /* 0x000000bd00bd7308 */ /* 0x000ff00000000800 */
[----:B------:R-:W-:Y:S08]  /*da20*/  MUFU.EX2 R190, R190 ;  /* 0x000000be00be7308 */ /* 0x000ff00000000800 */
[----:B------:R-:W-:Y:S08]  /*da30*/  MUFU.EX2 R191, R191 ;  /* 0x000000bf00bf7308 */ /* 0x000ff00000000800 */
[----:B------:R-:W-:Y:S01]  /*da40*/  MUFU.EX2 R144, R151 ;  /* 0x0000009700907308 */ /* 0x000fe20000000800 */
[----:B------:R-:W-:-:S02]  /*da50*/  WARPGROUP.DEPBAR.LE gsb0, 0x0 ;  /* 0x00008000000079c5 */ /* 0x000fc40000010000 */
[----:B------:R-:W-:Y:S01]  /*da60*/  WARPGROUP.ARRIVE ;  /* 0x00000000000079c5 */ /* 0x000fe20000000000 */
[--C-:B------:R-:W-:Y:S01]  /*da70*/  FFMA.FTZ R184, R136, UR11, -R2.reuse ;  /* 0x0000000b88b87c23 */ /* 0x100fe20008010802 */
[--C-:B------:R-:W-:Y:S01]  /*da80*/  FFMA.FTZ R186, R140, UR11, -R2.reuse ;  /* 0x0000000b8cba7c23 */ /* 0x100fe20008010802 */
[----:B------:R-:W-:Y:S01]  /*da90*/  FFMA.FTZ R136, R141, UR11, -R2 ;  /* 0x0000000b8d887c23 */ /* 0x000fe20008010802 */
[--C-:B------:R-:W-:Y:S01]  /*daa0*/  FFMA.FTZ R185, R138, UR11, -R125.reuse ;  /* 0x0000000b8ab97c23 */ /* 0x100fe2000801087d */
[--C-:B------:R-:W-:Y:S01]  /*dab0*/  FFMA.FTZ R140, R159, UR11, -R125.reuse ;  /* 0x0000000b9f8c7c23 */ /* 0x100fe2000801087d */
[----:B------:R-:W-:Y:S01]  /*dac0*/  HGMMA.64x192x16.F32.BF16 R24, R180, gdesc[UR4].tnspB, R24, gsb0 ;  /* 0x42e00004b4187df0 */ /* 0x000fe20008001818 */
[----:B------:R-:W-:Y:S01]  /*dad0*/  UIADD3 UR6, UR14, 0x300, URZ ;  /* 0x000003000e067890 */ /* 0x000fe2000fffe03f */
[--C-:B------:R-:W-:Y:S01]  /*dae0*/  FFMA.FTZ R141, R147, UR11, -R125.reuse ;  /* 0x0000000b938d7c23 */ /* 0x100fe2000801087d */
[----:B------:R-:W-:Y:S01]  /*daf0*/  UMOV UR7, 0x40000040 ;  /* 0x4000004000077882 */ /* 0x000fe20000000000 */
[----:B------:R-:W-:Y:S01]  /*db00*/  MUFU.EX2 R184, R184 ;  /* 0x000000b800b87308 */ /* 0x000fe20000000800 */
[----:B------:R-:W-:-:S07]  /*db10*/  FFMA.FTZ R187, R142, UR11, -R125 ;  /* 0x0000000b8ebb7c23 */ /* 0x000fce000801087d */
        /* <DEDUP_REMOVED lines=11> */
[----:B------:R-:W-:Y:S01]  /*dbd0*/  FADD.FTZ R2, -R4, R8 ;  /* 0x0000000804027221 */ /* 0x000fe20000010100 */
[--C-:B------:R-:W-:Y:S01]  /*dbe0*/  FFMA.FTZ R132, R163, UR11, -R125.reuse ;  /* 0x0000000ba3847c23 */ /* 0x100fe2000801087d */
[----:B------:R-:W-:Y:S01]  /*dbf0*/  HGMMA.64x192x16.F32.BF16 R24, R176, gdesc[UR4].tnspB, R24, gsb0 ;  /* 0x42e00004b0187df0 */ /* 0x000fe20008001818 */
[----:B------:R-:W-:Y:S01]  /*dc00*/  MUFU.EX2 R8, R129 ;  /* 0x0000008100087308 */ /* 0x000fe20000000800 */
[----:B------:R-:W-:Y:S01]  /*dc10*/  FMUL.FTZ R2, R2, UR11 ;  /* 0x0000000b02027c20 */ /* 0x000fe20008410000 */
[--C-:B------:R-:W-:Y:S01]  /*dc20*/  FFMA.FTZ R133, R167, UR11, -R125.reuse ;  /* 0x0000000ba7857c23 */ /* 0x100fe2000801087d */
[----:B------:R-:W-:Y:S01]  /*dc30*/  FFMA.FTZ R181, R130, UR11, -R125 ;  /* 0x0000000b82b57c23 */ /* 0x000fe2000801087d */
[----:B------:R-:W-:Y:S01]  /*dc40*/  UMOV UR7, UR36 ;  /* 0x0000002400077c82 */ /* 0x000fe20008000000 */
[----:B0-----:R-:W-:-:S03]  /*dc50*/  F2FP.BF16.F32.PACK_AB R183, R135, R134 ;  /* 0x0000008687b7723e */ /* 0x001fc600000010ff */
[----:B------:R-:W0:Y:S08]  /*dc60*/  MUFU.EX2 R2, R2 ;  /* 0x0000000200027308 */ /* 0x000e300000000800 */
[----:B------:R-:W1:Y:S08]  /*dc70*/  MUFU.EX2 R129, R175 ;  /* 0x000000af00817308 */ /* 0x000e700000000800 */
[----:B------:R-:W2:Y:S01]  /*dc80*/  MUFU.EX2 R132, R132 ;  /* 0x0000008400847308 */ /* 0x000ea20000000800 */
[----:B0-----:R-:W-:Y:S01]  /*dc90*/  FFMA.FTZ R5, R2, R5, R201 ;  /* 0x0000000502057223 */ /* 0x001fe200000100c9 */
[----:B------:R-:W-:-:S03]  /*dca0*/  F2FP.BF16.F32.PACK_AB R201, R124, R201 ;  /* 0x000000c97cc9723e */ /* 0x000fc600000010ff */
[----:B------:R-:W-:-:S03]  /*dcb0*/  FADD.FTZ R138, R124, R5 ;  /* 0x000000057c8a7221 */ /* 0x000fc60000010000 */
[----:B------:R-:W0:Y:S01]  /*dcc0*/  MUFU.EX2 R133, R133 ;  /* 0x0000008500857308 */ /* 0x000e220000000800 */
[----:B------:R-:W-:Y:S01]  /*dcd0*/  FADD.FTZ R138, R203, R138 ;  /* 0x0000008acb8a7221 */ /* 0x000fe20000010000 */
[----:B-1----:R-:W-:-:S03]  /*dce0*/  F2FP.BF16.F32.PACK_AB R203, R129, R203 ;  /* 0x000000cb81cb723e */ /* 0x002fc600000010ff */
[----:B------:R-:W-:-:S03]  /*dcf0*/  FADD.FTZ R138, R129, R138 ;  /* 0x0000008a818a7221 */ /* 0x000fc60000010000 */
[----:B------:R-:W-:Y:S08]  /*dd00*/  MUFU.EX2 R180, R180 ;  /* 0x000000b400b47308 */ /* 0x000ff00000000800 */
[----:B------:R-:W-:Y:S08]  /*dd10*/  MUFU.EX2 R181, R181 ;  /* 0x000000b500b57308 */ /* 0x000ff00000000800 */
[----:B------:R-:W-:Y:S08]  /*dd20*/  MUFU.EX2 R124, R131 ;  /* 0x00000083007c7308 */ /* 0x000ff00000000800 */
[----:B------:R-:W-:Y:S08]  /*dd30*/  MUFU.EX2 R182, R182 ;  /* 0x000000b600b67308 */ /* 0x000ff00000000800 */
[----:B------:R-:W-:Y:S01]  /*dd40*/  MUFU.EX2 R128, R128 ;  /* 0x0000008000807308 */ /* 0x000fe20000000800 */
[----:B------:R-:W-:-:S02]  /*dd50*/  WARPGROUP.DEPBAR.LE gsb0, 0x0 ;  /* 0x00008000000079c5 */ /* 0x000fc40000010000 */
[----:B------:R1:W-:Y:S05]  /*dd60*/  @!P1 SYNCS.ARRIVE.TRANS64.RED.A1T0 RZ, [R145+URZ], RZ ;  /* 0x000000ff91ff99a7 */ /* 0x0003ea000810043f */
[----:B------:R-:W-:Y:S01]  /*dd70*/  MUFU.EX2 R179, R126 ;  /* 0x0000007e00b37308 */ /* 0x000fe20000000800 */
[----:B------:R-:W-:Y:S02]  /*dd80*/  F2FP.BF16.F32.PACK_AB R178, R8, R121 ;  /* 0x0000007908b2723e */ /* 0x000fe400000010ff */
[----:B------:R-:W-:Y:S01]  /*dd90*/  F2FP.BF16.F32.PACK_AB R176, R120, R20 ;  /* 0x0000001478b0723e */ /* 0x000fe200000010ff */
[----:B-1----:R-:W-:Y:S01]  /*dda0*/  FADD.FTZ R145, R9, R6 ;  /* 0x0000000609917221 */ /* 0x002fe20000010000 */
[----:B------:R1:W-:Y:S01]  /*ddb0*/  @!P1 SYNCS.ARRIVE.TRANS64.RED.A1T0 RZ, [R146+URZ], RZ ;  /* 0x000000ff92ff99a7 */ /* 0x0003e2000810043f */
[----:B------:R-:W-:Y:S01]  /*ddc0*/  FFMA.FTZ R6, R139, UR11, -R125 ;  /* 0x0000000b8b067c23 */ /* 0x000fe2000801087d */
[----:B------:R-:W-:Y:S01]  /*ddd0*/  FADD.FTZ R139, R197, R138 ;  /* 0x0000008ac58b7221 */ /* 0x000fe20000010000 */
[----:B--2---:R-:W-:-:S03]  /*dde0*/  F2FP.BF16.F32.PACK_AB R197, R132, R197 ;  /* 0x000000c584c5723e */ /* 0x004fc600000010ff */
[----:B------:R-:W-:Y:S01]  /*ddf0*/  FADD.FTZ R130, R132, R139 ;  /* 0x0000008b84827221 */ /* 0x000fe20000010000 */
[----:B------:R-:W-:Y:S01]  /*de00*/  MUFU.EX2 R6, R6 ;  /* 0x0000000600067308 */ /* 0x000fe20000000800 */
[----:B-1----:R-:W-:Y:S01]  /*de10*/  FADD.FTZ R146, R202, R145 ;  /* 0x00000091ca927221 */ /* 0x002fe20000010000 */
[----:B------:R-:W-:Y:S01]  /*de20*/  F2FP.BF16.F32.PACK_AB R202, R17, R202 ;  /* 0x000000ca11ca723e */ /* 0x000fe200000010ff */
[----:B------:R-:W-:Y:S01]  /*de30*/  FADD.FTZ R130, R199, R130 ;  /* 0x00000082c7827221 */ /* 0x000fe20000010000 */
[----:B0-----:R-:W-:Y:S01]  /*de40*/  F2FP.BF16.F32.PACK_AB R199, R133, R199 ;  /* 0x000000c785c7723e */ /* 0x001fe200000010ff */
[----:B------:R-:W-:Y:S02]  /*de50*/  FADD.FTZ R5, R17, R146 ;  /* 0x0000009211057221 */ /* 0x000fe40000010000 */
[----:B------:R-:W-:Y:S02]  /*de60*/  FADD.FTZ R130, R133, R130 ;  /* 0x0000008285827221 */ /* 0x000fe40000010000 */
[----:B------:R-:W-:Y:S01]  /*de70*/  FADD.FTZ R5, R196, R5 ;  /* 0x00000005c4057221 */ /* 0x000fe20000010000 */
[C---:B------:R-:W-:Y:S01]  /*de80*/  F2FP.BF16.F32.PACK_AB R196, R16.reuse, R196 ;  /* 0x000000c410c4723e */ /* 0x040fe200000010ff */
[----:B------:R-:W-:Y:S01]  /*de90*/  FADD.FTZ R130, R193, R130 ;  /* 0x00000082c1827221 */ /* 0x000fe20000010000 */
[----:B------:R-:W-:Y:S01]  /*dea0*/  F2FP.BF16.F32.PACK_AB R193, R137, R193 ;  /* 0x000000c189c1723e */ /* 0x000fe200000010ff */
[----:B------:R-:W-:-:S02]  /*deb0*/  FADD.FTZ R5, R16, R5 ;  /* 0x0000000510057221 */ /* 0x000fc40000010000 */
[----:B------:R-:W-:Y:S02]  /*dec0*/  FADD.FTZ R130, R137, R130 ;  /* 0x0000008289827221 */ /* 0x000fe40000010000 */
[----:B------:R-:W-:Y:S01]  /*ded0*/  FADD.FTZ R139, R198, R5 ;  /* 0x00000005c68b7221 */ /* 0x000fe20000010000 */
[----:B------:R-:W-:Y:S01]  /*dee0*/  F2FP.BF16.F32.PACK_AB R198, R12, R198 ;  /* 0x000000c60cc6723e */ /* 0x000fe200000010ff */
[----:B------:R-:W-:Y:S01]  /*def0*/  FADD.FTZ R9, R195, R130 ;  /* 0x00000082c3097221 */ /* 0x000fe20000010000 */
[----:B------:R-:W-:Y:S01]  /*df00*/  FFMA.FTZ R5, R122, UR11, -R125 ;  /* 0x0000000b7a057c23 */ /* 0x000fe2000801087d */
[----:B------:R-:W-:Y:S01]  /*df10*/  FADD.FTZ R139, R12, R139 ;  /* 0x0000008b0c8b7221 */ /* 0x000fe20000010000 */
[----:B------:R-:W-:Y:S01]  /*df20*/  MUFU.EX2 R122, R143 ;  /* 0x0000008f007a7308 */ /* 0x000fe20000000800 */
[----:B------:R-:W-:Y:S01]  /*df30*/  FADD.FTZ R130, R140, R9 ;  /* 0x000000098c827221 */ /* 0x000fe20000010000 */
[----:B------:R-:W-:Y:S01]  /*df40*/  FFMA.FTZ R125, R127, UR11, -R125 ;  /* 0x0000000b7f7d7c23 */ /* 0x000fe2000801087d */
[----:B------:R-:W-:Y:S01]  /*df50*/  FADD.FTZ R139, R192, R139 ;  /* 0x0000008bc08b7221 */ /* 0x000fe20000010000 */
[----:B------:R-:W-:Y:S01]  /*df60*/  F2FP.BF16.F32.PACK_AB R192, R10, R192 ;  /* 0x000000c00ac0723e */ /* 0x000fe200000010ff */
[----:B------:R-:W-:Y:S01]  /*df70*/  FADD.FTZ R130, R189, R130 ;  /* 0x00000082bd827221 */ /* 0x000fe20000010000 */
[----:B------:R-:W-:Y:S01]  /*df80*/  F2FP.BF16.F32.PACK_AB R195, R140, R195 ;  /* 0x000000c38cc3723e */ /* 0x000fe200000010ff */
[----:B------:R-:W-:Y:S01]  /*df90*/  FADD.FTZ R139, R10, R139 ;  /* 0x0000008b0a8b7221 */ /* 0x000fe20000010000 */
[----:B------:R-:W0:Y:S01]  /*dfa0*/  MUFU.EX2 R5, R5 ;  /* 0x0000000500057308 */ /* 0x000e220000000800 */
[C---:B------:R-:W-:Y:S01]  /*dfb0*/  FADD.FTZ R130, R141.reuse, R130 ;  /* 0x000000828d827221 */ /* 0x040fe20000010000 */
[----:B------:R-:W-:Y:S01]  /*dfc0*/  F2FP.BF16.F32.PACK_AB R189, R141, R189 ;  /* 0x000000bd8dbd723e */ /* 0x000fe200000010ff */
[----:B------:R-:W-:Y:S01]  /*dfd0*/  FADD.FTZ R138, R194, R139 ;  /* 0x0000008bc28a7221 */ /* 0x000fe20000010000 */
[----:B------:R-:W-:-:S03]  /*dfe0*/  F2FP.BF16.F32.PACK_AB R194, R15, R194 ;  /* 0x000000c20fc2723e */ /* 0x000fc600000010ff */
[----:B------:R-:W-:-:S04]  /*dff0*/  FADD.FTZ R17, R15, R138 ;  /* 0x0000008a0f117221 */ /* 0x000fc80000010000 */
[----:B------:R-:W-:Y:S01]  /*e000*/  FADD.FTZ R138, R188, R17 ;  /* 0x00000011bc8a7221 */ /* 0x000fe20000010000 */
[----:B------:R-:W-:-:S03]  /*e010*/  F2FP.BF16.F32.PACK_AB R188, R13, R188 ;  /* 0x000000bc0dbc723e */ /* 0x000fc600000010ff */
[----:B------:R-:W-:Y:S01]  /*e020*/  FADD.FTZ R9, R13, R138 ;  /* 0x0000008a0d097221 */ /* 0x000fe20000010000 */
[----:B0-----:R-:W-:-:S03]  /*e030*/  F2FP.BF16.F32.PACK_AB R177, R123, R5 ;  /* 0x000000057bb1723e */ /* 0x001fc600000010ff */
        /* <DEDUP_REMOVED lines=23> */
[----:B------:R-:W0:Y:S01]  /*e1b0*/  MUFU.EX2 R12, R125 ;  /* 0x0000007d000c7308 */ /* 0x000e220000000800 */
[----:B------:R-:W-:Y:S01]  /*e1c0*/  F2FP.BF16.F32.PACK_AB R181, R124, R181 ;  /* 0x000000b57cb5723e */ /* 0x000fe200000010ff */
[----:B------:R-:W-:Y:S01]  /*e1d0*/  FADD.FTZ R11, R182, R11 ;  /* 0x0000000bb60b7221 */ /* 0x000fe20000010000 */
[----:B------:R-:W-:Y:S01]  /*e1e0*/  FADD.FTZ R6, R134, R9 ;  /* 0x0000000986067221 */ /* 0x000fe20000010000 */
[----:B------:R-:W-:-:S02]  /*e1f0*/  F2FP.BF16.F32.PACK_AB R182, R128, R182 ;  /* 0x000000b680b6723e */ /* 0x000fc400000010ff */
        /* <DEDUP_REMOVED lines=8> */
[----:B0-----:R-:W-:Y:S02]  /*e280*/  F2FP.BF16.F32.PACK_AB R179, R12, R179 ;  /* 0x000000b30cb3723e */ /* 0x001fe400000010ff */
[----:B------:R-:W-:Y:S01]  /*e290*/  FADD.FTZ R6, R8, R5 ;  /* 0x0000000508067221 */ /* 0x000fe20000010000 */
[----:B------:R-:W-:Y:S01]  /*e2a0*/  FADD.FTZ R5, R12, R9 ;  /* 0x000000090c057221 */ /* 0x000fe20000010000 */
[----:B------:R-:W-:Y:S02]  /*e2b0*/  IMAD.MOV.U32 R8, RZ, RZ, R4 ;  /* 0x000000ffff087224 */ /* 0x000fe400078e0004 */
[----:B------:R-:W-:Y:S01]  /*e2c0*/  IMAD.MOV.U32 R9, RZ, RZ, R3 ;  /* 0x000000ffff097224 */ /* 0x000fe200078e0003 */
[----:B------:R-:W-:Y:S06]  /*e2d0*/  @P2 BRA `(.L_x_2273) ;  /* 0xffffffc000cc2947 */ /* 0x000fec000383ffff */
.L_x_2264:
        /* <DEDUP_REMOVED lines=99> */
.L_x_2274:
[----:B------:R-:W-:Y:S01]  /*e910*/  ULEA UR5, UR36, UR39, 0x3 ;  /* 0x0000002724057291 */ /* 0x000fe2000f8e183f */
[----:B------:R-:W-:-:S05]  /*e920*/  IMAD.U32 R0, RZ, RZ, UR60 ;  /* 0x0000003cff007e24 */ /* 0x000fca000f8e00ff */
[----:B------:R-:W-:-:S04]  /*e930*/  SHF.L.U32 R0, R0, 0x1f, RZ ;  /* 0x0000001f00007819 */ /* 0x000fc800000006ff */
[----:B------:R0:W1:Y:S01]  /*e940*/  SYNCS.PHASECHK.TRANS64.TRYWAIT P2, [UR5+0x36850], R0 ;  /* 0x03685000ff0075a7 */ /* 0x0000620008040145 */
[----:B------:R-:W-:Y:S05]  /*e950*/  @!P0 BRA `(.L_x_2275) ;  /* 0x0000000000048947 */ /* 0x000fea0003800000 */
[----:B------:R-:W-:Y:S01]  /*e960*/  BPT.TRAP 0x1 ;  /* 0x000000040000795c */ /* 0x000fe20000300000 */
.L_x_2275:
[----:B-1----:R-:W-:Y:S05]  /*e970*/  @P2 BRA `(.L_x_2276) ;  /* 0x0000000000082947 */ /* 0x002fea0003800000 */
[----:B------:R-:W1:Y:S02]  /*e980*/  SYNCS.PHASECHK.TRANS64.TRYWAIT P0, [UR5+0x36850], R0 ;  /* 0x03685000ff0075a7 */ /* 0x000e640008000145 */
[----:B-1----:R-:W-:Y:S05]  /*e990*/  @!P0 BRA `(.L_x_2277) ;  /* 0x000000c000988947 */ /* 0x002fea0003800000 */
.L_x_2276:
[----:B------:R-:W-:Y:S01]  /*e9a0*/  UIADD3 UR39, UR39, 0x400, URZ ;  /* 0x0000040027277890 */ /* 0x000fe2000fffe03f */
[----:B------:R-:W-:Y:S01]  /*e9b0*/  WARPGROUP.ARRIVE ;  /* 0x00000000000079c5 */ /* 0x000fe20000000000 */
[----:B------:R-:W-:Y:S01]  /*e9c0*/  UMOV UR7, 0x40000040 ;  /* 0x4000004000077882 */ /* 0x000fe20000000000 */
[----:B-1----:R-:W1:Y:S01]  /*e9d0*/  SHFL.BFLY PT, R7, R6, 0x2, 0x1f ;  /* 0x0c401f0006077f89 */ /* 0x002e6200000e0000 */
[----:B------:R-:W-:Y:S01]  /*e9e0*/  USHF.R.U32.HI UR39, URZ, 0x4, UR39 ;  /* 0x000000043f277899 */ /* 0x000fe20008011627 */
[----:B------:R-:W-:Y:S01]  /*e9f0*/  IMAD.U32 R11, RZ, RZ, UR5 ;  /* 0x00000005ff0b7e24 */ /* 0x000fe2000f8e00ff */
[----:B------:R-:W-:Y:S01]  /*ea00*/  R2UR UR8, R233 ;  /* 0x00000000e90872ca */ /* 0x000fe200000e0000 */
[----:B0-----:R-:W0:Y:S01]  /*ea10*/  SHFL.BFLY PT, R0, R5, 0x2, 0x1f ;  /* 0x0c401f0005007f89 */ /* 0x001e2200000e0000 */
[----:B------:R-:W-:Y:S01]  /*ea20*/  ULOP3.LUT UR39, UR39, 0x3fff, URZ, 0xc0, !UPT ;  /* 0x00003fff27277892 */ /* 0x000fe2000f8ec03f */
[----:B------:R-:W-:Y:S02]  /*ea30*/  @!P1 VIADD R11, R11, 0x36860 ;  /* 0x000368600b0b9836 */ /* 0x000fe40000000000 */
[----:B------:R-:W-:Y:S01]  /*ea40*/  IMAD.MOV.U32 R8, RZ, RZ, RZ ;  /* 0x000000ffff087224 */ /* 0x000fe200078e00ff */
[----:B------:R-:W-:-:S02]  /*ea50*/  ULOP3.LUT UR4, UR39, 0x3800000, URZ, 0xfc, !UPT ;  /* 0x0380000027047892 */ /* 0x000fc4000f8efc3f */
[----:B------:R-:W-:Y:S02]  /*ea60*/  @!P1 PRMT R11, RZ, 0x654, R11 ;  /* 0x00000654ff0b9816 */ /* 0x000fe4000000000b */
[----:B------:R-:W-:Y:S02]  /*ea70*/  UIMAD UR4, UR36, 0xa80, UR4 ;  /* 0x00000a80240478a4 */ /* 0x000fe4000f8e0204 */
[----:B------:R-:W-:Y:S02]  /*ea80*/  UIADD3 UR36, UR36, 0x1, URZ ;  /* 0x0000000124247890 */ /* 0x000fe4000fffe03f */
[----:B------:R-:W-:Y:S02]  /*ea90*/  UIADD3 UR8, UR8, 0x1, URZ ;  /* 0x0000000108087890 */ /* 0x000fe4000fffe03f */
[----:B------:R-:W-:Y:S01]  /*eaa0*/  UISETP.NE.AND UP0, UPT, UR36, 0x2, UPT ;  /* 0x000000022400788c */ /* 0x000fe2000bf05270 */
[----:B------:R-:W-:Y:S02]  /*eab0*/  UMOV UR6, UR4 ;  /* 0x0000000400067c82 */ /* 0x000fe40008000000 */
[----:B------:R-:W-:Y:S01]  /*eac0*/  HGMMA.64x192x16.F32.BF16 R24, R200, gdesc[UR4].tnspB, R24, gsb0 ;  /* 0x42e00004c8187df0 */ /* 0x000fe20008001818 */
[----:B------:R-:W-:Y:S01]  /*ead0*/  UIADD3 UR6, UR4, 0x80, URZ ;  /* 0x0000008004067890 */ /* 0x000fe2000fffe03f */
[----:B-1----:R-:W-:Y:S01]  /*eae0*/  FADD.FTZ R7, R7, R6 ;  /* 0x0000000607077221 */ /* 0x002fe20000010000 */
[----:B------:R-:W-:Y:S01]  /*eaf0*/  UMOV UR7, 0x40000040 ;  /* 0x4000004000077882 */ /* 0x000fe20000000000 */
[----:B------:R-:W-:-:S02]  /*eb00*/  IMAD.U32 R6, RZ, RZ, UR11 ;  /* 0x0000000bff067e24 */ /* 0x000fc4000f8e00ff */
[----:B0-----:R-:W-:Y:S01]  /*eb10*/  FADD.FTZ R2, R0, R5 ;  /* 0x0000000500027221 */ /* 0x001fe20000010000 */
[----:B------:R-:W-:Y:S01]  /*eb20*/  IMAD.MOV.U32 R5, RZ, RZ, RZ ;  /* 0x000000ffff057224 */ /* 0x000fe200078e00ff */
[----:B------:R-:W0:Y:S01]  /*eb30*/  SHFL.BFLY PT, R0, R7, 0x1, 0x1f ;  /* 0x0c201f0007007f89 */ /* 0x000e2200000e0000 */
[----:B------:R-:W-:Y:S01]  /*eb40*/  IMAD.U32 R233, RZ, RZ, UR8 ;  /* 0x00000008ffe97e24 */ /* 0x000fe2000f8e00ff */
[----:B------:R-:W-:Y:S02]  /*eb50*/  USEL UR36, UR36, URZ, UP0 ;  /* 0x0000003f24247287 */ /* 0x000fe40008000000 */
[----:B------:R-:W1:Y:S01]  /*eb60*/  SHFL.BFLY PT, R9, R2, 0x1, 0x1f ;  /* 0x0c201f0002097f89 */ /* 0x000e6200000e0000 */
[----:B0-----:R-:W-:Y:S01]  /*eb70*/  FADD.FTZ R12, R7, R0 ;  /* 0x00000000070c7221 */ /* 0x001fe20000010000 */
[----:B------:R-:W-:Y:S02]  /*eb80*/  IMAD.U32 R7, RZ, RZ, UR11 ;  /* 0x0000000bff077e24 */ /* 0x000fe4000f8e00ff */
[----:B------:R-:W-:-:S02]  /*eb90*/  IMAD.MOV.U32 R0, RZ, RZ, -0x800000 ;  /* 0xff800000ff007424 */ /* 0x000fc400078e00ff */
[----:B-1----:R-:W-:Y:S01]  /*eba0*/  FADD.FTZ R13, R2, R9 ;  /* 0x00000009020d7221 */ /* 0x002fe20000010000 */
[----:B------:R-:W-:Y:S01]  /*ebb0*/  FSETP.NE.FTZ.AND P0, PT, R12, RZ, PT ;  /* 0x000000ff0c00720b */ /* 0x000fe20003f15000 */
[----:B------:R-:W-:-:S03]  /*ebc0*/  IMAD.MOV.U32 R2, RZ, RZ, -0x800000 ;  /* 0xff800000ff027424 */ /* 0x000fc600078e00ff */
[----:B------:R-:W-:-:S09]  /*ebd0*/  FSETP.NE.FTZ.AND P2, PT, R13, RZ, PT ;  /* 0x000000ff0d00720b */ /* 0x000fd20003f55000 */
[----:B------:R-:W0:Y:S01]  /*ebe0*/  @P0 MUFU.LG2 R9, R12 ;  /* 0x0000000c00090308 */ /* 0x000e220000000c00 */
[----:B------:R-:W-:-:S07]  /*ebf0*/  @P0 FMUL.FTZ R6, R6, 0.69314718246459960938 ;  /* 0x3f31721806060820 */ /* 0x000fce0000410000 */
[----:B------:R-:W1:Y:S08]  /*ec00*/  @P2 MUFU.LG2 R10, R13 ;  /* 0x0000000d000a2308 */ /* 0x000e700000000c00 */
[----:B------:R2:W3:Y:S01]  /*ec10*/  @P0 MUFU.RCP R8, R12 ;  /* 0x0000000c00080308 */ /* 0x0004e20000001000 */
[----:B0-----:R-:W-:-:S04]  /*ec20*/  @P0 FMUL.FTZ R9, R9, 0.69314718246459960938 ;  /* 0x3f31721809090820 */ /* 0x001fc80000410000 */
[----:B------:R-:W-:Y:S01]  /*ec30*/  @P0 FFMA.FTZ R0, R6, R3, R9 ;  /* 0x0000000306000223 */ /* 0x000fe20000010009 */
[----:B------:R-:W-:Y:S02]  /*ec40*/  PLOP3.LUT P0, PT, PT, PT, PT, 0x8, 0x0 ;  /* 0x000000000000781c */ /* 0x000fe40003f0e170 */
[----:B------:R-:W0:Y:S01]  /*ec50*/  @P2 MUFU.RCP R5, R13 ;  /* 0x0000000d00052308 */ /* 0x000e220000001000 */
[----:B--2---:R-:W-:Y:S01]  /*ec60*/  @P2 FMUL.FTZ R12, R7, 0.69314718246459960938 ;  /* 0x3f317218070c2820 */ /* 0x004fe20000410000 */
        /* <DEDUP_REMOVED lines=35> */
[-C--:B---3--:R-:W-:Y:S01]  /*eea0*/  FMUL.FTZ R24, R24, R8.reuse ;  /* 0x0000000818187220 */ /* 0x088fe20000410000 */
        /* <DEDUP_REMOVED lines=95> */
.L_x_2247:
        /* <DEDUP_REMOVED lines=17> */
[----:B------:R-:W-:Y:S01]  /*f5b0*/  ULDC.64 UR24, c[0x0][0x208] ;  /* 0x0000820000187ab9 */ /* 0x000fe20000000a00 */
[----:B------:R-:W-:Y:S02]  /*f5c0*/  R2UR UR21, R205 ;  /* 0x00000000cd1572ca */ /* 0x000fe400000e0000 */
[----:B------:R-:W-:Y:S02]  /*f5d0*/  R2UR UR18, R22 ;  /* 0x00000000161272ca */ /* 0x000fe400000e0000 */
[----:B------:R-:W-:-:S02]  /*f5e0*/  R2UR UR20, R208 ;  /* 0x00000000d01472ca */ /* 0x000fc400000e0000 */
[----:B------:R-:W-:-:S05]  /*f5f0*/  R2UR UR23, R230 ;  /* 0x00000000e61772ca */ /* 0x000fca00000e0000 */
[----:B------:R-:W-:Y:S01]  /*f600*/  USHF.L.U64.HI UR16, UR19, 0x2, UR17 ;  /* 0x0000000213107899 */ /* 0x000fe20008010211 */
[----:B------:R-:W-:Y:S01]  /*f610*/  UMOV UR10, UR8 ;  /* 0x00000008000a7c82 */ /* 0x000fe20008000000 */
[----:B0-----:R-:W-:Y:S01]  /*f620*/  UMOV UR11, UR4 ;  /* 0x00000004000b7c82 */ /* 0x001fe20008000000 */
[----:B------:R-:W-:-:S04]  /*f630*/  USHF.L.U32 UR4, UR19, 0x2, URZ ;  /* 0x0000000213047899 */ /* 0x000fc8000800063f */
[----:B------:R-:W-:-:S04]  /*f640*/  UIADD3 UR9, UP0, UR4, UR14, URZ ;  /* 0x0000000e04097290 */ /* 0x000fc8000ff1e03f */
[----:B------:R-:W-:Y:S01]  /*f650*/  UIADD3.X UR12, UR16, UR15, URZ, UP0, !UPT ;  /* 0x0000000f100c7290 */ /* 0x000fe200087fe43f */
        /* <DEDUP_REMOVED lines=13> */
[----:B------:R-:W-:-:S02]  /*f730*/  IADD3 R88, P0, R4, 0x4020, RZ ;  /* 0x0000402004587810 */ /* 0x000fc40007f1e0ff */
        /* <DEDUP_REMOVED lines=11> */
[----:B------:R-:W-:Y:S01]  /*f7f0*/  SHF.R.U64 R7, R7, 0x3, RZ ;  /* 0x0000000307077819 */ /* 0x000fe200000012ff */
[--C-:B------:R-:W-:Y:S01]  /*f800*/  IMAD.X R129, RZ, RZ, R5.reuse, P6 ;  /* 0x000000ffff817224 */ /* 0x100fe200030e0605 */
[----:B------:R-:W-:Y:S01]  /*f810*/  LOP3.LUT R4, R3, R4, RZ, 0x3c, !PT ;  /* 0x0000000403047212 */ /* 0x000fe200078e3cff */
[----:B------:R-:W-:Y:S01]  /*f820*/  IMAD.X R9, RZ, RZ, R5, P5 ;  /* 0x000000ffff097224 */ /* 0x000fe200028e0605 */
[----:B------:R-:W-:-:S02]  /*f830*/  LOP3.LUT R3, R6, 0x380, RZ, 0xc0, !PT ;  /* 0x0000038006037812 */ /* 0x000fc400078ec0ff */
[----:B------:R-:W-:Y:S02]  /*f840*/  LOP3.LUT R12, R7, R8, RZ, 0x3c, !PT ;  /* 0x00000008070c7212 */ /* 0x000fe400078e3cff */
[----:B------:R-:W-:Y:S02]  /*f850*/  LOP3.LUT R8, R135, 0x380, RZ, 0xc0, !PT ;  /* 0x0000038087087812 */ /* 0x000fe400078ec0ff */
[----:B------:R-:W-:Y:S02]  /*f860*/  LOP3.LUT R14, R19, 0x380, RZ, 0xc0, !PT ;  /* 0x00000380130e7812 */ /* 0x000fe400078ec0ff */
[----:B------:R-:W-:Y:S02]  /*f870*/  SHF.R.U64 R3, R3, 0x3, RZ ;  /* 0x0000000303037819 */ /* 0x000fe400000012ff */
[----:B------:R-:W-:Y:S02]  /*f880*/  SHF.R.U64 R8, R8, 0x3, RZ ;  /* 0x0000000308087819 */ /* 0x000fe400000012ff */
[----:B------:R-:W-:-:S02]  /*f890*/  SHF.R.U64 R14, R14, 0x3, RZ ;  /* 0x000000030e0e7819 */ /* 0x000fc400000012ff */
[----:B------:R-:W-:Y:S02]  /*f8a0*/  LOP3.LUT R10, R3, R6, RZ, 0x3c, !PT ;  /* 0x00000006030a7212 */ /* 0x000fe400078e3cff */
[----:B------:R-:W-:Y:S02]  /*f8b0*/  LOP3.LUT R16, R131, 0x380, RZ, 0xc0, !PT ;  /* 0x0000038083107812 */ /* 0x000fe400078ec0ff */
[----:B------:R-:W-:Y:S02]  /*f8c0*/  LOP3.LUT R3, R88, 0x380, RZ, 0xc0, !PT ;  /* 0x0000038058037812 */ /* 0x000fe400078ec0ff */
[----:B------:R-:W-:Y:S02]  /*f8d0*/  LOP3.LUT R6, R133, 0x380, RZ, 0xc0, !PT ;  /* 0x0000038085067812 */ /* 0x000fe400078ec0ff */
[----:B------:R-:W-:Y:S02]  /*f8e0*/  LOP3.LUT R7, R92, 0x380, RZ, 0xc0, !PT ;  /* 0x000003805c077812 */ /* 0x000fe400078ec0ff */
[----:B------:R-:W-:-:S02]  /*f8f0*/  LOP3.LUT R94, R8, R135, RZ, 0x3c, !PT ;  /* 0x00000087085e7212 */ /* 0x000fc400078e3cff */
[----:B------:R-:W-:Y:S02]  /*f900*/  LOP3.LUT R14, R14, R19, RZ, 0x3c, !PT ;  /* 0x000000130e0e7212 */ /* 0x000fe400078e3cff */
[----:B------:R-:W-:Y:S02]  /*f910*/  LOP3.LUT R8, R137, 0x380, RZ, 0xc0, !PT ;  /* 0x0000038089087812 */ /* 0x000fe400078ec0ff */
[----:B------:R-:W-:Y:S02]  /*f920*/  SHF.R.U64 R16, R16, 0x3, RZ ;  /* 0x0000000310107819 */ /* 0x000fe400000012ff */
[----:B------:R-:W-:Y:S02]  /*f930*/  SHF.R.U64 R3, R3, 0x3, RZ ;  /* 0x0000000303037819 */ /* 0x000fe400000012ff */
[----:B------:R-:W-:Y:S02]  /*f940*/  LOP3.LUT R19, R128, 0x380, RZ, 0xc0, !PT ;  /* 0x0000038080137812 */ /* 0x000fe400078ec0ff */
[----:B------:R-:W-:-:S02]  /*f950*/  LOP3.LUT R130, R139, 0x380, RZ, 0xc0, !PT ;  /* 0x000003808b827812 */ /* 0x000fc400078ec0ff */
[----:B------:R-:W-:Y:S02]  /*f960*/  SHF.R.U64 R6, R6, 0x3, RZ ;  /* 0x0000000306067819 */ /* 0x000fe400000012ff */
[----:B------:R-:W-:Y:S02]  /*f970*/  SHF.R.U64 R7, R7, 0x3, RZ ;  /* 0x0000000307077819 */ /* 0x000fe400000012ff */
[----:B------:R-:W-:Y:S02]  /*f980*/  SHF.R.U64 R8, R8, 0x3, RZ ;  /* 0x0000000308087819 */ /* 0x000fe400000012ff */
[----:B------:R-:W-:Y:S02]  /*f990*/  LOP3.LUT R16, R16, R131, RZ, 0x3c, !PT ;  /* 0x0000008310107212 */ /* 0x000fe400078e3cff */
[----:B------:R-:W-:Y:S02]  /*f9a0*/  LOP3.LUT R88, R3, R88, RZ, 0x3c, !PT ;  /* 0x0000005803587212 */ /* 0x000fe400078e3cff */
[----:B------:R-:W-:-:S02]  /*f9b0*/  SHF.R.U64 R19, R19, 0x3, RZ ;  /* 0x0000000313137819 */ /* 0x000fc400000012ff */
[----:B------:R-:W-:Y:S02]  /*f9c0*/  SHF.R.U64 R130, R130, 0x3, RZ ;  /* 0x0000000382827819 */ /* 0x000fe400000012ff */
        /* <DEDUP_REMOVED lines=10> */
[----:B------:R-:W-:Y:S02]  /*fa70*/  MOV R132, R14 ;  /* 0x0000000e00847202 */ /* 0x000fe40000000f00 */
[----:B------:R-:W-:-:S02]  /*fa80*/  LOP3.LUT R128, R19, R128, RZ, 0x3c, !PT ;  /* 0x0000008013807212 */ /* 0x000fc400078e3cff */
[----:B------:R-:W-:Y:S02]  /*fa90*/  LOP3.LUT R8, R130, R139, RZ, 0x3c, !PT ;  /* 0x0000008b82087212 */ /* 0x000fe400078e3cff */
[----:B------:R-:W-:Y:S02]  /*faa0*/  MOV R134, R10 ;  /* 0x0000000a00867202 */ /* 0x000fe40000000f00 */
[----:B------:R-:W-:Y:S02]  /*fab0*/  MOV R131, R16 ;  /* 0x0000001000837202 */ /* 0x000fe40000000f00 */
[----:B------:R-:W-:Y:S02]  /*fac0*/  F2FP.BF16.F32.PACK_AB R12, R33, R32 ;  /* 0x00000020210c723e */ /* 0x000fe400000010ff */
[----:B------:R-:W-:Y:S02]  /*fad0*/  F2FP.BF16.F32.PACK_AB R13, R35, R34 ;  /* 0x00000022230d723e */ /* 0x000fe400000010ff */
[----:B------:R-:W-:-:S02]  /*fae0*/  F2FP.BF16.F32.PACK_AB R14, R37, R36 ;  /* 0x00000024250e723e */ /* 0x000fc400000010ff */
[----:B------:R-:W-:Y:S02]  /*faf0*/  F2FP.BF16.F32.PACK_AB R15, R39, R38 ;  /* 0x00000026270f723e */ /* 0x000fe400000010ff */
        /* <DEDUP_REMOVED lines=10> */
[----:B------:R-:W-:Y:S01]  /*fba0*/  F2FP.BF16.F32.PACK_AB R93, R51, R50 ;  /* 0x00000032335d723e */ /* 0x000fe200000010ff */
[----:B------:R2:W-:Y:S01]  /*fbb0*/  STSM.16.M88.4 [R133], R88 ;  /* 0x0000005885007844 */ /* 0x0005e20000000200 */
[----:B------:R-:W-:-:S02]  /*fbc0*/  F2FP.BF16.F32.PACK_AB R94, R53, R52 ;  /* 0x00000034355e723e */ /* 0x000fc400000010ff */
[----:B------:R-:W-:Y:S02]  /*fbd0*/  F2FP.BF16.F32.PACK_AB R95, R55, R54 ;  /* 0x00000036375f723e */ /* 0x000fe400000010ff */
[----:B0-----:R-:W-:Y:S02]  /*fbe0*/  MOV R3, R8 ;  /* 0x0000000800037202 */ /* 0x001fe40000000f00 */
[----:B------:R-:W-:Y:S01]  /*fbf0*/  F2FP.BF16.F32.PACK_AB R4, R57, R56 ;  /* 0x000000383904723e */ /* 0x000fe200000010ff */
[----:B------:R0:W-:Y:S01]  /*fc00*/  STSM.16.M88.4 [R132], R92 ;  /* 0x0000005c84007844 */ /* 0x0001e20000000200 */
[----:B------:R-:W-:Y:S02]  /*fc10*/  F2FP.BF16.F32.PACK_AB R5, R59, R58 ;  /* 0x0000003a3b05723e */ /* 0x000fe400000010ff */
[----:B------:R-:W-:Y:S02]  /*fc20*/  F2FP.BF16.F32.PACK_AB R6, R61, R60 ;  /* 0x0000003c3d06723e */ /* 0x000fe400000010ff */
[----:B------:R-:W-:-:S02]  /*fc30*/  F2FP.BF16.F32.PACK_AB R7, R63, R62 ;  /* 0x0000003e3f07723e */ /* 0x000fc400000010ff */
[----:B------:R-:W-:Y:S02]  /*fc40*/  F2FP.BF16.F32.PACK_AB R8, R65, R64 ;  /* 0x000000404108723e */ /* 0x000fe400000010ff */
[----:B------:R-:W-:Y:S01]  /*fc50*/  F2FP.BF16.F32.PACK_AB R9, R67, R66 ;  /* 0x000000424309723e */ /* 0x000fe200000010ff */
[----:B------:R3:W-:Y:S01]  /*fc60*/  STSM.16.M88.4 [R131], R4 ;  /* 0x0000000483007844 */ /* 0x0007e20000000200 */
[----:B------:R-:W-:Y:S02]  /*fc70*/  F2FP.BF16.F32.PACK_AB R10, R69, R68 ;  /* 0x00000044450a723e */ /* 0x000fe400000010ff */
[----:B------:R-:W-:Y:S02]  /*fc80*/  F2FP.BF16.F32.PACK_AB R11, R71, R70 ;  /* 0x00000046470b723e */ /* 0x000fe400000010ff */
[----:B-1----:R-:W-:Y:S02]  /*fc90*/  F2FP.BF16.F32.PACK_AB R12, R73, R72 ;  /* 0x00000048490c723e */ /* 0x002fe400000010ff */
[----:B------:R-:W-:Y:S01]  /*fca0*/  F2FP.BF16.F32.PACK_AB R13, R75, R74 ;  /* 0x0000004a4b0d723e */ /* 0x000fe200000010ff */
[----:B------:R-:W-:Y:S01]  /*fcb0*/  STSM.16.M88.4 [R19], R8 ;  /* 0x0000000813007844 */ /* 0x000fe20000000200 */
[----:B------:R-:W-:-:S02]  /*fcc0*/  F2FP.BF16.F32.PACK_AB R14, R77, R76 ;  /* 0x0000004c4d0e723e */ /* 0x000fc400000010ff */
[----:B------:R-:W-:Y:S02]  /*fcd0*/  F2FP.BF16.F32.PACK_AB R15, R79, R78 ;  /* 0x0000004e4f0f723e */ /* 0x000fe400000010ff */
[----:B--2---:R-:W-:Y:S02]  /*fce0*/  F2FP.BF16.F32.PACK_AB R88, R81, R80 ;  /* 0x000000505158723e */ /* 0x004fe400000010ff */
[----:B------:R-:W-:Y:S01]  /*fcf0*/  F2FP.BF16.F32.PACK_AB R89, R83, R82 ;  /* 0x000000525359723e */ /* 0x000fe200000010ff */
[----:B------:R1:W-:Y:S01]  /*fd00*/  STSM.16.M88.4 [R17], R12 ;  /* 0x0000000c11007844 */ /* 0x0003e20000000200 */
[----:B------:R-:W-:Y:S02]  /*fd10*/  F2FP.BF16.F32.PACK_AB R90, R85, R84 ;  /* 0x00000054555a723e */ /* 0x000fe400000010ff */
[----:B------:R-:W-:Y:S02]  /*fd20*/  F2FP.BF16.F32.PACK_AB R91, R87, R86 ;  /* 0x00000056575b723e */ /* 0x000fe400000010ff */
[----:B0-----:R-:W-:-:S02]  /*fd30*/  F2FP.BF16.F32.PACK_AB R92, R21, R20 ;  /* 0x00000014155c723e */ /* 0x001fc400000010ff */
[----:B------:R-:W-:Y:S01]  /*fd40*/  F2FP.BF16.F32.PACK_AB R93, R123, R122 ;  /* 0x0000007a7b5d723e */ /* 0x000fe200000010ff */
[----:B------:R0:W-:Y:S01]  /*fd50*/  STSM.16.M88.4 [R16], R88 ;  /* 0x0000005810007844 */ /* 0x0001e20000000200 */
[----:B------:R-:W-:Y:S02]  /*fd60*/  F2FP.BF16.F32.PACK_AB R94, R121, R120 ;  /* 0x00000078795e723e */ /* 0x000fe400000010ff */
[----:B------:R-:W-:Y:S02]  /*fd70*/  F2FP.BF16.F32.PACK_AB R95, R125, R124 ;  /* 0x0000007c7d5f723e */ /* 0x000fe400000010ff */
[----:B------:R-:W-:Y:S02]  /*fd80*/  MOV R126, R126 ;  /* 0x0000007e007e7202 */ /* 0x000fe40000000f00 */
[----:B---3--:R-:W-:Y:S01]  /*fd90*/  F2FP.BF16.F32.PACK_AB R4, R97, R96 ;  /* 0x000000606104723e */ /* 0x008fe200000010ff */
[----:B------:R-:W-:Y:S01]  /*fda0*/  STSM.16.M88.4 [R130], R92 ;  /* 0x0000005c82007844 */ /* 0x000fe20000000200 */
[----:B------:R-:W-:Y:S01]  /*fdb0*/  F2FP.BF16.F32.PACK_AB R5, R99, R98 ;  /* 0x000000626305723e */ /* 0x000fe200000010ff */
[----:B-1----:R-:W-:Y:S01]  /*fdc0*/  IMAD.U32 R17, RZ, RZ, UR12 ;  /* 0x0000000cff117e24 */ /* 0x002fe2000f8e00ff */
[----:B------:R-:W-:Y:S01]  /*fdd0*/  F2FP.BF16.F32.PACK_AB R6, R101, R100 ;  /* 0x000000646506723e */ /* 0x000fe200000010ff */
[----:B------:R-:W-:Y:S01]  /*fde0*/  ULDC.64 UR12, c[0x0][0xc08] ;  /* 0x00030200000c7ab9 */ /* 0x000fe20000000a00 */
[----:B------:R-:W-:-:S02]  /*fdf0*/  F2FP.BF16.F32.PACK_AB R7, R103, R102 ;  /* 0x000000666707723e */ /* 0x000fc400000010ff */
[----:B------:R-:W-:Y:S01]  /*fe00*/  MOV R128, R128 ;  /* 0x0000008000807202 */ /* 0x000fe20000000f00 */
[----:B0-----:R-:W-:Y:S01]  /*fe10*/  IMAD.U32 R16, RZ, RZ, UR9 ;  /* 0x00000009ff107e24 */ /* 0x001fe2000f8e00ff */
[----:B------:R-:W-:Y:S01]  /*fe20*/  F2FP.BF16.F32.PACK_AB R8, R105, R104 ;  /* 0x000000686908723e */ /* 0x000fe200000010ff */
[----:B------:R-:W-:Y:S01]  /*fe30*/  STSM.16.M88.4 [R126], R4 ;  /* 0x000000047e007844 */ /* 0x000fe20000000200 */
[----:B------:R-:W-:Y:S02]  /*fe40*/  F2FP.BF16.F32.PACK_AB R9, R107, R106 ;  /* 0x0000006a6b09723e */ /* 0x000fe400000010ff */
[----:B------:R-:W-:Y:S02]  /*fe50*/  F2FP.BF16.F32.PACK_AB R10, R109, R108 ;  /* 0x0000006c6d0a723e */ /* 0x000fe400000010ff */
        /* <DEDUP_REMOVED lines=9> */
[----:B------:R-:W-:-:S07]  /*fef0*/  ISETP.NE.AND.EX P0, PT, RZ, UR15, PT, P0 ;  /* 0x0000000fff007c0c */ /* 0x000fce000bf05300 */
[----:B0-----:R-:W0:Y:S06]  /*ff00*/  LDC R3, c[0x0][0xbe8] ;  /* 0x0002fa00ff037b82 */ /* 0x001e2c0000000800 */
[----:B------:R-:W2:Y:S01]  /*ff10*/  @P0 LDG.E R19, desc[UR24][R16.64] ;  /* 0x0000001810130981 */ /* 0x000ea2000c1e1900 */
[----:B------:R-:W-:-:S04]  /*ff20*/  UISETP.NE.U32.AND UP0, UPT, UR12, URZ, UPT ;  /* 0x0000003f0c00728c */ /* 0x000fc8000bf05070 */
[----:B------:R-:W-:-:S06]  /*ff30*/  UISETP.NE.AND.EX UP0, UPT, UR13, URZ, UPT, UP0 ;  /* 0x0000003f0d00728c */ /* 0x000fcc000bf05300 */
[----:B------:R-:W-:Y:S02]  /*ff40*/  PLOP3.LUT P4, PT, PT, PT, UP0, 0x80, 0x0 ;  /* 0x000000000000781c */ /* 0x000fe40003f8f008 */
[----:B0-----:R-:W-:-:S03]  /*ff50*/  ISETP.NE.AND P1, PT, R3, 0x1, PT ;  /* 0x000000010300780c */ /* 0x001fc60003f25270 */
[----:B------:R-:W-:-:S03]  /*ff60*/  @UP0 UIADD3 UR12, UP1, UR4, UR12, URZ ;  /* 0x0000000c040c0290 */ /* 0x000fc6000ff3e03f */
[----:B------:R-:W-:Y:S01]  /*ff70*/  ULDC UR4, c[0x0][0xa88] ;  /* 0x0002a20000047ab9 */ /* 0x000fe20000000800 */
[----:B------:R-:W-:Y:S01]  /*ff80*/  @UP0 UIADD3.X UR13, UR16, UR13, URZ, UP1, !UPT ;  /* 0x0000000d100d0290 */ /* 0x000fe20008ffe43f */
[----:B------:R-:W-:Y:S01]  /*ff90*/  IMAD.U32 R10, RZ, RZ, UR4 ;  /* 0x00000004ff0a7e24 */ /* 0x000fe2000f8e00ff */
[----:B------:R-:W-:Y:S01]  /*ffa0*/  UISETP.NE.AND UP0, UPT, UR21, URZ, UPT ;  /* 0x0000003f1500728c */ /* 0x000fe2000bf05270 */
[----:B------:R-:W-:Y:S01]  /*ffb0*/  IMAD.U32 R4, RZ, RZ, UR12 ;  /* 0x0000000cff047e24 */ /* 0x000fe2000f8e00ff */
[----:B------:R-:W-:Y:S02]  /*ffc0*/  ULDC UR4, c[0x0][0xad4] ;  /* 0x0002b50000047ab9 */ /* 0x000fe40000000800 */
[----:B------:R-:W0:Y:S01]  /*ffd0*/  @P1 LDC R6, c[0x0][0xbec] ;  /* 0x0002fb00ff061b82 */ /* 0x000e220000000800 */
[----:B------:R-:W-:Y:S01]  /*ffe0*/  USEL UR4, UR21, UR4, UP0 ;  /* 0x0000000415047287 */ /* 0x000fe20008000000 */
[----:B------:R-:W-:Y:S01]  /*fff0*/  IMAD.U32 R5, RZ, RZ, UR13 ;  /* 0x0000000dff057e24 */ /* 0x000fe2000f8e00ff */
[----:B------:R-:W-:-:S02]  /*10000*/  UMOV UR22, 0x9b8 ;  /* 0x000009b800167882 */ /* 0x000fc40000000000 */
[----:B------:R-:W-:-:S03]  /*10010*/  UISETP.GT.AND UP1, UPT, UR4, 0x1, UPT ;  /* 0x000000010400788c */ /* 0x000fc6000bf24270 */
[----:B------:R-:W1:Y:S01]  /*10020*/  @P1 LDC R9, c[0x0][0xbf0] ;  /* 0x0002fc00ff091b82 */ /* 0x000e620000000800 */
[----:B------:R-:W-:Y:S01]  /*10030*/  USEL UR22, UR22, 0x978, UP1 ;  /* 0x0000097816167887 */ /* 0x000fe20008800000 */
[----:B------:R-:W-:Y:S01]  /*10040*/  VIADD R15, R23, UR18 ;  /* 0x00000012170f7c36 */ /* 0x000fe20008000000 */
[----:B------:R-:W-:Y:S01]  /*10050*/  UISETP.NE.U32.AND UP0, UPT, UR14, URZ, UPT ;  /* 0x0000003f0e00728c */ /* 0x000fe2000bf05070 */
[----:B------:R0:W5:Y:S01]  /*10060*/  @P4 LDG.E R10, desc[UR24][R4.64] ;  /* 0x00000018040a4981 */ /* 0x000162000c1e1900 */
[----:B------:R-:W-:Y:S01]  /*10070*/  UMOV UR4, URZ ;  /* 0x0000003f00047c82 */ /* 0x000fe20008000000 */
[----:B------:R-:W-:Y:S01]  /*10080*/  USEL UR20, UR20, URZ, UP1 ;  /* 0x0000003f14147287 */ /* 0x000fe20008800000 */
[----:B------:R-:W-:Y:S01]  /*10090*/  IMAD.MOV.U32 R7, RZ, RZ, R15 ;  /* 0x000000ffff077224 */ /* 0x000fe200078e000f */
[----:B------:R-:W-:-:S04]  /*100a0*/  UISETP.NE.AND.EX UP0, UPT, UR15, URZ, UPT, UP0 ;  /* 0x0000003f0f00728c */ /* 0x000fc8000bf05300 */
        /* <DEDUP_REMOVED lines=46> */
.L_x_2280:
[----:B------:R-:W2:Y:S01]  /*10390*/  LDL R5, [R1+0x44] ;  /* 0x0000440001057983 */ /* 0x000ea20000100800 */
[----:B------:R-:W-:Y:S01]  /*103a0*/  R2UR UR12, R22 ;  /* 0x00000000160c72ca */ /* 0x000fe200000e0000 */
[----:B-----5:R-:W-:Y:S01]  /*103b0*/  IMAD R16, R10, R3, RZ ;  /* 0x000000030a107224 */ /* 0x020fe200078e02ff */
[----:B------:R-:W-:Y:S01]  /*103c0*/  LOP3.LUT P0, RZ, R234, 0x3, RZ, 0xc0, !PT ;  /* 0x00000003eaff7812 */ /* 0x000fe2000780c0ff */
[----:B------:R-:W-:Y:S04]  /*103d0*/  SHFL.IDX PT, R6, R11, RZ, 0x1c1f ;  /* 0x001c1fff0b067589 */ /* 0x000fe800000e0000 */
[----:B------:R-:W0:Y:S04]  /*103e0*/  SHFL.IDX PT, R7, R4, RZ, 0x1c1f ;  /* 0x001c1fff04077589 */ /* 0x000e2800000e0000 */
[----:B------:R-:W-:Y:S04]  /*103f0*/  SHFL.IDX PT, R8, R11, 0x1, 0x1c1f ;  /* 0x003c1f000b087f89 */ /* 0x000fe800000e0000 */
[----:B------:R-:W1:Y:S01]  /*10400*/  SHFL.IDX PT, R9, R4, 0x1, 0x1c1f ;  /* 0x003c1f0004097f89 */ /* 0x000e6200000e0000 */
[----:B--2---:R-:W-:Y:S01]  /*10410*/  VIADD R13, R5, UR12 ;  /* 0x0000000c050d7c36 */ /* 0x004fe20008000000 */
[----:B------:R-:W-:-:S03]  /*10420*/  ULDC.64 UR12, c[0x0][0x208] ;  /* 0x00008200000c7ab9 */ /* 0x000fc60000000a00 */
[C---:B------:R-:W-:Y:S01]  /*10430*/  VIADD R5, R13.reuse, 0x8 ;  /* 0x000000080d057836 */ /* 0x040fe20000000000 */
[----:B------:R-:W-:-:S04]  /*10440*/  ISETP.GE.OR P2, PT, R13, R16, P0 ;  /* 0x000000100d00720c */ /* 0x000fc80000746670 */
[----:B------:R-:W-:-:S09]  /*10450*/  ISETP.GE.OR P0, PT, R5, R16, P0 ;  /* 0x000000100500720c */ /* 0x000fd20000706670 */
[----:B0-----:R0:W-:Y:S04]  /*10460*/  @!P2 ST.E desc[UR12][R6.64], R0 ;  /* 0x000000000600a985 */ /* 0x0011e8000c10190c */
[----:B-1----:R0:W-:Y:S01]  /*10470*/  @!P0 ST.E desc[UR12][R8.64], R2 ;  /* 0x0000000208008985 */ /* 0x0021e2000c10190c */
[----:B------:R-:W-:-:S13]  /*10480*/  PLOP3.LUT P0, PT, PT, PT, UP1, 0x80, 0x0 ;  /* 0x000000000000781c */ /* 0x000fda0003f0f018 */
[----:B0-----:R-:W-:Y:S05]  /*10490*/  @P0 BRA `(.L_x_2281) ;  /* 0x0000000c00640947 */ /* 0x001fea0003800000 */
[----:B------:R-:W-:Y:S01]  /*104a0*/  R2UR UR17, R22 ;  /* 0x00000000161172ca */ /* 0x000fe200000e0000 */
[----:B------:R-:W-:Y:S01]  /*104b0*/  IMAD.SHL.U32 R22, R204, 0x8, RZ ;  /* 0x00000008cc167824 */ /* 0x000fe200078e00ff */
[----:B------:R-:W0:Y:S01]  /*104c0*/  @P1 LDC R2, c[0x0][0xbec] ;  /* 0x0002fb00ff021b82 */ /* 0x000e220000000800 */
[----:B------:R-:W-:Y:S01]  /*104d0*/  IMAD.MOV.U32 R5, RZ, RZ, 0x2 ;  /* 0x00000002ff057424 */ /* 0x000fe200078e00ff */
[----:B------:R-:W-:Y:S01]  /*104e0*/  ULDC.64 UR12, c[0x0][0x208] ;  /* 0x00008200000c7ab9 */ /* 0x000fe20000000a00 */
[----:B------:R-:W-:Y:S01]  /*104f0*/  IMAD R4, R231, 0x40, R22 ;  /* 0x00000040e7047824 */ /* 0x000fe200078e0216 */
[----:B------:R-:W-:Y:S01]  /*10500*/  ULDC.64 UR14, c[0x0][0xaa0] ;  /* 0x0002a800000e7ab9 */ /* 0x000fe20000000a00 */
[----:B------:R-:W-:Y:S02]  /*10510*/  R2UR UR18, R230 ;  /* 0x00000000e61272ca */ /* 0x000fe400000e0000 */
        /* <DEDUP_REMOVED lines=87> */
[----:B0-----:R-:W-:Y:S01]  /*10a90*/  @P1 IMAD.HI.U32 R0, R19, R2, RZ ;  /* 0x0000000213001227 */ /* 0x001fe200078e00ff */
[----:B------:R-:W-:-:S03]  /*10aa0*/  UIMAD UR11, UR18, UR13, UR11 ;  /* 0x0000000d120b72a4 */ /* 0x000fc6000f8e020b */
[----:B------:R-:W-:Y:S02]  /*10ab0*/  ULDC.64 UR12, c[0x0][0xaf0] ;  /* 0x0002bc00000c7ab9 */ /* 0x000fe40000000a00 */
[----:B------:R-:W-:Y:S01]  /*10ac0*/  UIMAD UR4, UR4, UR12, URZ ;  /* 0x0000000c040472a4 */ /* 0x000fe2000f8e023f */
[----:B------:R-:W-:Y:S01]  /*10ad0*/  IMAD.MOV.U32 R17, RZ, RZ, R19 ;  /* 0x000000ffff117224 */ /* 0x000fe200078e0013 */
[----:B-1----:R-:W-:Y:S01]  /*10ae0*/  @P1 SHF.R.U32.HI R17, RZ, R21, R0 ;  /* 0x00000015ff111219 */ /* 0x002fe20000011600 */
        /* <DEDUP_REMOVED lines=15> */
[----:B------:R-:W-:Y:S02]  /*10be0*/  IMAD.IADD R3, R3, 0x1, R61 ;  /* 0x0000000103037824 */ /* 0x000fe400078e023d */
[----:B------:R-:W-:Y:S02]  /*10bf0*/  IMAD R0, R0, UR10, RZ ;  /* 0x0000000a00007c24 */ /* 0x000fe4000f8e02ff */
[----:B------:R-:W-:Y:S01]  /*10c00*/  VIADD R63, R231, UR17 ;  /* 0x00000011e73f7c36 */ /* 0x000fe20008000000 */
[----:B------:R-:W-:Y:S01]  /*10c10*/  UIADD3 UR8, UR8, 0x36820, URZ ;  /* 0x0003682008087890 */ /* 0x000fe2000fffe03f */
[C---:B------:R-:W-:Y:S02]  /*10c20*/  IMAD R21, R19.reuse, UR11, R0 ;  /* 0x0000000b13157c24 */ /* 0x040fe4000f8e0200 */
[----:B------:R-:W-:Y:S01]  /*10c30*/  IMAD.WIDE.U32 R2, R19, UR10, R2 ;  /* 0x0000000a13027c25 */ /* 0x000fe2000f8e0002 */
[----:B------:R-:W-:Y:S01]  /*10c40*/  ISETP.GE.AND P2, PT, R63, R16, PT ;  /* 0x000000103f00720c */ /* 0x000fe20003f46270 */
[----:B------:R-:W-:-:S02]  /*10c50*/  ULDC.64 UR10, c[0x0][0xa80] ;  /* 0x0002a000000a7ab9 */ /* 0x000fc40000000a00 */
[----:B------:R-:W-:Y:S01]  /*10c60*/  VIADD R17, R63, 0x20 ;  /* 0x000000203f117836 */ /* 0x000fe20000000000 */
[----:B------:R-:W-:Y:S01]  /*10c70*/  UPRMT UR8, URZ, 0x654, UR8 ;  /* 0x000006543f087896 */ /* 0x000fe20008000008 */
[----:B------:R-:W-:Y:S01]  /*10c80*/  IMAD.IADD R3, R3, 0x1, R21 ;  /* 0x0000000103037824 */ /* 0x000fe200078e0215 */
[C---:B------:R-:W-:Y:S01]  /*10c90*/  LEA R0, P3, R2.reuse, UR10, 0x1 ;  /* 0x0000000a02007c11 */ /* 0x040fe2000f8608ff */
[----:B------:R-:W-:Y:S01]  /*10ca0*/  VIADD R19, R63, 0x40 ;  /* 0x000000403f137836 */ /* 0x000fe20000000000 */
[-C--:B------:R-:W-:Y:S02]  /*10cb0*/  ISETP.GE.AND P0, PT, R17, R16.reuse, PT ;  /* 0x000000101100720c */ /* 0x080fe40003f06270 */
[----:B------:R-:W-:Y:S01]  /*10cc0*/  LEA.HI.X R17, R2, UR11, R3, 0x1, P3 ;  /* 0x0000000b02117c11 */ /* 0x000fe200098f0c03 */
[C---:B------:R-:W-:Y:S01]  /*10cd0*/  VIADD R64, R22.reuse, 0x40 ;  /* 0x0000004016407836 */ /* 0x040fe20000000000 */
[----:B------:R-:W-:Y:S01]  /*10ce0*/  ISETP.GE.AND P1, PT, R19, R16, PT ;  /* 0x000000101300720c */ /* 0x000fe20003f26270 */
[----:B------:R-:W-:Y:S01]  /*10cf0*/  VIADD R66, R22, 0x80 ;  /* 0x0000008016427836 */ /* 0x000fe20000000000 */
[----:B--2---:R-:W-:Y:S01]  /*10d00*/  SYNCS.ARRIVE.TRANS64.RED.A1T0 RZ, [UR8], RZ ;  /* 0x000000ffffff79a7 */ /* 0x004fe20008100408 */
[----:B------:R0:W1:Y:S01]  /*10d10*/  SHFL.IDX PT, R60, R0, RZ, 0x181f ;  /* 0x00181fff003c7589 */ /* 0x00006200000e0000 */
[----:B------:R-:W-:Y:S03]  /*10d20*/  BSSY B1, `(.L_x_2282) ;  /* 0x0000014000017945 */ /* 0x000fe60003800000 */
[----:B------:R0:W2:Y:S01]  /*10d30*/  SHFL.IDX PT, R19, R17, RZ, 0x181f ;  /* 0x00181fff11137589 */ /* 0x0000a200000e0000 */
[----:B------:R-:W-:-:S02]  /*10d40*/  SHF.R.S32.HI R62, RZ, 0x1f, R22 ;  /* 0x0000001fff3e7819 */ /* 0x000fc40000011416 */
        /* <DEDUP_REMOVED lines=9> */
[-C--:B------:R-:W-:Y:S02]  /*10de0*/  @!P3 LEA R20, P5, R64, R60.reuse, 0x1 ;  /* 0x0000003c4014b211 */ /* 0x080fe400078a08ff */
[-C--:B--2---:R-:W-:Y:S02]  /*10df0*/  @!P4 LEA.HI.X R3, R22, R19.reuse, R62, 0x1, P6 ;  /* 0x000000131603c211 */ /* 0x084fe400030f0c3e */
[----:B------:R-:W-:Y:S02]  /*10e00*/  @!P2 LEA R60, P6, R66, R60, 0x1 ;  /* 0x0000003c423ca211 */ /* 0x000fe400078c08ff */
[-C--:B------:R-:W-:Y:S01]  /*10e10*/  @!P3 LEA.HI.X R21, R64, R19.reuse, R65, 0x1, P5 ;  /* 0x000000134015b211 */ /* 0x080fe200028f0c41 */
[----:B-----5:R3:W-:Y:S01]  /*10e20*/  @!P4 ST.E.128 desc[UR8][R2.64], R4 ;  /* 0x000000040200c985 */ /* 0x0207e2000c101d08 */
[----:B------:R-:W-:-:S03]  /*10e30*/  @!P2 LEA.HI.X R61, R66, R19, R67, 0x1, P6 ;  /* 0x00000013423da211 */ /* 0x000fc600030f0c43 */
[----:B------:R3:W-:Y:S04]  /*10e40*/  @!P3 ST.E.128 desc[UR8][R20.64], R28 ;  /* 0x0000001c1400b985 */ /* 0x0007e8000c101d08 */
[----:B------:R3:W-:Y:S02]  /*10e50*/  @!P2 ST.E.128 desc[UR8][R60.64], R44 ;  /* 0x0000002c3c00a985 */ /* 0x0007e4000c101d08 */
.L_x_2283:
[----:B------:R-:W-:Y:S05]  /*10e60*/  BSYNC B1 ;  /* 0x0000000000017941 */ /* 0x000fea0003800000 */
.L_x_2282:
        /* <DEDUP_REMOVED lines=18> */
.L_x_2285:
[----:B------:R-:W-:Y:S05]  /*10f90*/  BSYNC B1 ;  /* 0x0000000000017941 */ /* 0x000fea0003800000 */
.L_x_2284:
        /* <DEDUP_REMOVED lines=18> */
.L_x_2287:
[----:B------:R-:W-:Y:S05]  /*110c0*/  BSYNC B1 ;  /* 0x0000000000017941 */ /* 0x000fea0003800000 */
.L_x_2286:
[----:B0-----:R-:W-:Y:S01]  /*110d0*/  VIADD R3, R63, 0x60 ;  /* 0x000000603f037836 */ /* 0x001fe20000000000 */
[----:B---3--:R-:W0:Y:S04]  /*110e0*/  SHFL.IDX PT, R17, R17, 0x3, 0x181f ;  /* 0x00781f0011117f89 */ /* 0x008e2800000e0000 */
[----:B------:R-:W-:Y:S01]  /*110f0*/  ISETP.GE.AND P0, PT, R3, R16, PT ;  /* 0x000000100300720c */ /* 0x000fe20003f06270 */
[----:B------:R-:W3:-:S12]  /*11100*/  SHFL.IDX PT, R0, R0, 0x3, 0x181f ;  /* 0x00781f0000007f89 */ /* 0x000ed800000e0000 */
[----:B------:R-:W-:Y:S05]  /*11110*/  @P0 BRA `(.L_x_2288) ;  /* 0x0000002000600947 */ /* 0x000fea0003800000 */
        /* <DEDUP_REMOVED lines=17> */
.L_x_2281:
        /* <DEDUP_REMOVED lines=39> */
[----:B------:R-:W-:Y:S01]  /*114a0*/  UIMAD UR4, UR17, UR13, UR11 ;  /* 0x0000000d110472a4 */ /* 0x000fe2000f8e020b */
[----:B------:R-:W-:Y:S02]  /*114b0*/  SHF.R.S32.HI R127, RZ, 0x1f, R222 ;  /* 0x0000001fff7f7819 */ /* 0x000fe400000114de */
[----:B------:R-:W-:Y:S01]  /*114c0*/  ULDC.64 UR12, c[0x0][0xb30] ;  /* 0x0002cc00000c7ab9 */ /* 0x000fe20000000a00 */
[----:B------:R-:W-:Y:S01]  /*114d0*/  IMAD R9, R3, R2, R15 ;  /* 0x0000000203097224 */ /* 0x000fe200078e020f */
[----:B------:R-:W-:Y:S01]  /*114e0*/  SHF.R.S32.HI R128, RZ, 0x1f, R223 ;  /* 0x0000001fff807819 */ /* 0x000fe200000114df */
[----:B------:R-:W-:Y:S01]  /*114f0*/  IMAD R0, R0, UR12, RZ ;  /* 0x0000000c00007c24 */ /* 0x000fe2000f8e02ff */
[----:B------:R-:W-:Y:S01]  /*11500*/  SHF.R.S32.HI R129, RZ, 0x1f, R224 ;  /* 0x0000001fff817819 */ /* 0x000fe200000114e0 */
[----:B------:R-:W-:Y:S01]  /*11510*/  IMAD.U32 R3, RZ, RZ, UR11 ;  /* 0x0000000bff037e24 */ /* 0x000fe2000f8e00ff */
        /* <DEDUP_REMOVED lines=23> */
[----:B------:R-:W-:Y:S01]  /*11690*/  VIADD R13, R18, 0x20 ;  /* 0x00000020120d7836 */ /* 0x000fe20000000000 */
[----:B------:R-:W-:Y:S01]  /*116a0*/  ISETP.GE.AND P4, PT, R229, UR4, PT ;  /* 0x00000004e5007c0c */ /* 0x000fe2000bf86270 */
[----:B------:R-:W-:Y:S01]  /*116b0*/  ULDC.64 UR8, c[0x0][0x208] ;  /* 0x0000820000087ab9 */ /* 0x000fe20000000a00 */
[----:B------:R-:W-:Y:S02]  /*116c0*/  ISETP.GE.AND P3, PT, R228, UR4, PT ;  /* 0x00000004e4007c0c */ /* 0x000fe4000bf66270 */
[----:B------:R-:W-:Y:S02]  /*116d0*/  ISETP.GE.AND P5, PT, R18, UR4, PT ;  /* 0x0000000412007c0c */ /* 0x000fe4000bfa6270 */
[----:B------:R-:W-:Y:S02]  /*116e0*/  ISETP.GE.AND P0, PT, R13, UR4, PT ;  /* 0x000000040d007c0c */ /* 0x000fe4000bf06270 */
[----:B------:R-:W-:-:S02]  /*116f0*/  ISETP.GE.AND P1, PT, R207, UR4, PT ;  /* 0x00000004cf007c0c */ /* 0x000fc4000bf26270 */
[----:B------:R-:W-:Y:S02]  /*11700*/  SHF.R.S32.HI R12, RZ, 0x1f, R13 ;  /* 0x0000001fff0c7819 */ /* 0x000fe4000001140d */
[----:B------:R-:W-:Y:S02]  /*11710*/  SHF.R.S32.HI R17, RZ, 0x1f, R206 ;  /* 0x0000001fff117819 */ /* 0x000fe400000114ce */
[CC--:B-1----:R-:W-:Y:S02]  /*11720*/  @!P4 LEA R8, P6, R229.reuse, R2.reuse, 0x2 ;  /* 0x00000002e508c211 */ /* 0x0c2fe400078c10ff */
[----:B------:R-:W-:Y:S01]  /*11730*/  @!P3 LEA R10, P2, R228, R2, 0x2 ;  /* 0x00000002e40ab211 */ /* 0x000fe200078410ff */
[----:B--2---:R-:W-:Y:S01]  /*11740*/  @!P5 IMAD.WIDE R6, R18, 0x4, R2 ;  /* 0x000000041206d825 */ /* 0x004fe200078e0202 */
[-C--:B------:R-:W-:Y:S02]  /*11750*/  @!P4 LEA.HI.X R9, R229, R3.reuse, R134, 0x2, P6 ;  /* 0x00000003e509c211 */ /* 0x080fe400030f1486 */
[----:B------:R-:W-:-:S02]  /*11760*/  @!P3 LEA.HI.X R11, R228, R3, R133, 0x2, P2 ;  /* 0x00000003e40bb211 */ /* 0x000fc400010f1485 */
[----:B------:R-:W-:Y:S01]  /*11770*/  ISETP.GE.AND P2, PT, R206, UR4, PT ;  /* 0x00000004ce007c0c */ /* 0x000fe2000bf46270 */
[----:B------:R1:W-:Y:S01]  /*11780*/  @!P5 ST.E.64 desc[UR8][R6.64], R24 ;  /* 0x000000180600d985 */ /* 0x0003e2000c101b08 */
[----:B------:R-:W-:-:S03]  /*11790*/  @!P0 LEA R14, P6, R13, R2, 0x2 ;  /* 0x000000020d0e8211 */ /* 0x000fc600078c10ff */
[----:B------:R2:W-:Y:S01]  /*117a0*/  @!P4 ST.E.64 desc[UR8][R8.64], R28 ;  /* 0x0000001c0800c985 */ /* 0x0005e2000c101b08 */
[-C--:B------:R-:W-:Y:S02]  /*117b0*/  @!P0 LEA.HI.X R15, R13, R3.reuse, R12, 0x2, P6 ;  /* 0x000000030d0f8211 */ /* 0x080fe400030f140c */
[----:B------:R-:W-:Y:S01]  /*117c0*/  SHF.R.S32.HI R13, RZ, 0x1f, R207 ;  /* 0x0000001fff0d7819 */ /* 0x000fe200000114cf */
[----:B------:R3:W-:Y:S01]  /*117d0*/  @!P3 ST.E.64 desc[UR8][R10.64], R32 ;  /* 0x000000200a00b985 */ /* 0x0007e2000c101b08 */
[----:B------:R-:W-:Y:S02]  /*117e0*/  ISETP.GE.AND P3, PT, R227, UR4, PT ;  /* 0x00000004e3007c0c */ /* 0x000fe4000bf66270 */
[C---:B------:R-:W-:Y:S02]  /*117f0*/  @!P1 LEA R12, P5, R207.reuse, R2, 0x2 ;  /* 0x00000002cf0c9211 */ /* 0x040fe400078a10ff */
[----:B------:R-:W-:Y:S02]  /*11800*/  ISETP.GE.AND P4, PT, R226, UR4, PT ;  /* 0x00000004e2007c0c */ /* 0x000fe4000bf86270 */
[----:B------:R-:W-:-:S02]  /*11810*/  @!P1 LEA.HI.X R13, R207, R3, R13, 0x2, P5 ;  /* 0x00000003cf0d9211 */ /* 0x000fc400028f140d */
[----:B------:R-:W-:Y:S02]  /*11820*/  ISETP.GE.AND P5, PT, R225, UR4, PT ;  /* 0x00000004e1007c0c */ /* 0x000fe4000bfa6270 */
[CC--:B------:R-:W-:Y:S01]  /*11830*/  @!P2 LEA R88, P6, R206.reuse, R2.reuse, 0x2 ;  /* 0x00000002ce58a211 */ /* 0x0c0fe200078c10ff */
[----:B------:R-:W-:Y:S02]  /*11840*/  @!P1 ST.E.64 desc[UR8][R12.64], R36 ;  /* 0x000000240c009985 */ /* 0x000fe4000c101b08 */
[C---:B-1----:R-:W-:Y:S02]  /*11850*/  @!P3 LEA R6, P1, R227.reuse, R2, 0x2 ;  /* 0x00000002e306b211 */ /* 0x042fe400078210ff */
[-C--:B------:R-:W-:Y:S01]  /*11860*/  @!P2 LEA.HI.X R89, R206, R3.reuse, R17, 0x2, P6 ;  /* 0x00000003ce59a211 */ /* 0x080fe200030f1411 */
[----:B------:R1:W-:Y:S01]  /*11870*/  @!P0 ST.E.64 desc[UR8][R14.64], R40 ;  /* 0x000000280e008985 */ /* 0x0003e2000c101b08 */
[----:B------:R-:W-:Y:S02]  /*11880*/  @!P3 LEA.HI.X R7, R227, R3, R132, 0x2, P1 ;  /* 0x00000003e307b211 */ /* 0x000fe400008f1484 */
[----:B------:R-:W-:Y:S01]  /*11890*/  ISETP.GE.AND P1, PT, R223, UR4, PT ;  /* 0x00000004df007c0c */ /* 0x000fe2000bf26270 */
[----:B------:R-:W-:Y:S01]  /*118a0*/  @!P2 ST.E.64 desc[UR8][R88.64], R44 ;  /* 0x0000002c5800a985 */ /* 0x000fe2000c101b08 */
[----:B------:R-:W-:-:S02]  /*118b0*/  ISETP.GE.AND P0, PT, R224, UR4, PT ;  /* 0x00000004e0007c0c */ /* 0x000fc4000bf06270 */
[CC--:B--2---:R-:W-:Y:S01]  /*118c0*/  @!P4 LEA R8, P2, R226.reuse, R2.reuse, 0x2 ;  /* 0x00000002e208c211 */ /* 0x0c4fe200078410ff */
[----:B------:R2:W-:Y:S01]  /*118d0*/  @!P3 ST.E.64 desc[UR8][R6.64], R48 ;  /* 0x000000300600b985 */ /* 0x0005e2000c101b08 */
[CC--:B---3--:R-:W-:Y:S02]  /*118e0*/  @!P5 LEA R10, P6, R225.reuse, R2.reuse, 0x2 ;  /* 0x00000002e10ad211 */ /* 0x0c8fe400078c10ff */
[-C--:B------:R-:W-:Y:S02]  /*118f0*/  @!P4 LEA.HI.X R9, R226, R3.reuse, R131, 0x2, P2 ;  /* 0x00000003e209c211 */ /* 0x080fe400010f1483 */
[----:B------:R-:W-:Y:S02]  /*11900*/  ISETP.GE.AND P2, PT, R222, UR4, PT ;  /* 0x00000004de007c0c */ /* 0x000fe4000bf46270 */
[----:B------:R-:W-:Y:S01]  /*11910*/  @!P5 LEA.HI.X R11, R225, R3, R130, 0x2, P6 ;  /* 0x00000003e10bd211 */ /* 0x000fe200030f1482 */
[----:B------:R3:W-:Y:S01]  /*11920*/  @!P4 ST.E.64 desc[UR8][R8.64], R52 ;  /* 0x000000340800c985 */ /* 0x0007e2000c101b08 */
[----:B-1----:R-:W-:-:S02]  /*11930*/  @!P1 LEA R14, P3, R223, R2, 0x2 ;  /* 0x00000002df0e9211 */ /* 0x002fc400078610ff */
[----:B------:R-:W-:Y:S01]  /*11940*/  @!P0 LEA R12, P6, R224, R2, 0x2 ;  /* 0x00000002e00c8211 */ /* 0x000fe200078c10ff */
[----:B------:R1:W-:Y:S01]  /*11950*/  @!P5 ST.E.64 desc[UR8][R10.64], R56 ;  /* 0x000000380a00d985 */ /* 0x0003e2000c101b08 */
[----:B------:R-:W-:Y:S02]  /*11960*/  ISETP.GE.AND P5, PT, R221, UR4, PT ;  /* 0x00000004dd007c0c */ /* 0x000fe4000bfa6270 */
[----:B------:R-:W-:Y:S02]  /*11970*/  ISETP.GE.AND P4, PT, R220, UR4, PT ;  /* 0x00000004dc007c0c */ /* 0x000fe4000bf86270 */
[-C--:B------:R-:W-:Y:S02]  /*11980*/  @!P1 LEA.HI.X R15, R223, R3.reuse, R128, 0x2, P3 ;  /* 0x00000003df0f9211 */ /* 0x080fe400018f1480 */
[----:B------:R-:W-:Y:S02]  /*11990*/  ISETP.GE.AND P3, PT, R219, UR4, PT ;  /* 0x00000004db007c0c */ /* 0x000fe4000bf66270 */
[----:B------:R-:W-:-:S02]  /*119a0*/  @!P0 LEA.HI.X R13, R224, R3, R129, 0x2, P6 ;  /* 0x00000003e00d8211 */ /* 0x000fc400030f1481 */
[----:B------:R-:W-:-:S03]  /*119b0*/  @!P2 LEA R24, P6, R222, R2, 0x2 ;  /* 0x00000002de18a211 */ /* 0x000fc600078c10ff */
        /* <DEDUP_REMOVED lines=8> */
[----:B-1----:R-:W-:Y:S01]  /*11a40*/  @!P3 LEA R10, P6, R219, R2, 0x2 ;  /* 0x00000002db0ab211 */ /* 0x002fe200078c10ff */
[----:B------:R1:W-:Y:S01]  /*11a50*/  @!P5 ST.E.64 desc[UR8][R6.64], R72 ;  /* 0x000000480600d985 */ /* 0x0003e2000c101b08 */
[----:B------:R-:W-:-:S02]  /*11a60*/  ISETP.GE.AND P1, PT, R217, UR4, PT ;  /* 0x00000004d9007c0c */ /* 0x000fc4000bf26270 */
[-C--:B------:R-:W-:Y:S02]  /*11a70*/  @!P4 LEA.HI.X R9, R220, R3.reuse, R95, 0x2, P0 ;  /* 0x00000003dc09c211 */ /* 0x080fe400000f145f */
[----:B------:R-:W-:Y:S02]  /*11a80*/  ISETP.GE.AND P0, PT, R216, UR4, PT ;  /* 0x00000004d8007c0c */ /* 0x000fe4000bf06270 */
[----:B------:R-:W-:Y:S01]  /*11a90*/  @!P3 LEA.HI.X R11, R219, R3, R94, 0x2, P6 ;  /* 0x00000003db0bb211 */ /* 0x000fe200030f145e */
[----:B------:R5:W-:Y:S02]  /*11aa0*/  @!P4 ST.E.64 desc[UR8][R8.64], R76 ;  /* 0x0000004c0800c985 */ /* 0x000be4000c101b08 */
[----:B----4-:R-:W-:Y:S02]  /*11ab0*/  @!P2 LEA R12, P4, R218, R2, 0x2 ;  /* 0x00000002da0ca211 */ /* 0x010fe400078810ff */
[----:B------:R4:W-:Y:S01]  /*11ac0*/  @!P3 ST.E.64 desc[UR8][R10.64], R80 ;  /* 0x000000500a00b985 */ /* 0x0009e2000c101b08 */
[----:B------:R-:W-:-:S02]  /*11ad0*/  ISETP.GE.AND P3, PT, R215, UR4, PT ;  /* 0x00000004d7007c0c */ /* 0x000fc4000bf66270 */
[CC--:B--2---:R-:W-:Y:S02]  /*11ae0*/  @!P1 LEA R14, P5, R217.reuse, R2.reuse, 0x2 ;  /* 0x00000002d90e9211 */ /* 0x0c4fe400078a10ff */
[-C--:B------:R-:W-:Y:S02]  /*11af0*/  @!P2 LEA.HI.X R13, R218, R3.reuse, R93, 0x2, P4 ;  /* 0x00000003da0da211 */ /* 0x080fe400020f145d */
[----:B---3--:R-:W-:Y:S02]  /*11b00*/  @!P0 LEA R24, P6, R216, R2, 0x2 ;  /* 0x00000002d8188211 */ /* 0x008fe400078c10ff */
[----:B------:R-:W-:Y:S01]  /*11b10*/  ISETP.GE.AND P4, PT, R214, UR4, PT ;  /* 0x00000004d6007c0c */ /* 0x000fe2000bf86270 */
[----:B------:R2:W-:Y:S01]  /*11b20*/  @!P2 ST.E.64 desc[UR8][R12.64], R84 ;  /* 0x000000540c00a985 */ /* 0x0005e2000c101b08 */
[-C--:B------:R-:W-:Y:S02]  /*11b30*/  @!P1 LEA.HI.X R15, R217, R3.reuse, R92, 0x2, P5 ;  /* 0x00000003d90f9211 */ /* 0x080fe400028f145c */
[----:B------:R-:W-:-:S02]  /*11b40*/  @!P0 LEA.HI.X R25, R216, R3, R91, 0x2, P6 ;  /* 0x00000003d8198211 */ /* 0x000fc400030f145b */
[----:B------:R-:W-:Y:S01]  /*11b50*/  ISETP.GE.AND P2, PT, R213, UR4, PT ;  /* 0x00000004d5007c0c */ /* 0x000fe2000bf46270 */
[----:B------:R3:W-:Y:S01]  /*11b60*/  @!P1 ST.E.64 desc[UR8][R14.64], R20 ;  /* 0x000000140e009985 */ /* 0x0007e2000c101b08 */
[----:B-1----:R-:W-:Y:S02]  /*11b70*/  @!P3 LEA R6, P5, R215, R2, 0x2 ;  /* 0x00000002d706b211 */ /* 0x002fe400078a10ff */
[----:B------:R-:W-:Y:S01]  /*11b80*/  ISETP.GE.AND P1, PT, R212, UR4, PT ;  /* 0x00000004d4007c0c */ /* 0x000fe2000bf26270 */
[----:B------:R1:W-:Y:S01]  /*11b90*/  @!P0 ST.E.64 desc[UR8][R24.64], R120 ;  /* 0x0000007818008985 */ /* 0x0003e2000c101b08 */
[----:B------:R-:W-:Y:S02]  /*11ba0*/  ISETP.GE.AND P0, PT, R211, UR4, PT ;  /* 0x00000004d3007c0c */ /* 0x000fe4000bf06270 */
[----:B------:R-:W-:Y:S02]  /*11bb0*/  @!P3 LEA.HI.X R7, R215, R3, R90, 0x2, P5 ;  /* 0x00000003d707b211 */ /* 0x000fe400028f145a */
[----:B------:R-:W-:-:S02]  /*11bc0*/  ISETP.GE.AND P5, PT, R210, UR4, PT ;  /* 0x00000004d2007c0c */ /* 0x000fc4000bfa6270 */
[CC--:B-----5:R-:W-:Y:S01]  /*11bd0*/  @!P4 LEA R8, P6, R214.reuse, R2.reuse, 0x2 ;  /* 0x00000002d608c211 */ /* 0x0e0fe200078c10ff */
[----:B------:R1:W-:Y:S01]  /*11be0*/  @!P3 ST.E.64 desc[UR8][R6.64], R96 ;  /* 0x000000600600b985 */ /* 0x0003e2000c101b08 */
[CC--:B----4-:R-:W-:Y:S02]  /*11bf0*/  @!P2 LEA R10, P3, R213.reuse, R2.reuse, 0x2 ;  /* 0x00000002d50aa211 */ /* 0x0d0fe400078610ff */
[-C--:B------:R-:W-:Y:S02]  /*11c00*/  @!P4 LEA.HI.X R9, R214, R3.reuse, R22, 0x2, P6 ;  /* 0x00000003d609c211 */ /* 0x080fe400030f1416 */
[-C--:B--2---:R-:W-:Y:S02]  /*11c10*/  @!P1 LEA R12, P6, R212, R2.reuse, 0x2 ;  /* 0x00000002d40c9211 */ /* 0x084fe400078c10ff */
[----:B------:R-:W-:Y:S01]  /*11c20*/  @!P2 LEA.HI.X R11, R213, R3, R19, 0x2, P3 ;  /* 0x00000003d50ba211 */ /* 0x000fe200018f1413 */
[----:B------:R1:W-:Y:S01]  /*11c30*/  @!P4 ST.E.64 desc[UR8][R8.64], R100 ;  /* 0x000000640800c985 */ /* 0x0003e2000c101b08 */
[----:B---3--:R-:W-:-:S02]  /*11c40*/  @!P0 LEA R14, P4, R211, R2, 0x2 ;  /* 0x00000002d30e8211 */ /* 0x008fc400078810ff */
        /* <DEDUP_REMOVED lines=8> */
.L_x_2290:
[----:B------:R-:W-:Y:S05]  /*11cd0*/  BSYNC B1 ;  /* 0x0000000000017941 */ /* 0x000fea0003800000 */
.L_x_2289:
[----:B------:R-:W-:Y:S01]  /*11ce0*/  ISETP.GE.AND P0, PT, R5, R16, PT ;  /* 0x000000100500720c */ /* 0x000fe20003f06270 */
[----:B-1----:R1:W3:Y:S04]  /*11cf0*/  SHFL.IDX PT, R7, R4, 0x1, 0x1c1f ;  /* 0x003c1f0004077f89 */ /* 0x0022e800000e0000 */
[----:B------:R1:W4:Y:S08]  /*11d00*/  SHFL.IDX PT, R6, R0, 0x1, 0x1c1f ;  /* 0x003c1f0000067f89 */ /* 0x00033000000e0000 */
[----:B-1----:R-:W-:Y:S05]  /*11d10*/  @P0 BRA `(.L_x_2288) ;  /* 0x0000001400600947 */ /* 0x002fea0003800000 */
[----:B------:R-:W-:Y:S01]  /*11d20*/  ULDC UR4, c[0x0][0xac8] ;  /* 0x0002b20000047ab9 */ /* 0x000fe20000000800 */
[C---:B------:R-:W-:Y:S01]  /*11d30*/  VIADD R13, R18.reuse, 0x20 ;  /* 0x00000020120d7836 */ /* 0x040fe20000000000 */
[----:B------:R-:W-:Y:S01]  /*11d40*/  ISETP.GE.AND P2, PT, R229, UR4, PT ;  /* 0x00000004e5007c0c */ /* 0x000fe2000bf46270 */
[----:B------:R-:W-:Y:S01]  /*11d50*/  ULDC.64 UR8, c[0x0][0x208] ;  /* 0x0000820000087ab9 */ /* 0x000fe20000000a00 */
[----:B------:R-:W-:Y:S02]  /*11d60*/  ISETP.GE.AND P1, PT, R18, UR4, PT ;  /* 0x0000000412007c0c */ /* 0x000fe4000bf26270 */
[----:B------:R-:W-:Y:S02]  /*11d70*/  ISETP.GE.AND P5, PT, R228, UR4, PT ;  /* 0x00000004e4007c0c */ /* 0x000fe4000bfa6270 */
[----:B------:R-:W-:Y:S02]  /*11d80*/  ISETP.GE.AND P4, PT, R207, UR4, PT ;  /* 0x00000004cf007c0c */ /* 0x000fe4000bf86270 */
[----:B------:R-:W-:-:S02]  /*11d90*/  ISETP.GE.AND P3, PT, R13, UR4, PT ;  /* 0x000000040d007c0c */ /* 0x000fc4000bf66270 */
[----:B0-----:R-:W-:Y:S02]  /*11da0*/  SHF.R.S32.HI R0, RZ, 0x1f, R207 ;  /* 0x0000001fff007819 */ /* 0x001fe400000114cf */
[----:B------:R-:W-:Y:S02]  /*11db0*/  SHF.R.S32.HI R14, RZ, 0x1f, R13 ;  /* 0x0000001fff0e7819 */ /* 0x000fe4000001140d */
[CC--:B----4-:R-:W-:Y:S01]  /*11dc0*/  @!P2 LEA R4, P0, R229.reuse, R6.reuse, 0x2 ;  /* 0x00000006e504a211 */ /* 0x0d0fe200078010ff */
[----:B--23--:R-:W-:Y:S02]  /*11dd0*/  @!P1 IMAD.WIDE R2, R18, 0x4, R6 ;  /* 0x0000000412029825 */ /* 0x00cfe400078e0206 */
[----:B------:R-:W-:Y:S02]  /*11de0*/  @!P5 LEA R8, P6, R228, R6, 0x2 ;  /* 0x00000006e408d211 */ /* 0x000fe400078c10ff */
[----:B------:R-:W-:Y:S01]  /*11df0*/  @!P2 LEA.HI.X R5, R229, R7, R134, 0x2, P0 ;  /* 0x00000007e505a211 */ /* 0x000fe200000f1486 */
[----:B------:R0:W-:Y:S01]  /*11e00*/  @!P1 ST.E.64 desc[UR8][R2.64], R26 ;  /* 0x0000001a02009985 */ /* 0x0001e2000c101b08 */
[----:B------:R-:W-:-:S02]  /*11e10*/  ISETP.GE.AND P0, PT, R206, UR4, PT ;  /* 0x00000004ce007c0c */ /* 0x000fc4000bf06270 */
[-C--:B------:R-:W-:Y:S01]  /*11e20*/  @!P5 LEA.HI.X R9, R228, R7.reuse, R133, 0x2, P6 ;  /* 0x00000007e409d211 */ /* 0x080fe200030f1485 */
[----:B------:R1:W-:Y:S01]  /*11e30*/  @!P2 ST.E.64 desc[UR8][R4.64], R30 ;  /* 0x0000001e0400a985 */ /* 0x0003e2000c101b08 */
[-C--:B------:R-:W-:Y:S02]  /*11e40*/  @!P4 LEA R10, P2, R207, R6.reuse, 0x2 ;  /* 0x00000006cf0ac211 */ /* 0x080fe400078410ff */
[----:B------:R-:W-:Y:S01]  /*11e50*/  ISETP.GE.AND P1, PT, R227, UR4, PT ;  /* 0x00000004e3007c0c */ /* 0x000fe2000bf26270 */
[----:B------:R-:W-:Y:S01]  /*11e60*/  @!P5 ST.E.64 desc[UR8][R8.64], R34 ;  /* 0x000000220800d985 */ /* 0x000fe2000c101b08 */
[----:B------:R-:W-:Y:S02]  /*11e70*/  @!P4 LEA.HI.X R11, R207, R7, R0, 0x2, P2 ;  /* 0x00000007cf0bc211 */ /* 0x000fe400010f1400 */
[----:B------:R-:W-:Y:S02]  /*11e80*/  ISETP.GE.AND P2, PT, R226, UR4, PT ;  /* 0x00000004e2007c0c */ /* 0x000fe4000bf46270 */
[----:B------:R-:W-:Y:S01]  /*11e90*/  @!P3 LEA R12, P6, R13, R6, 0x2 ;  /* 0x000000060d0cb211 */ /* 0x000fe200078c10ff */
[----:B------:R2:W-:Y:S01]  /*11ea0*/  @!P4 ST.E.64 desc[UR8][R10.64], R38 ;  /* 0x000000260a00c985 */ /* 0x0005e2000c101b08 */
[----:B0-----:R-:W-:-:S02]  /*11eb0*/  SHF.R.S32.HI R3, RZ, 0x1f, R206 ;  /* 0x0000001fff037819 */ /* 0x001fc400000114ce */
[CC--:B------:R-:W-:Y:S02]  /*11ec0*/  @!P0 LEA R2, P4, R206.reuse, R6.reuse, 0x2 ;  /* 0x00000006ce028211 */ /* 0x0c0fe400078810ff */
[-C--:B------:R-:W-:Y:S02]  /*11ed0*/  @!P3 LEA.HI.X R13, R13, R7.reuse, R14, 0x2, P6 ;  /* 0x000000070d0db211 */ /* 0x080fe400030f140e */
[----:B------:R-:W-:Y:S02]  /*11ee0*/  @!P0 LEA.HI.X R3, R206, R7, R3, 0x2, P4 ;  /* 0x00000007ce038211 */ /* 0x000fe400020f1403 */
[----:B------:R-:W-:Y:S01]  /*11ef0*/  ISETP.GE.AND P4, PT, R224, UR4, PT ;  /* 0x00000004e0007c0c */ /* 0x000fe2000bf86270 */
[----:B------:R0:W-:Y:S01]  /*11f00*/  @!P3 ST.E.64 desc[UR8][R12.64], R42 ;  /* 0x0000002a0c00b985 */ /* 0x0001e2000c101b08 */
[----:B------:R-:W-:Y:S02]  /*11f10*/  ISETP.GE.AND P3, PT, R225, UR4, PT ;  /* 0x00000004e1007c0c */ /* 0x000fe4000bf66270 */
[-C--:B-1----:R-:W-:Y:S01]  /*11f20*/  @!P1 LEA R4, P5, R227, R6.reuse, 0x2 ;  /* 0x00000006e3049211 */ /* 0x082fe200078a10ff */
[----:B------:R1:W-:Y:S01]  /*11f30*/  @!P0 ST.E.64 desc[UR8][R2.64], R46 ;  /* 0x0000002e02008985 */ /* 0x0003e2000c101b08 */
[----:B------:R-:W-:-:S02]  /*11f40*/  @!P2 LEA R14, P6, R226, R6, 0x2 ;  /* 0x00000006e20ea211 */ /* 0x000fc400078c10ff */
[-C--:B------:R-:W-:Y:S02]  /*11f50*/  @!P1 LEA.HI.X R5, R227, R7.reuse, R132, 0x2, P5 ;  /* 0x00000007e3059211 */ /* 0x080fe400028f1484 */
[----:B------:R-:W-:Y:S02]  /*11f60*/  ISETP.GE.AND P5, PT, R223, UR4, PT ;  /* 0x00000004df007c0c */ /* 0x000fe4000bfa6270 */
[----:B------:R-:W-:Y:S01]  /*11f70*/  @!P2 LEA.HI.X R15, R226, R7, R131, 0x2, P6 ;  /* 0x00000007e20fa211 */ /* 0x000fe200030f1483 */
[----:B------:R3:W-:Y:S01]  /*11f80*/  @!P1 ST.E.64 desc[UR8][R4.64], R50 ;  /* 0x0000003204009985 */ /* 0x0007e2000c101b08 */
[-C--:B--2---:R-:W-:Y:S02]  /*11f90*/  @!P4 LEA R10, P0, R224, R6.reuse, 0x2 ;  /* 0x00000006e00ac211 */ /* 0x084fe400078010ff */
[----:B------:R-:W-:Y:S01]  /*11fa0*/  @!P3 LEA R8, P6, R225, R6, 0x2 ;  /* 0x00000006e108b211 */ /* 0x000fe200078c10ff */
[----:B------:R2:W-:Y:S01]  /*11fb0*/  @!P2 ST.E.64 desc[UR8][R14.64], R54 ;  /* 0x000000360e00a985 */ /* 0x0005e2000c101b08 */
[----:B------:R-:W-:-:S02]  /*11fc0*/  ISETP.GE.AND P2, PT, R222, UR4, PT ;  /* 0x00000004de007c0c */ /* 0x000fc4000bf46270 */
[----:B------:R-:W-:Y:S02]  /*11fd0*/  ISETP.GE.AND P1, PT, R221, UR4, PT ;  /* 0x00000004dd007c0c */ /* 0x000fe4000bf26270 */
[-C--:B------:R-:W-:Y:S02]  /*11fe0*/  @!P4 LEA.HI.X R11, R224, R7.reuse, R129, 0x2, P0 ;  /* 0x00000007e00bc211 */ /* 0x080fe400000f1481 */
[----:B------:R-:W-:Y:S02]  /*11ff0*/  ISETP.GE.AND P0, PT, R220, UR4, PT ;  /* 0x00000004dc007c0c */ /* 0x000fe4000bf06270 */
[----:B------:R-:W-:Y:S02]  /*12000*/  @!P3 LEA.HI.X R9, R225, R7, R130, 0x2, P6 ;  /* 0x00000007e109b211 */ /* 0x000fe400030f1482 */
[----:B0-----:R-:W-:-:S03]  /*12010*/  @!P5 LEA R12, P6, R223, R6, 0x2 ;  /* 0x00000006df0cd211 */ /* 0x001fc600078c10ff */
[----:B------:R0:W-:Y:S01]  /*12020*/  @!P3 ST.E.64 desc[UR8][R8.64], R58 ;  /* 0x0000003a0800b985 */ /* 0x0001e2000c101b08 */
[-C--:B------:R-:W-:Y:S02]  /*12030*/  @!P5 LEA.HI.X R13, R223, R7.reuse, R128, 0x2, P6 ;  /* 0x00000007df0dd211 */ /* 0x080fe400030f1480 */
[CC--:B-1----:R-:W-:Y:S01]  /*12040*/  @!P2 LEA R2, P6, R222.reuse, R6.reuse, 0x2 ;  /* 0x00000006de02a211 */ /* 0x0c2fe200078c10ff */
[----:B------:R1:W-:Y:S01]  /*12050*/  @!P4 ST.E.64 desc[UR8][R10.64], R62 ;  /* 0x0000003e0a00c985 */ /* 0x0003e2000c101b08 */
[-C--:B---3--:R-:W-:Y:S02]  /*12060*/  @!P1 LEA R4, P3, R221, R6.reuse, 0x2 ;  /* 0x00000006dd049211 */ /* 0x088fe400078610ff */
[----:B------:R-:W-:Y:S01]  /*12070*/  @!P2 LEA.HI.X R3, R222, R7, R127, 0x2, P6 ;  /* 0x00000007de03a211 */ /* 0x000fe200030f147f */
[----:B------:R3:W-:Y:S01]  /*12080*/  @!P5 ST.E.64 desc[UR8][R12.64], R66 ;  /* 0x000000420c00d985 */ /* 0x0007e2000c101b08 */
[----:B------:R-:W-:Y:S02]  /*12090*/  ISETP.GE.AND P5, PT, R219, UR4, PT ;  /* 0x00000004db007c0c */ /* 0x000fe4000bfa6270 */
[----:B------:R-:W-:Y:S01]  /*120a0*/  ISETP.GE.AND P4, PT, R218, UR4, PT ;  /* 0x00000004da007c0c */ /* 0x000fe2000bf86270 */
[----:B------:R4:W-:Y:S01]  /*120b0*/  @!P2 ST.E.64 desc[UR8][R2.64], R70 ;  /* 0x000000460200a985 */ /* 0x0009e2000c101b08 */
[----:B--2---:R-:W-:-:S02]  /*120c0*/  @!P0 LEA R14, P6, R220, R6, 0x2 ;  /* 0x00000006dc0e8211 */ /* 0x004fc400078c10ff */
[-C--:B------:R-:W-:Y:S02]  /*120d0*/  @!P1 LEA.HI.X R5, R221, R7.reuse, R126, 0x2, P3 ;  /* 0x00000007dd059211 */ /* 0x080fe400018f147e */
[----:B------:R-:W-:Y:S02]  /*120e0*/  @!P0 LEA.HI.X R15, R220, R7, R95, 0x2, P6 ;  /* 0x00000007dc0f8211 */ /* 0x000fe400030f145f */
[----:B------:R-:W-:Y:S01]  /*120f0*/  ISETP.GE.AND P3, PT, R217, UR4, PT ;  /* 0x00000004d9007c0c */ /* 0x000fe2000bf66270 */
[----:B------:R2:W-:Y:S02]  /*12100*/  @!P1 ST.E.64 desc[UR8][R4.64], R74 ;  /* 0x0000004a04009985 */ /* 0x0005e4000c101b08 */
[----:B0-----:R-:W-:Y:S02]  /*12110*/  @!P5 LEA R8, P1, R219, R6, 0x2 ;  /* 0x00000006db08d211 */ /* 0x001fe400078210ff */
[----:B------:R-:W-:Y:S01]  /*12120*/  @!P0 ST.E.64 desc[UR8][R14.64], R78 ;  /* 0x0000004e0e008985 */ /* 0x000fe2000c101b08 */
[----:B------:R-:W-:-:S02]  /*12130*/  ISETP.GE.AND P0, PT, R216, UR4, PT ;  /* 0x00000004d8007c0c */ /* 0x000fc4000bf06270 */
[CC--:B-1----:R-:W-:Y:S02]  /*12140*/  @!P4 LEA R10, P2, R218.reuse, R6.reuse, 0x2 ;  /* 0x00000006da0ac211 */ /* 0x0c2fe400078410ff */
        /* <DEDUP_REMOVED lines=15> */
[----:B--2---:R-:W-:-:S02]  /*12240*/  @!P1 LEA R4, P6, R215, R6, 0x2 ;  /* 0x00000006d7049211 */ /* 0x004fc400078c10ff */
[CC--:B0-----:R-:W-:Y:S02]  /*12250*/  @!P4 LEA R8, P0, R214.reuse, R6.reuse, 0x2 ;  /* 0x00000006d608c211 */ /* 0x0c1fe400078010ff */
[-C--:B------:R-:W-:Y:S02]  /*12260*/  @!P1 LEA.HI.X R5, R215, R7.reuse, R90, 0x2, P6 ;  /* 0x00000007d7059211 */ /* 0x080fe400030f145a */
[-C--:B------:R-:W-:Y:S02]  /*12270*/  @!P4 LEA.HI.X R9, R214, R7.reuse, R22, 0x2, P0 ;  /* 0x00000007d609c211 */ /* 0x080fe400000f1416 */
[-C--:B-1----:R-:W-:Y:S01]  /*12280*/  @!P3 LEA R10, P6, R213, R6.reuse, 0x2 ;  /* 0x00000006d50ab211 */ /* 0x082fe200078c10ff */
        /* <DEDUP_REMOVED lines=17> */
.L_x_2279:
        /* <DEDUP_REMOVED lines=38> */
.L_x_2291:
        /* <DEDUP_REMOVED lines=9> */
[----:B------:R-:W-:Y:S02]  /*12690*/  IMAD.U32 R4, RZ, RZ, UR8 ;  /* 0x00000008ff047e24 */ /* 0x000fe4000f8e00ff */
[----:B-1---5:R-:W-:-:S03]  /*126a0*/  IMAD R2, R0, R9, RZ ;  /* 0x0000000900027224 */ /* 0x022fc600078e02ff */
        /* <DEDUP_REMOVED lines=18> */
[----:B------:R-:W-:Y:S02]  /*127d0*/  UIMAD.WIDE.U32 UR10, UR8, UR20, URZ ;  /* 0x00000014080a72a5 */ /* 0x000fe4000f8e003f */
[----:B------:R-:W-:Y:S01]  /*127e0*/  UIMAD UR20, UR9, UR20, URZ ;  /* 0x00000014091472a4 */ /* 0x000fe2000f8e023f */
        /* <DEDUP_REMOVED lines=14> */
[----:B------:R-:W-:Y:S01]  /*128d0*/  IADD3 R2, P0, P1, R5, UR10, R2 ;  /* 0x0000000a05027c10 */ /* 0x000fe2000f91e002 */
[----:B------:R-:W-:Y:S01]  /*128e0*/  IMAD R7, R9, R7, R4 ;  /* 0x0000000709077224 */ /* 0x000fe200078e0204 */
[----:B------:R-:W-:Y:S01]  /*128f0*/  SHF.R.S32.HI R5, RZ, 0x1f, R5 ;  /* 0x0000001fff057819 */ /* 0x000fe20000011405 */
[----:B------:R-:W-:Y:S01]  /*12900*/  UIADD3.X UR10, UR15, UR20, UR21, UP1, UP2 ;  /* 0x000000140f0a7290 */ /* 0x000fe20008fe4415 */
[----:B------:R-:W-:Y:S01]  /*12910*/  IMAD.U32 R6, RZ, RZ, UR16 ;  /* 0x00000010ff067e24 */ /* 0x000fe2000f8e00ff */
        /* <DEDUP_REMOVED lines=14> */
.L_x_2293:
[----:B------:R-:W-:Y:S05]  /*12a00*/  BSYNC B1 ;  /* 0x0000000000017941 */ /* 0x000fea0003800000 */
.L_x_2292:
        /* <DEDUP_REMOVED lines=14> */
[----:B------:R-:W-:Y:S02]  /*12af0*/  ULDC.64 UR10, c[0x0][0xae8] ;  /* 0x0002ba00000a7ab9 */ /* 0x000fe40000000a00 */
[----:B------:R-:W-:Y:S01]  /*12b00*/  UIMAD.WIDE.U32 UR8, UR17, UR10, UR8 ;  /* 0x0000000a110872a5 */ /* 0x000fe2000f8e0008 */
[----:B------:R-:W-:Y:S02]  /*12b10*/  VIADD R6, R2, UR16 ;  /* 0x0000001002067c36 */ /* 0x000fe40008000000 */
[----:B------:R-:W-:Y:S01]  /*12b20*/  VIADD R8, R231, UR16 ;  /* 0x00000010e7087c36 */ /* 0x000fe20008000000 */
[----:B------:R-:W-:Y:S01]  /*12b30*/  UIMAD UR9, UR17, UR11, UR9 ;  /* 0x0000000b110972a4 */ /* 0x000fe2000f8e0209 */
[----:B0-----:R-:W-:Y:S02]  /*12b40*/  IMAD.MOV.U32 R5, RZ, RZ, R6 ;  /* 0x000000ffff057224 */ /* 0x001fe400078e0006 */
[----:B------:R-:W-:Y:S01]  /*12b50*/  ULDC.64 UR10, c[0x0][0xaf0] ;  /* 0x0002bc00000a7ab9 */ /* 0x000fe20000000a00 */
[----:B-1----:R-:W-:Y:S01]  /*12b60*/  ISETP.NE.AND P0, PT, R11, 0x1, PT ;  /* 0x000000010b00780c */ /* 0x002fe20003f05270 */
[----:B------:R-:W-:-:S04]  /*12b70*/  UIMAD UR13, UR13, UR10, URZ ;  /* 0x0000000a0d0d72a4 */ /* 0x000fc8000f8e023f */
[----:B------:R-:W-:Y:S02]  /*12b80*/  UIMAD UR4, UR12, UR11, UR13 ;  /* 0x0000000b0c0472a4 */ /* 0x000fe4000f8e020d */
[----:B------:R-:W-:-:S03]  /*12b90*/  UIMAD.WIDE.U32 UR12, UR12, UR10, UR8 ;  /* 0x0000000a0c0c72a5 */ /* 0x000fc6000f8e0008 */
[----:B------:R-:W-:Y:S01]  /*12ba0*/  ULDC.64 UR8, c[0x0][0xae0] ;  /* 0x0002b80000087ab9 */ /* 0x000fe20000000a00 */
[----:B------:R-:W-:Y:S02]  /*12bb0*/  UIADD3 UR4, UR13, UR4, URZ ;  /* 0x000000040d047290 */ /* 0x000fe4000fffe03f */
[----:B------:R-:W0:Y:S08]  /*12bc0*/  @P0 LDC R3, c[0x0][0xbec] ;  /* 0x0002fb00ff030b82 */ /* 0x000e300000000800 */
        /* <DEDUP_REMOVED lines=9> */
[----:B------:R-:W-:Y:S02]  /*12c60*/  IMAD.U32 R2, RZ, RZ, UR12 ;  /* 0x0000000cff027e24 */ /* 0x000fe4000f8e00ff */
[C---:B------:R-:W-:Y:S01]  /*12c70*/  IMAD R9, R5.reuse, UR9, R4 ;  /* 0x0000000905097c24 */ /* 0x040fe2000f8e0204 */
[----:B------:R-:W-:Y:S01]  /*12c80*/  SHF.R.S32.HI R4, RZ, 0x1f, R7 ;  /* 0x0000001fff047819 */ /* 0x000fe20000011407 */
[----:B------:R-:W-:Y:S01]  /*12c90*/  IMAD.WIDE.U32 R2, R5, UR8, R2 ;  /* 0x0000000805027c25 */ /* 0x000fe2000f8e0002 */
[----:B------:R-:W-:-:S03]  /*12ca0*/  ULDC.64 UR8, c[0x0][0xad8] ;  /* 0x0002b60000087ab9 */ /* 0x000fc60000000a00 */
[----:B------:R-:W-:Y:S02]  /*12cb0*/  IMAD.IADD R3, R3, 0x1, R9 ;  /* 0x0000000103037824 */ /* 0x000fe400078e0209 */
[----:B------:R-:W-:Y:S02]  /*12cc0*/  IMAD R6, R4, UR8, RZ ;  /* 0x0000000804067c24 */ /* 0x000fe4000f8e02ff */
[----:B-----5:R-:W-:Y:S02]  /*12cd0*/  IMAD R11, R0, R11, RZ ;  /* 0x0000000b000b7224 */ /* 0x020fe400078e02ff */
[C---:B------:R-:W-:Y:S02]  /*12ce0*/  VIADD R4, R8.reuse, 0x40 ;  /* 0x0000004008047836 */ /* 0x040fe40000000000 */
[C---:B------:R-:W-:Y:S01]  /*12cf0*/  IMAD R5, R7.reuse, UR9, R6 ;  /* 0x0000000907057c24 */ /* 0x040fe2000f8e0206 */
[-C--:B------:R-:W-:Y:S01]  /*12d00*/  ISETP.GE.AND P2, PT, R8, R11.reuse, PT ;  /* 0x0000000b0800720c */ /* 0x080fe20003f46270 */
[----:B------:R-:W-:Y:S01]  /*12d10*/  IMAD.WIDE.U32 R2, R7, UR8, R2 ;  /* 0x0000000807027c25 */ /* 0x000fe2000f8e0002 */
[----:B------:R-:W-:Y:S01]  /*12d20*/  ULDC.64 UR8, c[0x0][0xa80] ;  /* 0x0002a00000087ab9 */ /* 0x000fe20000000a00 */
[----:B------:R-:W-:-:S02]  /*12d30*/  ISETP.GE.AND P1, PT, R4, R11, PT ;  /* 0x0000000b0400720c */ /* 0x000fc40003f26270 */
[----:B------:R-:W-:Y:S01]  /*12d40*/  IMAD.IADD R3, R3, 0x1, R5 ;  /* 0x0000000103037824 */ /* 0x000fe200078e0205 */
[----:B------:R-:W-:Y:S01]  /*12d50*/  LEA R4, P3, R2, UR8, 0x1 ;  /* 0x0000000802047c11 */ /* 0x000fe2000f8608ff */
[----:B------:R-:W-:Y:S02]  /*12d60*/  VIADD R0, R8, 0x20 ;  /* 0x0000002008007836 */ /* 0x000fe40000000000 */
[----:B------:R-:W-:Y:S01]  /*12d70*/  IMAD.SHL.U32 R7, R204, 0x8, RZ ;  /* 0x00000008cc077824 */ /* 0x000fe200078e00ff */
[----:B------:R-:W-:Y:S02]  /*12d80*/  LEA.HI.X R5, R2, UR9, R3, 0x1, P3 ;  /* 0x0000000902057c11 */ /* 0x000fe400098f0c03 */
[----:B------:R-:W-:Y:S01]  /*12d90*/  ISETP.GE.AND P0, PT, R0, R11, PT ;  /* 0x0000000b0000720c */ /* 0x000fe20003f06270 */
[C---:B------:R-:W-:Y:S01]  /*12da0*/  VIADD R9, R7.reuse, 0x80 ;  /* 0x0000008007097836 */ /* 0x040fe20000000000 */
[----:B------:R0:W1:Y:S01]  /*12db0*/  SHFL.IDX PT, R2, R4, RZ, 0x181f ;  /* 0x00181fff04027589 */ /* 0x00006200000e0000 */
[----:B------:R-:W-:Y:S01]  /*12dc0*/  VIADD R13, R7, 0x40 ;  /* 0x00000040070d7836 */ /* 0x000fe20000000000 */
[----:B------:R-:W-:-:S02]  /*12dd0*/  SHF.R.S32.HI R10, RZ, 0x1f, R7 ;  /* 0x0000001fff0a7819 */ /* 0x000fc40000011407 */
        /* <DEDUP_REMOVED lines=18> */
.L_x_2295:
[----:B------:R-:W-:Y:S05]  /*12f00*/  BSYNC B1 ;  /* 0x0000000000017941 */ /* 0x000fea0003800000 */
.L_x_2294:
        /* <DEDUP_REMOVED lines=18> */
.L_x_2297:
[----:B------:R-:W-:Y:S05]  /*13030*/  BSYNC B1 ;  /* 0x0000000000017941 */ /* 0x000fea0003800000 */
.L_x_2296:
        /* <DEDUP_REMOVED lines=18> */
.L_x_2299:
[----:B------:R-:W-:Y:S05]  /*13160*/  BSYNC B1 ;  /* 0x0000000000017941 */ /* 0x000fea0003800000 */
.L_x_2298:
[----:B0-----:R-:W-:Y:S01]  /*13170*/  VIADD R0, R8, 0x60 ;  /* 0x0000006008007836 */ /* 0x001fe20000000000 */
[----:B--2-4-:R-:W2:Y:S04]  /*13180*/  SHFL.IDX PT, R5, R5, 0x3, 0x181f ;  /* 0x00781f0005057f89 */ /* 0x014ea800000e0000 */
[----:B------:R-:W-:Y:S01]  /*13190*/  ISETP.GE.AND P0, PT, R0, R11, PT ;  /* 0x0000000b0000720c */ /* 0x000fe20003f06270 */
[----:B-1-3--:R1:W3:-:S12]  /*131a0*/  SHFL.IDX PT, R2, R4, 0x3, 0x181f ;  /* 0x00781f0004027f89 */ /* 0x00a2d800000e0000 */
        /* <DEDUP_REMOVED lines=15> */
.L_x_2288:
[----:B------:R-:W-:Y:S05]  /*132a0*/  BSYNC B0 ;  /* 0x0000000000007941 */ /* 0x000fea0003800000 */
.L_x_2278:
[----:B------:R-:W-:Y:S02]  /*132b0*/  ULDC UR4, c[0x0][0xc3c] ;  /* 0x00030f0000047ab9 */ /* 0x000fe40000000800 */
[----:B------:R-:W-:-:S06]  /*132c0*/  UISETP.GE.AND UP0, UPT, UR7, UR4, UPT ;  /* 0x000000040700728c */ /* 0x000fcc000bf06270 */
[----:B------:R-:W-:-:S13]  /*132d0*/  PLOP3.LUT P0, PT, PT, PT, UP0, 0x80, 0x0 ;  /* 0x000000000000781c */ /* 0x000fda0003f0f008 */
[----:B------:R-:W-:Y:S05]  /*132e0*/  @!P0 BRA `(.L_x_2300) ;  /* 0xfffffedc00788947 */ /* 0x000fea000383ffff */
[----:B------:R-:W-:Y:S05]  /*132f0*/  EXIT ;  /* 0x000000000000794d */ /* 0x000fea0003800000 */
.L_x_2241:
[----:B------:R-:W-:-:S08]  /*13300*/  NOP ;  /* 0x0000000000007918 */ /* 0x000fd00000000000 */
[----:B0-----:R-:W0:-:S00]  /*13310*/  USETMAXREG.DEALLOC.CTAPOOL 0x18 ;  /* 0x00000018000079c8 */ /* 0x001e0000080e0500 */
[----:B0-----:R-:W-:Y:S01]  /*13320*/  LOP3.LUT R0, R0, 0x3, RZ, 0xc0, !PT ;  /* 0x0000000300007812 */ /* 0x001fe200078ec0ff */
[----:B------:R-:W-:-:S05]  /*13330*/  IMAD.MOV.U32 R6, RZ, RZ, RZ ;  /* 0x000000ffff067224 */ /* 0x000fca00078e00ff */
[----:B------:R-:W0:Y:S02]  /*13340*/  SHFL.IDX PT, R0, R0, RZ, 0x1f ;  /* 0x00001fff00007589 */ /* 0x000e2400000e0000 */
[----:B0-----:R-:W-:-:S04]  /*13350*/  ISETP.NE.AND P0, PT, R0, RZ, PT ;  /* 0x000000ff0000720c */ /* 0x001fc80003f05270 */
[----:B------:R-:W-:-:S05]  /*13360*/  P2R R0, PR, RZ, 0x1 ;  /* 0x00000001ff007803 */ /* 0x000fca0000000000 */
[----:B------:R0:W-:Y:S04]  /*13370*/  STL [R1+0x5c], R0 ;  /* 0x00005c0001007387 */ /* 0x0001e80000100800 */
        /* <DEDUP_REMOVED lines=10> */
.L_x_2301:
[----:B0-----:R-:W0:Y:S01]  /*13420*/  S2R R0, SR_TID.X ;  /* 0x0000000000007919 */ /* 0x001e220000002100 */
[----:B------:R-:W-:Y:S01]  /*13430*/  ULDC UR4, c[0x0][0xc3c] ;  /* 0x00030f0000047ab9 */ /* 0x000fe20000000800 */
[----:B------:R-:W-:Y:S01]  /*13440*/  ULDC.64 UR6, c[0x0][0x208] ;  /* 0x0000820000067ab9 */ /* 0x000fe20000000a00 */
[----:B------:R-:W-:Y:S01]  /*13450*/  ULDC UR5, c[0x0][0xc38] ;  /* 0x00030e0000057ab9 */ /* 0x000fe20000000800 */
[----:B0-----:R-:W-:-:S04]  /*13460*/  LOP3.LUT R0, R0, 0x1f, RZ, 0xc0, !PT ;  /* 0x0000001f00007812 */ /* 0x001fc800078ec0ff */
[----:B------:R-:W-:-:S04]  /*13470*/  ISETP.NE.AND P0, PT, R0, 0x1f, PT ;  /* 0x0000001f0000780c */ /* 0x000fc80003f05270 */
[----:B------:R-:W-:-:S13]  /*13480*/  ISETP.GE.OR P1, PT, R0, UR4, !P0 ;  /* 0x0000000400007c0c */ /* 0x000fda000c726670 */
[----:B------:R-:W0:Y:S08]  /*13490*/  @!P1 LDC.64 R2, c[0x0][0xc80] ;  /* 0x00032000ff029b82 */ /* 0x000e300000000a00 */
[----:B------:R-:W1:Y:S01]  /*134a0*/  @!P1 LDC.64 R4, c[0x0][0xc78] ;  /* 0x00031e00ff049b82 */ /* 0x000e620000000a00 */
[----:B0-----:R-:W-:-:S05]  /*134b0*/  @!P1 IMAD.WIDE.U32 R2, R0, 0x4, R2 ;  /* 0x0000000400029825 */ /* 0x001fca00078e0002 */
[----:B------:R1:W2:Y:S02]  /*134c0*/  @!P1 LDG.E R6, desc[UR6][R2.64] ;  /* 0x0000000602069981 */ /* 0x0002a4000c1e1900 */
[----:B-1----:R-:W-:-:S04]  /*134d0*/  @!P1 IMAD.WIDE.U32 R2, R0, 0x4, R4 ;  /* 0x0000000400029825 */ /* 0x002fc800078e0004 */
[----:B------:R-:W-:-:S06]  /*134e0*/  IMAD.MOV.U32 R5, RZ, RZ, RZ ;  /* 0x000000ffff057224 */ /* 0x000fcc00078e00ff */
        /* <DEDUP_REMOVED lines=32> */
.L_x_2305:
        /* <DEDUP_REMOVED lines=40> */
.L_x_2303:
        /* <DEDUP_REMOVED lines=10> */
[----:B------:R-:W-:-:S06]  /*13a10*/  VIADD R8, R10, 0xffffffff ;  /* 0xffffffff0a087836 */ /* 0x000fcc0000000000 */
[----:B------:R3:W4:Y:S02]  /*13a20*/  SHFL.IDX PT, R8, R3, R8, 0x1f ;  /* 0x00001f0803087589 */ /* 0x00072400000e0000 */
.L_x_2306:
[----:B---34-:R-:W-:Y:S01]  /*13a30*/  IMAD R3, R8, UR5, R9 ;  /* 0x0000000508037c24 */ /* 0x018fe2000f8e0209 */
[----:B-1----:R-:W-:Y:S01]  /*13a40*/  ISETP.NE.AND P0, PT, R7, 0x1, PT ;  /* 0x000000010700780c */ /* 0x002fe20003f05270 */
[----:B------:R-:W-:-:S03]  /*13a50*/  VIADD R13, R10, UR4 ;  /* 0x000000040a0d7c36 */ /* 0x000fc60008000000 */
[----:B------:R1:W-:Y:S01]  /*13a60*/  STL [R1], R3 ;  /* 0x0000000301007387 */ /* 0x0003e20000100800 */
[----:B0-----:R-:W-:-:S03]  /*13a70*/  IADD3 R5, -R3, UR6, RZ ;  /* 0x0000000603057c10 */ /* 0x001fc6000fffe1ff */
[----:B------:R1:W-:Y:S05]  /*13a80*/  STL [R1+0xc], R13 ;  /* 0x00000c0d01007387 */ /* 0x0003ea0000100800 */
[----:B------:R-:W-:Y:S05]  /*13a90*/  @!P0 BRA `(.L_x_2307) ;  /* 0x0000000000e08947 */ /* 0x000fea0003800000 */
[----:B--2---:R-:W-:Y:S01]  /*13aa0*/  IABS R6, R4 ;  /* 0x0000000400067213 */ /* 0x004fe20000000000 */
[----:B------:R-:W-:Y:S01]  /*13ab0*/  IMAD.MOV.U32 R2, RZ, RZ, RZ ;  /* 0x000000ffff027224 */ /* 0x000fe200078e00ff */
[----:B------:R-:W-:Y:S02]  /*13ac0*/  IABS R8, R7 ;  /* 0x0000000700087213 */ /* 0x000fe40000000000 */
[----:B------:R-:W0:Y:S08]  /*13ad0*/  I2F.RP R9, R6 ;  /* 0x0000000600097306 */ /* 0x000e300000209400 */
[----:B------:R-:W-:Y:S08]  /*13ae0*/  I2F.RP R12, R8 ;  /* 0x00000008000c7306 */ /* 0x000ff00000209400 */
[----:B0-----:R-:W1:Y:S02]  /*13af0*/  MUFU.RCP R9, R9 ;  /* 0x0000000900097308 */ /* 0x001e640000001000 */
[----:B-1----:R-:W-:-:S06]  /*13b00*/  VIADD R3, R9, 0xffffffe ;  /* 0x0ffffffe09037836 */ /* 0x002fcc0000000000 */
[----:B------:R-:W0:Y:S02]  /*13b10*/  F2I.FTZ.U32.TRUNC.NTZ R3, R3 ;  /* 0x0000000300037305 */ /* 0x000e24000021f000 */
[----:B0-----:R-:W-:-:S04]  /*13b20*/  IMAD.MOV R11, RZ, RZ, -R3 ;  /* 0x000000ffff0b7224 */ /* 0x001fc800078e0a03 */
[----:B------:R-:W-:-:S04]  /*13b30*/  IMAD R11, R11, R6, RZ ;  /* 0x000000060b0b7224 */ /* 0x000fc800078e02ff */
[----:B------:R-:W-:Y:S01]  /*13b40*/  IMAD.HI.U32 R10, R3, R11, R2 ;  /* 0x0000000b030a7227 */ /* 0x000fe200078e0002 */
[----:B------:R-:W-:Y:S01]  /*13b50*/  IABS R11, R5 ;  /* 0x00000005000b7213 */ /* 0x000fe20000000000 */
[----:B------:R-:W0:Y:S01]  /*13b60*/  MUFU.RCP R2, R12 ;  /* 0x0000000c00027308 */ /* 0x000e220000001000 */
[----:B------:R-:W-:-:S03]  /*13b70*/  IABS R3, R4 ;  /* 0x0000000400037213 */ /* 0x000fc60000000000 */
[----:B------:R-:W-:-:S04]  /*13b80*/  IMAD.HI.U32 R9, R10, R11, RZ ;  /* 0x0000000b0a097227 */ /* 0x000fc800078e00ff */
[----:B------:R-:W-:-:S04]  /*13b90*/  IMAD.MOV R14, RZ, RZ, -R3 ;  /* 0x000000ffff0e7224 */ /* 0x000fc800078e0a03 */
[----:B------:R-:W-:Y:S02]  /*13ba0*/  IMAD R11, R9, R14, R11 ;  /* 0x0000000e090b7224 */ /* 0x000fe400078e020b */
[----:B0-----:R-:W-:-:S03]  /*13bb0*/  VIADD R3, R2, 0xffffffe ;  /* 0x0ffffffe02037836 */ /* 0x001fc60000000000 */
[----:B------:R-:W-:Y:S01]  /*13bc0*/  ISETP.GT.U32.AND P1, PT, R6, R11, PT ;  /* 0x0000000b0600720c */ /* 0x000fe20003f24070 */
[----:B------:R-:W-:Y:S02]  /*13bd0*/  IMAD.MOV.U32 R2, RZ, RZ, RZ ;  /* 0x000000ffff027224 */ /* 0x000fe400078e00ff */
[----:B------:R-:W0:Y:S10]  /*13be0*/  F2I.FTZ.U32.TRUNC.NTZ R3, R3 ;  /* 0x0000000300037305 */ /* 0x000e34000021f000 */
[----:B------:R-:W-:-:S02]  /*13bf0*/  @!P1 IMAD.IADD R11, R11, 0x1, -R6 ;  /* 0x000000010b0b9824 */ /* 0x000fc400078e0a06 */
[----:B------:R-:W-:Y:S01]  /*13c00*/  @!P1 VIADD R9, R9, 0x1 ;  /* 0x0000000109099836 */ /* 0x000fe20000000000 */
[----:B------:R-:W-:Y:S02]  /*13c10*/  ISETP.NE.AND P1, PT, R4, RZ, PT ;  /* 0x000000ff0400720c */ /* 0x000fe40003f25270 */
[----:B------:R-:W-:Y:S01]  /*13c20*/  ISETP.GE.U32.AND P0, PT, R11, R6, PT ;  /* 0x000000060b00720c */ /* 0x000fe20003f06070 */
[----:B0-----:R-:W-:-:S04]  /*13c30*/  IMAD.MOV R11, RZ, RZ, -R3 ;  /* 0x000000ffff0b7224 */ /* 0x001fc800078e0a03 */
[----:B------:R-:W-:-:S04]  /*13c40*/  IMAD R11, R11, R8, RZ ;  /* 0x000000080b0b7224 */ /* 0x000fc800078e02ff */
[----:B------:R-:W-:Y:S01]  /*13c50*/  IMAD.HI.U32 R6, R3, R11, R2 ;  /* 0x0000000b03067227 */ /* 0x000fe200078e0002 */
[----:B------:R-:W-:-:S03]  /*13c60*/  LOP3.LUT R2, R5, R4, RZ, 0x3c, !PT ;  /* 0x0000000405027212 */ /* 0x000fc600078e3cff */
[----:B------:R-:W-:Y:S01]  /*13c70*/  @P0 VIADD R9, R9, 0x1 ;  /* 0x0000000109090836 */ /* 0x000fe20000000000 */
[----:B------:R-:W-:Y:S02]  /*13c80*/  ISETP.GE.AND P2, PT, R2, RZ, PT ;  /* 0x000000ff0200720c */ /* 0x000fe40003f46270 */
[----:B------:R-:W-:-:S05]  /*13c90*/  IABS R2, R7 ;  /* 0x0000000700027213 */ /* 0x000fca0000000000 */
[----:B------:R-:W-:-:S06]  /*13ca0*/  IMAD.MOV R2, RZ, RZ, -R2 ;  /* 0x000000ffff027224 */ /* 0x000fcc00078e0a02 */
[----:B------:R-:W-:Y:S01]  /*13cb0*/  @!P2 IMAD.MOV R9, RZ, RZ, -R9 ;  /* 0x000000ffff09a224 */ /* 0x000fe200078e0a09 */
[----:B------:R-:W-:-:S04]  /*13cc0*/  @!P1 LOP3.LUT R9, RZ, R4, RZ, 0x33, !PT ;  /* 0x00000004ff099212 */ /* 0x000fc800078e33ff */
[----:B------:R-:W-:-:S05]  /*13cd0*/  IABS R3, R9 ;  /* 0x0000000900037213 */ /* 0x000fca0000000000 */
        /* <DEDUP_REMOVED lines=12> */
[--C-:B------:R-:W-:Y:S02]  /*13da0*/  IMAD.MOV R2, RZ, RZ, -R6.reuse ;  /* 0x000000ffff027224 */ /* 0x100fe400078e0a06 */
[C---:B------:R-:W-:Y:S02]  /*13db0*/  IMAD R6, R7.reuse, 0x1000000, R6 ;  /* 0x0100000007067824 */ /* 0x040fe400078e0206 */
[--C-:B------:R-:W-:Y:S02]  /*13dc0*/  IMAD R7, R7, R2, R9.reuse ;  /* 0x0000000207077224 */ /* 0x100fe400078e0209 */
[----:B------:R-:W-:Y:S02]  /*13dd0*/  IMAD.MOV R2, RZ, RZ, -R9 ;  /* 0x000000ffff027224 */ /* 0x000fe400078e0a09 */
[----:B------:R-:W-:Y:S02]  /*13de0*/  IMAD R3, R7, 0x10000, R6 ;  /* 0x0001000007037824 */ /* 0x000fe400078e0206 */
[----:B------:R-:W-:-:S03]  /*13df0*/  IMAD R2, R4, R2, R5 ;  /* 0x0000000204027224 */ /* 0x000fc600078e0205 */
[----:B------:R0:W-:Y:S01]  /*13e00*/  STL [R1+0x8], R3 ;  /* 0x0000080301007387 */ /* 0x0001e20000100800 */
[----:B------:R-:W-:Y:S05]  /*13e10*/  BRA `(.L_x_2308) ;  /* 0x0000000000f87947 */ /* 0x000fea0003800000 */
.L_x_2307:
[----:B-1----:R-:W0:Y:S01]  /*13e20*/  LDC.64 R2, c[0x0][0xc90] ;  /* 0x00032400ff027b82 */ /* 0x002e220000000a00 */
[----:B------:R-:W-:Y:S01]  /*13e30*/  ULDC.64 UR6, c[0x0][0x208] ;  /* 0x0000820000067ab9 */ /* 0x000fe20000000a00 */
[----:B0-----:R-:W-:-:S05]  /*13e40*/  IMAD.WIDE R2, R13, 0x4, R2 ;  /* 0x000000040d027825 */ /* 0x001fca00078e0202 */
[----:B------:R0:W2:Y:S02]  /*13e50*/  LDG.E R7, desc[UR6][R2.64] ;  /* 0x0000000602077981 */ /* 0x0000a4000c1e1900 */
        /* <DEDUP_REMOVED lines=29> */
[----:B------:R-:W-:-:S04]  /*14030*/  VIADDMNMX R7, R10, UR5, R7, PT ;  /* 0x000000050a077c46 */ /* 0x000fc8000b800107 */
[-C--:B------:R-:W-:Y:S02]  /*14040*/  IABS R9, R7.reuse ;  /* 0x0000000700097213 */ /* 0x080fe40000000000 */
        /* <DEDUP_REMOVED lines=11> */
[----:B------:R-:W-:Y:S02]  /*14100*/  LOP3.LUT R3, R5, R7, RZ, 0x3c, !PT ;  /* 0x0000000705037212 */ /* 0x000fe400078e3cff */
[----:B------:R-:W-:Y:S01]  /*14110*/  IADD3 R5, R8, 0x1000000, R5 ;  /* 0x0100000008057810 */ /* 0x000fe20007ffe005 */
        /* <DEDUP_REMOVED lines=10> */
[----:B------:R-:W-:Y:S01]  /*141c0*/  @!P1 LOP3.LUT R2, RZ, R7, RZ, 0x33, !PT ;  /* 0x00000007ff029212 */ /* 0x000fe200078e33ff */
[----:B------:R-:W-:-:S04]  /*141d0*/  IMAD.MOV R7, RZ, RZ, -R7 ;  /* 0x000000ffff077224 */ /* 0x000fc800078e0a07 */
[----:B------:R-:W-:-:S05]  /*141e0*/  IMAD R3, R2, R7, R5 ;  /* 0x0000000702037224 */ /* 0x000fca00078e0205 */
[----:B------:R1:W-:Y:S02]  /*141f0*/  STL [R1+0x8], R3 ;  /* 0x0000080301007387 */ /* 0x0003e40000100800 */
.L_x_2308:
[----:B01----:R-:W-:-:S05]  /*14200*/  LOP3.LUT R3, RZ, R2, RZ, 0x33, !PT ;  /* 0x00000002ff037212 */ /* 0x003fca00078e33ff */
[----:B------:R-:W-:-:S05]  /*14210*/  IMAD.IADD R2, R4, 0x1, R3 ;  /* 0x0000000104027824 */ /* 0x000fca00078e0203 */
[----:B------:R1:W-:Y:S01]  /*14220*/  STL [R1+0x4], R2 ;  /* 0x0000040201007387 */ /* 0x0003e20000100800 */
[----:B------:R-:W-:Y:S05]  /*14230*/  BRA `(.L_x_2309) ;  /* 0x0000000000107947 */ /* 0x000fea0003800000 */
.L_x_2304:
[----:B------:R-:W-:Y:S01]  /*14240*/  IMAD.U32 R2, RZ, RZ, UR6 ;  /* 0x00000006ff027e24 */ /* 0x000fe2000f8e00ff */
[----:B------:R0:W-:Y:S04]  /*14250*/  STL [R1+0x4], RZ ;  /* 0x000004ff01007387 */ /* 0x0001e80000100800 */
[----:B------:R0:W-:Y:S04]  /*14260*/  STL [R1+0x8], RZ ;  /* 0x000008ff01007387 */ /* 0x0001e80000100800 */
[----:B------:R0:W-:Y:S02]  /*14270*/  STL [R1], R2 ;  /* 0x0000000201007387 */ /* 0x0001e40000100800 */
.L_x_2309:
        /* <DEDUP_REMOVED lines=10> */
.L_x_2302:
[----:B0-2---:R-:W2:Y:S01]  /*14320*/  LDL R0, [R1+0xc] ;  /* 0x00000c0001007983 */ /* 0x005ea20000100800 */
[----:B------:R-:W-:Y:S01]  /*14330*/  ULDC UR4, c[0x0][0xc3c] ;  /* 0x00030f0000047ab9 */ /* 0x000fe20000000800 */
[----:B------:R-:W-:Y:S02]  /*14340*/  IMAD.MOV.U32 R19, RZ, RZ, RZ ;  /* 0x000000ffff137224 */ /* 0x000fe400078e00ff */
[----:B------:R0:W-:Y:S01]  /*14350*/  STL [R1+0x58], RZ ;  /* 0x000058ff01007387 */ /* 0x0001e20000100800 */
[----:B--2---:R-:W-:Y:S01]  /*14360*/  ISETP.GE.AND P0, PT, R0, UR4, PT ;  /* 0x0000000400007c0c */ /* 0x004fe2000bf06270 */
[----:B------:R-:W-:-:S05]  /*14370*/  IMAD.MOV.U32 R0, RZ, RZ, 0x1 ;  /* 0x00000001ff007424 */ /* 0x000fca00078e00ff */
[----:B------:R0:W-:Y:S07]  /*14380*/  STL [R1+0x14], R0 ;  /* 0x0000140001007387 */ /* 0x0001ee0000100800 */
[----:B------:R-:W-:Y:S05]  /*14390*/  @P0 BRA `(.L_x_2310) ;  /* 0x0000006000980947 */ /* 0x000fea0003800000 */
[----:B---3--:R-:W2:Y:S01]  /*143a0*/  S2R R5, SR_TID.X ;  /* 0x0000000000057919 */ /* 0x008ea20000002100 */
        /* <DEDUP_REMOVED lines=9> */
[----:B0-----:R-:W-:-:S05]  /*14440*/  IMAD.SHL.U32 R0, R5, 0x8, RZ ;  /* 0x0000000805007824 */ /* 0x001fca00078e00ff */
[C---:B-1----:R-:W-:Y:S02]  /*14450*/  LOP3.LUT R2, R0.reuse, 0x1f8, RZ, 0xc0, !PT ;  /* 0x000001f800027812 */ /* 0x042fe400078ec0ff */
        /* <DEDUP_REMOVED lines=14> */
.L_x_2418:
        /* <DEDUP_REMOVED lines=52> */
[----:B------:R-:W-:Y:S01]  /*14880*/  IMAD.MOV.U32 R10, RZ, RZ, R9 ;  /* 0x000000ffff0a7224 */ /* 0x000fe200078e0009 */
[----:B------:R-:W-:Y:S06]  /*14890*/  @P2 BRA `(.L_x_2311) ;  /* 0x0000000000182947 */ /* 0x000fec0003800000 */
[----:B------:R-:W-:Y:S05]  /*148a0*/  @!P1 BRA `(.L_x_2311) ;  /* 0x0000000000149947 */ /* 0x000fea0003800000 */
[----:B------:R-:W-:Y:S02]  /*148b0*/  ULDC.64 UR4, c[0x0][0x208] ;  /* 0x0000820000047ab9 */ /* 0x000fe40000000a00 */
[----:B------:R-:W2:Y:S04]  /*148c0*/  LDG.E R7, desc[UR4][R2.64] ;  /* 0x0000000402077981 */ /* 0x000ea8000c1e1900 */
[----:B------:R-:W2:Y:S02]  /*148d0*/  LDG.E R2, desc[UR4][R2.64+0x4] ;  /* 0x0000040402027981 */ /* 0x000ea4000c1e1900 */
[----:B--2---:R-:W-:-:S05]  /*148e0*/  IMAD.IADD R10, R2, 0x1, -R7 ;  /* 0x00000001020a7824 */ /* 0x004fca00078e0a07 */
[----:B------:R1:W-:Y:S02]  /*148f0*/  STL [R1+0x38], R10 ;  /* 0x0000380a01007387 */ /* 0x0003e40000100800 */
.L_x_2311:
[----:B------:R-:W0:Y:S01]  /*14900*/  LDL.LU R3, [R1+0x8] ;  /* 0x0000080001037983 */ /* 0x000e220000300800 */
[----:B------:R-:W-:Y:S02]  /*14910*/  ULDC.64 UR4, c[0x0][0xa20] ;  /* 0x0002880000047ab9 */ /* 0x000fe40000000a00 */
[----:B------:R-:W-:-:S04]  /*14920*/  ISETP.NE.U32.AND P1, PT, RZ, UR4, PT ;  /* 0x00000004ff007c0c */ /* 0x000fc8000bf25070 */
[----:B------:R-:W-:Y:S02]  /*14930*/  ISETP.NE.AND.EX P1, PT, RZ, UR5, PT, P1 ;  /* 0x00000005ff007c0c */ /* 0x000fe4000bf25310 */
[C---:B0-----:R-:W-:Y:S02]  /*14940*/  LOP3.LUT R9, R3.reuse, 0xff000000, RZ, 0xc0, !PT ;  /* 0xff00000003097812 */ /* 0x041fe400078ec0ff */
[C---:B------:R-:W-:Y:S02]  /*14950*/  LOP3.LUT R2, R3.reuse, 0xff0000, RZ, 0xc0, !PT ;  /* 0x00ff000003027812 */ /* 0x040fe400078ec0ff */
        /* <DEDUP_REMOVED lines=13> */
.L_x_2312:
[----:B------:R-:W-:Y:S05]  /*14a30*/  @!P0 BRA `(.L_x_2313) ;  /* 0x0000000000108947 */ /* 0x000fea0003800000 */
[----:B------:R-:W-:Y:S02]  /*14a40*/  ULDC.64 UR4, c[0x0][0x208] ;  /* 0x0000820000047ab9 */ /* 0x000fe40000000a00 */
[----:B------:R-:W2:Y:S04]  /*14a50*/  LDG.E R6, desc[UR4][R4.64] ;  /* 0x0000000404067981 */ /* 0x000ea8000c1e1900 */
[----:B------:R-:W2:Y:S02]  /*14a60*/  LDG.E R4, desc[UR4][R4.64+0x4] ;  /* 0x0000040404047981 */ /* 0x000ea4000c1e1900 */
[----:B--2---:R-:W-:-:S07]  /*14a70*/  IMAD.IADD R6, R4, 0x1, -R6 ;  /* 0x0000000104067824 */ /* 0x004fce00078e0a06 */
.L_x_2313:
[----:B0-----:R-:W3:Y:S01]  /*14a80*/  LDL R2, [R1+0x4] ;  /* 0x0000040001027983 */ /* 0x001ee20000100800 */
[----:B-----5:R-:W-:Y:S01]  /*14a90*/  IMAD.IADD R6, R6, 0x1, -R0 ;  /* 0x0000000106067824 */ /* 0x020fe200078e0a00 */
[----:B------:R-:W-:Y:S01]  /*14aa0*/  BSSY B0, `(.L_x_2314) ;  /* 0x000003c000007945 */ /* 0x000fe20003800000 */
[----:B------:R-:W0:Y:S01]  /*14ab0*/  LDC R0, c[0x0][0x448] ;  /* 0x00011200ff007b82 */ /* 0x000e220000000800 */
[----:B------:R-:W-:Y:S02]  /*14ac0*/  IMAD.MOV.U32 R4, RZ, RZ, RZ ;  /* 0x000000ffff047224 */ /* 0x000fe400078e00ff */
[----:B------:R-:W-:Y:S02]  /*14ad0*/  VIADD R5, R6, 0x6f ;  /* 0x0000006f06057836 */ /* 0x000fe40000000000 */
[----:B--2---:R-:W-:Y:S02]  /*14ae0*/  IMAD.MOV.U32 R7, RZ, RZ, RZ ;  /* 0x000000ffff077224 */ /* 0x004fe400078e00ff */
[----:B------:R-:W-:Y:S01]  /*14af0*/  IMAD.HI R4, R5, -0x6db6db6d, R4 ;  /* 0x9249249305047827 */ /* 0x000fe200078e0204 */
[----:B0-----:R-:W-:-:S13]  /*14b00*/  ISETP.NE.AND P0, PT, R0, 0x1, PT ;  /* 0x000000010000780c */ /* 0x001fda0003f05270 */
[----:B------:R-:W0:Y:S08]  /*14b10*/  @P0 LDC R0, c[0x0][0x44c] ;  /* 0x00011300ff000b82 */ /* 0x000e300000000800 */
[----:B------:R-:W2:Y:S01]  /*14b20*/  @P0 LDC R3, c[0x0][0x450] ;  /* 0x00011400ff030b82 */ /* 0x000ea20000000800 */
[----:B---3--:R-:W-:-:S04]  /*14b30*/  IMAD.SHL.U32 R2, R2, 0x80, RZ ;  /* 0x0000008002027824 */ /* 0x008fc800078e00ff */
[----:B------:R-:W-:-:S04]  /*14b40*/  VIADD R2, R2, 0x7f ;  /* 0x0000007f02027836 */ /* 0x000fc80000000000 */
[----:B0-----:R-:W-:-:S05]  /*14b50*/  @P0 IMAD.HI.U32 R0, R2, R0, RZ ;  /* 0x0000000002000227 */ /* 0x001fca00078e00ff */
[----:B--2---:R-:W-:Y:S02]  /*14b60*/  @P0 SHF.R.U32.HI R2, RZ, R3, R0 ;  /* 0x00000003ff020219 */ /* 0x004fe40000011600 */
[----:B------:R-:W-:Y:S02]  /*14b70*/  IADD3 R3, R6, 0x70, -R10 ;  /* 0x0000007006037810 */ /* 0x000fe40007ffe80a */
[----:B------:R-:W-:Y:S02]  /*14b80*/  SHF.R.U32.HI R0, RZ, 0x1f, R4 ;  /* 0x0000001fff007819 */ /* 0x000fe40000011604 */
[----:B-1----:R-:W-:Y:S01]  /*14b90*/  LOP3.LUT R10, R9, 0xff, RZ, 0xc0, !PT ;  /* 0x000000ff090a7812 */ /* 0x002fe200078ec0ff */
[----:B------:R-:W-:Y:S01]  /*14ba0*/  IMAD.IADD R3, R3, 0x1, R2 ;  /* 0x0000000103037824 */ /* 0x000fe200078e0202 */
[----:B------:R-:W-:Y:S01]  /*14bb0*/  LEA.HI.SX32 R0, R4, R0, 0x1a ;  /* 0x0000000004007211 */ /* 0x000fe200078fd2ff */
[----:B------:R-:W-:-:S04]  /*14bc0*/  IMAD.MOV.U32 R2, RZ, RZ, RZ ;  /* 0x000000ffff027224 */ /* 0x000fc800078e00ff */
[----:B------:R-:W-:-:S05]  /*14bd0*/  IMAD.HI R2, R3, -0x6db6db6d, R2 ;  /* 0x9249249303027827 */ /* 0x000fca00078e0202 */
[----:B------:R-:W-:-:S04]  /*14be0*/  SHF.R.U32.HI R3, RZ, 0x1f, R2 ;  /* 0x0000001fff037819 */ /* 0x000fc80000011602 */
[----:B------:R-:W-:-:S04]  /*14bf0*/  LEA.HI.SX32 R3, R2, R3, 0x1a ;  /* 0x0000000302037211 */ /* 0x000fc800078fd2ff */
[----:B------:R-:W-:Y:S02]  /*14c00*/  VIMNMX R8, R0, R3, PT ;  /* 0x0000000300087248 */ /* 0x000fe40003fe0100 */
[----:B------:R-:W-:Y:S01]  /*14c10*/  SHF.R.U32.HI R0, RZ, 0x10, R9 ;  /* 0x00000010ff007819 */ /* 0x000fe20000011609 */
[----:B------:R-:W-:Y:S01]  /*14c20*/  IMAD.MOV.U32 R9, RZ, RZ, R7 ;  /* 0x000000ffff097224 */ /* 0x000fe200078e0007 */
[----:B------:R-:W-:Y:S01]  /*14c30*/  ISETP.GE.AND P1, PT, R8, 0x1, PT ;  /* 0x000000010800780c */ /* 0x000fe20003f26270 */
[----:B------:R0:W-:Y:S01]  /*14c40*/  STL [R1+0x30], R8 ;  /* 0x0000300801007387 */ /* 0x0001e20000100800 */
[----:B------:R-:W-:-:S03]  /*14c50*/  ISETP.NE.AND P0, PT, R0, RZ, PT ;  /* 0x000000ff0000720c */ /* 0x000fc60003f05270 */
[----:B------:R0:W-:Y:S04]  /*14c60*/  STL [R1+0x3c], R7 ;  /* 0x00003c0701007387 */ /* 0x0001e80000100800 */
[----:B------:R0:W-:Y:S06]  /*14c70*/  STL [R1+0x48], R10 ;  /* 0x0000480a01007387 */ /* 0x0001ec0000100800 */
[----:B------:R-:W1:Y:S01]  /*14c80*/  @!P0 LDC R0, c[0x0][0x9f0] ;  /* 0x00027c00ff008b82 */ /* 0x000e620000000800 */
[----:B------:R-:W-:Y:S05]  /*14c90*/  @!P1 BRA `(.L_x_2315) ;  /* 0x0000000000709947 */ /* 0x000fea0003800000 */
        /* <DEDUP_REMOVED lines=8> */
[----:B0-----:R-:W-:Y:S01]  /*14d20*/  IMAD.HI.U32 R7, R3, R5, R2 ;  /* 0x0000000503077227 */ /* 0x001fe200078e0002 */
        /* <DEDUP_REMOVED lines=19> */
.L_x_2315:
[----:B------:R-:W-:Y:S05]  /*14e60*/  BSYNC B0 ;  /* 0x0000000000007941 */ /* 0x000fea0003800000 */
.L_x_2314:
[----:B-1----:R-:W-:Y:S01]  /*14e70*/  IMAD.MOV.U32 R0, RZ, RZ, R9 ;  /* 0x000000ffff007224 */ /* 0x002fe200078e0009 */
[----:B------:R-:W-:Y:S03]  /*14e80*/  BSSY B7, `(.L_x_2316) ;  /* 0x0000455000077945 */ /* 0x000fe60003800000 */
[----:B------:R-:W-:-:S05]  /*14e90*/  IMAD R2, R10, R0, RZ ;  /* 0x000000000a027224 */ /* 0x000fca00078e02ff */
[----:B------:R-:W-:Y:S01]  /*14ea0*/  VIADDMNMX R0, R2, R0, R8, PT ;  /* 0x0000000002007246 */ /* 0x000fe20003800108 */
[----:B------:R1:W-:Y:S03]  /*14eb0*/  STL [R1+0x28], R2 ;  /* 0x0000280201007387 */ /* 0x0003e60000100800 */
[----:B------:R-:W-:Y:S01]  /*14ec0*/  ISETP.GT.AND P0, PT, R0, R2, PT ;  /* 0x000000020000720c */ /* 0x000fe20003f04270 */
[----:B------:R1:W-:-:S12]  /*14ed0*/  STL [R1+0x40], R0 ;  /* 0x0000400001007387 */ /* 0x0003d80000100800 */
[----:B------:R-:W-:Y:S05]  /*14ee0*/  @P0 BRA `(.L_x_2317) ;  /* 0x00000000004c0947 */ /* 0x000fea0003800000 */
[----:B-1----:R-:W1:Y:S02]  /*14ef0*/  S2R R0, SR_TID.X ;  /* 0x0000000000007919 */ /* 0x002e640000002100 */
[----:B-1----:R-:W-:-:S04]  /*14f00*/  LOP3.LUT R0, R0, 0x7f, RZ, 0xc0, !PT ;  /* 0x0000007f00007812 */ /* 0x002fc800078ec0ff */
[----:B------:R-:W-:-:S13]  /*14f10*/  ISETP.NE.AND P0, PT, R0, RZ, PT ;  /* 0x000000ff0000720c */ /* 0x000fda0003f05270 */
[----:B------:R-:W-:Y:S05]  /*14f20*/  @P0 BRA `(.L_x_2318) ;  /* 0x0000004400280947 */ /* 0x000fea0003800000 */
[----:B------:R-:W1:Y:S01]  /*14f30*/  S2R R5, SR_LANEID ;  /* 0x0000000000057919 */ /* 0x000e620000000000 */
[----:B------:R-:W-:Y:S01]  /*14f40*/  VOTEU.ANY UR4, UPT, PT ;  /* 0x0000000000047886 */ /* 0x000fe200038e0100 */
[----:B------:R-:W3:Y:S01]  /*14f50*/  LDC.64 R2, c[0x0][0xc60] ;  /* 0x00031800ff027b82 */ /* 0x000ee20000000a00 */
[----:B------:R-:W1:Y:S01]  /*14f60*/  FLO.U32 R0, UR4 ;  /* 0x0000000400007d00 */ /* 0x000e6200080e0000 */
[----:B------:R-:W-:Y:S01]  /*14f70*/  ULDC.64 UR6, c[0x0][0x208] ;  /* 0x0000820000067ab9 */ /* 0x000fe20000000a00 */
[----:B-1----:R-:W-:-:S06]  /*14f80*/  ISETP.EQ.U32.AND P0, PT, R0, R5, PT ;  /* 0x000000050000720c */ /* 0x002fcc0003f02070 */
[----:B------:R-:W3:Y:S07]  /*14f90*/  POPC R5, UR4 ;  /* 0x0000000400057d09 */ /* 0x000eee0008000000 */
[----:B---3--:R-:W3:Y:S01]  /*14fa0*/  @P0 ATOMG.E.ADD.STRONG.GPU PT, R3, desc[UR6][R2.64], R5 ;  /* 0x00000005020309a8 */ /* 0x008ee200081ee1c6 */
[----:B------:R-:W1:Y:S02]  /*14fb0*/  S2R R4, SR_LTMASK ;  /* 0x0000000000047919 */ /* 0x000e640000003900 */
[----:B-1----:R-:W-:-:S04]  /*14fc0*/  LOP3.LUT R4, R4, UR4, RZ, 0xc0, !PT ;  /* 0x0000000404047c12 */ /* 0x002fc8000f8ec0ff */
[----:B0-----:R-:W0:Y:S01]  /*14fd0*/  POPC R7, R4 ;  /* 0x0000000400077309 */ /* 0x001e220000000000 */
[----:B---3--:R-:W0:Y:S02]  /*14fe0*/  SHFL.IDX PT, R0, R3, R0, 0x1f ;  /* 0x00001f0003007589 */ /* 0x008e2400000e0000 */
[----:B0-----:R-:W-:-:S05]  /*14ff0*/  IADD3 R0, R0, UR38, R7 ;  /* 0x0000002600007c10 */ /* 0x001fca000fffe007 */
[----:B------:R3:W-:Y:S01]  /*15000*/  STL [R1], R0 ;  /* 0x0000000001007387 */ /* 0x0007e20000100800 */
[----:B------:R-:W-:Y:S05]  /*15010*/  BRA `(.L_x_2318) ;  /* 0x0000004000ec7947 */ /* 0x000fea0003800000 */
.L_x_2317:
[----:B-1----:R-:W-:Y:S01]  /*15020*/  VIADD R0, R18, 0x21400 ;  /* 0x0002140012007836 */ /* 0x002fe20000000000 */
        /* <DEDUP_REMOVED lines=18> */
[----:B-12---:R-:W-:Y:S05]  /*15150*/  CALL.ABS.NOINC R2 ;  /* 0x0000000002007343 */ /* 0x006fea0003c00000 */
.L_x_2320:
[----:B------:R-:W-:Y:S05]  /*15160*/  BSYNC B6 ;  /* 0x0000000000067941 */ /* 0x000fea0003800000 */
.L_x_2319:
        /* <DEDUP_REMOVED lines=8> */
[----:B------:R1:W3:Y:S01]  /*151f0*/  LDC.64 R2, c[0x4][R0] ;  /* 0x0100000000027b82 */ /* 0x0002e20000000a00 */
[----:B------:R-:W-:Y:S02]  /*15200*/  IMAD.U32 R4, RZ, RZ, UR6 ;  /* 0x00000006ff047e24 */ /* 0x000fe4000f8e00ff */
[----:B------:R-:W-:Y:S02]  /*15210*/  IMAD.U32 R5, RZ, RZ, UR7 ;  /* 0x00000007ff057e24 */ /* 0x000fe4000f8e00ff */
[----:B------:R-:W-:Y:S02]  /*15220*/  IMAD.U32 R6, RZ, RZ, UR8 ;  /* 0x00000008ff067e24 */ /* 0x000fe4000f8e00ff */
[----:B0-----:R-:W-:-:S02]  /*15230*/  IMAD.U32 R7, RZ, RZ, UR9 ;  /* 0x00000009ff077e24 */ /* 0x001fc4000f8e00ff */
[----:B------:R-:W-:Y:S02]  /*15240*/  IMAD.U32 R10, RZ, RZ, UR4 ;  /* 0x00000004ff0a7e24 */ /* 0x000fe4000f8e00ff */
[----:B------:R-:W-:Y:S02]  /*15250*/  IMAD.U32 R11, RZ, RZ, UR5 ;  /* 0x00000005ff0b7e24 */ /* 0x000fe4000f8e00ff */
[----:B------:R-:W-:Y:S02]  /*15260*/  IMAD.MOV.U32 R8, RZ, RZ, 0x70 ;  /* 0x00000070ff087424 */ /* 0x000fe400078e00ff */
[----:B------:R-:W-:Y:S02]  /*15270*/  IMAD.MOV.U32 R12, RZ, RZ, 0x1 ;  /* 0x00000001ff0c7424 */ /* 0x000fe400078e00ff */
[----:B-1----:R-:W-:-:S07]  /*15280*/  IMAD.MOV.U32 R13, RZ, RZ, RZ ;  /* 0x000000ffff0d7224 */ /* 0x002fce00078e00ff */
[----:B------:R-:W-:-:S07]  /*15290*/  LEPC R20, `(.L_x_2323) ;  /* 0x000000001014794e */ /* 0x000fce0000000000 */
[----:B--23--:R-:W-:Y:S05]  /*152a0*/  CALL.ABS.NOINC R2 ;  /* 0x0000000002007343 */ /* 0x00cfea0003c00000 */
.L_x_2323:
        /* <DEDUP_REMOVED lines=16> */
.L_x_2322:
[----:B------:R-:W-:Y:S05]  /*153b0*/  BSYNC B6 ;  /* 0x0000000000067941 */ /* 0x000fea0003800000 */
.L_x_2321:
[----:B------:R-:W3:Y:S01]  /*153c0*/  LDL.LU R4, [R1+0x1c] ;  /* 0x00001c0001047983 */ /* 0x000ee20000300800 */
[----:B------:R-:W-:-:S03]  /*153d0*/  ULDC.64 UR4, c[0x0][0x9f8] ;  /* 0x00027e0000047ab9 */ /* 0x000fc60000000a00 */
[----:B0-----:R-:W4:Y:S01]  /*153e0*/  LDL R7, [R1+0x10] ;  /* 0x0000100001077983 */ /* 0x001f220000100800 */
        /* <DEDUP_REMOVED lines=22> */
.L_x_2434:
[----:B------:R-:W-:Y:S01]  /*15550*/  PLOP3.LUT P1, PT, PT, PT, PT, 0x8, 0x0 ;  /* 0x000000000000781c */ /* 0x000fe20003f2e170 */
[----:B------:R3:W-:Y:S01]  /*15560*/  STL [R1+0x8], R0 ;  /* 0x0000080001007387 */ /* 0x0007e20000100800 */
[----:B-1----:R-:W-:Y:S02]  /*15570*/  ISETP.NE.AND P0, PT, R14, RZ, PT ;  /* 0x000000ff0e00720c */ /* 0x002fe40003f05270 */
[----:B0-----:R-:W-:-:S05]  /*15580*/  P2R R4, PR, RZ, 0x2 ;  /* 0x00000002ff047803 */ /* 0x001fca0000000000 */
[----:B------:R3:W-:Y:S06]  /*15590*/  STL [R1+0x20], R4 ;  /* 0x0000200401007387 */ /* 0x0007ec0000100800 */
[----:B------:R-:W-:Y:S05]  /*155a0*/  @P0 BRA `(.L_x_2325) ;  /* 0x0000000400340947 */ /* 0x000fea0003800000 */
[----:B------:R-:W-:-:S03]  /*155b0*/  UMOV UR4, 0xffffffff ;  /* 0xffffffff00047882 */ /* 0x000fc60000000000 */
[----:B------:R-:W-:Y:S05]  /*155c0*/  BRA.DIV UR4, `(.L_x_2326) ;  /* 0x0000005604d87947 */ /* 0x000fea000b800000 */
[----:B------:R-:W-:-:S13]  /*155d0*/  ELECT P6, URZ, PT ;  /* 0x00000000003f782f */ /* 0x000fda00038c0000 */
.L_x_2437:
[----:B------:R-:W-:Y:S05]  /*155e0*/  @!P6 BRA `(.L_x_2325) ;  /* 0x000000040024e947 */ /* 0x000fea0003800000 */
[----:B------:R-:W-:-:S04]  /*155f0*/  ISETP.NE.U32.AND P0, PT, R2, RZ, PT ;  /* 0x000000ff0200720c */ /* 0x000fc80003f05070 */
[----:B------:R-:W-:-:S13]  /*15600*/  ISETP.NE.AND.EX P0, PT, R3, RZ, PT, P0 ;  /* 0x000000ff0300720c */ /* 0x000fda0003f05300 */
[----:B------:R-:W-:Y:S05]  /*15610*/  @!P0 BRA `(.L_x_2327) ;  /* 0x0000000000548947 */ /* 0x000fea0003800000 */
[----:B------:R-:W0:Y:S01]  /*15620*/  LDC R6, c[0x0][0x43c] ;  /* 0x00010f00ff067b82 */ /* 0x000e220000000800 */
[----:B--2---:R-:W-:Y:S01]  /*15630*/  IMAD.MOV.U32 R9, RZ, RZ, R0 ;  /* 0x000000ffff097224 */ /* 0x004fe200078e0000 */
[----:B------:R-:W-:Y:S01]  /*15640*/  ULDC.64 UR4, c[0x0][0x428] ;  /* 0x00010a0000047ab9 */ /* 0x000fe20000000a00 */
[----:B------:R-:W-:Y:S02]  /*15650*/  ULDC.64 UR6, c[0x0][0x208] ;  /* 0x0000820000067ab9 */ /* 0x000fe40000000a00 */
[----:B---3--:R-:W-:Y:S01]  /*15660*/  IMAD.MOV.U32 R0, RZ, RZ, R9 ;  /* 0x000000ffff007224 */ /* 0x008fe200078e0009 */
[----:B0-----:R-:W-:-:S13]  /*15670*/  ISETP.NE.AND P0, PT, R6, 0x1, PT ;  /* 0x000000010600780c */ /* 0x001fda0003f05270 */
        /* <DEDUP_REMOVED lines=15> */
.L_x_2327:
[----:B0-----:R-:W4:Y:S01]  /*15770*/  LDL R2, [R1+0x14] ;  /* 0x0000140001027983 */ /* 0x001f220000100800 */
[----:B---3--:R-:W-:Y:S01]  /*15780*/  IMAD R0, R19, 0x8, R18 ;  /* 0x0000000813007824 */ /* 0x008fe200078e0212 */
[----:B----4-:R-:W-:-:S04]  /*15790*/  SHF.L.U32 R2, R2, 0x1f, RZ ;  /* 0x0000001f02027819 */ /* 0x010fc800000006ff */
[----:B------:R-:W0:Y:S02]  /*157a0*/  SYNCS.PHASECHK.TRANS64.TRYWAIT P0, [R0+URZ+0x36840], R2 ;  /* 0x03684002000075a7 */ /* 0x000e24000800017f */
[----:B0-----:R-:W-:Y:S05]  /*157b0*/  @!P0 BRA `(.L_x_2328) ;  /* 0x00000054007c8947 */ /* 0x001fea0003800000 */
.L_x_2438:
        /* <DEDUP_REMOVED lines=11> */
.L_x_2329:
[----:B------:R-:W3:Y:S04]  /*15870*/  LDL R3, [R1+0x8] ;  /* 0x0000080001037983 */ /* 0x000ee80000100800 */
[----:B0-----:R-:W4:Y:S01]  /*15880*/  LDL R2, [R1+0x18] ;  /* 0x0000180001027983 */ /* 0x001f220000100800 */
        /* <DEDUP_REMOVED lines=11> */
[----:B------:R-:W-:Y:S01]  /*15940*/  UIADD3 UR9, UR9, 0x36830, URZ ;  /* 0x0003683009097890 */ /* 0x000fe2000fffe03f */
[----:B------:R-:W-:-:S05]  /*15950*/  P2R R0, PR, RZ, 0x1 ;  /* 0x00000001ff007803 */ /* 0x000fca0000000000 */
[----:B------:R0:W-:Y:S01]  /*15960*/  STL [R1+0x20], R0 ;  /* 0x0000200001007387 */ /* 0x0001e20000100800 */
[----:B------:R-:W-:Y:S02]  /*15970*/  UIADD3 UR14, UR8, 0x21400, URZ ;  /* 0x00021400080e7890 */ /* 0x000fe4000fffe03f */
[----:B------:R-:W-:Y:S02]  /*15980*/  UIADD3 UR15, UR8, 0x24c00, URZ ;  /* 0x00024c00080f7890 */ /* 0x000fe4000fffe03f */
[----:B------:R-:W-:-:S03]  /*15990*/  UIADD3 UR17, UR8, 0x28400, URZ ;  /* 0x0002840008117890 */ /* 0x000fc6000fffe03f */
[----:B------:R-:W-:Y:S01]  /*159a0*/  UMOV UR8, UR14 ;  /* 0x0000000e00087c82 */ /* 0x000fe20008000000 */
[----:B------:R-:W-:Y:S01]  /*159b0*/  UMOV UR14, 0x80 ;  /* 0x00000080000e7882 */ /* 0x000fe20000000000 */
[----:B---3--:R-:W-:Y:S02]  /*159c0*/  R2UR UR11, R3 ;  /* 0x00000000030b72ca */ /* 0x008fe400000e0000 */
[----:B----4-:R-:W-:-:S13]  /*159d0*/  R2UR UR5, R2 ;  /* 0x00000000020572ca */ /* 0x010fda00000e0000 */
[----:B------:R-:W-:Y:S02]  /*159e0*/  UIMAD UR11, UR11, 0x70, UR5 ;  /* 0x000000700b0b78a4 */ /* 0x000fe4000f8e0205 */
        /* <DEDUP_REMOVED lines=8> */
[----:B0-----:R-:W-:Y:S01]  /*15a70*/  NOP ;  /* 0x0000000000007918 */ /* 0x001fe20000000000 */
.L_x_2325:
[----:B------:R-:W4:Y:S04]  /*15a80*/  LDL.LU R3, [R1+0x34] ;  /* 0x0000340001037983 */ /* 0x000f280000300800 */
[----:B------:R-:W5:Y:S04]  /*15a90*/  LDL.LU R5, [R1+0x2c] ;  /* 0x00002c0001057983 */ /* 0x000f680000300800 */
[----:B---3--:R-:W3:Y:S01]  /*15aa0*/  LDL.LU R4, [R1+0x44] ;  /* 0x0000440001047983 */ /* 0x008ee20000300800 */
        /* <DEDUP_REMOVED lines=9> */
[----:B----4-:R-:W-:Y:S02]  /*15b40*/  SHF.R.S32.HI R0, RZ, 0x1f, R3 ;  /* 0x0000001fff007819 */ /* 0x010fe40000011403 */
[----:B-----5:R-:W-:-:S03]  /*15b50*/  SEL R5, R5, RZ, !P0 ;  /* 0x000000ff05057207 */ /* 0x020fc60004000000 */
[----:B------:R-:W-:Y:S01]  /*15b60*/  IMAD R0, R0, UR4, RZ ;  /* 0x0000000400007c24 */ /* 0x000fe2000f8e02ff */
[----:B---3--:R-:W-:-:S03]  /*15b70*/  SEL R4, R4, RZ, !P0 ;  /* 0x000000ff04047207 */ /* 0x008fc60004000000 */
        /* <DEDUP_REMOVED lines=23> */
[----:B0-2---:R-:W-:Y:S05]  /*15cf0*/  CALL.ABS.NOINC R2 ;  /* 0x0000000002007343 */ /* 0x005fea0003c00000 */
.L_x_2331:
[----:B------:R-:W-:Y:S05]  /*15d00*/  BSYNC B6 ;  /* 0x0000000000067941 */ /* 0x000fea0003800000 */
.L_x_2330:
[----:B0-----:R-:W3:Y:S01]  /*15d10*/  LDL.LU R0, [R1+0x44] ;  /* 0x0000440001007983 */ /* 0x001ee20000300800 */
[----:B------:R-:W-:Y:S01]  /*15d20*/  ULDC.64 UR4, c[0x0][0x2d8] ;  /* 0x0000b60000047ab9 */ /* 0x000fe20000000a00 */
[----:B------:R-:W0:Y:S01]  /*15d30*/  LDC R7, c[0x0][0x448] ;  /* 0x00011200ff077b82 */ /* 0x000e220000000800 */
[----:B------:R-:W-:Y:S01]  /*15d40*/  ULDC.64 UR6, c[0x0][0x280] ;  /* 0x0000a00000067ab9 */ /* 0x000fe20000000a00 */
[----:B------:R-:W4:Y:S04]  /*15d50*/  LDL.LU R5, [R1+0x34] ;  /* 0x0000340001057983 */ /* 0x000f280000300800 */
[----:B------:R-:W4:Y:S04]  /*15d60*/  LDL.LU.64 R2, [R1+0x50] ;  /* 0x0000500001027983 */ /* 0x000f280000300a00 */
[----:B------:R-:W3:Y:S04]  /*15d70*/  LDL.LU R4, [R1+0x2c] ;  /* 0x00002c0001047983 */ /* 0x000ee80000300800 */
[----:B--2---:R-:W2:Y:S01]  /*15d80*/  LDL R9, [R1+0x4] ;  /* 0x0000040001097983 */ /* 0x004ea20000100800 */
[----:B------:R-:W1:Y:S01]  /*15d90*/  S2R R10, SR_TID.X ;  /* 0x00000000000a7919 */ /* 0x000e620000002100 */
[----:B0-----:R-:W-:-:S13]  /*15da0*/  ISETP.NE.AND P0, PT, R7, 0x1, PT ;  /* 0x000000010700780c */ /* 0x001fda0003f05270 */
[----:B------:R-:W0:Y:S01]  /*15db0*/  @P0 LDC R6, c[0x0][0x450] ;  /* 0x00011400ff060b82 */ /* 0x000e220000000800 */
[----:B-1----:R-:W-:-:S05]  /*15dc0*/  IMAD.SHL.U32 R10, R10, 0x8, RZ ;  /* 0x000000080a0a7824 */ /* 0x002fca00078e00ff */
[----:B------:R-:W-:-:S04]  /*15dd0*/  LOP3.LUT R10, R10, 0x38, RZ, 0xc0, !PT ;  /* 0x000000380a0a7812 */ /* 0x000fc800078ec0ff */
[C---:B------:R-:W-:Y:S02]  /*15de0*/  LOP3.LUT R11, R10.reuse, 0x40, RZ, 0xfc, !PT ;  /* 0x000000400a0b7812 */ /* 0x040fe400078efcff */
        /* <DEDUP_REMOVED lines=10> */
[----:B------:R-:W3:Y:S02]  /*15e90*/  S2R R4, SR_TID.X ;  /* 0x0000000000047919 */ /* 0x000ee40000002100 */
[----:B------:R-:W-:Y:S01]  /*15ea0*/  IMAD.IADD R3, R3, 0x1, R0 ;  /* 0x0000000103037824 */ /* 0x000fe200078e0200 */
[----:B-1----:R-:W-:-:S04]  /*15eb0*/  LOP3.LUT R5, R5, 0x7f, RZ, 0xc0, !PT ;  /* 0x0000007f05057812 */ /* 0x002fc800078ec0ff */
[----:B------:R-:W-:Y:S01]  /*15ec0*/  SHF.R.U32.HI R5, RZ, 0x3, R5 ;  /* 0x00000003ff057819 */ /* 0x000fe20000011605 */
[----:B---3--:R-:W-:-:S05]  /*15ed0*/  IMAD.SHL.U32 R4, R4, 0x10, RZ ;  /* 0x0000001004047824 */ /* 0x008fca00078e00ff */
[----:B------:R-:W-:Y:S02]  /*15ee0*/  LOP3.LUT R4, R5, 0x70, R4, 0xf8, !PT ;  /* 0x0000007005047812 */ /* 0x000fe400078ef804 */
[----:B------:R-:W1:Y:S03]  /*15ef0*/  @P0 LDC R5, c[0x0][0x44c] ;  /* 0x00011300ff050b82 */ /* 0x000e660000000800 */
[----:B--2---:R-:W-:-:S04]  /*15f00*/  IMAD R0, R9, 0x80, R4 ;  /* 0x0000008009007824 */ /* 0x004fc800078e0204 */
[----:B------:R-:W-:Y:S02]  /*15f10*/  IMAD.MOV.U32 R4, RZ, RZ, R0 ;  /* 0x000000ffff047224 */ /* 0x000fe400078e0000 */
[----:B-1----:R-:W-:-:S05]  /*15f20*/  @P0 IMAD.HI.U32 R5, R0, R5, RZ ;  /* 0x0000000500050227 */ /* 0x002fca00078e00ff */
[----:B0-----:R-:W-:-:S05]  /*15f30*/  @P0 SHF.R.U32.HI R4, RZ, R6, R5 ;  /* 0x00000006ff040219 */ /* 0x001fca0000011605 */
[----:B------:R-:W-:Y:S02]  /*15f40*/  IMAD.MOV R5, RZ, RZ, -R4 ;  /* 0x000000ffff057224 */ /* 0x000fe400078e0a04 */
[----:B------:R-:W-:-:S04]  /*15f50*/  IMAD.WIDE.U32 R2, R4, UR4, R2 ;  /* 0x0000000404027c25 */ /* 0x000fc8000f8e0002 */
[----:B------:R-:W-:Y:S01]  /*15f60*/  IMAD R0, R7, R5, R0 ;  /* 0x0000000507007224 */ /* 0x000fe200078e0200 */
[----:B------:R-:W-:-:S05]  /*15f70*/  SHF.R.S32.HI R5, RZ, 0x1f, R4 ;  /* 0x0000001fff057819 */ /* 0x000fca0000011404 */
[----:B------:R-:W-:-:S04]  /*15f80*/  IMAD R5, R5, UR4, RZ ;  /* 0x0000000405057c24 */ /* 0x000fc8000f8e02ff */
[----:B------:R-:W-:Y:S01]  /*15f90*/  IMAD R4, R4, UR5, R5 ;  /* 0x0000000504047c24 */ /* 0x000fe2000f8e0205 */
[----:B------:R-:W-:Y:S01]  /*15fa0*/  ULDC.64 UR4, c[0x0][0x2c8] ;  /* 0x0000b20000047ab9 */ /* 0x000fe20000000a00 */
[----:B------:R-:W0:Y:S02]  /*15fb0*/  S2R R5, SR_TID.X ;  /* 0x0000000000057919 */ /* 0x000e240000002100 */
        /* <DEDUP_REMOVED lines=8> */
[----:B------:R-:W-:Y:S02]  /*16040*/  LEA R4, P3, R2, UR6, 0x1 ;  /* 0x0000000602047c11 */ /* 0x000fe4000f8608ff */
[----:B------:R-:W-:Y:S01]  /*16050*/  IMAD.IADD R0, R3, 0x1, R0 ;  /* 0x0000000103007824 */ /* 0x000fe200078e0200 */
[----:B------:R-:W-:Y:S01]  /*16060*/  ISETP.GE.AND P1, PT, R11, UR4, PT ;  /* 0x000000040b007c0c */ /* 0x000fe2000bf26270 */
[----:B0-----:R-:W-:-:S05]  /*16070*/  IMAD.SHL.U32 R8, R5, 0x8, RZ ;  /* 0x0000000805087824 */ /* 0x001fca00078e00ff */
[----:B------:R-:W-:-:S04]  /*16080*/  LOP3.LUT R8, R8, 0x38, RZ, 0xc0, !PT ;  /* 0x0000003808087812 */ /* 0x000fc800078ec0ff */
[----:B------:R-:W-:Y:S01]  /*16090*/  ISETP.GE.AND P2, PT, R8, UR4, PT ;  /* 0x0000000408007c0c */ /* 0x000fe2000bf46270 */
[----:B------:R-:W-:Y:S01]  /*160a0*/  UMOV UR4, 0xffffffff ;  /* 0xffffffff00047882 */ /* 0x000fe20000000000 */
[----:B------:R-:W-:Y:S02]  /*160b0*/  LEA.HI.X R3, R2, UR7, R0, 0x1, P3 ;  /* 0x0000000702037c11 */ /* 0x000fe400098f0c00 */
[----:B-1----:R-:W-:Y:S09]  /*160c0*/  BRA.DIV UR4, `(.L_x_2332) ;  /* 0x0000004e044c7947 */ /* 0x002ff2000b800000 */
[----:B------:R-:W0:Y:S02]  /*160d0*/  S2R R6, SR_TID.X ;  /* 0x0000000000067919 */ /* 0x000e240000002100 */
[----:B0-----:R-:W-:-:S04]  /*160e0*/  LOP3.LUT R6, R6, 0x7f, RZ, 0xc0, !PT ;  /* 0x0000007f06067812 */ /* 0x001fc800078ec0ff */
[----:B------:R-:W-:Y:S02]  /*160f0*/  SHF.R.U32.HI R9, RZ, 0x3, R6 ;  /* 0x00000003ff097819 */ /* 0x000fe40000011606 */
[----:B------:R-:W2:Y:S04]  /*16100*/  LDL.LU R6, [R1+0x4] ;  /* 0x0000040001067983 */ /* 0x000ea80000300800 */
[----:B------:R-:W3:Y:S01]  /*16110*/  LDL.LU R8, [R1+0x38] ;  /* 0x0000380001087983 */ /* 0x000ee20000300800 */
[----:B------:R-:W-:Y:S01]  /*16120*/  ULDC.64 UR4, c[0x0][0x208] ;  /* 0x0000820000047ab9 */ /* 0x000fe20000000a00 */
[----:B--2---:R-:W-:Y:S02]  /*16130*/  IMAD R2, R6, 0x80, R9 ;  /* 0x0000008006027824 */ /* 0x004fe400078e0209 */
[----:B------:R-:W0:Y:S01]  /*16140*/  S2R R6, SR_TID.X ;  /* 0x0000000000067919 */ /* 0x000e220000002100 */
[----:B---3--:R-:W-:-:S02]  /*16150*/  IMAD R0, R8, R7, RZ ;  /* 0x0000000708007224 */ /* 0x008fc400078e02ff */
[----:B------:R-:W1:Y:S01]  /*16160*/  SHFL.IDX PT, R7, R4, RZ, 0x181f ;  /* 0x00181fff04077589 */ /* 0x000e6200000e0000 */
[C---:B------:R-:W-:Y:S02]  /*16170*/  VIADD R5, R2.reuse, 0x10 ;  /* 0x0000001002057836 */ /* 0x040fe40000000000 */
[-C--:B------:R-:W-:Y:S01]  /*16180*/  ISETP.GE.AND P4, PT, R2, R0.reuse, PT ;  /* 0x000000000200720c */ /* 0x080fe20003f86270 */
[----:B------:R-:W-:Y:S02]  /*16190*/  SHFL.IDX PT, R9, R3, 0x1, 0x181f ;  /* 0x00381f0003097f89 */ /* 0x000fe400000e0000 */
[----:B------:R-:W-:Y:S02]  /*161a0*/  ISETP.GE.AND P3, PT, R5, R0, PT ;  /* 0x000000000500720c */ /* 0x000fe40003f66270 */
[----:B------:R-:W-:Y:S01]  /*161b0*/  SHFL.IDX PT, R5, R4, 0x1, 0x181f ;  /* 0x00381f0004057f89 */ /* 0x000fe200000e0000 */
[----:B0-----:R-:W-:-:S03]  /*161c0*/  IMAD.SHL.U32 R11, R6, 0x8, RZ ;  /* 0x00000008060b7824 */ /* 0x001fc600078e00ff */
[----:B------:R-:W0:Y:S02]  /*161d0*/  SHFL.IDX PT, R6, R3, RZ, 0x181f ;  /* 0x00181fff03067589 */ /* 0x000e2400000e0000 */
[----:B------:R-:W-:-:S04]  /*161e0*/  LOP3.LUT R11, R11, 0x38, RZ, 0xc0, !PT ;  /* 0x000000380b0b7812 */ /* 0x000fc800078ec0ff */
[----:B-1----:R-:W-:-:S05]  /*161f0*/  @!P4 LEA R7, P5, R11, R7, 0x1 ;  /* 0x000000070b07c211 */ /* 0x002fca00078a08ff */
[----:B0-----:R-:W-:Y:S01]  /*16200*/  @!P4 IMAD.X R6, RZ, RZ, R6, P5 ;  /* 0x000000ffff06c224 */ /* 0x001fe200028e0606 */
[----:B------:R-:W-:-:S04]  /*16210*/  @!P3 LEA R8, P5, R11, R5, 0x1 ;  /* 0x000000050b08b211 */ /* 0x000fc800078a08ff */
[----:B------:R-:W-:Y:S01]  /*16220*/  @!P4 LOP3.LUT R7, R7, R6, RZ, 0x3c, !PT ;  /* 0x000000060707c212 */ /* 0x000fe200078e3cff */
[----:B------:R-:W-:-:S03]  /*16230*/  @!P3 IMAD.X R5, RZ, RZ, R9, P5 ;  /* 0x000000ffff05b224 */ /* 0x000fc600028e0609 */
[----:B------:R-:W-:-:S04]  /*16240*/  @!P4 LOP3.LUT R6, R7, R6, RZ, 0x3c, !PT ;  /* 0x000000060706c212 */ /* 0x000fc800078e3cff */
        /* <DEDUP_REMOVED lines=66> */
.L_x_2455:
        /* <DEDUP_REMOVED lines=16> */
.L_x_2334:
[----:B------:R-:W-:Y:S05]  /*16770*/  BSYNC B0 ;  /* 0x0000000000007941 */ /* 0x000fea0003800000 */
.L_x_2333:
[----:B------:R-:W-:Y:S01]  /*16780*/  NOP ;  /* 0x0000000000007918 */ /* 0x000fe20000000000 */
[----:B------:R-:W-:Y:S01]  /*16790*/  PLOP3.LUT P0, PT, PT, PT, PT, 0x80, 0x0 ;  /* 0x000000000000781c */ /* 0x000fe20003f0f070 */
[----:B0-----:R-:W-:-:S12]  /*167a0*/  VIADD R6, R18, 0x36800 ;  /* 0x0003680012067836 */ /* 0x001fd80000000000 */
.L_x_2335:
        /* <DEDUP_REMOVED lines=18> */
.L_x_2456:
[----:B------:R-:W-:Y:S05]  /*168d0*/  BSYNC B0 ;  /* 0x0000000000007941 */ /* 0x000fea0003800000 */
.L_x_2336:
        /* <DEDUP_REMOVED lines=27> */
[----:B--2---:R-:W-:Y:S02]  /*16a90*/  ISETP.NE.AND P1, PT, R5, RZ, PT ;  /* 0x000000ff0500720c */ /* 0x004fe40003f25270 */
        /* <DEDUP_REMOVED lines=27> */
.L_x_2344:
[----:B------:R-:W-:Y:S01]  /*16c50*/  IMAD R3, R9, 0x8, R18 ;  /* 0x0000000809037824 */ /* 0x000fe200078e0212 */
[----:B------:R-:W-:Y:S01]  /*16c60*/  SHF.L.U32 R2, R13, 0x1f, RZ ;  /* 0x0000001f0d027819 */ /* 0x000fe200000006ff */
[----:B------:R-:W-:Y:S03]  /*16c70*/  BSSY B3, `(.L_x_2345) ;  /* 0x0000003000037945 */ /* 0x000fe60003800000 */
[----:B------:R-:W1:Y:S02]  /*16c80*/  SYNCS.PHASECHK.TRANS64.TRYWAIT P0, [R3+URZ+0x36840], R2 ;  /* 0x03684002030075a7 */ /* 0x000e64000800017f */
[----:B-1----:R-:W-:Y:S05]  /*16c90*/  @!P0 BRA `(.L_x_2346) ;  /* 0x0000004c00648947 */ /* 0x002fea0003800000 */
.L_x_2457:
[----:B------:R-:W-:Y:S05]  /*16ca0*/  BSYNC B3 ;  /* 0x0000000000037941 */ /* 0x000fea0003800000 */
.L_x_2345:
        /* <DEDUP_REMOVED lines=12> */
.L_x_2348:
[----:B------:R-:W-:Y:S05]  /*16d70*/  BSYNC B3 ;  /* 0x0000000000037941 */ /* 0x000fea0003800000 */
.L_x_2347:
        /* <DEDUP_REMOVED lines=12> */
.L_x_2349:
        /* <DEDUP_REMOVED lines=16> */
.L_x_2350:
        /* <DEDUP_REMOVED lines=16> */
.L_x_2351:
        /* <DEDUP_REMOVED lines=16> */
.L_x_2458:
[----:B------:R-:W-:Y:S05]  /*17140*/  BSYNC B3 ;  /* 0x0000000000037941 */ /* 0x000fea0003800000 */
.L_x_2352:
        /* <DEDUP_REMOVED lines=12> */
.L_x_2355:
[----:B------:R-:W-:Y:S05]  /*17210*/  BSYNC B3 ;  /* 0x0000000000037941 */ /* 0x000fea0003800000 */
.L_x_2354:
        /* <DEDUP_REMOVED lines=13> */
.L_x_2356:
        /* <DEDUP_REMOVED lines=15> */
.L_x_2357:
        /* <DEDUP_REMOVED lines=15> */
.L_x_2358:
        /* <DEDUP_REMOVED lines=12> */
.L_x_2343:
[----:B------:R-:W-:Y:S05]  /*17590*/  BSYNC B1 ;  /* 0x0000000000017941 */ /* 0x000fea0003800000 */
.L_x_2342:
[----:B0-----:R-:W2:Y:S01]  /*175a0*/  LDL.LU R0, [R1+0x40] ;  /* 0x0000400001007983 */ /* 0x001ea20000300800 */
[----:B------:R-:W-:-:S03]  /*175b0*/  IMAD.MOV.U32 R19, RZ, RZ, R9 ;  /* 0x000000ffff137224 */ /* 0x000fc600078e0009 */
[----:B------:R0:W-:Y:S02]  /*175c0*/  STL [R1+0x14], R13 ;  /* 0x0000140d01007387 */ /* 0x0001e40000100800 */
[----:B0-2---:R-:W-:-:S07]  /*175d0*/  VIADD R0, R0, 0xfffffffd ;  /* 0xfffffffd00007836 */ /* 0x005fce0000000000 */
.L_x_2341:
[----:B------:R-:W-:Y:S05]  /*175e0*/  BSYNC B2 ;  /* 0x0000000000027941 */ /* 0x000fea0003800000 */
.L_x_2340:
[----:B------:R-:W-:Y:S01]  /*175f0*/  VIADD R12, R12, 0xfffffffe ;  /* 0xfffffffe0c0c7836 */ /* 0x000fe20000000000 */
[----:B------:R-:W-:-:S04]  /*17600*/  LOP3.LUT R4, RZ, R4, RZ, 0x33, !PT ;  /* 0x00000004ff047212 */ /* 0x000fc800078e33ff */
[----:B------:R-:W-:-:S13]  /*17610*/  ISETP.NE.AND P0, PT, R12, R4, PT ;  /* 0x000000040c00720c */ /* 0x000fda0003f05270 */
[----:B------:R-:W-:Y:S05]  /*17620*/  @!P0 BRA `(.L_x_2339) ;  /* 0x0000001400cc8947 */ /* 0x000fea0003800000 */
[----:B------:R-:W-:-:S07]  /*17630*/  IMAD.MOV.U32 R9, RZ, RZ, R17 ;  /* 0x000000ffff097224 */ /* 0x000fce00078e0011 */
.L_x_2393:
        /* <DEDUP_REMOVED lines=8> */
[----:B--2---:R-:W-:Y:S02]  /*176c0*/  ISETP.NE.AND P1, PT, R3, RZ, PT ;  /* 0x000000ff0300720c */ /* 0x004fe40003f25270 */
        /* <DEDUP_REMOVED lines=27> */
.L_x_2361:
[----:B------:R-:W-:Y:S01]  /*17880*/  IMAD R3, R4, 0x8, R18 ;  /* 0x0000000804037824 */ /* 0x000fe200078e0212 */
[----:B------:R-:W-:Y:S01]  /*17890*/  SHF.L.U32 R2, R5, 0x1f, RZ ;  /* 0x0000001f05027819 */ /* 0x000fe200000006ff */
[----:B------:R-:W-:Y:S03]  /*178a0*/  BSSY B2, `(.L_x_2362) ;  /* 0x0000003000027945 */ /* 0x000fe60003800000 */
[----:B------:R-:W1:Y:S02]  /*178b0*/  SYNCS.PHASECHK.TRANS64.TRYWAIT P0, [R3+URZ+0x36840], R2 ;  /* 0x03684002030075a7 */ /* 0x000e64000800017f */
[----:B-1----:R-:W-:Y:S05]  /*178c0*/  @!P0 BRA `(.L_x_2363) ;  /* 0x0000004000808947 */ /* 0x002fea0003800000 */
.L_x_2459:
[----:B------:R-:W-:Y:S05]  /*178d0*/  BSYNC B2 ;  /* 0x0000000000027941 */ /* 0x000fea0003800000 */
.L_x_2362:
        /* <DEDUP_REMOVED lines=12> */
.L_x_2365:
[----:B------:R-:W-:Y:S05]  /*179a0*/  BSYNC B2 ;  /* 0x0000000000027941 */ /* 0x000fea0003800000 */
.L_x_2364:
        /* <DEDUP_REMOVED lines=12> */
.L_x_2366:
        /* <DEDUP_REMOVED lines=16> */
.L_x_2367:
        /* <DEDUP_REMOVED lines=16> */
.L_x_2368:
        /* <DEDUP_REMOVED lines=16> */
.L_x_2460:
[----:B------:R-:W-:Y:S05]  /*17d70*/  BSYNC B2 ;  /* 0x0000000000027941 */ /* 0x000fea0003800000 */
.L_x_2369:
        /* <DEDUP_REMOVED lines=11> */
.L_x_2372:
[----:B------:R-:W-:Y:S05]  /*17e30*/  BSYNC B2 ;  /* 0x0000000000027941 */ /* 0x000fea0003800000 */
.L_x_2371:
        /* <DEDUP_REMOVED lines=12> */
.L_x_2373:
        /* <DEDUP_REMOVED lines=15> */
.L_x_2374:
        /* <DEDUP_REMOVED lines=15> */
.L_x_2375:
        /* <DEDUP_REMOVED lines=12> */
.L_x_2360:
[----:B------:R-:W-:Y:S05]  /*181a0*/  BSYNC B1 ;  /* 0x0000000000017941 */ /* 0x000fea0003800000 */
.L_x_2359:
[----:B------:R-:W2:Y:S01]  /*181b0*/  LDL R2, [R1+0x20] ;  /* 0x0000200001027983 */ /* 0x000ea20000100800 */
[----:B------:R-:W-:Y:S01]  /*181c0*/  VIADD R19, R4, 0x1 ;  /* 0x0000000104137836 */ /* 0x000fe20000000000 */
[----:B------:R-:W-:Y:S01]  /*181d0*/  BSSY B1, `(.L_x_2376) ;  /* 0x00000b4000017945 */ /* 0x000fe20003800000 */
[----:B0-----:R-:W-:-:S03]  /*181e0*/  VIADD R7, R0, 0xffffffff ;  /* 0xffffffff00077836 */ /* 0x001fc60000000000 */
[----:B------:R-:W-:-:S04]  /*181f0*/  ISETP.NE.AND P0, PT, R19, 0x2, PT ;  /* 0x000000021300780c */ /* 0x000fc80003f05270 */
[----:B------:R-:W-:Y:S02]  /*18200*/  SEL R19, R19, RZ, P0 ;  /* 0x000000ff13137207 */ /* 0x000fe40000000000 */
[----:B--2---:R-:W-:Y:S02]  /*18210*/  ISETP.NE.AND P1, PT, R2, RZ, PT ;  /* 0x000000ff0200720c */ /* 0x004fe40003f25270 */
        /* <DEDUP_REMOVED lines=29> */
.L_x_2378:
[----:B------:R-:W-:Y:S01]  /*183f0*/  IMAD R2, R19, 0x8, R18 ;  /* 0x0000000813027824 */ /* 0x000fe200078e0212 */
[----:B------:R-:W-:Y:S01]  /*18400*/  SHF.L.U32 R3, R12, 0x1f, RZ ;  /* 0x0000001f0c037819 */ /* 0x000fe200000006ff */
[----:B------:R-:W-:Y:S03]  /*18410*/  BSSY B2, `(.L_x_2379) ;  /* 0x0000003000027945 */ /* 0x000fe60003800000 */
[----:B------:R-:W2:Y:S02]  /*18420*/  SYNCS.PHASECHK.TRANS64.TRYWAIT P0, [R2+URZ+0x36840], R3 ;  /* 0x03684003020075a7 */ /* 0x000ea4000800017f */
[----:B--2---:R-:W-:Y:S05]  /*18430*/  @!P0 BRA `(.L_x_2380) ;  /* 0x0000003400cc8947 */ /* 0x004fea0003800000 */
.L_x_2461:
[----:B------:R-:W-:Y:S05]  /*18440*/  BSYNC B2 ;  /* 0x0000000000027941 */ /* 0x000fea0003800000 */
.L_x_2379:
        /* <DEDUP_REMOVED lines=12> */
.L_x_2382:
[----:B------:R-:W-:Y:S05]  /*18510*/  BSYNC B2 ;  /* 0x0000000000027941 */ /* 0x000fea0003800000 */
.L_x_2381:
        /* <DEDUP_REMOVED lines=13> */
.L_x_2383:
        /* <DEDUP_REMOVED lines=16> */
.L_x_2384:
        /* <DEDUP_REMOVED lines=16> */
.L_x_2385:
        /* <DEDUP_REMOVED lines=15> */
.L_x_2462:
[----:B------:R-:W-:Y:S05]  /*188e0*/  BSYNC B2 ;  /* 0x0000000000027941 */ /* 0x000fea0003800000 */
.L_x_2386:
        /* <DEDUP_REMOVED lines=11> */
.L_x_2389:
[----:B------:R-:W-:Y:S05]  /*189a0*/  BSYNC B2 ;  /* 0x0000000000027941 */ /* 0x000fea0003800000 */
.L_x_2388:
        /* <DEDUP_REMOVED lines=12> */
.L_x_2390:
        /* <DEDUP_REMOVED lines=15> */
.L_x_2391:
        /* <DEDUP_REMOVED lines=15> */
.L_x_2392:
        /* <DEDUP_REMOVED lines=12> */
.L_x_2377:
[----:B------:R-:W-:Y:S05]  /*18d10*/  BSYNC B1 ;  /* 0x0000000000017941 */ /* 0x000fea0003800000 */
.L_x_2376:
[----:B------:R-:W2:Y:S01]  /*18d20*/  LDL R2, [R1+0x28] ;  /* 0x0000280001027983 */ /* 0x000ea20000100800 */
[----:B------:R-:W-:Y:S01]  /*18d30*/  VIADD R0, R0, 0xfffffffe ;  /* 0xfffffffe00007836 */ /* 0x000fe20000000000 */
[----:B--2---:R-:W-:-:S13]  /*18d40*/  ISETP.GT.AND P0, PT, R7, R2, PT ;  /* 0x000000020700720c */ /* 0x004fda0003f04270 */
[----:B------:R-:W-:Y:S05]  /*18d50*/  @P0 BRA `(.L_x_2393) ;  /* 0xffffffe800380947 */ /* 0x000fea000383ffff */
.L_x_2339:
[----:B------:R-:W-:Y:S05]  /*18d60*/  BSYNC B0 ;  /* 0x0000000000007941 */ /* 0x000fea0003800000 */
.L_x_2338:
        /* <DEDUP_REMOVED lines=19> */
.L_x_2395:
[----:B------:R-:W-:Y:S05]  /*18ea0*/  BSYNC B0 ;  /* 0x0000000000007941 */ /* 0x000fea0003800000 */
.L_x_2394:
[----:B--2---:R-:W2:Y:S01]  /*18eb0*/  LDL.LU R0, [R1+0x20] ;  /* 0x0000200001007983 */ /* 0x004ea20000300800 */
[----:B------:R-:W-:Y:S01]  /*18ec0*/  BSSY B0, `(.L_x_2396) ;  /* 0x0000049000007945 */ /* 0x000fe20003800000 */
[----:B--2---:R-:W-:-:S13]  /*18ed0*/  ISETP.NE.AND P0, PT, R0, RZ, PT ;  /* 0x000000ff0000720c */ /* 0x004fda0003f05270 */
        /* <DEDUP_REMOVED lines=8> */
.L_x_2463:
[----:B------:R-:W-:Y:S05]  /*18f60*/  BSYNC B1 ;  /* 0x0000000000017941 */ /* 0x000fea0003800000 */
.L_x_2398:
        /* <DEDUP_REMOVED lines=9> */
.L_x_2401:
[----:B------:R-:W-:Y:S05]  /*19000*/  BSYNC B1 ;  /* 0x0000000000017941 */ /* 0x000fea0003800000 */
.L_x_2400:
        /* <DEDUP_REMOVED lines=12> */
.L_x_2402:
        /* <DEDUP_REMOVED lines=15> */
.L_x_2403:
        /* <DEDUP_REMOVED lines=15> */
.L_x_2404:
        /* <DEDUP_REMOVED lines=10> */
.L_x_2397:
[----:B------:R-:W-:Y:S05]  /*19350*/  BSYNC B0 ;  /* 0x0000000000007941 */ /* 0x000fea0003800000 */
.L_x_2396:
[----:B------:R-:W2:Y:S01]  /*19360*/  LDL.LU R4, [R1+0x14] ;  /* 0x0000140001047983 */ /* 0x000ea20000300800 */
[----:B------:R-:W-:-:S05]  /*19370*/  VIADD R19, R19, 0x1 ;  /* 0x0000000113137836 */ /* 0x000fca0000000000 */
[----:B------:R-:W-:-:S04]  /*19380*/  ISETP.NE.AND P0, PT, R19, 0x2, PT ;  /* 0x000000021300780c */ /* 0x000fc80003f05270 */
[----:B------:R-:W-:Y:S02]  /*19390*/  SEL R0, RZ, 0x1, P0 ;  /* 0x00000001ff007807 */ /* 0x000fe40000000000 */
[----:B------:R-:W-:Y:S02]  /*193a0*/  SEL R19, R19, RZ, P0 ;  /* 0x000000ff13137207 */ /* 0x000fe40000000000 */
[----:B--2---:R-:W-:-:S05]  /*193b0*/  LOP3.LUT R4, R4, R0, RZ, 0x3c, !PT ;  /* 0x0000000004047212 */ /* 0x004fca00078e3cff */
[----:B------:R2:W-:Y:S02]  /*193c0*/  STL [R1+0x14], R4 ;  /* 0x0000140401007387 */ /* 0x0005e40000100800 */
.L_x_2318:
[----:B------:R-:W-:Y:S05]  /*193d0*/  BSYNC B7 ;  /* 0x0000000000077941 */ /* 0x000fea0003800000 */
.L_x_2316:
[----:B---3--:R-:W3:Y:S02]  /*193e0*/  LDL R0, [R1+0x5c] ;  /* 0x00005c0001007983 */ /* 0x008ee40000100800 */
[----:B---3--:R-:W-:-:S13]  /*193f0*/  ISETP.NE.AND P0, PT, R0, RZ, PT ;  /* 0x000000ff0000720c */ /* 0x008fda0003f05270 */
        /* <DEDUP_REMOVED lines=12> */
.L_x_2405:
[----:B------:R-:W0:Y:S01]  /*194c0*/  S2R R0, SR_TID.X ;  /* 0x0000000000007919 */ /* 0x000e220000002100 */
[----:B------:R-:W-:Y:S01]  /*194d0*/  UMOV UR4, 0xffffffff ;  /* 0xffffffff00047882 */ /* 0x000fe20000000000 */
[----:B0-----:R-:W-:-:S04]  /*194e0*/  LOP3.LUT R10, R0, 0x1f, RZ, 0xc0, !PT ;  /* 0x0000001f000a7812 */ /* 0x001fc800078ec0ff */
[----:B------:R-:W-:Y:S01]  /*194f0*/  ISETP.NE.AND P0, PT, R10, 0x1f, PT ;  /* 0x0000001f0a00780c */ /* 0x000fe20003f05270 */
[----:B------:R-:W-:-:S12]  /*19500*/  BRA.DIV UR4, `(.L_x_2407) ;  /* 0x0000002604d47947 */ /* 0x000fd8000b800000 */
[----:B------:R-:W3:Y:S01]  /*19510*/  LDL.LU R3, [R1] ;  /* 0x0000000001037983 */ /* 0x000ee20000300800 */
[----:B------:R-:W-:-:S03]  /*19520*/  ULDC UR4, c[0x0][0xc3c] ;  /* 0x00030f0000047ab9 */ /* 0x000fc60000000800 */
[----:B-1----:R-:W4:Y:S01]  /*19530*/  LDL R8, [R1+0xc] ;  /* 0x00000c0001087983 */ /* 0x002f220000100800 */
[----:B------:R-:W-:Y:S01]  /*19540*/  ULDC.64 UR6, c[0x0][0x208] ;  /* 0x0000820000067ab9 */ /* 0x000fe20000000a00 */
[----:B----4-:R-:W-:Y:S02]  /*19550*/  IMAD.IADD R0, R8, 0x1, R10 ;  /* 0x0000000108007824 */ /* 0x010fe400078e020a */
[----:B---3--:R-:W-:-:S03]  /*19560*/  IMAD.MOV.U32 R8, RZ, RZ, R3 ;  /* 0x000000ffff087224 */ /* 0x008fc600078e0003 */
[----:B------:R-:W-:-:S13]  /*19570*/  ISETP.GE.OR P1, PT, R0, UR4, !P0 ;  /* 0x0000000400007c0c */ /* 0x000fda000c726670 */
[----:B------:R-:W0:Y:S08]  /*19580*/  @!P1 LDC.64 R2, c[0x0][0xc80] ;  /* 0x00032000ff029b82 */ /* 0x000e300000000a00 */
[----:B------:R-:W1:Y:S01]  /*19590*/  @!P1 LDC.64 R6, c[0x0][0xc78] ;  /* 0x00031e00ff069b82 */ /* 0x000e620000000a00 */
[----:B0-----:R-:W-:-:S05]  /*195a0*/  @!P1 IMAD.WIDE R2, R0, 0x4, R2 ;  /* 0x0000000400029825 */ /* 0x001fca00078e0202 */
[----:B------:R1:W3:Y:S02]  /*195b0*/  @!P1 LDG.E R5, desc[UR6][R2.64] ;  /* 0x0000000602059981 */ /* 0x0002e4000c1e1900 */
[----:B-1----:R-:W-:-:S06]  /*195c0*/  @!P1 IMAD.WIDE R2, R0, 0x4, R6 ;  /* 0x0000000400029825 */ /* 0x002fcc00078e0206 */
[----:B------:R-:W4:Y:S01]  /*195d0*/  @!P1 LDG.E R2, desc[UR6][R2.64] ;  /* 0x0000000602029981 */ /* 0x000f22000c1e1900 */
[----:B------:R-:W-:Y:S02]  /*195e0*/  CS2R R6, SRZ ;  /* 0x0000000000067805 */ /* 0x000fe4000001ff00 */
[C---:B------:R-:W-:Y:S02]  /*195f0*/  ISETP.GE.U32.AND P2, PT, R10.reuse, 0x2, PT ;  /* 0x000000020a00780c */ /* 0x040fe40003f46070 */
[C---:B------:R-:W-:Y:S01]  /*19600*/  ISETP.GE.U32.AND P3, PT, R10.reuse, 0x4, PT ;  /* 0x000000040a00780c */ /* 0x040fe20003f66070 */
[----:B--2---:R-:W-:Y:S01]  /*19610*/  SHFL.IDX PT, R4, R8, RZ, 0x1f ;  /* 0x00001fff08047589 */ /* 0x004fe200000e0000 */
[C---:B------:R-:W-:Y:S02]  /*19620*/  ISETP.GE.U32.AND P4, PT, R10.reuse, 0x8, PT ;  /* 0x000000080a00780c */ /* 0x040fe40003f86070 */
[----:B------:R-:W-:Y:S01]  /*19630*/  ISETP.GE.U32.AND P5, PT, R10, 0x10, PT ;  /* 0x000000100a00780c */ /* 0x000fe20003fa6070 */
[----:B------:R-:W-:Y:S01]  /*19640*/  SHFL.IDX PT, R0, R8, 0x1, 0x1f ;  /* 0x00201f0008007f89 */ /* 0x000fe200000e0000 */
[----:B---3--:R-:W-:-:S02]  /*19650*/  @!P1 IMAD.MOV.U32 R6, RZ, RZ, R5 ;  /* 0x000000ffff069224 */ /* 0x008fc400078e0005 */
[----:B----4-:R-:W-:Y:S01]  /*19660*/  @!P1 IMAD.MOV.U32 R7, RZ, RZ, R2 ;  /* 0x000000ffff079224 */ /* 0x010fe200078e0002 */
[----:B------:R-:W-:-:S03]  /*19670*/  ISETP.NE.AND P1, PT, R10, RZ, PT ;  /* 0x000000ff0a00720c */ /* 0x000fc60003f25270 */
[----:B------:R-:W-:-:S05]  /*19680*/  IMAD R2, R7, R6, RZ ;  /* 0x0000000607027224 */ /* 0x000fca00078e02ff */
[----:B------:R-:W0:Y:S02]  /*19690*/  SHFL.UP PT, R3, R2, 0x1, RZ ;  /* 0x0420000002037989 */ /* 0x000e2400000e00ff */
[----:B0-----:R-:W-:-:S05]  /*196a0*/  SEL R5, R3, RZ, P1 ;  /* 0x000000ff03057207 */ /* 0x001fca0000800000 */
[----:B------:R-:W-:Y:S02]  /*196b0*/  IMAD.IADD R2, R2, 0x1, R5 ;  /* 0x0000000102027824 */ /* 0x000fe400078e0205 */
[----:B------:R-:W-:-:S03]  /*196c0*/  IMAD.MOV.U32 R5, RZ, RZ, RZ ;  /* 0x000000ffff057224 */ /* 0x000fc600078e00ff */
        /* <DEDUP_REMOVED lines=13> */
.L_x_2473:
[----:B------:R-:W-:Y:S02]  /*197a0*/  ULDC UR4, c[0x0][0xc38] ;  /* 0x00030e0000047ab9 */ /* 0x000fe40000000800 */
[----:B------:R-:W-:-:S04]  /*197b0*/  IMAD.U32 R8, RZ, RZ, UR4 ;  /* 0x00000004ff087e24 */ /* 0x000fc8000f8e00ff */
[----:B-1----:R-:W-:-:S04]  /*197c0*/  IMAD R9, R9, R8, RZ ;  /* 0x0000000809097224 */ /* 0x002fc800078e02ff */
[----:B------:R-:W-:-:S05]  /*197d0*/  IMAD.IADD R0, R0, 0x1, R9 ;  /* 0x0000000100007824 */ /* 0x000fca00078e0209 */
[----:B------:R-:W-:-:S13]  /*197e0*/  ISETP.GT.AND P6, PT, R0, R4, PT ;  /* 0x000000040000720c */ /* 0x000fda0003fc4270 */
[----:B------:R-:W-:Y:S05]  /*197f0*/  @P6 BRA `(.L_x_2408) ;  /* 0x0000000000b06947 */ /* 0x000fea0003800000 */
.L_x_2411:
        /* <DEDUP_REMOVED lines=38> */
.L_x_2481:
[----:B------:R-:W-:Y:S02]  /*19a60*/  ULDC UR4, c[0x0][0xc38] ;  /* 0x00030e0000047ab9 */ /* 0x000fe40000000800 */
[----:B------:R-:W-:-:S04]  /*19a70*/  IMAD.U32 R8, RZ, RZ, UR4 ;  /* 0x00000004ff087e24 */ /* 0x000fc8000f8e00ff */
[----:B-1----:R-:W-:-:S04]  /*19a80*/  IMAD R9, R9, R8, RZ ;  /* 0x0000000809097224 */ /* 0x002fc800078e02ff */
[----:B------:R-:W-:-:S05]  /*19a90*/  IMAD.IADD R0, R9, 0x1, R0 ;  /* 0x0000000109007824 */ /* 0x000fca00078e0200 */
[----:B------:R-:W-:-:S13]  /*19aa0*/  ISETP.GT.AND P6, PT, R0, R4, PT ;  /* 0x000000040000720c */ /* 0x000fda0003fc4270 */
[----:B------:R-:W-:Y:S05]  /*19ab0*/  @!P6 BRA `(.L_x_2411) ;  /* 0xfffffffc0050e947 */ /* 0x000fea000383ffff */
.L_x_2408:
        /* <DEDUP_REMOVED lines=12> */
.L_x_2486:
[----:B------:R-:W-:-:S13]  /*19b80*/  ISETP.NE.AND P0, PT, R3, RZ, PT ;  /* 0x000000ff0300720c */ /* 0x000fda0003f05270 */
[----:B------:R-:W-:Y:S05]  /*19b90*/  @!P0 BRA `(.L_x_2413) ;  /* 0x0000000000148947 */ /* 0x000fea0003800000 */
[----:B------:R-:W-:Y:S01]  /*19ba0*/  UMOV UR4, 0xffffffff ;  /* 0xffffffff00047882 */ /* 0x000fe20000000000 */
[----:B---3--:R-:W-:Y:S02]  /*19bb0*/  VIADD R10, R10, 0xffffffff ;  /* 0xffffffff0a0a7836 */ /* 0x008fe40000000000 */
[----:B------:R-:W-:Y:S05]  /*19bc0*/  BRA.DIV UR4, `(.L_x_2414) ;  /* 0x0000002a04c47947 */ /* 0x000fea000b800000 */
[----:B0-----:R0:W1:Y:S02]  /*19bd0*/  SHFL.IDX PT, R2, R2, R10, 0x1f ;  /* 0x00001f0a02027589 */ /* 0x00106400000e0000 */
.L_x_2489:
[----:B-1----:R-:W-:-:S07]  /*19be0*/  IMAD.MOV.U32 R5, RZ, RZ, R2 ;  /* 0x000000ffff057224 */ /* 0x002fce00078e0002 */
.L_x_2413:
[----:B0-----:R-:W-:Y:S01]  /*19bf0*/  IMAD R2, R5, R8, R9 ;  /* 0x0000000805027224 */ /* 0x001fe200078e0209 */
[----:B------:R-:W-:-:S03]  /*19c00*/  ISETP.NE.AND P0, PT, R7, 0x1, PT ;  /* 0x000000010700780c */ /* 0x000fc60003f05270 */
[----:B------:R-:W-:Y:S01]  /*19c10*/  IMAD.IADD R4, R4, 0x1, -R2 ;  /* 0x0000000104047824 */ /* 0x000fe200078e0a02 */
[----:B------:R0:W-:Y:S09]  /*19c20*/  STL [R1], R2 ;  /* 0x0000000201007387 */ /* 0x0001f20000100800 */
[----:B------:R-:W-:Y:S05]  /*19c30*/  @!P0 BRA `(.L_x_2415) ;  /* 0x0000000000e48947 */ /* 0x000fea0003800000 */
[----:B------:R-:W-:-:S04]  /*19c40*/  IABS R5, R0 ;  /* 0x0000000000057213 */ /* 0x000fc80000000000 */
        /* <DEDUP_REMOVED lines=25> */
[----:B---3--:R-:W-:Y:S02]  /*19de0*/  IMAD R6, R2, R5, RZ ;  /* 0x0000000502067224 */ /* 0x008fe400078e02ff */
        /* <DEDUP_REMOVED lines=30> */
.L_x_2415:
[----:B------:R-:W2:Y:S01]  /*19fd0*/  LDL R5, [R1+0xc] ;  /* 0x00000c0001057983 */ /* 0x000ea20000100800 */
[----:B0-----:R-:W2:Y:S01]  /*19fe0*/  LDC.64 R2, c[0x0][0xc90] ;  /* 0x00032400ff027b82 */ /* 0x001ea20000000a00 */
[----:B------:R-:W-:Y:S01]  /*19ff0*/  ULDC.64 UR4, c[0x0][0x208] ;  /* 0x0000820000047ab9 */ /* 0x000fe20000000a00 */
[----:B--2---:R-:W-:-:S05]  /*1a000*/  IMAD.WIDE R2, R5, 0x4, R2 ;  /* 0x0000000405027825 */ /* 0x004fca00078e0202 */
[----:B---3--:R-:W2:Y:S02]  /*1a010*/  LDG.E R6, desc[UR4][R2.64] ;  /* 0x0000000402067981 */ /* 0x008ea4000c1e1900 */
        /* <DEDUP_REMOVED lines=59> */
.L_x_2416:
[----:B0-----:R-:W-:-:S05]  /*1a3d0*/  LOP3.LUT R3, RZ, R4, RZ, 0x33, !PT ;  /* 0x00000004ff037212 */ /* 0x001fca00078e33ff */
[----:B------:R-:W-:-:S05]  /*1a3e0*/  IMAD.IADD R0, R0, 0x1, R3 ;  /* 0x0000000100007824 */ /* 0x000fca00078e0203 */
[----:B------:R2:W-:Y:S01]  /*1a3f0*/  STL [R1+0x4], R0 ;  /* 0x0000040001007387 */ /* 0x0005e20000100800 */
[----:B------:R-:W-:Y:S05]  /*1a400*/  BRA `(.L_x_2417) ;  /* 0x0000000000287947 */ /* 0x000fea0003800000 */
.L_x_2409:
        /* <DEDUP_REMOVED lines=10> */
.L_x_2417:
[----:B0-----:R-:W3:Y:S04]  /*1a4b0*/  LDL R3, [R1+0x8] ;  /* 0x0000080001037983 */ /* 0x001ee80000100800 */
[----:B-1----:R-:W4:Y:S04]  /*1a4c0*/  LDL R2, [R1+0xc] ;  /* 0x00000c0001027983 */ /* 0x002f280000100800 */
[----:B------:R-:W5:Y:S04]  /*1a4d0*/  LDL R4, [R1] ;  /* 0x0000000001047983 */ /* 0x000f680000100800 */
[----:B------:R-:W5:Y:S01]  /*1a4e0*/  LDL R5, [R1+0x4] ;  /* 0x0000040001057983 */ /* 0x000f620000100800 */
[----:B------:R-:W-:Y:S05]  /*1a4f0*/  WARPSYNC.ALL ;  /* 0x0000000000007948 */ /* 0x000fea0003800000 */
[----:B--2---:R-:W0:Y:S02]  /*1a500*/  S2R R0, SR_TID.X ;  /* 0x0000000000007919 */ /* 0x004e240000002100 */
        /* <DEDUP_REMOVED lines=10> */
.L_x_2406:
[----:B------:R-:W2:Y:S01]  /*1a5b0*/  LDL R0, [R1+0xc] ;  /* 0x00000c0001007983 */ /* 0x000ea20000100800 */
[----:B------:R-:W-:Y:S02]  /*1a5c0*/  ULDC UR4, c[0x0][0xc3c] ;  /* 0x00030f0000047ab9 */ /* 0x000fe40000000800 */
[----:B--2---:R-:W-:-:S13]  /*1a5d0*/  ISETP.GE.AND P0, PT, R0, UR4, PT ;  /* 0x0000000400007c0c */ /* 0x004fda000bf06270 */
[----:B------:R-:W-:Y:S05]  /*1a5e0*/  @!P0 BRA `(.L_x_2418) ;  /* 0xffffff9c00d48947 */ /* 0x000fea000383ffff */
[----:B------:R-:W-:Y:S05]  /*1a5f0*/  BSYNC B8 ;  /* 0x0000000000087941 */ /* 0x000fea0003800000 */
.L_x_2310:
[----:B0-----:R-:W2:Y:S01]  /*1a600*/  LDL.LU R0, [R1+0x58] ;  /* 0x0000580001007983 */ /* 0x001ea20000300800 */
[----:B------:R-:W-:Y:S01]  /*1a610*/  BSSY B0, `(.L_x_2419) ;  /* 0x000000b000007945 */ /* 0x000fe20003800000 */
[----:B-1-3--:R-:W0:Y:S01]  /*1a620*/  S2R R5, SR_CgaCtaId ;  /* 0x0000000000057919 */ /* 0x00ae220000008800 */
        /* <DEDUP_REMOVED lines=9> */
.L_x_2490:
[----:B------:R-:W-:Y:S05]  /*1a6c0*/  BSYNC B0 ;  /* 0x0000000000007941 */ /* 0x000fea0003800000 */
.L_x_2419:
[----:B------:R-:W-:-:S03]  /*1a6d0*/  UMOV UR4, 0xffffffff ;  /* 0xffffffff00047882 */ /* 0x000fc60000000000 */
[----:B------:R-:W-:Y:S05]  /*1a6e0*/  BRA.DIV UR4, `(.L_x_2421) ;  /* 0x00000022043c7947 */ /* 0x000fea000b800000 */
[----:B------:R-:W1:Y:S02]  /*1a6f0*/  S2R R2, SR_TID.X ;  /* 0x0000000000027919 */ /* 0x000e640000002100 */
[----:B-1----:R-:W-:-:S04]  /*1a700*/  SHF.R.U32.HI R2, RZ, 0x5, R2 ;  /* 0x00000005ff027819 */ /* 0x002fc80000011602 */
[----:B------:R-:W-:-:S05]  /*1a710*/  LOP3.LUT R2, R2, 0x3, RZ, 0xc0, !PT ;  /* 0x0000000302027812 */ /* 0x000fca00078ec0ff */
[----:B------:R1:W2:Y:S02]  /*1a720*/  SHFL.IDX PT, R14, R2, RZ, 0x1f ;  /* 0x00001fff020e7589 */ /* 0x0002a400000e0000 */
.L_x_2493:
[----:B--2---:R-:W-:Y:S01]  /*1a730*/  ISETP.NE.AND P0, PT, R14, RZ, PT ;  /* 0x000000ff0e00720c */ /* 0x004fe20003f05270 */
[----:B------:R-:W-:-:S12]  /*1a740*/  BSSY B0, `(.L_x_2422) ;  /* 0x0000027000007945 */ /* 0x000fd80003800000 */
[----:B------:R-:W-:Y:S05]  /*1a750*/  @P0 BRA `(.L_x_2423) ;  /* 0x0000000000940947 */ /* 0x000fea0003800000 */
[----:B------:R-:W-:-:S03]  /*1a760*/  UMOV UR4, 0xffffffff ;  /* 0xffffffff00047882 */ /* 0x000fc60000000000 */
[----:B------:R-:W-:Y:S05]  /*1a770*/  BRA.DIV UR4, `(.L_x_2424) ;  /* 0x00000022044c7947 */ /* 0x000fea000b800000 */
[----:B------:R-:W-:-:S13]  /*1a780*/  ELECT P6, URZ, PT ;  /* 0x00000000003f782f */ /* 0x000fda00038c0000 */
.L_x_2496:
        /* <DEDUP_REMOVED lines=8> */
.L_x_2425:
        /* <DEDUP_REMOVED lines=13> */
.L_x_2497:
[----:B------:R-:W1:Y:S02]  /*1a8e0*/  SYNCS.PHASECHK.TRANS64.TRYWAIT P0, [R7+URZ], R2 ;  /* 0x00000002070075a7 */ /* 0x000e64000800017f */
[----:B-1----:R-:W-:Y:S05]  /*1a8f0*/  @!P0 BRA `(.L_x_2427) ;  /* 0x0000002000208947 */ /* 0x002fea0003800000 */
.L_x_2498:
[----:B------:R-:W-:Y:S05]  /*1a900*/  @!P2 BRA `(.L_x_2428) ;  /* 0x000000000004a947 */ /* 0x000fea0003800000 */
[----:B------:R-:W-:Y:S01]  /*1a910*/  BPT.TRAP 0x1 ;  /* 0x000000040000795c */ /* 0x000fe20000300000 */
.L_x_2428:
[----:B------:R-:W-:-:S04]  /*1a920*/  VIADD R0, R0, 0x36860 ;  /* 0x0003686000007836 */ /* 0x000fc80000000000 */
[----:B------:R-:W-:-:S04]  /*1a930*/  IMAD R4, R19, 0x8, R0 ;  /* 0x0000000813047824 */ /* 0x000fc800078e0200 */
[----:B------:R-:W2:Y:S02]  /*1a940*/  SYNCS.PHASECHK.TRANS64.TRYWAIT P0, [R4+URZ], R5 ;  /* 0x00000005040075a7 */ /* 0x000ea4000800017f */
[----:B--2---:R-:W-:Y:S05]  /*1a950*/  @!P0 BRA `(.L_x_2429) ;  /* 0x00000020001c8947 */ /* 0x004fea0003800000 */
.L_x_2499:
[----:B------:R-:W-:-:S07]  /*1a960*/  IMAD R3, R3, 0x8, R0 ;  /* 0x0000000803037824 */ /* 0x000fce00078e0200 */
.L_x_2430:
[----:B---3--:R3:W4:Y:S02]  /*1a970*/  SYNCS.PHASECHK.TRANS64.TRYWAIT P0, [R3+URZ], R2 ;  /* 0x00000002030075a7 */ /* 0x008724000800017f */
[----:B----4-:R-:W-:Y:S05]  /*1a980*/  @!P0 NANOSLEEP.SYNCS 0x989680 ;  /* 0x009896800000895d */ /* 0x010fea0003900000 */
[----:B------:R-:W4:Y:S02]  /*1a990*/  @!P0 SYNCS.PHASECHK.TRANS64 P0, [R3+URZ], R2 ;  /* 0x00000002030085a7 */ /* 0x000f24000800007f */
[----:B----4-:R-:W-:Y:S05]  /*1a9a0*/  @!P0 BRA `(.L_x_2430) ;  /* 0xfffffffc00f08947 */ /* 0x010fea000383ffff */
.L_x_2423:
[----:B------:R-:W-:Y:S05]  /*1a9b0*/  BSYNC B0 ;  /* 0x0000000000007941 */ /* 0x000fea0003800000 */
.L_x_2422:
[----:B------:R-:W-:Y:S05]  /*1a9c0*/  EXIT ;  /* 0x000000000000794d */ /* 0x000fea0003800000 */
.L_x_2249:
[----:B0-----:R-:W-:-:S04]  /*1a9d0*/  IMAD.U32 R3, RZ, RZ, UR39 ;  /* 0x00000027ff037e24 */ /* 0x001fc8000f8e00ff */
[----:B------:R0:W1:Y:S03]  /*1a9e0*/  SYNCS.PHASECHK.TRANS64.TRYWAIT P1, [R3+URZ+0x36800], R0 ;  /* 0x03680000030075a7 */ /* 0x000066000802017f */
[----:B-1----:R-:W-:Y:S05]  /*1a9f0*/  @!P1 NANOSLEEP.SYNCS 0x989680 ;  /* 0x009896800000995d */ /* 0x002fea0003900000 */
[----:B------:R-:W1:Y:S02]  /*1aa00*/  @!P1 SYNCS.PHASECHK.TRANS64 P1, [R3+URZ+0x36800], R0 ;  /* 0x03680000030095a7 */ /* 0x000e64000802007f */
[----:B-1----:R-:W-:Y:S05]  /*1aa10*/  @!P1 BRA `(.L_x_2249) ;  /* 0xfffffffc00ec9947 */ /* 0x002fea000383ffff */
[----:B------:R-:W-:Y:S05]  /*1aa20*/  BRA `(.L_x_2431) ;  /* 0xfffffe7400e47947 */ /* 0x000fea000383ffff */
.L_x_2253:
[----:B-1----:R1:W2:Y:S02]  /*1aa30*/  SYNCS.PHASECHK.TRANS64.TRYWAIT P2, [R0+URZ+0x36830], R3 ;  /* 0x03683003000075a7 */ /* 0x0022a4000804017f */
[----:B--2---:R-:W-:Y:S05]  /*1aa40*/  @!P2 NANOSLEEP.SYNCS 0x989680 ;  /* 0x009896800000a95d */ /* 0x004fea0003900000 */
[----:B------:R-:W2:Y:S02]  /*1aa50*/  @!P2 SYNCS.PHASECHK.TRANS64 P2, [R0+URZ+0x36830], R3 ;  /* 0x036830030000a5a7 */ /* 0x000ea4000804007f */
[----:B--2---:R-:W-:Y:S05]  /*1aa60*/  @!P2 BRA `(.L_x_2253) ;  /* 0xfffffffc00f0a947 */ /* 0x004fea000383ffff */
[----:B------:R-:W-:Y:S05]  /*1aa70*/  BRA `(.L_x_2252) ;  /* 0xfffffe7800087947 */ /* 0x000fea000383ffff */
.L_x_2258:
[----:B-1----:R-:W-:-:S04]  /*1aa80*/  IMAD.U32 R4, RZ, RZ, UR38 ;  /* 0x00000026ff047e24 */ /* 0x002fc8000f8e00ff */
[----:B------:R1:W2:Y:S03]  /*1aa90*/  SYNCS.PHASECHK.TRANS64.TRYWAIT P3, [R4+URZ+0x36830], R3 ;  /* 0x03683003040075a7 */ /* 0x0002a6000806017f */
[----:B--2---:R-:W-:Y:S05]  /*1aaa0*/  @!P3 NANOSLEEP.SYNCS 0x989680 ;  /* 0x009896800000b95d */ /* 0x004fea0003900000 */
[----:B------:R-:W2:Y:S02]  /*1aab0*/  @!P3 SYNCS.PHASECHK.TRANS64 P3, [R4+URZ+0x36830], R3 ;  /* 0x036830030400b5a7 */ /* 0x000ea4000806007f */
[----:B--2---:R-:W-:Y:S05]  /*1aac0*/  @!P3 BRA `(.L_x_2258) ;  /* 0xfffffffc00ecb947 */ /* 0x004fea000383ffff */
[----:B------:R-:W-:Y:S05]  /*1aad0*/  BRA `(.L_x_2257) ;  /* 0xfffffeb400b47947 */ /* 0x000fea000383ffff */
.L_x_2262:
[----:B-1----:R-:W-:-:S04]  /*1aae0*/  IMAD.U32 R2, RZ, RZ, UR10 ;  /* 0x0000000aff027e24 */ /* 0x002fc8000f8e00ff */
[----:B------:R1:W2:Y:S03]  /*1aaf0*/  SYNCS.PHASECHK.TRANS64.TRYWAIT P3, [R2+URZ+0x36850], R0 ;  /* 0x03685000020075a7 */ /* 0x0002a6000806017f */
[----:B--2---:R-:W-:Y:S05]  /*1ab00*/  @!P3 NANOSLEEP.SYNCS 0x989680 ;  /* 0x009896800000b95d */ /* 0x004fea0003900000 */
[----:B------:R-:W2:Y:S02]  /*1ab10*/  @!P3 SYNCS.PHASECHK.TRANS64 P3, [R2+URZ+0x36850], R0 ;  /* 0x036850000200b5a7 */ /* 0x000ea4000806007f */
[----:B--2---:R-:W-:Y:S05]  /*1ab20*/  @!P3 BRA `(.L_x_2262) ;  /* 0xfffffffc00ecb947 */ /* 0x004fea000383ffff */
[----:B------:R-:W-:Y:S05]  /*1ab30*/  BRA `(.L_x_2261) ;  /* 0xfffffedc005c7947 */ /* 0x000fea000383ffff */
.L_x_2268:
[----:B-1----:R-:W-:-:S04]  /*1ab40*/  IMAD.U32 R4, RZ, RZ, UR6 ;  /* 0x00000006ff047e24 */ /* 0x002fc8000f8e00ff */
[----:B------:R1:W2:Y:S03]  /*1ab50*/  SYNCS.PHASECHK.TRANS64.TRYWAIT P2, [R4+URZ+0x36830], R3 ;  /* 0x03683003040075a7 */ /* 0x0002a6000804017f */
[----:B--2---:R-:W-:Y:S05]  /*1ab60*/  @!P2 NANOSLEEP.SYNCS 0x989680 ;  /* 0x009896800000a95d */ /* 0x004fea0003900000 */
[----:B------:R-:W2:Y:S02]  /*1ab70*/  @!P2 SYNCS.PHASECHK.TRANS64 P2, [R4+URZ+0x36830], R3 ;  /* 0x036830030400a5a7 */ /* 0x000ea4000804007f */
[----:B--2---:R-:W-:Y:S05]  /*1ab80*/  @!P2 BRA `(.L_x_2268) ;  /* 0xfffffffc00eca947 */ /* 0x004fea000383ffff */
[----:B------:R-:W-:Y:S05]  /*1ab90*/  BRA `(.L_x_2267) ;  /* 0xfffffef800dc7947 */ /* 0x000fea000383ffff */
.L_x_2272:
[----:B-1----:R-:W-:-:S04]  /*1aba0*/  IMAD.U32 R2, RZ, RZ, UR10 ;  /* 0x0000000aff027e24 */ /* 0x002fc8000f8e00ff */
[----:B------:R1:W2:Y:S03]  /*1abb0*/  SYNCS.PHASECHK.TRANS64.TRYWAIT P2, [R2+URZ+0x36850], R0 ;  /* 0x03685000020075a7 */ /* 0x0002a6000804017f */
[----:B--2---:R-:W-:Y:S05]  /*1abc0*/  @!P2 NANOSLEEP.SYNCS 0x989680 ;  /* 0x009896800000a95d */ /* 0x004fea0003900000 */
[----:B------:R-:W2:Y:S02]  /*1abd0*/  @!P2 SYNCS.PHASECHK.TRANS64 P2, [R2+URZ+0x36850], R0 ;  /* 0x036850000200a5a7 */ /* 0x000ea4000804007f */
[----:B--2---:R-:W-:Y:S05]  /*1abe0*/  @!P2 BRA `(.L_x_2272) ;  /* 0xfffffffc00eca947 */ /* 0x004fea000383ffff */
[----:B------:R-:W-:Y:S05]  /*1abf0*/  BRA `(.L_x_2271) ;  /* 0xffffff20009c7947 */ /* 0x000fea000383ffff */
.L_x_2277:
[----:B-1----:R-:W-:-:S04]  /*1ac00*/  IMAD.U32 R7, RZ, RZ, UR5 ;  /* 0x00000005ff077e24 */ /* 0x002fc8000f8e00ff */
[----:B------:R1:W2:Y:S03]  /*1ac10*/  SYNCS.PHASECHK.TRANS64.TRYWAIT P0, [R7+URZ+0x36850], R0 ;  /* 0x03685000070075a7 */ /* 0x0002a6000800017f */
[----:B--2---:R-:W-:Y:S05]  /*1ac20*/  @!P0 NANOSLEEP.SYNCS 0x989680 ;  /* 0x009896800000895d */ /* 0x004fea0003900000 */
[----:B------:R-:W2:Y:S02]  /*1ac30*/  @!P0 SYNCS.PHASECHK.TRANS64 P0, [R7+URZ+0x36850], R0 ;  /* 0x03685000070085a7 */ /* 0x000ea4000800007f */
[----:B--2---:R-:W-:Y:S05]  /*1ac40*/  @!P0 BRA `(.L_x_2277) ;  /* 0xfffffffc00ec8947 */ /* 0x004fea000383ffff */
[----:B------:R-:W-:Y:S05]  /*1ac50*/  BRA `(.L_x_2276) ;  /* 0xffffff3c00507947 */ /* 0x000fea000383ffff */
.L_x_2324:
[----:B------:R-:W0:Y:S01]  /*1ac60*/  S2R R4, SR_TID.X ;  /* 0x0000000000047919 */ /* 0x000e220000002100 */
[----:B------:R-:W-:Y:S01]  /*1ac70*/  BSSY B0, `(.L_x_2432) ;  /* 0x000000a000007945 */ /* 0x000fe20003800000 */
[----:B------:R-:W-:Y:S02]  /*1ac80*/  IMAD.MOV.U32 R12, RZ, RZ, RZ ;  /* 0x000000ffff0c7224 */ /* 0x000fe400078e00ff */
[----:B------:R-:W-:Y:S02]  /*1ac90*/  IMAD.MOV.U32 R11, RZ, RZ, 0x1f ;  /* 0x0000001fff0b7424 */ /* 0x000fe400078e00ff */
[----:B------:R-:W-:Y:S01]  /*1aca0*/  IMAD.MOV.U32 R15, RZ, RZ, -0x1 ;  /* 0xffffffffff0f7424 */ /* 0x000fe200078e00ff */
[----:B0-----:R-:W-:-:S04]  /*1acb0*/  SHF.R.U32.HI R4, RZ, 0x5, R4 ;  /* 0x00000005ff047819 */ /* 0x001fc80000011604 */
[----:B------:R-:W-:-:S05]  /*1acc0*/  LOP3.LUT R4, R4, 0x3, RZ, 0xc0, !PT ;  /* 0x0000000304047812 */ /* 0x000fca00078ec0ff */
[----:B------:R-:W-:-:S07]  /*1acd0*/  IMAD.MOV.U32 R13, RZ, RZ, R4 ;  /* 0x000000ffff0d7224 */ /* 0x000fce00078e0004 */
[----:B--2---:R-:W-:Y:S05]  /*1ace0*/  WARPSYNC.COLLECTIVE R15, `(.L_x_2433) ;  /* 0x000000000f087348 */ /* 0x004fea0003c00000 */
[----:B------:R0:W1:Y:S02]  /*1acf0*/  SHFL.IDX P6, R14, R13, R12, R11 ;  /* 0x0000000c0d0e7389 */ /* 0x00006400000c000b */
[----:B012---:R-:W-:Y:S01]  /*1ad00*/  ENDCOLLECTIVE ;  /* 0x000000000000791b */ /* 0x007fe20003800000 */
.L_x_2433:
[----:B------:R-:W-:Y:S05]  /*1ad10*/  BSYNC B0 ;  /* 0x0000000000007941 */ /* 0x000fea0003800000 */
.L_x_2432:
[----:B------:R-:W-:Y:S05]  /*1ad20*/  BRA `(.L_x_2434) ;  /* 0xffffffa800087947 */ /* 0x000fea000383ffff */
.L_x_2326:
[----:B------:R-:W-:Y:S01]  /*1ad30*/  BSSY B0, `(.L_x_2435) ;  /* 0x0000006000007945 */ /* 0x000fe20003800000 */
[----:B------:R-:W-:-:S07]  /*1ad40*/  IMAD.MOV.U32 R15, RZ, RZ, -0x1 ;  /* 0xffffffffff0f7424 */ /* 0x000fce00078e00ff */
[----:B--23--:R-:W-:Y:S05]  /*1ad50*/  WARPSYNC.COLLECTIVE R15, `(.L_x_2436) ;  /* 0x000000000f0c7348 */ /* 0x00cfea0003c00000 */
[----:B------:R-:W-:Y:S02]  /*1ad60*/  ELECT P6, UR62, PT ;  /* 0x00000000003e782f */ /* 0x000fe400038c0000 */
[----:B------:R-:W-:Y:S01]  /*1ad70*/  MOV R14, UR62 ;  /* 0x0000003e000e7c02 */ /* 0x000fe20008000f00 */
[----:B--23--:R-:W-:Y:S10]  /*1ad80*/  ENDCOLLECTIVE ;  /* 0x000000000000791b */ /* 0x00cff40003800000 */
.L_x_2436:
[----:B------:R-:W-:Y:S05]  /*1ad90*/  BSYNC B0 ;  /* 0x0000000000007941 */ /* 0x000fea0003800000 */
.L_x_2435:
[----:B------:R-:W-:Y:S05]  /*1ada0*/  BRA `(.L_x_2437) ;  /* 0xffffffa8000c7947 */ /* 0x000fea000383ffff */
.L_x_2328:
[----:B0-----:R0:W1:Y:S02]  /*1adb0*/  SYNCS.PHASECHK.TRANS64.TRYWAIT P0, [R0+URZ+0x36840], R2 ;  /* 0x03684002000075a7 */ /* 0x001064000800017f */
[----:B-1----:R-:W-:Y:S05]  /*1adc0*/  @!P0 NANOSLEEP.SYNCS 0x989680 ;  /* 0x009896800000895d */ /* 0x002fea0003900000 */
[----:B------:R-:W1:Y:S02]  /*1add0*/  @!P0 SYNCS.PHASECHK.TRANS64 P0, [R0+URZ+0x36840], R2 ;  /* 0x03684002000085a7 */ /* 0x000e64000800007f */
[----:B-1----:R-:W-:Y:S05]  /*1ade0*/  @!P0 BRA `(.L_x_2328) ;  /* 0xfffffffc00f08947 */ /* 0x002fea000383ffff */
[----:B------:R-:W-:Y:S05]  /*1adf0*/  BRA `(.L_x_2438) ;  /* 0xffffffa800707947 */ /* 0x000fea000383ffff */
.L_x_2332:
[----:B------:R-:W2:Y:S01]  /*1ae00*/  LDL.LU R11, [R1+0x38] ;  /* 0x00003800010b7983 */ /* 0x000ea20000300800 */
[----:B------:R-:W-:Y:S01]  /*1ae10*/  IMAD.MOV.U32 R13, RZ, RZ, R3 ;  /* 0x000000ffff0d7224 */ /* 0x000fe200078e0003 */
[----:B------:R-:W-:Y:S01]  /*1ae20*/  LOP3.LUT R5, R5, 0x7f, RZ, 0xc0, !PT ;  /* 0x0000007f05057812 */ /* 0x000fe200078ec0ff */
[----:B------:R-:W-:Y:S02]  /*1ae30*/  IMAD.MOV.U32 R12, RZ, RZ, RZ ;  /* 0x000000ffff0c7224 */ /* 0x000fe400078e00ff */
[----:B------:R-:W-:Y:S01]  /*1ae40*/  IMAD.MOV.U32 R15, RZ, RZ, -0x1 ;  /* 0xffffffffff0f7424 */ /* 0x000fe200078e00ff */
[----:B------:R-:W-:-:S05]  /*1ae50*/  SHF.R.U32.HI R5, RZ, 0x3, R5 ;  /* 0x00000003ff057819 */ /* 0x000fca0000011605 */
[----:B------:R-:W-:-:S04]  /*1ae60*/  IMAD R2, R9, 0x80, R5 ;  /* 0x0000008009027824 */ /* 0x000fc800078e0205 */
[----:B------:R-:W-:Y:S02]  /*1ae70*/  VIADD R5, R2, 0x10 ;  /* 0x0000001002057836 */ /* 0x000fe40000000000 */
[----:B--2---:R-:W-:Y:S02]  /*1ae80*/  IMAD R0, R11, R7, RZ ;  /* 0x000000070b007224 */ /* 0x004fe400078e02ff */
[----:B------:R-:W-:-:S03]  /*1ae90*/  IMAD.MOV.U32 R11, RZ, RZ, 0x181f ;  /* 0x0000181fff0b7424 */ /* 0x000fc600078e00ff */
[----:B------:R-:W-:-:S13]  /*1aea0*/  ISETP.GE.AND P3, PT, R2, R0, PT ;  /* 0x000000000200720c */ /* 0x000fda0003f66270 */
[----:B-----5:R-:W-:Y:S05]  /*1aeb0*/  WARPSYNC.COLLECTIVE R15, `(.L_x_2439) ;  /* 0x000000000f087348 */ /* 0x020fea0003c00000 */
[----:B------:R0:W1:Y:S02]  /*1aec0*/  SHFL.IDX P6, R14, R13, R12, R11 ;  /* 0x0000000c0d0e7389 */ /* 0x00006400000c000b */
[----:B01---5:R-:W-:Y:S01]  /*1aed0*/  ENDCOLLECTIVE ;  /* 0x000000000000791b */ /* 0x023fe20003800000 */
.L_x_2439:
[----:B------:R-:W-:Y:S02]  /*1aee0*/  IMAD.MOV.U32 R13, RZ, RZ, R4 ;  /* 0x000000ffff0d7224 */ /* 0x000fe400078e0004 */
[----:B------:R-:W-:-:S07]  /*1aef0*/  IMAD.MOV.U32 R6, RZ, RZ, R14 ;  /* 0x000000ffff067224 */ /* 0x000fce00078e000e */
[----:B------:R-:W-:Y:S05]  /*1af00*/  WARPSYNC.COLLECTIVE R15, `(.L_x_2440) ;  /* 0x000000000f087348 */ /* 0x000fea0003c00000 */
[----:B------:R0:W1:Y:S02]  /*1af10*/  SHFL.IDX P6, R14, R13, R12, R11 ;  /* 0x0000000c0d0e7389 */ /* 0x00006400000c000b */
[----:B01----:R-:W-:Y:S01]  /*1af20*/  ENDCOLLECTIVE ;  /* 0x000000000000791b */ /* 0x003fe20003800000 */
.L_x_2440:
        /* <DEDUP_REMOVED lines=19> */
.L_x_2441:
[----:B------:R-:W-:Y:S02]  /*1b060*/  IMAD.MOV.U32 R13, RZ, RZ, R4 ;  /* 0x000000ffff0d7224 */ /* 0x000fe400078e0004 */
[----:B------:R-:W-:-:S07]  /*1b070*/  IMAD.MOV.U32 R9, RZ, RZ, R14 ;  /* 0x000000ffff097224 */ /* 0x000fce00078e000e */
[----:B------:R-:W-:Y:S05]  /*1b080*/  WARPSYNC.COLLECTIVE R15, `(.L_x_2442) ;  /* 0x000000000f087348 */ /* 0x000fea0003c00000 */
[----:B------:R0:W1:Y:S02]  /*1b090*/  SHFL.IDX P6, R14, R13, R12, R11 ;  /* 0x0000000c0d0e7389 */ /* 0x00006400000c000b */
[----:B01----:R-:W-:Y:S01]  /*1b0a0*/  ENDCOLLECTIVE ;  /* 0x000000000000791b */ /* 0x003fe20003800000 */
.L_x_2442:
        /* <DEDUP_REMOVED lines=20> */
.L_x_2443:
[----:B------:R-:W-:Y:S02]  /*1b1f0*/  IMAD.MOV.U32 R13, RZ, RZ, R4 ;  /* 0x000000ffff0d7224 */ /* 0x000fe400078e0004 */
[----:B------:R-:W-:-:S05]  /*1b200*/  IMAD.SHL.U32 R9, R9, 0x8, RZ ;  /* 0x0000000809097824 */ /* 0x000fca00078e00ff */
[----:B------:R-:W-:Y:S01]  /*1b210*/  LOP3.LUT R9, R9, 0x38, RZ, 0xc0, !PT ;  /* 0x0000003809097812 */ /* 0x000fe200078ec0ff */
[----:B------:R-:W-:-:S07]  /*1b220*/  IMAD.MOV.U32 R8, RZ, RZ, R14 ;  /* 0x000000ffff087224 */ /* 0x000fce00078e000e */
[----:B------:R-:W-:Y:S05]  /*1b230*/  WARPSYNC.COLLECTIVE R15, `(.L_x_2444) ;  /* 0x000000000f087348 */ /* 0x000fea0003c00000 */
[----:B------:R0:W1:Y:S02]  /*1b240*/  SHFL.IDX P6, R14, R13, R12, R11 ;  /* 0x0000000c0d0e7389 */ /* 0x00006400000c000b */
[----:B01----:R-:W-:Y:S01]  /*1b250*/  ENDCOLLECTIVE ;  /* 0x000000000000791b */ /* 0x003fe20003800000 */
.L_x_2444:
        /* <DEDUP_REMOVED lines=19> */
.L_x_2445:
[----:B------:R-:W-:Y:S02]  /*1b390*/  IMAD.MOV.U32 R13, RZ, RZ, R4 ;  /* 0x000000ffff0d7224 */ /* 0x000fe400078e0004 */
[----:B------:R-:W-:-:S07]  /*1b3a0*/  IMAD.MOV.U32 R6, RZ, RZ, R14 ;  /* 0x000000ffff067224 */ /* 0x000fce00078e000e */
[----:B------:R-:W-:Y:S05]  /*1b3b0*/  WARPSYNC.COLLECTIVE R15, `(.L_x_2446) ;  /* 0x000000000f087348 */ /* 0x000fea0003c00000 */
[----:B------:R0:W1:Y:S02]  /*1b3c0*/  SHFL.IDX P6, R14, R13, R12, R11 ;  /* 0x0000000c0d0e7389 */ /* 0x00006400000c000b */
[----:B01----:R-:W-:Y:S01]  /*1b3d0*/  ENDCOLLECTIVE ;  /* 0x000000000000791b */ /* 0x003fe20003800000 */
.L_x_2446:
        /* <DEDUP_REMOVED lines=19> */
.L_x_2447:
[----:B------:R-:W-:Y:S02]  /*1b510*/  IMAD.MOV.U32 R13, RZ, RZ, R4 ;  /* 0x000000ffff0d7224 */ /* 0x000fe400078e0004 */
[----:B------:R-:W-:-:S07]  /*1b520*/  IMAD.MOV.U32 R6, RZ, RZ, R14 ;  /* 0x000000ffff067224 */ /* 0x000fce00078e000e */
[----:B------:R-:W-:Y:S05]  /*1b530*/  WARPSYNC.COLLECTIVE R15, `(.L_x_2448) ;  /* 0x000000000f087348 */ /* 0x000fea0003c00000 */
[----:B------:R0:W1:Y:S02]  /*1b540*/  SHFL.IDX P6, R14, R13, R12, R11 ;  /* 0x0000000c0d0e7389 */ /* 0x00006400000c000b */
[----:B01----:R-:W-:Y:S01]  /*1b550*/  ENDCOLLECTIVE ;  /* 0x000000000000791b */ /* 0x003fe20003800000 */
.L_x_2448:
        /* <DEDUP_REMOVED lines=19> */
.L_x_2449:
[----:B------:R-:W-:Y:S02]  /*1b690*/  IMAD.MOV.U32 R13, RZ, RZ, R4 ;  /* 0x000000ffff0d7224 */ /* 0x000fe400078e0004 */
[----:B------:R-:W-:-:S07]  /*1b6a0*/  IMAD.MOV.U32 R6, RZ, RZ, R14 ;  /* 0x000000ffff067224 */ /* 0x000fce00078e000e */
[----:B------:R-:W-:Y:S05]  /*1b6b0*/  WARPSYNC.COLLECTIVE R15, `(.L_x_2450) ;  /* 0x000000000f087348 */ /* 0x000fea0003c00000 */
[----:B------:R0:W1:Y:S02]  /*1b6c0*/  SHFL.IDX P6, R14, R13, R12, R11 ;  /* 0x0000000c0d0e7389 */ /* 0x00006400000c000b */
[----:B01----:R-:W-:Y:S01]  /*1b6d0*/  ENDCOLLECTIVE ;  /* 0x000000000000791b */ /* 0x003fe20003800000 */
.L_x_2450:
        /* <DEDUP_REMOVED lines=17> */
.L_x_2451:
[----:B------:R-:W-:-:S05]  /*1b7f0*/  VIADD R7, R2, 0x60 ;  /* 0x0000006002077836 */ /* 0x000fca0000000000 */
[----:B------:R-:W-:Y:S01]  /*1b800*/  ISETP.GE.AND P4, PT, R7, R0, PT ;  /* 0x000000000700720c */ /* 0x000fe20003f86270 */
[----:B------:R-:W-:Y:S02]  /*1b810*/  IMAD.MOV.U32 R13, RZ, RZ, R4 ;  /* 0x000000ffff0d7224 */ /* 0x000fe400078e0004 */
[----:B------:R-:W-:-:S10]  /*1b820*/  IMAD.MOV.U32 R6, RZ, RZ, R14 ;  /* 0x000000ffff067224 */ /* 0x000fd400078e000e */
[----:B------:R-:W-:Y:S05]  /*1b830*/  WARPSYNC.COLLECTIVE R15, `(.L_x_2452) ;  /* 0x000000000f087348 */ /* 0x000fea0003c00000 */
[----:B------:R0:W1:Y:S02]  /*1b840*/  SHFL.IDX P6, R14, R13, R12, R11 ;  /* 0x0000000c0d0e7389 */ /* 0x00006400000c000b */
[----:B01----:R-:W-:Y:S01]  /*1b850*/  ENDCOLLECTIVE ;  /* 0x000000000000791b */ /* 0x003fe20003800000 */
.L_x_2452:
        /* <DEDUP_REMOVED lines=17> */
.L_x_2453:
[----:B------:R-:W-:Y:S02]  /*1b970*/  IMAD.MOV.U32 R13, RZ, RZ, R4 ;  /* 0x000000ffff0d7224 */ /* 0x000fe400078e0004 */
[----:B------:R-:W-:-:S07]  /*1b980*/  IMAD.MOV.U32 R5, RZ, RZ, R14 ;  /* 0x000000ffff057224 */ /* 0x000fce00078e000e */
[----:B------:R-:W-:Y:S05]  /*1b990*/  WARPSYNC.COLLECTIVE R15, `(.L_x_2454) ;  /* 0x000000000f087348 */ /* 0x000fea0003c00000 */
[----:B------:R0:W1:Y:S02]  /*1b9a0*/  SHFL.IDX P6, R14, R13, R12, R11 ;  /* 0x0000000c0d0e7389 */ /* 0x00006400000c000b */
[----:B01----:R-:W-:Y:S01]  /*1b9b0*/  ENDCOLLECTIVE ;  /* 0x000000000000791b */ /* 0x003fe20003800000 */
.L_x_2454:
[----:B------:R-:W-:Y:S01]  /*1b9c0*/  IMAD.MOV.U32 R3, RZ, RZ, R14 ;  /* 0x000000ffff037224 */ /* 0x000fe200078e000e */
[----:B------:R-:W-:Y:S06]  /*1b9d0*/  BRA `(.L_x_2455) ;  /* 0xffffffac00247947 */ /* 0x000fec000383ffff */
.L_x_2337:
[----:B0-----:R0:W3:Y:S02]  /*1b9e0*/  SYNCS.PHASECHK.TRANS64.TRYWAIT P0, [R18+URZ+0x36820], R0 ;  /* 0x03682000120075a7 */ /* 0x0010e4000800017f */
[----:B---3--:R-:W-:Y:S05]  /*1b9f0*/  @!P0 NANOSLEEP.SYNCS 0x989680 ;  /* 0x009896800000895d */ /* 0x008fea0003900000 */
[----:B------:R-:W3:Y:S02]  /*1ba00*/  @!P0 SYNCS.PHASECHK.TRANS64 P0, [R18+URZ+0x36820], R0 ;  /* 0x03682000120085a7 */ /* 0x000ee4000800007f */
[----:B---3--:R-:W-:Y:S05]  /*1ba10*/  @!P0 BRA `(.L_x_2337) ;  /* 0xfffffffc00f08947 */ /* 0x008fea000383ffff */
[----:B------:R-:W-:Y:S05]  /*1ba20*/  BRA `(.L_x_2456) ;  /* 0xffffffac00a87947 */ /* 0x000fea000383ffff */
.L_x_2346:
[----:B-1----:R1:W2:Y:S02]  /*1ba30*/  SYNCS.PHASECHK.TRANS64.TRYWAIT P0, [R3+URZ+0x36840], R2 ;  /* 0x03684002030075a7 */ /* 0x0022a4000800017f */
[----:B--2---:R-:W-:Y:S05]  /*1ba40*/  @!P0 NANOSLEEP.SYNCS 0x989680 ;  /* 0x009896800000895d */ /* 0x004fea0003900000 */
[----:B------:R-:W2:Y:S02]  /*1ba50*/  @!P0 SYNCS.PHASECHK.TRANS64 P0, [R3+URZ+0x36840], R2 ;  /* 0x03684002030085a7 */ /* 0x000ea4000800007f */
[----:B--2---:R-:W-:Y:S05]  /*1ba60*/  @!P0 BRA `(.L_x_2346) ;  /* 0xfffffffc00f08947 */ /* 0x004fea000383ffff */
[----:B------:R-:W-:Y:S05]  /*1ba70*/  BRA `(.L_x_2457) ;  /* 0xffffffb000887947 */ /* 0x000fea000383ffff */
.L_x_2353:
[----:B-1----:R1:W2:Y:S02]  /*1ba80*/  SYNCS.PHASECHK.TRANS64.TRYWAIT P0, [R3+URZ+0x60], R2 ;  /* 0x00006002030075a7 */ /* 0x0022a4000800017f */
[----:B--2---:R-:W-:Y:S05]  /*1ba90*/  @!P0 NANOSLEEP.SYNCS 0x989680 ;  /* 0x009896800000895d */ /* 0x004fea0003900000 */
[----:B------:R-:W2:Y:S02]  /*1baa0*/  @!P0 SYNCS.PHASECHK.TRANS64 P0, [R3+URZ+0x60], R2 ;  /* 0x00006002030085a7 */ /* 0x000ea4000800007f */
[----:B--2---:R-:W-:Y:S05]  /*1bab0*/  @!P0 BRA `(.L_x_2353) ;  /* 0xfffffffc00f08947 */ /* 0x004fea000383ffff */
[----:B------:R-:W-:Y:S05]  /*1bac0*/  BRA `(.L_x_2458) ;  /* 0xffffffb4009c7947 */ /* 0x000fea000383ffff */
.L_x_2363:
[----:B-1----:R1:W2:Y:S02]  /*1bad0*/  SYNCS.PHASECHK.TRANS64.TRYWAIT P0, [R3+URZ+0x36840], R2 ;  /* 0x03684002030075a7 */ /* 0x0022a4000800017f */
[----:B--2---:R-:W-:Y:S05]  /*1bae0*/  @!P0 NANOSLEEP.SYNCS 0x989680 ;  /* 0x009896800000895d */ /* 0x004fea0003900000 */
[----:B------:R-:W2:Y:S02]  /*1baf0*/  @!P0 SYNCS.PHASECHK.TRANS64 P0, [R3+URZ+0x36840], R2 ;  /* 0x03684002030085a7 */ /* 0x000ea4000800007f */
[----:B--2---:R-:W-:Y:S05]  /*1bb00*/  @!P0 BRA `(.L_x_2363) ;  /* 0xfffffffc00f08947 */ /* 0x004fea000383ffff */
[----:B------:R-:W-:Y:S05]  /*1bb10*/  BRA `(.L_x_2459) ;  /* 0xffffffbc006c7947 */ /* 0x000fea000383ffff */
.L_x_2370:
[----:B0-----:R0:W1:Y:S02]  /*1bb20*/  SYNCS.PHASECHK.TRANS64.TRYWAIT P0, [R2+URZ+0x60], R3 ;  /* 0x00006003020075a7 */ /* 0x001064000800017f */
[----:B-1----:R-:W-:Y:S05]  /*1bb30*/  @!P0 NANOSLEEP.SYNCS 0x989680 ;  /* 0x009896800000895d */ /* 0x002fea0003900000 */
[----:B------:R-:W1:Y:S02]  /*1bb40*/  @!P0 SYNCS.PHASECHK.TRANS64 P0, [R2+URZ+0x60], R3 ;  /* 0x00006003020085a7 */ /* 0x000e64000800007f */
[----:B-1----:R-:W-:Y:S05]  /*1bb50*/  @!P0 BRA `(.L_x_2370) ;  /* 0xfffffffc00f08947 */ /* 0x002fea000383ffff */
[----:B------:R-:W-:Y:S05]  /*1bb60*/  BRA `(.L_x_2460) ;  /* 0xffffffc000807947 */ /* 0x000fea000383ffff */
.L_x_2380:
[----:B--2---:R2:W3:Y:S02]  /*1bb70*/  SYNCS.PHASECHK.TRANS64.TRYWAIT P0, [R2+URZ+0x36840], R3 ;  /* 0x03684003020075a7 */ /* 0x0044e4000800017f */
[----:B---3--:R-:W-:Y:S05]  /*1bb80*/  @!P0 NANOSLEEP.SYNCS 0x989680 ;  /* 0x009896800000895d */ /* 0x008fea0003900000 */
[----:B------:R-:W3:Y:S02]  /*1bb90*/  @!P0 SYNCS.PHASECHK.TRANS64 P0, [R2+URZ+0x36840], R3 ;  /* 0x03684003020085a7 */ /* 0x000ee4000800007f */
[----:B---3--:R-:W-:Y:S05]  /*1bba0*/  @!P0 BRA `(.L_x_2380) ;  /* 0xfffffffc00f08947 */ /* 0x008fea000383ffff */
[----:B------:R-:W-:Y:S05]  /*1bbb0*/  BRA `(.L_x_2461) ;  /* 0xffffffc800207947 */ /* 0x000fea000383ffff */
.L_x_2387:
[----:B0-----:R0:W1:Y:S02]  /*1bbc0*/  SYNCS.PHASECHK.TRANS64.TRYWAIT P0, [R2+URZ+0x60], R5 ;  /* 0x00006005020075a7 */ /* 0x001064000800017f */
[----:B-1----:R-:W-:Y:S05]  /*1bbd0*/  @!P0 NANOSLEEP.SYNCS 0x989680 ;  /* 0x009896800000895d */ /* 0x002fea0003900000 */
[----:B------:R-:W1:Y:S02]  /*1bbe0*/  @!P0 SYNCS.PHASECHK.TRANS64 P0, [R2+URZ+0x60], R5 ;  /* 0x00006005020085a7 */ /* 0x000e64000800007f */
[----:B-1----:R-:W-:Y:S05]  /*1bbf0*/  @!P0 BRA `(.L_x_2387) ;  /* 0xfffffffc00f08947 */ /* 0x002fea000383ffff */
[----:B------:R-:W-:Y:S05]  /*1bc00*/  BRA `(.L_x_2462) ;  /* 0xffffffcc00347947 */ /* 0x000fea000383ffff */
.L_x_2399:
[----:B--2---:R2:W3:Y:S02]  /*1bc10*/  SYNCS.PHASECHK.TRANS64.TRYWAIT P0, [R0+URZ+0x36860], R2 ;  /* 0x03686002000075a7 */ /* 0x0044e4000800017f */
[----:B---3--:R-:W-:Y:S05]  /*1bc20*/  @!P0 NANOSLEEP.SYNCS 0x989680 ;  /* 0x009896800000895d */ /* 0x008fea0003900000 */
[----:B------:R-:W3:Y:S02]  /*1bc30*/  @!P0 SYNCS.PHASECHK.TRANS64 P0, [R0+URZ+0x36860], R2 ;  /* 0x03686002000085a7 */ /* 0x000ee4000800007f */
[----:B---3--:R-:W-:Y:S05]  /*1bc40*/  @!P0 BRA `(.L_x_2399) ;  /* 0xfffffffc00f08947 */ /* 0x008fea000383ffff */
[----:B------:R-:W-:Y:S05]  /*1bc50*/  BRA `(.L_x_2463) ;  /* 0xffffffd000c07947 */ /* 0x000fea000383ffff */
.L_x_2407:
[----:B------:R-:W3:Y:S01]  /*1bc60*/  LDL R0, [R1] ;  /* 0x0000000001007983 */ /* 0x000ee20000100800 */
[----:B------:R-:W-:Y:S01]  /*1bc70*/  BSSY B0, `(.L_x_2464) ;  /* 0x0000008000007945 */ /* 0x000fe20003800000 */
[----:B------:R-:W-:Y:S02]  /*1bc80*/  IMAD.MOV.U32 R12, RZ, RZ, RZ ;  /* 0x000000ffff0c7224 */ /* 0x000fe400078e00ff */
[----:B------:R-:W-:Y:S02]  /*1bc90*/  IMAD.MOV.U32 R11, RZ, RZ, 0x1f ;  /* 0x0000001fff0b7424 */ /* 0x000fe400078e00ff */
[----:B------:R-:W-:Y:S02]  /*1bca0*/  IMAD.MOV.U32 R15, RZ, RZ, -0x1 ;  /* 0xffffffffff0f7424 */ /* 0x000fe400078e00ff */
[----:B---3--:R-:W-:-:S07]  /*1bcb0*/  IMAD.MOV.U32 R13, RZ, RZ, R0 ;  /* 0x000000ffff0d7224 */ /* 0x008fce00078e0000 */
[----:B-12---:R-:W-:Y:S05]  /*1bcc0*/  WARPSYNC.COLLECTIVE R15, `(.L_x_2465) ;  /* 0x000000000f087348 */ /* 0x006fea0003c00000 */
[----:B------:R0:W3:Y:S02]  /*1bcd0*/  SHFL.IDX P6, R14, R13, R12, R11 ;  /* 0x0000000c0d0e7389 */ /* 0x0000e400000c000b */
[----:B0123--:R-:W-:Y:S01]  /*1bce0*/  ENDCOLLECTIVE ;  /* 0x000000000000791b */ /* 0x00ffe20003800000 */
.L_x_2465:
[----:B------:R-:W-:Y:S05]  /*1bcf0*/  BSYNC B0 ;  /* 0x0000000000007941 */ /* 0x000fea0003800000 */
.L_x_2464:
        /* <DEDUP_REMOVED lines=9> */
.L_x_2466:
        /* <DEDUP_REMOVED lines=12> */
[----:B------:R-:W-:Y:S02]  /*1be50*/  CS2R R6, SRZ ;  /* 0x0000000000067805 */ /* 0x000fe4000001ff00 */
[C---:B------:R-:W-:Y:S02]  /*1be60*/  ISETP.GE.U32.AND P2, PT, R10.reuse, 0x2, PT ;  /* 0x000000020a00780c */ /* 0x040fe40003f46070 */
[C---:B------:R-:W-:Y:S02]  /*1be70*/  ISETP.GE.U32.AND P3, PT, R10.reuse, 0x4, PT ;  /* 0x000000040a00780c */ /* 0x040fe40003f66070 */
[C---:B------:R-:W-:Y:S02]  /*1be80*/  ISETP.GE.U32.AND P4, PT, R10.reuse, 0x8, PT ;  /* 0x000000080a00780c */ /* 0x040fe40003f86070 */
[----:B------:R-:W-:Y:S01]  /*1be90*/  ISETP.GE.U32.AND P5, PT, R10, 0x10, PT ;  /* 0x000000100a00780c */ /* 0x000fe20003fa6070 */
[----:B--2---:R-:W-:-:S02]  /*1bea0*/  @!P1 IMAD.MOV.U32 R6, RZ, RZ, R5 ;  /* 0x000000ffff069224 */ /* 0x004fc400078e0005 */
[----:B------:R-:W-:Y:S02]  /*1beb0*/  IMAD.MOV.U32 R5, RZ, RZ, RZ ;  /* 0x000000ffff057224 */ /* 0x000fe400078e00ff */
[----:B---3--:R-:W-:Y:S01]  /*1bec0*/  @!P1 IMAD.MOV.U32 R7, RZ, RZ, R2 ;  /* 0x000000ffff079224 */ /* 0x008fe200078e0002 */
[----:B------:R-:W-:-:S03]  /*1bed0*/  ISETP.NE.AND P1, PT, R10, RZ, PT ;  /* 0x000000ff0a00720c */ /* 0x000fc60003f25270 */
[----:B------:R-:W-:-:S04]  /*1bee0*/  IMAD R2, R7, R6, RZ ;  /* 0x0000000607027224 */ /* 0x000fc800078e02ff */
[----:B------:R-:W-:-:S07]  /*1bef0*/  IMAD.MOV.U32 R13, RZ, RZ, R2 ;  /* 0x000000ffff0d7224 */ /* 0x000fce00078e0002 */
[----:B------:R-:W-:Y:S05]  /*1bf00*/  WARPSYNC.COLLECTIVE R15, `(.L_x_2467) ;  /* 0x000000000f087348 */ /* 0x000fea0003c00000 */
[----:B------:R0:W1:Y:S02]  /*1bf10*/  SHFL.UP P6, R14, R13, R12, R11 ;  /* 0x0400000c0d0e7389 */ /* 0x00006400000c000b */
[----:B01----:R-:W-:Y:S01]  /*1bf20*/  ENDCOLLECTIVE ;  /* 0x000000000000791b */ /* 0x003fe20003800000 */
.L_x_2467:
        /* <DEDUP_REMOVED lines=8> */
.L_x_2468:
        /* <DEDUP_REMOVED lines=8> */
.L_x_2469:
        /* <DEDUP_REMOVED lines=8> */
.L_x_2470:
        /* <DEDUP_REMOVED lines=8> */
.L_x_2471:
        /* <DEDUP_REMOVED lines=9> */
.L_x_2472:
[----:B------:R-:W-:Y:S01]  /*1c1c0*/  IMAD.MOV.U32 R9, RZ, RZ, R14 ;  /* 0x000000ffff097224 */ /* 0x000fe200078e000e */
[----:B------:R-:W-:Y:S06]  /*1c1d0*/  BRA `(.L_x_2473) ;  /* 0xffffffd400707947 */ /* 0x000fec000383ffff */
.L_x_2410:
        /* <DEDUP_REMOVED lines=8> */
.L_x_2475:
[----:B------:R-:W-:Y:S05]  /*1c260*/  BSYNC B0 ;  /* 0x0000000000007941 */ /* 0x000fea0003800000 */
.L_x_2474:
        /* <DEDUP_REMOVED lines=10> */
.L_x_2476:
        /* <DEDUP_REMOVED lines=8> */
.L_x_2477:
        /* <DEDUP_REMOVED lines=8> */
.L_x_2478:
        /* <DEDUP_REMOVED lines=8> */
.L_x_2479:
        /* <DEDUP_REMOVED lines=9> */
.L_x_2480:
[----:B------:R-:W-:Y:S01]  /*1c520*/  IMAD.MOV.U32 R9, RZ, RZ, R14 ;  /* 0x000000ffff097224 */ /* 0x000fe200078e000e */
[----:B------:R-:W-:Y:S06]  /*1c530*/  BRA `(.L_x_2481) ;  /* 0xffffffd400487947 */ /* 0x000fec000383ffff */
.L_x_2412:
[----:B------:R-:W-:Y:S01]  /*1c540*/  BSSY B0, `(.L_x_2482) ;  /* 0x0000006000007945 */ /* 0x000fe20003800000 */
[----:B------:R-:W-:Y:S01]  /*1c550*/  PLOP3.LUT P6, PT, P6, PT, PT, 0x8, 0x0 ;  /* 0x000000000000781c */ /* 0x000fe200037ce170 */
[----:B------:R-:W-:-:S12]  /*1c560*/  IMAD.MOV.U32 R15, RZ, RZ, -0x1 ;  /* 0xffffffffff0f7424 */ /* 0x000fd800078e00ff */
[----:B0-----:R-:W-:Y:S05]  /*1c570*/  WARPSYNC.COLLECTIVE R15, `(.L_x_2483) ;  /* 0x000000000f087348 */ /* 0x001fea0003c00000 */
[----:B------:R-:W-:Y:S01]  /*1c580*/  VOTE.ANY R14, PT, P6 ;  /* 0x00000000000e7806 */ /* 0x000fe200030e0100 */
[----:B0-----:R-:W-:Y:S06]  /*1c590*/  ENDCOLLECTIVE ;  /* 0x000000000000791b */ /* 0x001fec0003800000 */
.L_x_2483:
[----:B------:R-:W-:Y:S05]  /*1c5a0*/  BSYNC B0 ;  /* 0x0000000000007941 */ /* 0x000fea0003800000 */
.L_x_2482:
        /* <DEDUP_REMOVED lines=10> */
.L_x_2484:
[----:B------:R-:W-:Y:S02]  /*1c650*/  IMAD.MOV.U32 R13, RZ, RZ, R7 ;  /* 0x000000ffff0d7224 */ /* 0x000fe400078e0007 */
[----:B------:R-:W-:-:S07]  /*1c660*/  IMAD.MOV.U32 R0, RZ, RZ, R14 ;  /* 0x000000ffff007224 */ /* 0x000fce00078e000e */
[----:B------:R-:W-:Y:S05]  /*1c670*/  WARPSYNC.COLLECTIVE R15, `(.L_x_2485) ;  /* 0x000000000f087348 */ /* 0x000fea0003c00000 */
[----:B------:R0:W1:Y:S02]  /*1c680*/  SHFL.IDX P6, R14, R13, R12, R11 ;  /* 0x0000000c0d0e7389 */ /* 0x00006400000c000b */
[----:B01----:R-:W-:Y:S01]  /*1c690*/  ENDCOLLECTIVE ;  /* 0x000000000000791b */ /* 0x003fe20003800000 */
.L_x_2485:
[----:B------:R-:W-:Y:S02]  /*1c6a0*/  IMAD.MOV.U32 R7, RZ, RZ, R14 ;  /* 0x000000ffff077224 */ /* 0x000fe400078e000e */
[----:B------:R-:W-:-:S05]  /*1c6b0*/  IMAD.IADD R6, R10, 0x1, R16 ;  /* 0x000000010a067824 */ /* 0x000fca00078e0210 */
[----:B------:R0:W-:Y:S01]  /*1c6c0*/  STL [R1+0xc], R6 ;  /* 0x00000c0601007387 */ /* 0x0001e20000100800 */
[----:B------:R-:W-:Y:S05]  /*1c6d0*/  BRA `(.L_x_2486) ;  /* 0xffffffd400287947 */ /* 0x000fea000383ffff */
.L_x_2414:
        /* <DEDUP_REMOVED lines=8> */
.L_x_2488:
[----:B------:R-:W-:Y:S05]  /*1c760*/  BSYNC B0 ;  /* 0x0000000000007941 */ /* 0x000fea0003800000 */
.L_x_2487:
[----:B------:R-:W-:Y:S01]  /*1c770*/  IMAD.MOV.U32 R2, RZ, RZ, R14 ;  /* 0x000000ffff027224 */ /* 0x000fe200078e000e */
[----:B------:R-:W-:Y:S06]  /*1c780*/  BRA `(.L_x_2489) ;  /* 0xffffffd400147947 */ /* 0x000fec000383ffff */
.L_x_2420:
[----:B0-----:R0:W1:Y:S02]  /*1c790*/  SYNCS.PHASECHK.TRANS64.TRYWAIT P0, [R0+URZ+0x36820], R3 ;  /* 0x03682003000075a7 */ /* 0x001064000800017f */
[----:B-1----:R-:W-:Y:S05]  /*1c7a0*/  @!P0 NANOSLEEP.SYNCS 0x989680 ;  /* 0x009896800000895d */ /* 0x002fea0003900000 */
[----:B------:R-:W1:Y:S02]  /*1c7b0*/  @!P0 SYNCS.PHASECHK.TRANS64 P0, [R0+URZ+0x36820], R3 ;  /* 0x03682003000085a7 */ /* 0x000e64000800007f */
[----:B-1----:R-:W-:Y:S05]  /*1c7c0*/  @!P0 BRA `(.L_x_2420) ;  /* 0xfffffffc00f08947 */ /* 0x002fea000383ffff */
[----:B------:R-:W-:Y:S05]  /*1c7d0*/  BRA `(.L_x_2490) ;  /* 0xffffffdc00b87947 */ /* 0x000fea000383ffff */
.L_x_2421:
        /* <DEDUP_REMOVED lines=11> */
.L_x_2492:
[----:B------:R-:W-:Y:S05]  /*1c890*/  BSYNC B0 ;  /* 0x0000000000007941 */ /* 0x000fea0003800000 */
.L_x_2491:
[----:B------:R-:W-:Y:S05]  /*1c8a0*/  BRA `(.L_x_2493) ;  /* 0xffffffdc00a07947 */ /* 0x000fea000383ffff */
.L_x_2424:
[----:B------:R-:W-:Y:S01]  /*1c8b0*/  BSSY B1, `(.L_x_2494) ;  /* 0x0000006000017945 */ /* 0x000fe20003800000 */
[----:B------:R-:W-:-:S07]  /*1c8c0*/  IMAD.MOV.U32 R15, RZ, RZ, -0x1 ;  /* 0xffffffffff0f7424 */ /* 0x000fce00078e00ff */
[----:B01----:R-:W-:Y:S05]  /*1c8d0*/  WARPSYNC.COLLECTIVE R15, `(.L_x_2495) ;  /* 0x000000000f0c7348 */ /* 0x003fea0003c00000 */
[----:B------:R-:W-:Y:S02]  /*1c8e0*/  ELECT P6, UR62, PT ;  /* 0x00000000003e782f */ /* 0x000fe400038c0000 */
[----:B------:R-:W-:Y:S01]  /*1c8f0*/  MOV R14, UR62 ;  /* 0x0000003e000e7c02 */ /* 0x000fe20008000f00 */
[----:B01----:R-:W-:Y:S10]  /*1c900*/  ENDCOLLECTIVE ;  /* 0x000000000000791b */ /* 0x003ff40003800000 */
.L_x_2495:
[----:B------:R-:W-:Y:S05]  /*1c910*/  BSYNC B1 ;  /* 0x0000000000017941 */ /* 0x000fea0003800000 */
.L_x_2494:
[----:B------:R-:W-:Y:S05]  /*1c920*/  BRA `(.L_x_2496) ;  /* 0xffffffdc00987947 */ /* 0x000fea000383ffff */
.L_x_2426:
[----:B0-----:R0:W1:Y:S02]  /*1c930*/  SYNCS.PHASECHK.TRANS64.TRYWAIT P0, [R6+URZ], R5 ;  /* 0x00000005060075a7 */ /* 0x001064000800017f */
[----:B-1----:R-:W-:Y:S05]  /*1c940*/  @!P0 NANOSLEEP.SYNCS 0x989680 ;  /* 0x009896800000895d */ /* 0x002fea0003900000 */
[----:B------:R-:W1:Y:S02]  /*1c950*/  @!P0 SYNCS.PHASECHK.TRANS64 P0, [R6+URZ], R5 ;  /* 0x00000005060085a7 */ /* 0x000e64000800007f */
[----:B-1----:R-:W-:Y:S05]  /*1c960*/  @!P0 BRA `(.L_x_2426) ;  /* 0xfffffffc00f08947 */ /* 0x002fea000383ffff */
[----:B------:R-:W-:Y:S05]  /*1c970*/  BRA `(.L_x_2497) ;  /* 0xffffffdc00d87947 */ /* 0x000fea000383ffff */
.L_x_2427:
[----:B-1----:R1:W2:Y:S02]  /*1c980*/  SYNCS.PHASECHK.TRANS64.TRYWAIT P0, [R7+URZ], R2 ;  /* 0x00000002070075a7 */ /* 0x0022a4000800017f */
[----:B--2---:R-:W-:Y:S05]  /*1c990*/  @!P0 NANOSLEEP.SYNCS 0x989680 ;  /* 0x009896800000895d */ /* 0x004fea0003900000 */
[----:B------:R-:W2:Y:S02]  /*1c9a0*/  @!P0 SYNCS.PHASECHK.TRANS64 P0, [R7+URZ], R2 ;  /* 0x00000002070085a7 */ /* 0x000ea4000800007f */
[----:B--2---:R-:W-:Y:S05]  /*1c9b0*/  @!P0 BRA `(.L_x_2427) ;  /* 0xfffffffc00f08947 */ /* 0x004fea000383ffff */
[----:B------:R-:W-:Y:S05]  /*1c9c0*/  BRA `(.L_x_2498) ;  /* 0xffffffdc00cc7947 */ /* 0x000fea000383ffff */
.L_x_2429:
[----:B--2---:R2:W3:Y:S02]  /*1c9d0*/  SYNCS.PHASECHK.TRANS64.TRYWAIT P0, [R4+URZ], R5 ;  /* 0x00000005040075a7 */ /* 0x0044e4000800017f */
[----:B---3--:R-:W-:Y:S05]  /*1c9e0*/  @!P0 NANOSLEEP.SYNCS 0x989680 ;  /* 0x009896800000895d */ /* 0x008fea0003900000 */
[----:B------:R-:W3:Y:S02]  /*1c9f0*/  @!P0 SYNCS.PHASECHK.TRANS64 P0, [R4+URZ], R5 ;  /* 0x00000005040085a7 */ /* 0x000ee4000800007f */
[----:B---3--:R-:W-:Y:S05]  /*1ca00*/  @!P0 BRA `(.L_x_2429) ;  /* 0xfffffffc00f08947 */ /* 0x008fea000383ffff */
[----:B------:R-:W-:Y:S05]  /*1ca10*/  BRA `(.L_x_2499) ;  /* 0xffffffdc00d07947 */ /* 0x000fea000383ffff */
.L_x_2500:
        /* <DEDUP_REMOVED lines=14> */
.L_x_3029:


//--------------------- .text._ZN7cutlass13device_kernelIN5flash11enable_sm90INS1_16FlashAttnFwdSm90INS1_25CollectiveMainloopFwdSm90ILi2EN4cute5tupleIJNS5_1CILi1EEES8_S8_EEENS6_IJNS7_ILi128EEENS7_ILi112EEENS7_ILi192EEEEEELi192ENS_10bfloat16_tEfNS_4arch4Sm90ELb1ELb0ELb0ELb1ELb0ELb1ELb0ELb1ELb1ELb1ELb1ELb0EEENS1_21CollectiveEpilogueFwdINS6_IJSA_SC_SB_EEES9_SE_SG_Li256ELb1ELb1ELb1ELb0EEENS1_36VarlenDynamicPersistentTileSchedulerILi128ELi112ELi256ELi128ELb1ELb1ELb1ELb1ELb1ELb1EEEEEEEEEvNT_6ParamsE --------------------------
	.section	.text._ZN7cutlass13device_kernelIN5flash11enable_sm90INS1_16FlashAttnFwdSm90INS1_25CollectiveMainloopFwdSm90ILi2EN4cute5tupleIJNS5_1CILi1EEES8_S8_EEENS6_IJNS7_ILi128EEENS7_ILi112EEENS7_ILi192EEEEEELi192ENS_10bfloat16_tEfNS_4arch4Sm90ELb1ELb0ELb0ELb1ELb0ELb1ELb0ELb1ELb1ELb1ELb1ELb0EEENS1_21CollectiveEpilogueFwdINS6_IJSA_SC_SB_EEES9_SE_SG_Li256ELb1ELb1ELb1ELb0EEENS1_36VarlenDynamicPersistentTileSchedulerILi128ELi112ELi256ELi128ELb1ELb1ELb1ELb1ELb1ELb1EEEEEEEEEvNT_6ParamsE,"ax",@progbits
	.align	128
.text._ZN7cutlass13device_kernelIN5flash11enable_sm90INS1_16FlashAttnFwdSm90INS1_25CollectiveMainloopFwdSm90ILi2EN4cute5tupleIJNS5_1CILi1EEES8_S8_EEENS6_IJNS7_ILi128EEENS7_ILi112EEENS7_ILi192EEEEEELi192ENS_10bfloat16_tEfNS_4arch4Sm90ELb1ELb0ELb0ELb1ELb0ELb1ELb0ELb1ELb1ELb1ELb1ELb0EEENS1_21CollectiveEpilogueFwdINS6_IJSA_SC_SB_EEES9_SE_SG_Li256ELb1ELb1ELb1ELb0EEENS1_36VarlenDynamicPersistentTileSchedulerILi128ELi112ELi256ELi128ELb1ELb1ELb1ELb1ELb1ELb1EEEEEEEEEvNT_6ParamsE:
        .type           _ZN7cutlass13device_kernelIN5flash11enable_sm90INS1_16FlashAttnFwdSm90INS1_25CollectiveMainloopFwdSm90ILi2EN4cute5tupleIJNS5_1CILi1EEES8_S8_EEENS6_IJNS7_ILi128EEENS7_ILi112EEENS7_ILi192EEEEEELi192ENS_10bfloat16_tEfNS_4arch4Sm90ELb1ELb0ELb0ELb1ELb0ELb1ELb0ELb1ELb1ELb1ELb1ELb0EEENS1_21CollectiveEpilogueFwdINS6_IJSA_SC_SB_EEES9_SE_SG_Li256ELb1ELb1ELb1ELb0EEENS1_36VarlenDynamicPersistentTileSchedulerILi128ELi112ELi256ELi128ELb1ELb1ELb1ELb1ELb1ELb1EEEEEEEEEvNT_6ParamsE,@function
        .size           _ZN7cutlass13device_kernelIN5flash11enable_sm90INS1_16FlashAttnFwdSm90INS1_25CollectiveMainloopFwdSm90ILi2EN4cute5tupleIJNS5_1CILi1EEES8_S8_EEENS6_IJNS7_ILi128EEENS7_ILi112EEENS7_ILi192EEEEEELi192ENS_10bfloat16_tEfNS_4arch4Sm90ELb1ELb0ELb0ELb1ELb0ELb1ELb0ELb1ELb1ELb1ELb1ELb0EEENS1_21CollectiveEpilogueFwdINS6_IJSA_SC_SB_EEES9_SE_SG_Li256ELb1ELb1ELb1ELb0EEENS1_36VarlenDynamicPersistentTileSchedulerILi128ELi112ELi256ELi128ELb1ELb1ELb1ELb1ELb1ELb1EEEEEEEEEvNT_6ParamsE,(.L_x_3030 - _ZN7cutlass13device_kernelIN5flash11enable_sm90INS1_16FlashAttnFwdSm90INS1_25CollectiveMainloopFwdSm90ILi2EN4cute5tupleIJNS5_1CILi1EEES8_S8_EEENS6_IJNS7_ILi128EEENS7_ILi112EEENS7_ILi192EEEEEELi192ENS_10bfloat16_tEfNS_4arch4Sm90ELb1ELb0ELb0ELb1ELb0ELb1ELb0ELb1ELb1ELb1ELb1ELb0EEENS1_21CollectiveEpilogueFwdINS6_IJSA_SC_SB_EEES9_SE_SG_Li256ELb1ELb1ELb1ELb0EEENS1_36VarlenDynamicPersistentTileSchedulerILi128ELi112ELi256ELi128ELb1ELb1ELb1ELb1ELb1ELb1EEEEEEEEEvNT_6ParamsE)
        .other          _ZN7cutlass13device_kernelIN5flash11enable_sm90INS1_16FlashAttnFwdSm90INS1_25CollectiveMainloopFwdSm90ILi2EN4cute5tupleIJNS5_1CILi1EEES8_S8_EEENS6_IJNS7_ILi128EEENS7_ILi112EEENS7_ILi192EEEEEELi192ENS_10bfloat16_tEfNS_4arch4Sm90ELb1ELb0ELb0ELb1ELb0ELb1ELb0ELb1ELb1ELb1ELb1ELb0EEENS1_21CollectiveEpilogueFwdINS6_IJSA_SC_SB_EEES9_SE_SG_Li256ELb1ELb1ELb1ELb0EEENS1_36VarlenDynamicPersistentTileSchedulerILi128ELi112ELi256ELi128ELb1ELb1ELb1ELb1ELb1ELb1EEEEEEEEEvNT_6ParamsE,@"STO_CUDA_ENTRY STV_DEFAULT"
_ZN7cutlass13device_kernelIN5flash11enable_sm90INS1_16FlashAttnFwdSm90INS1_25CollectiveMainloopFwdSm90ILi2EN4cute5tupleIJNS5_1CILi1EEES8_S8_EEENS6_IJNS7_ILi128EEENS7_ILi112EEENS7_ILi192EEEEEELi192ENS_10bfloat16_tEfNS_4arch4Sm90ELb1ELb0ELb0ELb1ELb0ELb1ELb0ELb1ELb1ELb1ELb1ELb0EEENS1_21CollectiveEpilogueFwdINS6_IJSA_SC_SB_EEES9_SE_SG_Li256ELb1ELb1ELb1ELb0EEENS1_36VarlenDynamicPersistentTileSchedulerILi128ELi112ELi256ELi128ELb1ELb1ELb1ELb1ELb1ELb1EEEEEEEEEvNT_6ParamsE:
        /* <DEDUP_REMOVED lines=24> */
.L_x_2502:
[----:B------:R-:W-:Y:S05]  /*0180*/  BSYNC B0 ;  /* 0x0000000000007941 */ /* 0x000fea0003800000 */
.L_x_2501:
        /* <DEDUP_REMOVED lines=41> */
.L_x_2503:
        /* <DEDUP_REMOVED lines=22> */
.L_x_2504:
        /* <DEDUP_REMOVED lines=18> */
.L_x_2505:
        /* <DEDUP_REMOVED lines=22> */
.L_x_2506:
        /* <DEDUP_REMOVED lines=22> */
.L_x_2507:
[----:B0-----:R-:W-:Y:S01]  /*0960*/  UMOV UR4, 0x1 ;  /* 0x0000000100047882 */ /* 0x001fe20000000000 */
[----:B------:R-:W-:Y:S01]  /*0970*/  PLOP3.LUT P0, PT, PT, PT, UP0, 0x80, 0x0 ;  /* 0x000000000000781c */ /* 0x000fe20003f0f008 */
[----:B------:R-:W-:Y:S01]  /*0980*/  USEL UR4, UR4, 0x2, !UP0 ;  /* 0x0000000204047887 */ /* 0x000fe2000c000000 */
[----:B------:R-:W-:Y:S01]  /*0990*/  NOP ;  /* 0x0000000000007918 */ /* 0x000fe20000000000 */
[----:B------:R-:W-:Y:S01]  /*09a0*/  ULDC.64 UR60, c[0x0][0x208] ;  /* 0x00008200003c7ab9 */ /* 0x000fe20000000a00 */
[----:B------:R-:W-:Y:S03]  /*09b0*/  BSSY B9, `(.L_x_2508) ;  /* 0x0002f82000097945 */ /* 0x000fe60003800000 */
[----:B------:R-:W-:-:S05]  /*09c0*/  IMAD.U32 R2, RZ, RZ, UR4 ;  /* 0x00000004ff027e24 */ /* 0x000fca000f8e00ff */
[----:B------:R0:W-:Y:S01]  /*09d0*/  STL [R1+0x78], R2 ;  /* 0x0000780201007387 */ /* 0x0001e20000100800 */
[----:B-12-4-:R-:W-:Y:S06]  /*09e0*/  BAR.SYNC.DEFER_BLOCKING 0x0 ;  /* 0x0000000000007b1d */ /* 0x016fec0000010000 */
[----:B------:R-:W-:Y:S05]  /*09f0*/  @!P0 BRA `(.L_x_2509) ;  /* 0x0000026400fc8947 */ /* 0x000fea0003800000 */
.L_x_2510:
        /* <DEDUP_REMOVED lines=16> */
[----:B------:R-:W-:Y:S01]  /*0b00*/  VIADD R6, R6, 0xffffff80 ;  /* 0xffffff8006067836 */ /* 0x000fe20000000000 */
[----:B------:R-:W-:Y:S01]  /*0b10*/  R2UR UR4, R16 ;  /* 0x00000000100472ca */ /* 0x000fe200000e0000 */
[----:B------:R-:W-:Y:S01]  /*0b20*/  IMAD.MOV.U32 R233, RZ, RZ, RZ ;  /* 0x000000ffffe97224 */ /* 0x000fe200078e00ff */
[----:B------:R-:W-:Y:S01]  /*0b30*/  CS2R R208, SRZ ;  /* 0x0000000000d07805 */ /* 0x000fe2000001ff00 */
[----:B------:R-:W-:Y:S01]  /*0b40*/  IMAD.MOV.U32 R17, RZ, RZ, RZ ;  /* 0x000000ffff117224 */ /* 0x000fe200078e00ff */
[----:B------:R-:W-:Y:S01]  /*0b50*/  SHF.R.S32.HI R3, RZ, 0x1f, R6 ;  /* 0x0000001fff037819 */ /* 0x000fe20000011406 */
[----:B------:R-:W-:-:S03]  /*0b60*/  IMAD.MOV.U32 R205, RZ, RZ, RZ ;  /* 0x000000ffffcd7224 */ /* 0x000fc600078e00ff */
[----:B0-----:R-:W-:-:S04]  /*0b70*/  LEA.HI R2, R3, R6, RZ, 0x4 ;  /* 0x0000000603027211 */ /* 0x001fc800078f20ff */
[----:B------:R-:W-:Y:S01]  /*0b80*/  SHF.R.S32.HI R7, RZ, 0x4, R2 ;  /* 0x00000004ff077819 */ /* 0x000fe20000011402 */
[----:B------:R-:W-:-:S03]  /*0b90*/  UIADD3 UR4, UR4, 0x15400, URZ ;  /* 0x0001540004047890 */ /* 0x000fc6000fffe03f */
[----:B------:R-:W-:-:S04]  /*0ba0*/  LEA.HI R4, R2, R7, RZ, 0x1 ;  /* 0x0000000702047211 */ /* 0x000fc800078f08ff */
[----:B------:R-:W-:-:S05]  /*0bb0*/  LOP3.LUT R4, R4, 0x1ffffffe, RZ, 0xc0, !PT ;  /* 0x1ffffffe04047812 */ /* 0x000fca00078ec0ff */
[----:B------:R-:W-:Y:S01]  /*0bc0*/  IMAD.IADD R7, R7, 0x1, -R4 ;  /* 0x0000000107077824 */ /* 0x000fe200078e0a04 */
[----:B------:R-:W-:-:S04]  /*0bd0*/  LEA.HI R4, R3, R6, RZ, 0x5 ;  /* 0x0000000603047211 */ /* 0x000fc800078f28ff */
[----:B------:R-:W-:-:S05]  /*0be0*/  SHF.R.S32.HI R4, RZ, 0x5, R4 ;  /* 0x00000005ff047819 */ /* 0x000fca0000011404 */
[----:B------:R-:W-:Y:S01]  /*0bf0*/  IMAD.SHL.U32 R218, R4, 0x200, RZ ;  /* 0x0000020004da7824 */ /* 0x000fe200078e00ff */
[----:B--2---:R-:W-:Y:S02]  /*0c00*/  R2UR UR5, R0 ;  /* 0x00000000000572ca */ /* 0x004fe400000e0000 */
[----:B------:R-:W-:-:S04]  /*0c10*/  LEA.HI R0, R3, R6, RZ, 0x7 ;  /* 0x0000000603007211 */ /* 0x000fc800078f38ff */
[----:B------:R-:W-:-:S05]  /*0c20*/  LOP3.LUT R5, R0, 0xffffff80, RZ, 0xc0, !PT ;  /* 0xffffff8000057812 */ /* 0x000fca00078ec0ff */
[----:B------:R-:W-:Y:S02]  /*0c30*/  IMAD.IADD R21, R6, 0x1, -R5 ;  /* 0x0000000106157824 */ /* 0x000fe400078e0a05 */
[----:B------:R-:W-:-:S03]  /*0c40*/  ULOP3.LUT UR5, UR5, 0x1, URZ, 0xfc, !UPT ;  /* 0x0000000105057892 */ /* 0x000fc6000f8efc3f */
[----:B------:R-:W-:Y:S01]  /*0c50*/  SHF.R.S32.HI R9, RZ, 0x1f, R21 ;  /* 0x0000001fff097819 */ /* 0x000fe20000011415 */
[----:B------:R0:W-:Y:S03]  /*0c60*/  STL [R1+0x6c], R21 ;  /* 0x00006c1501007387 */ /* 0x0001e60000100800 */
[CC--:B------:R-:W-:Y:S02]  /*0c70*/  LEA.HI R12, R9.reuse, R21.reuse, RZ, 0x2 ;  /* 0x00000015090c7211 */ /* 0x0c0fe400078f10ff */
[----:B------:R-:W-:Y:S02]  /*0c80*/  LEA.HI R9, R9, R21, RZ, 0x5 ;  /* 0x0000001509097211 */ /* 0x000fe400078f28ff */
[--C-:B------:R-:W-:Y:S02]  /*0c90*/  SHF.R.S32.HI R8, RZ, 0x2, R12.reuse ;  /* 0x00000002ff087819 */ /* 0x100fe4000001140c */
[----:B------:R-:W-:-:S02]  /*0ca0*/  SHF.R.S32.HI R5, RZ, 0x1f, R12 ;  /* 0x0000001fff057819 */ /* 0x000fc4000001140c */
[----:B------:R-:W-:Y:S02]  /*0cb0*/  LOP3.LUT R12, R12, 0x7ffffffc, RZ, 0xc0, !PT ;  /* 0x7ffffffc0c0c7812 */ /* 0x000fe400078ec0ff */
[----:B------:R-:W-:-:S03]  /*0cc0*/  LEA.HI R5, R5, R8, RZ, 0x3 ;  /* 0x0000000805057211 */ /* 0x000fc600078f18ff */
[----:B------:R-:W-:Y:S01]  /*0cd0*/  IMAD.IADD R12, R21, 0x1, -R12 ;  /* 0x00000001150c7824 */ /* 0x000fe200078e0a0c */
[----:B------:R-:W-:Y:S02]  /*0ce0*/  LOP3.LUT R11, R5, 0xfffffff8, RZ, 0xc0, !PT ;  /* 0xfffffff8050b7812 */ /* 0x000fe400078ec0ff */
[----:B------:R-:W-:Y:S01]  /*0cf0*/  SHF.R.S32.HI R5, RZ, 0x7, R0 ;  /* 0x00000007ff057819 */ /* 0x000fe20000011400 */
[----:B------:R-:W-:Y:S02]  /*0d00*/  IMAD.SHL.U32 R225, R12, 0x2, RZ ;  /* 0x000000020ce17824 */ /* 0x000fe400078e00ff */
[----:B------:R-:W-:Y:S01]  /*0d10*/  IMAD.IADD R11, R8, 0x1, -R11 ;  /* 0x00000001080b7824 */ /* 0x000fe200078e0a0b */
[----:B------:R-:W-:Y:S01]  /*0d20*/  LEA.HI R8, R3, R6, RZ, 0x2 ;  /* 0x0000000603087211 */ /* 0x000fe200078f10ff */
[C---:B------:R-:W-:Y:S01]  /*0d30*/  VIADD R29, R225.reuse, 0x10 ;  /* 0x00000010e11d7836 */ /* 0x040fe20000000000 */
[----:B------:R-:W-:Y:S01]  /*0d40*/  LOP3.LUT R3, R2, 0x3fffff0, RZ, 0xc0, !PT ;  /* 0x03fffff002037812 */ /* 0x000fe200078ec0ff */
[C---:B------:R-:W-:Y:S01]  /*0d50*/  VIADD R26, R225.reuse, 0x28 ;  /* 0x00000028e11a7836 */ /* 0x040fe20000000000 */
[----:B------:R-:W-:Y:S01]  /*0d60*/  LEA.HI R0, R0, R5, RZ, 0x1 ;  /* 0x0000000500007211 */ /* 0x000fe200078f08ff */
[C---:B------:R-:W-:Y:S01]  /*0d70*/  VIADD R30, R225.reuse, 0x8 ;  /* 0x00000008e11e7836 */ /* 0x040fe20000000000 */
[----:B------:R-:W-:Y:S01]  /*0d80*/  SHF.R.S32.HI R2, RZ, 0x5, R9 ;  /* 0x00000005ff027819 */ /* 0x000fe20000011409 */
[----:B------:R-:W-:Y:S01]  /*0d90*/  IMAD.IADD R3, R6, 0x1, -R3 ;  /* 0x0000000106037824 */ /* 0x000fe200078e0a03 */
[----:B------:R-:W-:Y:S01]  /*0da0*/  LOP3.LUT R0, R0, 0x3fffffe, RZ, 0xc0, !PT ;  /* 0x03fffffe00007812 */ /* 0x000fe200078ec0ff */
[----:B0-----:R-:W-:Y:S01]  /*0db0*/  VIADD R21, R225, 0x40 ;  /* 0x00000040e1157836 */ /* 0x001fe20000000000 */
[----:B------:R-:W-:Y:S01]  /*0dc0*/  SHF.R.S32.HI R204, RZ, 0x2, R8 ;  /* 0x00000002ffcc7819 */ /* 0x000fe20000011408 */
[----:B------:R-:W-:Y:S01]  /*0dd0*/  IMAD R10, R4, 0x10, R3 ;  /* 0x00000010040a7824 */ /* 0x000fe200078e0203 */
[----:B------:R-:W-:Y:S01]  /*0de0*/  LOP3.LUT R9, R8, 0xfffffffc, RZ, 0xc0, !PT ;  /* 0xfffffffc08097812 */ /* 0x000fe200078ec0ff */
[----:B------:R-:W-:Y:S01]  /*0df0*/  IMAD.IADD R0, R5, 0x1, -R0 ;  /* 0x0000000105007824 */ /* 0x000fe200078e0a00 */
[----:B------:R-:W-:Y:S01]  /*0e00*/  SHF.R.S32.HI R3, RZ, 0x1f, R8 ;  /* 0x0000001fff037819 */ /* 0x000fe20000011408 */
[----:B------:R-:W-:-:S02]  /*0e10*/  IMAD R11, R2, 0x10, R11 ;  /* 0x00000010020b7824 */ /* 0x000fc400078e020b */
[----:B------:R-:W-:Y:S01]  /*0e20*/  VIADD R234, R204, 0x40 ;  /* 0x00000040ccea7836 */ /* 0x000fe20000000000 */
[----:B------:R-:W-:Y:S01]  /*0e30*/  LEA.HI R3, R3, R204, RZ, 0x3 ;  /* 0x000000cc03037211 */ /* 0x000fe200078f18ff */
[----:B------:R-:W-:Y:S02]  /*0e40*/  IMAD R20, R0, 0x40, R11 ;  /* 0x0000004000147824 */ /* 0x000fe400078e020b */
[----:B------:R-:W-:Y:S01]  /*0e50*/  IMAD.U32 R0, RZ, RZ, UR5 ;  /* 0x00000005ff007e24 */ /* 0x000fe2000f8e00ff */
[----:B------:R-:W-:Y:S01]  /*0e60*/  LOP3.LUT R3, R3, 0xfffffff8, RZ, 0xc0, !PT ;  /* 0xfffffff803037812 */ /* 0x000fe200078ec0ff */
[----:B------:R-:W-:Y:S01]  /*0e70*/  IMAD.IADD R6, R6, 0x1, -R9 ;  /* 0x0000000106067824 */ /* 0x000fe200078e0a09 */
[----:B------:R-:W-:Y:S01]  /*0e80*/  STL [R1+0x70], R20 ;  /* 0x0000701401007387 */ /* 0x000fe20000100800 */
[----:B------:R-:W-:Y:S02]  /*0e90*/  IMAD.SHL.U32 R215, R234, 0x40, RZ ;  /* 0x00000040ead77824 */ /* 0x000fe400078e00ff */
[----:B------:R-:W-:Y:S01]  /*0ea0*/  IMAD R2, R10, 0x8, R7 ;  /* 0x000000080a027824 */ /* 0x000fe200078e0207 */
[----:B------:R0:W-:Y:S01]  /*0eb0*/  STL [R1+0x4c], R0 ;  /* 0x00004c0001007387 */ /* 0x0001e20000100800 */
[----:B------:R-:W-:Y:S01]  /*0ec0*/  IMAD.U32 R5, RZ, RZ, UR4 ;  /* 0x00000004ff057e24 */ /* 0x000fe2000f8e00ff */
[----:B------:R-:W-:Y:S01]  /*0ed0*/  SHF.R.S32.HI R7, RZ, 0x1f, R234 ;  /* 0x0000001fff077819 */ /* 0x000fe200000114ea */
[----:B------:R-:W-:Y:S01]  /*0ee0*/  IMAD.IADD R3, R204, 0x1, -R3 ;  /* 0x00000001cc037824 */ /* 0x000fe200078e0a03 */
[----:B------:R-:W-:Y:S01]  /*0ef0*/  LOP3.LUT R215, R215, 0x1c0, RZ, 0xc0, !PT ;  /* 0x000001c0d7d77812 */ /* 0x000fe200078ec0ff */
[----:B------:R-:W-:Y:S01]  /*0f00*/  IMAD.MOV.U32 R9, RZ, RZ, R13 ;  /* 0x000000ffff097224 */ /* 0x000fe200078e000d */
[----:B------:R1:W-:Y:S01]  /*0f10*/  STL [R1+0x50], R5 ;  /* 0x0000500501007387 */ /* 0x0003e20000100800 */
[----:B------:R-:W-:Y:S01]  /*0f20*/  LEA.HI R7, R7, R234, RZ, 0x3 ;  /* 0x000000ea07077211 */ /* 0x000fe200078f18ff */
[----:B------:R-:W-:Y:S01]  /*0f30*/  IMAD.SHL.U32 R3, R3, 0x40, RZ ;  /* 0x0000004003037824 */ /* 0x000fe200078e00ff */
[C---:B0-----:R-:W-:Y:S01]  /*0f40*/  LEA.HI R0, R6.reuse, R6, RZ, 0x1 ;  /* 0x0000000606007211 */ /* 0x041fe200078f08ff */
[----:B------:R-:W-:-:S02]  /*0f50*/  IMAD.SHL.U32 R18, R6, 0x8, RZ ;  /* 0x0000000806127824 */ /* 0x000fc400078e00ff */
[----:B------:R-:W-:Y:S01]  /*0f60*/  IMAD.SHL.U32 R7, R7, 0x40, RZ ;  /* 0x0000004007077824 */ /* 0x000fe200078e00ff */
[----:B------:R-:W-:Y:S01]  /*0f70*/  LOP3.LUT R216, R3, 0x1c0, RZ, 0xc0, !PT ;  /* 0x000001c003d87812 */ /* 0x000fe200078ec0ff */
[----:B------:R-:W-:Y:S01]  /*0f80*/  IMAD.SHL.U32 R22, R6, 0x4, RZ ;  /* 0x0000000406167824 */ /* 0x000fe200078e00ff */
[----:B-1----:R-:W-:Y:S01]  /*0f90*/  LOP3.LUT R5, R0, 0x1ffffffe, RZ, 0xc0, !PT ;  /* 0x1ffffffe00057812 */ /* 0x002fe200078ec0ff */
[----:B------:R-:W-:Y:S01]  /*0fa0*/  VIADD R27, R225, 0x20 ;  /* 0x00000020e11b7836 */ /* 0x000fe20000000000 */
[----:B------:R-:W-:Y:S01]  /*0fb0*/  SHF.R.U32.HI R0, RZ, 0x3, R215 ;  /* 0x00000003ff007819 */ /* 0x000fe200000116d7 */
[----:B------:R-:W-:Y:S01]  /*0fc0*/  IMAD.SHL.U32 R0, R2, 0x8, RZ ;  /* 0x0000000802007824 */ /* 0x000fe200078e00ff */
[----:B------:R-:W-:Y:S01]  /*0fd0*/  SHF.R.S32.HI R2, RZ, 0x1f, R29 ;  /* 0x0000001fff027819 */ /* 0x000fe2000001141d */
[----:B------:R-:W-:Y:S01]  /*0fe0*/  IMAD.IADD R5, R6, 0x1, -R5 ;  /* 0x0000000106057824 */ /* 0x000fe200078e0a05 */
[----:B------:R-:W-:Y:S01]  /*0ff0*/  LOP3.LUT R219, R7, 0xfffffe00, RZ, 0xc0, !PT ;  /* 0xfffffe0007db7812 */ /* 0x000fe200078ec0ff */
[C---:B------:R-:W-:Y:S01]  /*1000*/  VIADD R13, R225.reuse, 0x58 ;  /* 0x00000058e10d7836 */ /* 0x040fe20000000000 */
[----:B------:R0:W-:Y:S01]  /*1010*/  STL [R1+0x74], R0 ;  /* 0x0000740001007387 */ /* 0x0001e20000100800 */
[----:B------:R-:W-:Y:S01]  /*1020*/  IMAD.MOV.U32 R10, RZ, RZ, R14 ;  /* 0x000000ffff0a7224 */ /* 0x000fe200078e000e */
[----:B------:R-:W-:Y:S01]  /*1030*/  SHF.R.S32.HI R2, RZ, 0x1f, R26 ;  /* 0x0000001fff027819 */ /* 0x000fe2000001141a */
[C---:B------:R-:W-:Y:S01]  /*1040*/  VIADD R24, R225.reuse, 0x38 ;  /* 0x00000038e1187836 */ /* 0x040fe20000000000 */
[----:B------:R-:W-:Y:S01]  /*1050*/  SHF.R.S32.HI R7, RZ, 0x1f, R30 ;  /* 0x0000001fff077819 */ /* 0x000fe2000001141e */
[C---:B------:R-:W-:Y:S01]  /*1060*/  VIADD R6, R225.reuse, 0x70 ;  /* 0x00000070e1067836 */ /* 0x040fe20000000000 */
[----:B------:R-:W-:Y:S01]  /*1070*/  SHF.R.S32.HI R2, RZ, 0x1f, R21 ;  /* 0x0000001fff027819 */ /* 0x000fe20000011415 */
[----:B------:R-:W-:Y:S01]  /*1080*/  IMAD.MOV.U32 R11, RZ, RZ, R15 ;  /* 0x000000ffff0b7224 */ /* 0x000fe200078e000f */
[----:B------:R-:W-:Y:S01]  /*1090*/  SHF.R.S32.HI R7, RZ, 0x1f, R27 ;  /* 0x0000001fff077819 */ /* 0x000fe2000001141b */
[C---:B------:R-:W-:Y:S01]  /*10a0*/  VIADD R14, R225.reuse, 0x50 ;  /* 0x00000050e10e7836 */ /* 0x040fe20000000000 */
[----:B------:R-:W-:Y:S01]  /*10b0*/  SHF.R.S32.HI R2, RZ, 0x1f, R13 ;  /* 0x0000001fff027819 */ /* 0x000fe2000001140d */
[C---:B0-----:R-:W-:Y:S01]  /*10c0*/  VIADD R0, R225.reuse, 0x88 ;  /* 0x00000088e1007836 */ /* 0x041fe20000000000 */
        /* <DEDUP_REMOVED lines=8> */
[----:B------:R-:W-:Y:S01]  /*1150*/  SHF.R.U32.HI R217, RZ, 0x3, R216 ;  /* 0x00000003ffd97819 */ /* 0x000fe200000116d8 */
        /* <DEDUP_REMOVED lines=17> */
[C---:B------:R-:W-:Y:S02]  /*1270*/  IMAD.IADD R206, R22.reuse, 0x1, R211 ;  /* 0x0000000116ce7824 */ /* 0x040fe400078e02d3 */
[----:B------:R-:W-:Y:S02]  /*1280*/  IMAD.IADD R207, R22, 0x1, R210 ;  /* 0x0000000116cf7824 */ /* 0x000fe400078e02d2 */
[----:B------:R-:W-:Y:S02]  /*1290*/  VIADD R235, R225, 0x98 ;  /* 0x00000098e1eb7836 */ /* 0x000fe40000000000 */
[----:B------:R-:W-:-:S07]  /*12a0*/  IMAD R227, R5, 0x8, R20 ;  /* 0x0000000805e37824 */ /* 0x000fce00078e0214 */
.L_x_2742:
[----:B0-----:R-:W0:Y:S01]  /*12b0*/  LDC.64 R230, c[0x0][0xc88] ;  /* 0x00032200ffe67b82 */ /* 0x001e220000000a00 */
[----:B------:R-:W-:Y:S01]  /*12c0*/  ULDC.64 UR4, c[0x0][0xa28] ;  /* 0x00028a0000047ab9 */ /* 0x000fe20000000a00 */
[----:B------:R-:W-:Y:S01]  /*12d0*/  ULDC.64 UR8, c[0x0][0xa18] ;  /* 0x0002860000087ab9 */ /* 0x000fe20000000a00 */
[----:B------:R-:W-:Y:S01]  /*12e0*/  ULDC.64 UR6, c[0x0][0xa08] ;  /* 0x0002820000067ab9 */ /* 0x000fe20000000a00 */
[----:B0-----:R-:W-:-:S06]  /*12f0*/  IMAD.WIDE R230, R11, 0x4, R230 ;  /* 0x000000040be67825 */ /* 0x001fcc00078e02e6 */
[----:B--2---:R-:W2:Y:S01]  /*1300*/  LDG.E R230, desc[UR60][R230.64] ;  /* 0x0000003ce6e67981 */ /* 0x004ea2000c1e1900 */
[----:B------:R-:W-:Y:S01]  /*1310*/  ISETP.NE.U32.AND P2, PT, RZ, UR4, PT ;  /* 0x00000004ff007c0c */ /* 0x000fe2000bf45070 */
[----:B------:R-:W-:Y:S01]  /*1320*/  IMAD.MOV.U32 R8, RZ, RZ, RZ ;  /* 0x000000ffff087224 */ /* 0x000fe200078e00ff */
[----:B------:R-:W-:Y:S01]  /*1330*/  ISETP.NE.U32.AND P1, PT, RZ, UR8, PT ;  /* 0x00000008ff007c0c */ /* 0x000fe2000bf25070 */
[----:B------:R-:W-:Y:S01]  /*1340*/  IMAD.MOV.U32 R26, RZ, RZ, RZ ;  /* 0x000000ffff1a7224 */ /* 0x000fe200078e00ff */
[----:B------:R-:W-:Y:S02]  /*1350*/  ISETP.NE.AND.EX P2, PT, RZ, UR5, PT, P2 ;  /* 0x00000005ff007c0c */ /* 0x000fe4000bf45320 */
[----:B------:R-:W-:Y:S02]  /*1360*/  ISETP.NE.AND.EX P1, PT, RZ, UR9, PT, P1 ;  /* 0x00000009ff007c0c */ /* 0x000fe4000bf25310 */
[----:B------:R-:W-:-:S04]  /*1370*/  ISETP.NE.U32.AND P0, PT, RZ, UR6, PT ;  /* 0x00000006ff007c0c */ /* 0x000fc8000bf05070 */
[----:B------:R-:W-:Y:S02]  /*1380*/  ISETP.NE.AND.EX P0, PT, RZ, UR7, PT, P0 ;  /* 0x00000007ff007c0c */ /* 0x000fe4000bf05300 */
[----:B--2-4-:R-:W-:Y:S01]  /*1390*/  SHF.R.S32.HI R0, RZ, 0x1f, R230 ;  /* 0x0000001fff007819 */ /* 0x014fe200000114e6 */
[C---:B------:R-:W-:Y:S02]  /*13a0*/  IMAD.SHL.U32 R231, R230.reuse, 0x4, RZ ;  /* 0x00000004e6e77824 */ /* 0x040fe400078e00ff */
[C---:B---3--:R-:W-:Y:S02]  /*13b0*/  @P2 LEA R2, P3, R230.reuse, UR4, 0x2 ;  /* 0x00000004e6022c11 */ /* 0x048fe4000f8610ff */
[C-C-:B------:R-:W-:Y:S01]  /*13c0*/  SHF.L.U64.HI R232, R230.reuse, 0x2, R0.reuse ;  /* 0x00000002e6e87819 */ /* 0x140fe20000010200 */
[----:B------:R0:W-:Y:S01]  /*13d0*/  STL [R1+0x68], R0 ;  /* 0x0000680001007387 */ /* 0x0001e20000100800 */
[----:B------:R-:W-:Y:S01]  /*13e0*/  @P2 LEA.HI.X R3, R230, UR5, R0, 0x2, P3 ;  /* 0x00000005e6032c11 */ /* 0x000fe200098f1400 */
[----:B------:R-:W-:Y:S01]  /*13f0*/  ULDC UR4, c[0x0][0x288] ;  /* 0x0000a20000047ab9 */ /* 0x000fe20000000800 */
[----:B------:R-:W-:-:S03]  /*1400*/  IADD3 R6, P4, R231, UR6, RZ ;  /* 0x00000006e7067c10 */ /* 0x000fc6000ff9e0ff */
[----:B------:R1:W5:Y:S01]  /*1410*/  @P2 LDG.E R8, desc[UR60][R2.64] ;  /* 0x0000003c02082981 */ /* 0x000362000c1e1900 */
[----:B------:R-:W-:Y:S01]  /*1420*/  @P1 IADD3 R4, P2, R231, UR8, RZ ;  /* 0x00000008e7041c10 */ /* 0x000fe2000ff5e0ff */
        /* <DEDUP_REMOVED lines=19> */
[----:B------:R-:W-:Y:S02]  /*1560*/  LEA.HI R229, R0, R3, RZ, 0x10 ;  /* 0x0000000300e57211 */ /* 0x000fe400078f80ff */
        /* <DEDUP_REMOVED lines=11> */
.L_x_2512:
[----:B------:R-:W-:Y:S02]  /*1620*/  IMAD.U32 R2, RZ, RZ, UR5 ;  /* 0x00000005ff027e24 */ /* 0x000fe4000f8e00ff */
[----:B------:R-:W-:Y:S01]  /*1630*/  IMAD.U32 R25, RZ, RZ, UR4 ;  /* 0x00000004ff197e24 */ /* 0x000fe2000f8e00ff */
[----:B------:R-:W-:Y:S06]  /*1640*/  @!P2 BRA `(.L_x_2513) ;  /* 0x000000000010a947 */ /* 0x000fec0003800000 */
[----:B------:R-:W-:-:S04]  /*1650*/  IADD3 R4, P0, R231, UR8, RZ ;  /* 0x00000008e7047c10 */ /* 0x000fc8000ff1e0ff */
[----:B------:R-:W-:-:S05]  /*1660*/  IADD3.X R5, R232, UR9, RZ, P0, !PT ;  /* 0x00000009e8057c10 */ /* 0x000fca00087fe4ff */
[----:B------:R0:W5:Y:S01]  /*1670*/  LDG.E R25, desc[UR60][R4.64] ;  /* 0x0000003c04197981 */ /* 0x000162000c1e1900 */
[----:B------:R-:W-:Y:S05]  /*1680*/  BRA `(.L_x_2514) ;  /* 0x0000000000107947 */ /* 0x000fea0003800000 */
.L_x_2513:
[----:B------:R-:W-:Y:S05]  /*1690*/  @!P0 BRA `(.L_x_2514) ;  /* 0x00000000000c8947 */ /* 0x000fea0003800000 */
[----:B------:R-:W2:Y:S04]  /*16a0*/  LDG.E R0, desc[UR60][R6.64] ;  /* 0x0000003c06007981 */ /* 0x000ea8000c1e1900 */
[----:B------:R-:W2:Y:S02]  /*16b0*/  LDG.E R25, desc[UR60][R6.64+0x4] ;  /* 0x0000043c06197981 */ /* 0x000ea4000c1e1900 */
[----:B--2---:R-:W-:-:S07]  /*16c0*/  IMAD.IADD R25, R25, 0x1, -R0 ;  /* 0x0000000119197824 */ /* 0x004fce00078e0a00 */
.L_x_2514:
[----:B------:R-:W-:Y:S01]  /*16d0*/  ULDC.64 UR4, c[0x0][0xa10] ;  /* 0x0002840000047ab9 */ /* 0x000fe20000000a00 */
[----:B------:R-:W1:Y:S01]  /*16e0*/  LDC R10, c[0x0][0x448] ;  /* 0x00011200ff0a7b82 */ /* 0x000e620000000800 */
[----:B------:R-:W-:-:S04]  /*16f0*/  ISETP.NE.U32.AND P0, PT, RZ, UR4, PT ;  /* 0x00000004ff007c0c */ /* 0x000fc8000bf05070 */
[----:B------:R-:W-:Y:S01]  /*1700*/  ISETP.NE.AND.EX P0, PT, RZ, UR5, PT, P0 ;  /* 0x00000005ff007c0c */ /* 0x000fe2000bf05300 */
[----:B------:R-:W-:-:S12]  /*1710*/  ULDC.64 UR4, c[0x0][0xa30] ;  /* 0x00028c0000047ab9 */ /* 0x000fd80000000a00 */
[----:B0-----:R-:W0:Y:S02]  /*1720*/  @P0 LDC.64 R4, c[0x0][0xa10] ;  /* 0x00028400ff040b82 */ /* 0x001e240000000a00 */
[----:B0-----:R-:W-:-:S05]  /*1730*/  @P0 IMAD.WIDE R4, R230, 0x4, R4 ;  /* 0x00000004e6040825 */ /* 0x001fca00078e0204 */
[----:B------:R-:W2:Y:S04]  /*1740*/  @P0 LDG.E R0, desc[UR60][R4.64] ;  /* 0x0000003c04000981 */ /* 0x000ea8000c1e1900 */
[----:B------:R0:W2:Y:S01]  /*1750*/  @P0 LDG.E R3, desc[UR60][R4.64+0x4] ;  /* 0x0000043c04030981 */ /* 0x0000a2000c1e1900 */
[----:B------:R-:W-:Y:S01]  /*1760*/  ISETP.NE.U32.AND P1, PT, RZ, UR4, PT ;  /* 0x00000004ff007c0c */ /* 0x000fe2000bf25070 */
[----:B-----5:R-:W-:-:S03]  /*1770*/  IMAD.MOV.U32 R146, RZ, RZ, R25 ;  /* 0x000000ffff927224 */ /* 0x020fc600078e0019 */
[----:B------:R-:W-:-:S13]  /*1780*/  ISETP.NE.AND.EX P1, PT, RZ, UR5, PT, P1 ;  /* 0x00000005ff007c0c */ /* 0x000fda000bf25310 */
[----:B------:R-:W-:-:S04]  /*1790*/  @P1 IADD3 R6, P2, R231, UR4, RZ ;  /* 0x00000004e7061c10 */ /* 0x000fc8000ff5e0ff */
[----:B------:R-:W-:-:S05]  /*17a0*/  @P1 IADD3.X R7, R232, UR5, RZ, P2, !PT ;  /* 0x00000005e8071c10 */ /* 0x000fca00097fe4ff */
[----:B------:R3:W5:Y:S01]  /*17b0*/  @P1 LDG.E R146, desc[UR60][R6.64] ;  /* 0x0000003c06921981 */ /* 0x000762000c1e1900 */
[----:B-1----:R-:W-:Y:S01]  /*17c0*/  ISETP.NE.AND P1, PT, R10, 0x1, PT ;  /* 0x000000010a00780c */ /* 0x002fe20003f25270 */
[----:B------:R-:W-:Y:S01]  /*17d0*/  IMAD.SHL.U32 R223, R9, 0x80, RZ ;  /* 0x0000008009df7824 */ /* 0x000fe200078e00ff */
[----:B------:R-:W-:Y:S01]  /*17e0*/  BSSY B0, `(.L_x_2515) ;  /* 0x0000037000007945 */ /* 0x000fe20003800000 */
[----:B------:R-:W-:Y:S01]  /*17f0*/  IMAD.IADD R9, R25, 0x1, -R8 ;  /* 0x0000000119097824 */ /* 0x000fe200078e0a08 */
[----:B------:R-:W-:Y:S01]  /*1800*/  LOP3.LUT R236, R229, 0xff, RZ, 0xc0, !PT ;  /* 0x000000ffe5ec7812 */ /* 0x000fe200078ec0ff */
[----:B0-----:R-:W-:Y:S01]  /*1810*/  VIADD R4, R223, 0x7f ;  /* 0x0000007fdf047836 */ /* 0x001fe20000000000 */
[----:B------:R-:W-:Y:S01]  /*1820*/  SHF.R.U32.HI R229, RZ, 0x10, R229 ;  /* 0x00000010ffe57819 */ /* 0x000fe200000116e5 */
[----:B---3--:R-:W-:-:S06]  /*1830*/  IMAD.MOV.U32 R6, RZ, RZ, RZ ;  /* 0x000000ffff067224 */ /* 0x008fcc00078e00ff */
[----:B------:R-:W0:Y:S08]  /*1840*/  @P1 LDC R11, c[0x0][0x44c] ;  /* 0x00011300ff0b1b82 */ /* 0x000e300000000800 */
[----:B------:R-:W1:Y:S01]  /*1850*/  @P1 LDC R5, c[0x0][0x450] ;  /* 0x00011400ff051b82 */ /* 0x000e620000000800 */
[----:B--2---:R-:W-:Y:S02]  /*1860*/  @P0 IMAD.IADD R2, R3, 0x1, -R0 ;  /* 0x0000000103020824 */ /* 0x004fe400078e0a00 */
[----:B0-----:R-:W-:-:S04]  /*1870*/  @P1 IMAD.HI.U32 R0, R4, R11, RZ ;  /* 0x0000000b04001227 */ /* 0x001fc800078e00ff */
[----:B------:R-:W-:Y:S01]  /*1880*/  IMAD.IADD R226, R9, 0x1, R2 ;  /* 0x0000000109e27824 */ /* 0x000fe200078e0202 */
[----:B-1----:R-:W-:-:S03]  /*1890*/  @P1 SHF.R.U32.HI R4, RZ, R5, R0 ;  /* 0x00000005ff041219 */ /* 0x002fc60000011600 */
[C---:B------:R-:W-:Y:S01]  /*18a0*/  VIADD R5, R226.reuse, 0x6f ;  /* 0x0000006fe2057836 */ /* 0x040fe20000000000 */
[----:B------:R-:W-:-:S05]  /*18b0*/  IADD3 R150, R226, 0x70, -R224 ;  /* 0x00000070e2967810 */ /* 0x000fca0007ffe8e0 */
[----:B------:R-:W-:Y:S02]  /*18c0*/  IMAD.IADD R7, R150, 0x1, R4 ;  /* 0x0000000196077824 */ /* 0x000fe400078e0204 */
[----:B------:R-:W-:Y:S02]  /*18d0*/  IMAD.MOV.U32 R4, RZ, RZ, RZ ;  /* 0x000000ffff047224 */ /* 0x000fe400078e00ff */
[----:B------:R-:W-:-:S04]  /*18e0*/  IMAD.HI R6, R7, -0x6db6db6d, R6 ;  /* 0x9249249307067827 */ /* 0x000fc800078e0206 */
[----:B------:R-:W-:Y:S01]  /*18f0*/  IMAD.HI R4, R5, -0x6db6db6d, R4 ;  /* 0x9249249305047827 */ /* 0x000fe200078e0204 */
[----:B------:R-:W-:-:S04]  /*1900*/  SHF.R.U32.HI R3, RZ, 0x1f, R6 ;  /* 0x0000001fff037819 */ /* 0x000fc80000011606 */
[----:B------:R-:W-:Y:S02]  /*1910*/  SHF.R.U32.HI R151, RZ, 0x1f, R4 ;  /* 0x0000001fff977819 */ /* 0x000fe40000011604 */
[----:B------:R-:W-:Y:S01]  /*1920*/  LEA.HI.SX32 R6, R6, R3, 0x1a ;  /* 0x0000000306067211 */ /* 0x000fe200078fd2ff */
[----:B------:R-:W-:Y:S01]  /*1930*/  IMAD.MOV.U32 R3, RZ, RZ, RZ ;  /* 0x000000ffff037224 */ /* 0x000fe200078e00ff */
[----:B------:R-:W-:-:S04]  /*1940*/  LEA.HI.SX32 R151, R4, R151, 0x1a ;  /* 0x0000009704977211 */ /* 0x000fc800078fd2ff */
[----:B------:R-:W-:-:S04]  /*1950*/  VIMNMX R10, R151, R6, PT ;  /* 0x00000006970a7248 */ /* 0x000fc80003fe0100 */
[----:B------:R-:W-:-:S13]  /*1960*/  ISETP.GE.AND P0, PT, R10, 0x1, PT ;  /* 0x000000010a00780c */ /* 0x000fda0003f06270 */
[----:B------:R-:W-:Y:S05]  /*1970*/  @!P0 BRA `(.L_x_2516) ;  /* 0x0000000000748947 */ /* 0x000fea0003800000 */
[----:B------:R-:W-:Y:S01]  /*1980*/  ISETP.NE.AND P0, PT, R229, RZ, PT ;  /* 0x000000ffe500720c */ /* 0x000fe20003f05270 */
[----:B------:R-:W-:-:S03]  /*1990*/  ULDC UR4, c[0x0][0x9f0] ;  /* 0x00027c0000047ab9 */ /* 0x000fc60000000800 */
[----:B------:R-:W-:-:S04]  /*19a0*/  SEL R11, R229, UR4, P0 ;  /* 0x00000004e50b7c07 */ /* 0x000fc80008000000 */
[-C--:B------:R-:W-:Y:S02]  /*19b0*/  IABS R6, R11.reuse ;  /* 0x0000000b00067213 */ /* 0x080fe40000000000 */
[----:B------:R-:W-:Y:S02]  /*19c0*/  IADD3 R0, R11, -0x1, R10 ;  /* 0xffffffff0b007810 */ /* 0x000fe40007ffe00a */
[----:B------:R-:W0:Y:S01]  /*19d0*/  I2F.RP R3, R6 ;  /* 0x0000000600037306 */ /* 0x000e220000209400 */
[-C--:B------:R-:W-:Y:S02]  /*19e0*/  IABS R12, R11.reuse ;  /* 0x0000000b000c7213 */ /* 0x080fe40000000000 */
        /* <DEDUP_REMOVED lines=22> */
.L_x_2516:
[----:B------:R-:W-:Y:S05]  /*1b50*/  BSYNC B0 ;  /* 0x0000000000007941 */ /* 0x000fea0003800000 */
.L_x_2515:
        /* <DEDUP_REMOVED lines=38> */
.L_x_2519:
[----:B------:R-:W-:Y:S05]  /*1dc0*/  BSYNC B6 ;  /* 0x0000000000067941 */ /* 0x000fea0003800000 */
.L_x_2518:
        /* <DEDUP_REMOVED lines=20> */
.L_x_2521:
[----:B------:R-:W-:Y:S05]  /*1f10*/  BSYNC B6 ;  /* 0x0000000000067941 */ /* 0x000fea0003800000 */
.L_x_2520:
[----:B------:R-:W-:Y:S01]  /*1f20*/  ULDC.64 UR4, c[0x0][0x9f8] ;  /* 0x00027e0000047ab9 */ /* 0x000fe20000000a00 */
[----:B------:R-:W-:Y:S01]  /*1f30*/  IMAD.MOV.U32 R6, RZ, RZ, R230 ;  /* 0x000000ffff067224 */ /* 0x000fe200078e00e6 */
[----:B------:R-:W-:Y:S01]  /*1f40*/  ISETP.NE.U32.AND P0, PT, RZ, UR4, PT ;  /* 0x00000004ff007c0c */ /* 0x000fe2000bf05070 */
[----:B------:R-:W2:Y:S01]  /*1f50*/  LDL.LU R20, [R1+0x20] ;  /* 0x0000200001147983 */ /* 0x000ea20000300800 */
[----:B------:R-:W-:Y:S01]  /*1f60*/  ULDC UR6, c[0x0][0x2f4] ;  /* 0x0000bd0000067ab9 */ /* 0x000fe20000000800 */
[----:B------:R-:W0:Y:S01]  /*1f70*/  LDC.64 R110, c[0x0][0x300] ;  /* 0x0000c000ff6e7b82 */ /* 0x000e220000000a00 */
[----:B------:R-:W-:Y:S01]  /*1f80*/  ISETP.NE.AND.EX P0, PT, RZ, UR5, PT, P0 ;  /* 0x00000005ff007c0c */ /* 0x000fe2000bf05300 */
[----:B------:R-:W1:Y:S01]  /*1f90*/  S2R R3, SR_TID.X ;  /* 0x0000000000037919 */ /* 0x000e620000002100 */
[----:B------:R-:W-:Y:S02]  /*1fa0*/  VIADD R0, R18, 0x60 ;  /* 0x0000006012007836 */ /* 0x000fe40000000000 */
[----:B------:R-:W-:Y:S01]  /*1fb0*/  IMAD.IADD R121, R26, 0x1, R25 ;  /* 0x000000011a797824 */ /* 0x000fe200078e0219 */
[----:B------:R-:W-:Y:S01]  /*1fc0*/  SHF.R.S32.HI R19, RZ, 0x1f, R18 ;  /* 0x0000001fff137819 */ /* 0x000fe20000011412 */
[----:B------:R-:W-:Y:S01]  /*1fd0*/  ULDC.64 UR8, c[0x0][0xa08] ;  /* 0x0002820000087ab9 */ /* 0x000fe20000000a00 */
[----:B------:R-:W3:Y:S06]  /*1fe0*/  LDC.64 R104, c[0x0][0x3f8] ;  /* 0x0000fe00ff687b82 */ /* 0x000eec0000000a00 */
[----:B------:R-:W-:-:S02]  /*1ff0*/  @P0 IADD3 R4, P1, R231, UR4, RZ ;  /* 0x00000004e7040c10 */ /* 0x000fc4000ff3e0ff */
[----:B------:R-:W4:Y:S02]  /*2000*/  LDC.64 R98, c[0x0][0x408] ;  /* 0x00010200ff627b82 */ /* 0x000f240000000a00 */
[----:B------:R-:W-:Y:S01]  /*2010*/  @P0 IADD3.X R5, R232, UR5, RZ, P1, !PT ;  /* 0x00000005e8050c10 */ /* 0x000fe20008ffe4ff */
[----:B------:R-:W-:-:S04]  /*2020*/  ULDC.64 UR4, c[0x0][0x330] ;  /* 0x0000cc0000047ab9 */ /* 0x000fc80000000a00 */
[----:B------:R1:W2:Y:S01]  /*2030*/  @P0 LDG.E R6, desc[UR60][R4.64] ;  /* 0x0000003c04060981 */ /* 0x0002a2000c1e1900 */
[----:B------:R-:W-:Y:S01]  /*2040*/  ISETP.GE.AND P1, PT, R206, UR6, PT ;  /* 0x00000006ce007c0c */ /* 0x000fe2000bf26270 */
[----:B------:R-:W-:Y:S01]  /*2050*/  IMAD.WIDE.U32 R112, R228, UR4, R18 ;  /* 0x00000004e4707c25 */ /* 0x000fe2000f8e0012 */
[----:B------:R-:W-:Y:S01]  /*2060*/  ISETP.GE.AND P0, PT, R18, UR6, PT ;  /* 0x0000000612007c0c */ /* 0x000fe2000bf06270 */
[----:B------:R-:W0:Y:S01]  /*2070*/  LDC R15, c[0x0][0x3f4] ;  /* 0x0000fd00ff0f7b82 */ /* 0x000e220000000800 */
[----:B------:R-:W-:Y:S01]  /*2080*/  SEL R7, RZ, 0xffffffff, P1 ;  /* 0xffffffffff077807 */ /* 0x000fe20000800000 */
[----:B------:R-:W-:Y:S01]  /*2090*/  IMAD R113, R228, UR5, R113 ;  /* 0x00000005e4717c24 */ /* 0x000fe2000f8e0271 */
[----:B------:R-:W-:Y:S01]  /*20a0*/  ISETP.GE.AND P1, PT, R0, UR6, PT ;  /* 0x0000000600007c0c */ /* 0x000fe2000bf26270 */
[----:B------:R-:W-:Y:S01]  /*20b0*/  ULDC.64 UR4, c[0x0][0x308] ;  /* 0x0000c20000047ab9 */ /* 0x000fe20000000a00 */
[----:B------:R-:W-:Y:S01]  /*20c0*/  SHF.R.S32.HI R13, RZ, 0x1f, R121 ;  /* 0x0000001fff0d7819 */ /* 0x000fe20000011479 */
[----:B-1----:R-:W-:Y:S01]  /*20d0*/  IMAD.SHL.U32 R4, R7, 0x2, RZ ;  /* 0x0000000207047824 */ /* 0x002fe200078e00ff */
[----:B------:R-:W-:Y:S01]  /*20e0*/  SEL R5, RZ, 0x8, P1 ;  /* 0x00000008ff057807 */ /* 0x000fe20000800000 */
[----:B------:R-:W-:Y:S01]  /*20f0*/  VIADD R8, R3, 0xffffff80 ;  /* 0xffffff8003087836 */ /* 0x000fe20000000000 */
[----:B------:R-:W-:Y:S01]  /*2100*/  SEL R3, RZ, 0x1, P0 ;  /* 0x00000001ff037807 */ /* 0x000fe20000000000 */
[----:B---3--:R-:W-:Y:S01]  /*2110*/  IMAD.WIDE.U32 R106, R204, R104, R18 ;  /* 0x00000068cc6a7225 */ /* 0x008fe200078e0012 */
[----:B------:R-:W-:Y:S01]  /*2120*/  ISETP.GE.AND P0, PT, R207, UR6, PT ;  /* 0x00000006cf007c0c */ /* 0x000fe2000bf06270 */
[----:B------:R-:W1:Y:S01]  /*2130*/  S2R R152, SR_TID.X ;  /* 0x0000000000987919 */ /* 0x000e620000002100 */
[----:B------:R-:W-:Y:S01]  /*2140*/  LOP3.LUT R3, R4, 0x2, R3, 0xe2, !PT ;  /* 0x0000000204037812 */ /* 0x000fe200078ee203 */
[----:B----4-:R-:W-:Y:S01]  /*2150*/  IMAD.WIDE.U32 R100, R204, R98, R18 ;  /* 0x00000062cc647225 */ /* 0x010fe200078e0012 */
[----:B------:R-:W-:-:S02]  /*2160*/  SEL R4, RZ, 0x4, P0 ;  /* 0x00000004ff047807 */ /* 0x000fc40000000000 */
[----:B------:R-:W-:Y:S01]  /*2170*/  SHF.R.S32.HI R7, RZ, 0x1f, R8 ;  /* 0x0000001fff077819 */ /* 0x000fe20000011408 */
[----:B------:R-:W-:Y:S01]  /*2180*/  IMAD R29, R105, 0x70, RZ ;  /* 0x00000070691d7824 */ /* 0x000fe200078e02ff */
[----:B------:R-:W-:Y:S01]  /*2190*/  LOP3.LUT R27, R5, R3, R4, 0xfe, !PT ;  /* 0x00000003051b7212 */ /* 0x000fe200078efe04 */
[----:B------:R-:W-:Y:S01]  /*21a0*/  VIADD R3, R18, 0x80 ;  /* 0x0000008012037836 */ /* 0x000fe20000000000 */
[----:B------:R-:W-:Y:S01]  /*21b0*/  LEA.HI R9, R7, R8, RZ, 0x2 ;  /* 0x0000000807097211 */ /* 0x000fe200078f10ff */
[-C--:B0-----:R-:W-:Y:S01]  /*21c0*/  IMAD R8, R13, R110.reuse, RZ ;  /* 0x0000006e0d087224 */ /* 0x081fe200078e02ff */
[----:B------:R-:W-:Y:S01]  /*21d0*/  SHF.R.S32.HI R148, RZ, 0x1f, R204 ;  /* 0x0000001fff947819 */ /* 0x000fe200000114cc */
[----:B------:R-:W-:Y:S01]  /*21e0*/  IMAD.WIDE.U32 R4, R121, R110, RZ ;  /* 0x0000006e79047225 */ /* 0x000fe200078e00ff */
[----:B------:R-:W-:Y:S02]  /*21f0*/  ISETP.GE.AND P0, PT, R3, UR6, PT ;  /* 0x0000000603007c0c */ /* 0x000fe4000bf06270 */
[----:B------:R-:W-:Y:S01]  /*2200*/  SHF.R.S32.HI R9, RZ, 0x1f, R9 ;  /* 0x0000001fff097819 */ /* 0x000fe20000011409 */
[----:B------:R-:W-:Y:S01]  /*2210*/  IMAD R7, R121, R111, R8 ;  /* 0x0000006f79077224 */ /* 0x000fe200078e0208 */
[----:B------:R-:W-:Y:S01]  /*2220*/  SEL R8, RZ, 0x10, P0 ;  /* 0x00000010ff087807 */ /* 0x000fe20000000000 */
[----:B------:R-:W-:Y:S01]  /*2230*/  IMAD R133, R111, 0x70, RZ ;  /* 0x000000706f857824 */ /* 0x000fe200078e02ff */
[----:B------:R-:W-:Y:S01]  /*2240*/  ISETP.NE.U32.AND P0, PT, RZ, UR8, PT ;  /* 0x00000008ff007c0c */ /* 0x000fe2000bf05070 */
[----:B------:R-:W-:Y:S01]  /*2250*/  IMAD.IADD R5, R5, 0x1, R7 ;  /* 0x0000000105057824 */ /* 0x000fe200078e0207 */
[----:B------:R-:W-:Y:S01]  /*2260*/  LEA.HI R9, R9, R204, RZ, 0x3 ;  /* 0x000000cc09097211 */ /* 0x000fe200078f18ff */
[----:B------:R-:W-:Y:S01]  /*2270*/  IMAD.SHL.U32 R137, R110, 0x40, RZ ;  /* 0x000000406e897824 */ /* 0x000fe200078e00ff */
[----:B------:R-:W-:Y:S01]  /*2280*/  ISETP.NE.AND.EX P0, PT, RZ, UR9, PT, P0 ;  /* 0x00000009ff007c0c */ /* 0x000fe2000bf05300 */
[----:B------:R-:W-:Y:S01]  /*2290*/  IMAD.WIDE.U32 R4, R228, UR4, R4 ;  /* 0x00000004e4047c25 */ /* 0x000fe2000f8e0004 */
[----:B------:R-:W-:-:S02]  /*22a0*/  LOP3.LUT R9, R9, 0xfffffff8, RZ, 0xc0, !PT ;  /* 0xfffffff809097812 */ /* 0x000fc400078ec0ff */
[----:B------:R-:W-:Y:S01]  /*22b0*/  LOP3.LUT R27, R27, R8, RZ, 0xfc, !PT ;  /* 0x000000081b1b7212 */ /* 0x000fe200078efcff */
[----:B------:R-:W-:Y:S01]  /*22c0*/  IMAD R5, R228, UR5, R5 ;  /* 0x00000005e4057c24 */ /* 0x000fe2000f8e0205 */
[----:B------:R-:W-:Y:S01]  /*22d0*/  ULDC.64 UR4, c[0x0][0x310] ;  /* 0x0000c40000047ab9 */ /* 0x000fe20000000a00 */
[----:B------:R-:W-:Y:S01]  /*22e0*/  IMAD.IADD R132, R204, 0x1, -R9 ;  /* 0x00000001cc847824 */ /* 0x000fe200078e0a09 */
[--C-:B------:R-:W-:Y:S01]  /*22f0*/  SHF.R.S32.HI R23, RZ, 0x1f, R22.reuse ;  /* 0x0000001fff177819 */ /* 0x100fe20000011416 */
[----:B------:R-:W-:Y:S01]  /*2300*/  IMAD R135, R99, 0x70, RZ ;  /* 0x0000007063877824 */ /* 0x000fe200078e02ff */
[----:B------:R-:W-:Y:S01]  /*2310*/  ISETP.GE.AND P2, PT, R207, R15, PT ;  /* 0x0000000fcf00720c */ /* 0x000fe20003f46270 */
[----:B------:R-:W-:Y:S01]  /*2320*/  IMAD.SHL.U32 R124, R15, 0x2, RZ ;  /* 0x000000020f7c7824 */ /* 0x000fe200078e00ff */
[----:B------:R-:W-:Y:S01]  /*2330*/  LOP3.LUT P1, RZ, R132, 0x4, RZ, 0xc0, !PT ;  /* 0x0000000484ff7812 */ /* 0x000fe2000782c0ff */
[----:B------:R-:W-:Y:S01]  /*2340*/  IMAD.WIDE.U32 R108, R204, R104, R22 ;  /* 0x00000068cc6c7225 */ /* 0x000fe200078e0016 */
[----:B------:R-:W-:-:S02]  /*2350*/  SHF.R.U32.HI R28, RZ, 0x3, R215 ;  /* 0x00000003ff1c7819 */ /* 0x000fc400000116d7 */
[C---:B------:R-:W-:Y:S01]  /*2360*/  IADD3 R120, P3, R204.reuse, R121, RZ ;  /* 0x00000079cc787210 */ /* 0x040fe20007f7e0ff */
[----:B------:R-:W-:Y:S01]  /*2370*/  IMAD.WIDE.U32 R102, R204, R98, R22 ;  /* 0x00000062cc667225 */ /* 0x000fe200078e0016 */
[----:B------:R-:W-:Y:S02]  /*2380*/  SHF.L.U64.HI R136, R110, 0x6, R111 ;  /* 0x000000066e887819 */ /* 0x000fe4000001026f */
[----:B------:R-:W-:Y:S01]  /*2390*/  SHF.R.S32.HI R149, RZ, 0x1f, R234 ;  /* 0x0000001fff957819 */ /* 0x000fe200000114ea */
[----:B------:R-:W-:Y:S01]  /*23a0*/  IMAD.X R121, R13, 0x1, R148, P3 ;  /* 0x000000010d797824 */ /* 0x000fe200018e0694 */
[----:B-1----:R-:W-:Y:S02]  /*23b0*/  LEA.HI R152, R152, 0x8, RZ, 0x19 ;  /* 0x0000000898987811 */ /* 0x002fe400078fc8ff */
[----:B--2---:R-:W-:-:S04]  /*23c0*/  LOP3.LUT R20, R20, 0xfffffffb, RZ, 0xc0, !PT ;  /* 0xfffffffb14147812 */ /* 0x004fc800078ec0ff */
[----:B------:R-:W-:Y:S02]  /*23d0*/  @P1 LOP3.LUT R20, R20, 0x4, RZ, 0xfc, !PT ;  /* 0x0000000414141812 */ /* 0x000fe400078efcff */
[----:B------:R-:W-:Y:S02]  /*23e0*/  ISETP.GE.AND P1, PT, R206, R15, PT ;  /* 0x0000000fce00720c */ /* 0x000fe40003f26270 */
[----:B------:R-:W-:-:S04]  /*23f0*/  LOP3.LUT R20, R20, 0xfffffffe, RZ, 0xc0, !PT ;  /* 0xfffffffe14147812 */ /* 0x000fc800078ec0ff */
[----:B------:R-:W-:-:S05]  /*2400*/  @P2 LOP3.LUT R20, R20, 0x1, RZ, 0xfc, !PT ;  /* 0x0000000114142812 */ /* 0x000fca00078efcff */
[----:B------:R0:W-:Y:S01]  /*2410*/  STL [R1+0x20], R20 ;  /* 0x0000201401007387 */ /* 0x0001e20000100800 */
[----:B------:R-:W-:Y:S02]  /*2420*/  SHF.R.S32.HI R7, RZ, 0x1f, R6 ;  /* 0x0000001fff077819 */ /* 0x000fe40000011406 */
[----:B------:R-:W-:Y:S01]  /*2430*/  SEL R37, R6, RZ, !P0 ;  /* 0x000000ff06257207 */ /* 0x000fe20004000000 */
[----:B------:R-:W-:Y:S01]  /*2440*/  IMAD R6, R148, R104, RZ ;  /* 0x0000006894067224 */ /* 0x000fe200078e02ff */
[----:B------:R-:W-:-:S03]  /*2450*/  SEL R8, R7, RZ, !P0 ;  /* 0x000000ff07087207 */ /* 0x000fc60004000000 */
[----:B------:R-:W-:-:S04]  /*2460*/  IMAD.WIDE.U32 R114, R37, UR4, R4 ;  /* 0x0000000425727c25 */ /* 0x000fc8000f8e0004 */
[----:B------:R-:W-:Y:S02]  /*2470*/  IMAD R10, R8, UR4, RZ ;  /* 0x00000004080a7c24 */ /* 0x000fe4000f8e02ff */
[----:B------:R-:W-:Y:S02]  /*2480*/  IMAD R9, R204, R105, R6 ;  /* 0x00000069cc097224 */ /* 0x000fe400078e0206 */
[----:B------:R-:W-:Y:S01]  /*2490*/  IMAD R11, R37, UR5, R10 ;  /* 0x00000005250b7c24 */ /* 0x000fe2000f8e020a */
[----:B------:R-:W-:Y:S01]  /*24a0*/  ULDC.64 UR4, c[0x0][0x338] ;  /* 0x0000ce0000047ab9 */ /* 0x000fe20000000a00 */
[-C--:B------:R-:W-:Y:S02]  /*24b0*/  IMAD R4, R148, R110.reuse, RZ ;  /* 0x0000006e94047224 */ /* 0x080fe400078e02ff */
[----:B------:R-:W-:-:S04]  /*24c0*/  IMAD.WIDE.U32 R6, R204, R110, R18 ;  /* 0x0000006ecc067225 */ /* 0x000fc800078e0012 */
[----:B------:R-:W-:Y:S01]  /*24d0*/  IMAD R10, R204, R111, R4 ;  /* 0x0000006fcc0a7224 */ /* 0x000fe200078e0204 */
[----:B------:R-:W-:Y:S01]  /*24e0*/  IADD3 R4, P0, R114, R6, RZ ;  /* 0x0000000672047210 */ /* 0x000fe20007f1e0ff */
[----:B------:R-:W-:Y:S02]  /*24f0*/  IMAD.IADD R5, R115, 0x1, R11 ;  /* 0x0000000173057824 */ /* 0x000fe400078e020b */
[----:B------:R-:W-:Y:S02]  /*2500*/  IMAD R8, R8, UR4, RZ ;  /* 0x0000000408087c24 */ /* 0x000fe4000f8e02ff */
[----:B------:R-:W-:Y:S01]  /*2510*/  IMAD.IADD R109, R109, 0x1, R9 ;  /* 0x000000016d6d7824 */ /* 0x000fe200078e0209 */
[----:B------:R-:W-:Y:S01]  /*2520*/  IADD3.X R6, R5, R7, R10, P0, !PT ;  /* 0x0000000705067210 */ /* 0x000fe200007fe40a */
[----:B------:R-:W-:Y:S01]  /*2530*/  IMAD R7, R148, R98, RZ ;  /* 0x0000006294077224 */ /* 0x000fe200078e02ff */
[----:B------:R-:W-:Y:S01]  /*2540*/  ISETP.GE.AND P0, PT, R18, R15, PT ;  /* 0x0000000f1200720c */ /* 0x000fe20003f06270 */
[----:B------:R-:W-:Y:S01]  /*2550*/  IMAD.IADD R107, R9, 0x1, R107 ;  /* 0x00000001096b7824 */ /* 0x000fe200078e026b */
[C---:B------:R-:W-:Y:S01]  /*2560*/  SEL R9, R15.reuse, RZ, P1 ;  /* 0x000000ff0f097207 */ /* 0x040fe20000800000 */
[----:B------:R-:W-:Y:S01]  /*2570*/  IMAD R11, R204, R99, R7 ;  /* 0x00000063cc0b7224 */ /* 0x000fe200078e0207 */
[----:B------:R-:W-:Y:S01]  /*2580*/  SEL R7, R15, RZ, P0 ;  /* 0x000000ff0f077207 */ /* 0x000fe20000000000 */
[----:B------:R-:W-:-:S04]  /*2590*/  IMAD.WIDE.U32 R112, R37, UR4, R112 ;  /* 0x0000000425707c25 */ /* 0x000fc8000f8e0070 */
[----:B------:R-:W-:Y:S01]  /*25a0*/  IMAD R37, R37, UR5, R8 ;  /* 0x0000000525257c24 */ /* 0x000fe2000f8e0208 */
[----:B------:R-:W-:Y:S01]  /*25b0*/  SEL R8, R15, RZ, P2 ;  /* 0x000000ff0f087207 */ /* 0x000fe20001000000 */
[----:B------:R-:W-:Y:S02]  /*25c0*/  IMAD.IADD R7, R18, 0x1, R7 ;  /* 0x0000000112077824 */ /* 0x000fe400078e0207 */
[----:B------:R-:W-:Y:S02]  /*25d0*/  IMAD.IADD R9, R206, 0x1, R9 ;  /* 0x00000001ce097824 */ /* 0x000fe400078e0209 */
[----:B------:R-:W-:Y:S01]  /*25e0*/  IMAD.IADD R12, R207, 0x1, R8 ;  /* 0x00000001cf0c7824 */ /* 0x000fe200078e0208 */
[----:B------:R-:W-:Y:S01]  /*25f0*/  SHF.R.S32.HI R8, RZ, 0x1f, R7 ;  /* 0x0000001fff087819 */ /* 0x000fe20000011407 */
[----:B------:R-:W-:Y:S01]  /*2600*/  IMAD.IADD R103, R103, 0x1, R11 ;  /* 0x0000000167677824 */ /* 0x000fe200078e020b */
[----:B------:R-:W-:Y:S01]  /*2610*/  SHF.R.S32.HI R10, RZ, 0x1f, R9 ;  /* 0x0000001fff0a7819 */ /* 0x000fe20000011409 */
[----:B------:R-:W-:Y:S01]  /*2620*/  IMAD.IADD R101, R11, 0x1, R101 ;  /* 0x000000010b657824 */ /* 0x000fe200078e0265 */
[-C--:B0-----:R-:W-:Y:S01]  /*2630*/  LEA.HI R20, R8, R7.reuse, RZ, 0x3 ;  /* 0x0000000708147211 */ /* 0x081fe200078f18ff */
[----:B-----5:R-:W-:Y:S01]  /*2640*/  IMAD.WIDE.U32 R108, R146, R104, R108 ;  /* 0x00000068926c7225 */ /* 0x020fe200078e006c */
[----:B------:R-:W-:-:S02]  /*2650*/  LEA.HI R7, R8, R7, RZ, 0x6 ;  /* 0x0000000708077211 */ /* 0x000fc400078f30ff */
[-C--:B------:R-:W-:Y:S01]  /*2660*/  LEA.HI R8, R10, R9.reuse, RZ, 0x6 ;  /* 0x000000090a087211 */ /* 0x080fe200078f30ff */
[----:B------:R-:W-:Y:S01]  /*2670*/  IMAD.WIDE.U32 R106, R146, R104, R106 ;  /* 0x00000068926a7225 */ /* 0x000fe200078e006a */
[----:B------:R-:W-:Y:S02]  /*2680*/  LEA.HI R21, R10, R9, RZ, 0x3 ;  /* 0x000000090a157211 */ /* 0x000fe400078f18ff */
[----:B------:R-:W-:Y:S01]  /*2690*/  SHF.R.S32.HI R7, RZ, 0x6, R7 ;  /* 0x00000006ff077819 */ /* 0x000fe20000011407 */
[-C--:B------:R-:W-:Y:S01]  /*26a0*/  IMAD.WIDE.U32 R102, R146, R98.reuse, R102 ;  /* 0x0000006292667225 */ /* 0x080fe200078e0066 */
[----:B------:R-:W-:Y:S02]  /*26b0*/  SHF.R.S32.HI R9, RZ, 0x6, R8 ;  /* 0x00000006ff097819 */ /* 0x000fe40000011408 */
[C---:B------:R-:W-:Y:S01]  /*26c0*/  LOP3.LUT R8, R216.reuse, 0x38, R20, 0xf8, !PT ;  /* 0x00000038d8087812 */ /* 0x040fe200078ef814 */
[C---:B------:R-:W-:Y:S01]  /*26d0*/  IMAD R144, R7.reuse, 0x1c00, R218 ;  /* 0x00001c0007907824 */ /* 0x040fe200078e02da */
[----:B------:R-:W-:Y:S01]  /*26e0*/  LOP3.LUT R10, R216, 0x38, R21, 0xf8, !PT ;  /* 0x00000038d80a7812 */ /* 0x000fe200078ef815 */
[--C-:B------:R-:W-:Y:S01]  /*26f0*/  IMAD R142, R7, 0x1c00, R219.reuse ;  /* 0x00001c00078e7824 */ /* 0x100fe200078e02db */
[----:B------:R-:W-:Y:S01]  /*2700*/  SHF.R.S32.HI R25, RZ, 0x1f, R12 ;  /* 0x0000001fff197819 */ /* 0x000fe2000001140c */
[C---:B------:R-:W-:Y:S01]  /*2710*/  IMAD R143, R9.reuse, 0x1c00, R218 ;  /* 0x00001c00098f7824 */ /* 0x040fe200078e02da */
[-C--:B------:R-:W-:Y:S01]  /*2720*/  LOP3.LUT R7, R8, R217.reuse, RZ, 0x3c, !PT ;  /* 0x000000d908077212 */ /* 0x080fe200078e3cff */
[----:B------:R-:W-:Y:S01]  /*2730*/  IMAD R140, R9, 0x1c00, R219 ;  /* 0x00001c00098c7824 */ /* 0x000fe200078e02db */
[----:B------:R-:W-:Y:S01]  /*2740*/  LOP3.LUT R10, R10, R217, RZ, 0x3c, !PT ;  /* 0x000000d90a0a7212 */ /* 0x000fe200078e3cff */
[----:B------:R-:W-:Y:S01]  /*2750*/  IMAD.WIDE.U32 R100, R146, R98, R100 ;  /* 0x0000006292647225 */ /* 0x000fe200078e0064 */
[----:B------:R-:W-:-:S02]  /*2760*/  LEA.HI R26, R25, R12, RZ, 0x3 ;  /* 0x0000000c191a7211 */ /* 0x000fc400078f18ff */
[----:B------:R-:W-:Y:S01]  /*2770*/  LEA.HI R12, R25, R12, RZ, 0x6 ;  /* 0x0000000c190c7211 */ /* 0x000fe200078f30ff */
[----:B------:R-:W-:Y:S01]  /*2780*/  IMAD.IADD R144, R144, 0x1, R7 ;  /* 0x0000000190907824 */ /* 0x000fe200078e0207 */
[----:B------:R-:W-:Y:S01]  /*2790*/  LOP3.LUT R7, R215, 0x38, R21, 0xf8, !PT ;  /* 0x00000038d7077812 */ /* 0x000fe200078ef815 */
[----:B------:R-:W-:Y:S01]  /*27a0*/  IMAD.IADD R143, R143, 0x1, R10 ;  /* 0x000000018f8f7824 */ /* 0x000fe200078e020a */
[----:B------:R-:W-:Y:S01]  /*27b0*/  SHF.R.S32.HI R12, RZ, 0x6, R12 ;  /* 0x00000006ff0c7819 */ /* 0x000fe2000001140c */
[----:B------:R-:W-:Y:S01]  /*27c0*/  IMAD.WIDE.U32 R110, R110, 0x70, RZ ;  /* 0x000000706e6e7825 */ /* 0x000fe200078e00ff */
[----:B------:R-:W-:Y:S02]  /*27d0*/  LOP3.LUT R10, R215, 0x38, R26, 0xf8, !PT ;  /* 0x00000038d70a7812 */ /* 0x000fe400078ef81a */
[-C--:B------:R-:W-:Y:S01]  /*27e0*/  LOP3.LUT R7, R7, R28.reuse, RZ, 0x3c, !PT ;  /* 0x0000001c07077212 */ /* 0x080fe200078e3cff */
[----:B------:R-:W-:Y:S01]  /*27f0*/  IMAD R139, R12, 0x1c00, R219 ;  /* 0x00001c000c8b7824 */ /* 0x000fe200078e02db */
[----:B------:R-:W-:Y:S01]  /*2800*/  LOP3.LUT R10, R10, R28, RZ, 0x3c, !PT ;  /* 0x0000001c0a0a7212 */ /* 0x000fe200078e3cff */
[----:B------:R-:W-:Y:S01]  /*2810*/  IMAD R141, R12, 0x1c00, R218 ;  /* 0x00001c000c8d7824 */ /* 0x000fe200078e02da */
[----:B------:R-:W-:Y:S01]  /*2820*/  SHF.R.S32.HI R9, RZ, 0x1f, R146 ;  /* 0x0000001fff097819 */ /* 0x000fe20000011492 */
[----:B------:R-:W-:Y:S01]  /*2830*/  IMAD.IADD R140, R140, 0x1, R7 ;  /* 0x000000018c8c7824 */ /* 0x000fe200078e0207 */
[C---:B------:R-:W-:Y:S01]  /*2840*/  LOP3.LUT R8, R216.reuse, 0x38, R26, 0xf8, !PT ;  /* 0x00000038d8087812 */ /* 0x040fe200078ef81a */
[----:B------:R-:W-:Y:S01]  /*2850*/  IMAD.IADD R139, R139, 0x1, R10 ;  /* 0x000000018b8b7824 */ /* 0x000fe200078e020a */
[----:B------:R-:W-:Y:S01]  /*2860*/  LOP3.LUT R11, R215, 0x38, R20, 0xf8, !PT ;  /* 0x00000038d70b7812 */ /* 0x000fe200078ef814 */
[C---:B------:R-:W-:Y:S01]  /*2870*/  IMAD R7, R9.reuse, R104, RZ ;  /* 0x0000006809077224 */ /* 0x040fe200078e02ff */
[----:B------:R-:W-:Y:S01]  /*2880*/  LOP3.LUT R12, R216, 0x18, R18, 0xf8, !PT ;  /* 0x00000018d80c7812 */ /* 0x000fe200078ef812 */
[----:B------:R-:W-:Y:S01]  /*2890*/  IMAD R10, R9, R98, RZ ;  /* 0x00000062090a7224 */ /* 0x000fe200078e02ff */
[----:B------:R-:W-:Y:S01]  /*28a0*/  LOP3.LUT R8, R8, R217, RZ, 0x3c, !PT ;  /* 0x000000d908087212 */ /* 0x000fe200078e3cff */
[----:B------:R-:W-:Y:S01]  /*28b0*/  VIADD R9, R18, 0xa0 ;  /* 0x000000a012097836 */ /* 0x000fe20000000000 */
[----:B------:R-:W-:Y:S01]  /*28c0*/  LOP3.LUT R11, R11, R28, RZ, 0x3c, !PT ;  /* 0x0000001c0b0b7212 */ /* 0x000fe200078e3cff */
[----:B------:R-:W-:Y:S01]  /*28d0*/  IMAD R31, R146, R105, R7 ;  /* 0x00000069921f7224 */ /* 0x000fe200078e0207 */
[----:B------:R-:W-:Y:S01]  /*28e0*/  LOP3.LUT R25, R12, R217, RZ, 0x3c, !PT ;  /* 0x000000d90c197212 */ /* 0x000fe200078e3cff */
[----:B------:R-:W-:Y:S01]  /*28f0*/  IMAD.IADD R141, R141, 0x1, R8 ;  /* 0x000000018d8d7824 */ /* 0x000fe200078e0208 */
[----:B------:R-:W-:Y:S01]  /*2900*/  ISETP.GE.AND P2, PT, R9, UR6, PT ;  /* 0x0000000609007c0c */ /* 0x000fe2000bf46270 */
[----:B------:R-:W-:Y:S01]  /*2910*/  IMAD.IADD R142, R142, 0x1, R11 ;  /* 0x000000018e8e7824 */ /* 0x000fe200078e020b */
[C---:B------:R-:W-:Y:S01]  /*2920*/  SHF.L.U64.HI R7, R104.reuse, 0x6, R105 ;  /* 0x0000000668077819 */ /* 0x040fe20000010269 */
[----:B------:R-:W-:Y:S01]  /*2930*/  IMAD.SHL.U32 R8, R104, 0x40, RZ ;  /* 0x0000004068087824 */ /* 0x000fe200078e00ff */
[----:B------:R-:W-:Y:S01]  /*2940*/  SEL R28, RZ, 0x20, P2 ;  /* 0x00000020ff1c7807 */ /* 0x000fe20001000000 */
[----:B------:R-:W-:Y:S01]  /*2950*/  IMAD R33, R146, R99, R10 ;  /* 0x0000006392217224 */ /* 0x000fe200078e020a */
[----:B------:R-:W-:Y:S01]  /*2960*/  SHF.L.U64.HI R10, R98, 0x6, R99 ;  /* 0x00000006620a7819 */ /* 0x000fe20000010263 */
[----:B------:R-:W-:Y:S01]  /*2970*/  IMAD.IADD R138, R218, 0x1, R25 ;  /* 0x00000001da8a7824 */ /* 0x000fe200078e0219 */
[----:B------:R-:W-:Y:S01]  /*2980*/  SHF.R.S32.HI R117, RZ, 0x3, R20 ;  /* 0x00000003ff757819 */ /* 0x000fe20000011414 */
[----:B------:R-:W-:Y:S01]  /*2990*/  IMAD.WIDE.U32 R104, R104, 0x70, RZ ;  /* 0x0000007068687825 */ /* 0x000fe200078e00ff */
[----:B------:R-:W-:-:S02]  /*29a0*/  SHF.R.S32.HI R116, RZ, 0x3, R21 ;  /* 0x00000003ff747819 */ /* 0x000fc40000011415 */
[----:B------:R-:W-:Y:S01]  /*29b0*/  SHF.R.S32.HI R25, RZ, 0x3, R26 ;  /* 0x00000003ff197819 */ /* 0x000fe2000001141a */
[C---:B------:R-:W-:Y:S01]  /*29c0*/  IMAD.SHL.U32 R11, R98.reuse, 0x40, RZ ;  /* 0x00000040620b7824 */ /* 0x040fe200078e00ff */
[----:B------:R-:W-:Y:S01]  /*29d0*/  LOP3.LUT R35, R27, R28, RZ, 0xfc, !PT ;  /* 0x0000001c1b237212 */ /* 0x000fe200078efcff */
[----:B------:R-:W-:Y:S01]  /*29e0*/  IMAD.WIDE.U32 R98, R98, 0x70, RZ ;  /* 0x0000007062627825 */ /* 0x000fe200078e00ff */
[----:B------:R-:W-:Y:S02]  /*29f0*/  LOP3.LUT R20, R20, 0xfffffff8, RZ, 0xc0, !PT ;  /* 0xfffffff814147812 */ /* 0x000fe400078ec0ff */
        /* <DEDUP_REMOVED lines=19> */
.L_x_2621:
[----:B-12---:R-:W2:Y:S01]  /*2b30*/  LDL.LU R41, [R1+0x20] ;  /* 0x0000200001297983 */ /* 0x006ea20000300800 */
[----:B-----5:R-:W-:Y:S01]  /*2b40*/  VIADD R49, R24, 0xffffffff ;  /* 0xffffffff18317836 */ /* 0x020fe20000000000 */
[----:B------:R-:W0:Y:S01]  /*2b50*/  LDC.64 R122, c[0x0][0x2e8] ;  /* 0x0000ba00ff7a7b82 */ /* 0x000e220000000a00 */
        /* <DEDUP_REMOVED lines=8> */
[----:B------:R-:W-:-:S02]  /*2be0*/  IADD3 R24, P2, P3, R4, R126, R137 ;  /* 0x0000007e04187210 */ /* 0x000fc40007b5e089 */
[----:B------:R-:W-:Y:S01]  /*2bf0*/  IADD3 R39, P4, R4, R126, RZ ;  /* 0x0000007e04277210 */ /* 0x000fe20007f9e0ff */
[----:B------:R-:W-:Y:S02]  /*2c00*/  IMAD.IADD R92, R127, 0x1, R37 ;  /* 0x000000017f5c7824 */ /* 0x000fe400078e0225 */
[----:B------:R-:W-:Y:S02]  /*2c10*/  IMAD R37, R17, 0x5400, R138 ;  /* 0x0000540011257824 */ /* 0x000fe400078e028a */
[----:B------:R-:W-:Y:S01]  /*2c20*/  IMAD.X R40, R92, 0x1, R6, P4 ;  /* 0x000000015c287824 */ /* 0x000fe200020e0606 */
[----:B------:R-:W-:Y:S02]  /*2c30*/  IADD3.X R38, R6, R92, R136, P2, P3 ;  /* 0x0000005c06267210 */ /* 0x000fe400017e6488 */
[----:B------:R-:W-:Y:S02]  /*2c40*/  ISETP.GT.AND P3, PT, R49, R125, PT ;  /* 0x0000007d3100720c */ /* 0x000fe40003f64270 */
[----:B0-----:R-:W-:-:S02]  /*2c50*/  LEA R44, P2, R24, R122, 0x1 ;  /* 0x0000007a182c7211 */ /* 0x001fc400078408ff */
[----:B------:R-:W-:Y:S02]  /*2c60*/  LEA R46, P4, R39, R122, 0x1 ;  /* 0x0000007a272e7211 */ /* 0x000fe400078808ff */
[-C--:B------:R-:W-:Y:S01]  /*2c70*/  LEA.HI.X R45, R24, R123.reuse, R38, 0x1, P2 ;  /* 0x0000007b182d7211 */ /* 0x080fe200010f0c26 */
[----:B------:R-:W-:Y:S01]  /*2c80*/  IMAD.MOV.U32 R24, RZ, RZ, R49 ;  /* 0x000000ffff187224 */ /* 0x000fe200078e0031 */
[----:B-1----:R-:W-:Y:S02]  /*2c90*/  ISETP.GE.AND P2, PT, R119, 0x1, PT ;  /* 0x000000017700780c */ /* 0x002fe40003f46270 */
[----:B------:R-:W-:Y:S01]  /*2ca0*/  LEA.HI.X R47, R39, R123, R40, 0x1, P4 ;  /* 0x0000007b272f7211 */ /* 0x000fe200020f0c28 */
[C---:B------:R-:W-:Y:S02]  /*2cb0*/  VIADD R39, R37.reuse, 0x20 ;  /* 0x0000002025277836 */ /* 0x040fe40000000000 */
[C---:B------:R-:W-:Y:S02]  /*2cc0*/  @P5 VIADD R39, R37.reuse, 0xffffffe0 ;  /* 0xffffffe025275836 */ /* 0x040fe40000000000 */
[----:B------:R-:W-:-:S02]  /*2cd0*/  IMAD R37, R37, 0x2, R118 ;  /* 0x0000000225257824 */ /* 0x000fc400078e0276 */
        /* <DEDUP_REMOVED lines=8> */
[-C--:B------:R-:W-:Y:S02]  /*2d60*/  IMAD R43, R135, R49.reuse, RZ ;  /* 0x00000031872b7224 */ /* 0x080fe400078e02ff */
[----:B0-----:R-:W-:Y:S02]  /*2d70*/  IMAD R41, R42, R104, R39 ;  /* 0x000000682a297224 */ /* 0x001fe400078e0227 */
[----:B------:R-:W-:Y:S02]  /*2d80*/  IMAD R39, R24, -0x70, R2 ;  /* 0xffffff9018277824 */ /* 0x000fe400078e0202 */
[----:B------:R-:W-:Y:S02]  /*2d90*/  IMAD R43, R42, R98, R43 ;  /* 0x000000622a2b7224 */ /* 0x000fe400078e022b */
[----:B------:R-:W-:Y:S01]  /*2da0*/  IMAD.WIDE.U32 R90, R104, R49, RZ ;  /* 0x00000031685a7225 */ /* 0x000fe200078e00ff */
[----:B------:R-:W-:-:S03]  /*2db0*/  VIMNMX R39, R39, 0x70, PT ;  /* 0x0000007027277848 */ /* 0x000fc60003fe0100 */
        /* <DEDUP_REMOVED lines=60> */
.L_x_2526:
[----:B------:R-:W-:Y:S05]  /*3180*/  BSYNC B1 ;  /* 0x0000000000017941 */ /* 0x000fea0003800000 */
.L_x_2525:
        /* <DEDUP_REMOVED lines=56> */
.L_x_2528:
[----:B------:R-:W-:Y:S05]  /*3510*/  BSYNC B1 ;  /* 0x0000000000017941 */ /* 0x000fea0003800000 */
.L_x_2527:
[----:B01----:R-:W2:Y:S01]  /*3520*/  LDL R40, [R1+0x4c] ;  /* 0x00004c0001287983 */ /* 0x003ea20000100800 */
[----:B------:R-:W-:Y:S01]  /*3530*/  IMAD.MOV.U32 R42, RZ, RZ, R76 ;  /* 0x000000ffff2a7224 */ /* 0x000fe200078e004c */
[----:B------:R-:W-:Y:S01]  /*3540*/  PRMT R159, R129, 0x5410, R128 ;  /* 0x00005410819f7816 */ /* 0x000fe20000000080 */
[----:B------:R-:W-:Y:S02]  /*3550*/  IMAD.MOV.U32 R43, RZ, RZ, R77 ;  /* 0x000000ffff2b7224 */ /* 0x000fe400078e004d */
[----:B------:R-:W-:-:S03]  /*3560*/  IMAD.MOV.U32 R41, RZ, RZ, R80 ;  /* 0x000000ffff297224 */ /* 0x000fc600078e0050 */
        /* <DEDUP_REMOVED lines=8> */
[----:B------:R-:W-:Y:S01]  /*35f0*/  IMAD.MOV.U32 R42, RZ, RZ, R79 ;  /* 0x000000ffff2a7224 */ /* 0x000fe200078e004f */
[----:B--2---:R-:W-:Y:S01]  /*3600*/  R2UR UR4, R40 ;  /* 0x00000000280472ca */ /* 0x004fe200000e0000 */
[----:B------:R-:W-:-:S05]  /*3610*/  IMAD.MOV.U32 R40, RZ, RZ, R81 ;  /* 0x000000ffff287224 */ /* 0x000fca00078e0051 */
[----:B------:R-:W-:Y:S01]  /*3620*/  PRMT R164, R41, 0x5410, R40 ;  /* 0x0000541029a47816 */ /* 0x000fe20000000028 */
[----:B------:R-:W-:Y:S02]  /*3630*/  IMAD.MOV.U32 R40, RZ, RZ, R84 ;  /* 0x000000ffff287224 */ /* 0x000fe400078e0054 */
[----:B------:R-:W-:-:S03]  /*3640*/  IMAD.MOV.U32 R41, RZ, RZ, R85 ;  /* 0x000000ffff297224 */ /* 0x000fc600078e0055 */
[----:B------:R-:W-:Y:S01]  /*3650*/  PRMT R165, R165, 0x5410, R40 ;  /* 0x00005410a5a57816 */ /* 0x000fe20000000028 */
[----:B------:R-:W-:Y:S01]  /*3660*/  IMAD.MOV.U32 R40, RZ, RZ, R75 ;  /* 0x000000ffff287224 */ /* 0x000fe200078e004b */
[----:B------:R-:W-:Y:S01]  /*3670*/  PRMT R166, R166, 0x5410, R41 ;  /* 0x00005410a6a67816 */ /* 0x000fe20000000029 */
[----:B------:R-:W-:Y:S01]  /*3680*/  IMAD.MOV.U32 R41, RZ, RZ, R122 ;  /* 0x000000ffff297224 */ /* 0x000fe200078e007a */
[----:B------:R-:W-:Y:S02]  /*3690*/  UISETP.NE.AND UP0, UPT, UR4, 0x3, UPT ;  /* 0x000000030400788c */ /* 0x000fe4000bf05270 */
[----:B------:R-:W-:Y:S01]  /*36a0*/  PRMT R160, R43, 0x5410, R40 ;  /* 0x000054102ba07816 */ /* 0x000fe20000000028 */
[----:B------:R-:W-:Y:S01]  /*36b0*/  IMAD.MOV.U32 R43, RZ, RZ, R78 ;  /* 0x000000ffff2b7224 */ /* 0x000fe200078e004e */
[----:B------:R-:W-:Y:S01]  /*36c0*/  PRMT R91, R91, 0x5410, R41 ;  /* 0x000054105b5b7816 */ /* 0x000fe20000000029 */
[----:B------:R-:W-:Y:S01]  /*36d0*/  IMAD.MOV.U32 R40, RZ, RZ, R82 ;  /* 0x000000ffff287224 */ /* 0x000fe200078e0052 */
[----:B------:R-:W-:Y:S01]  /*36e0*/  PLOP3.LUT P2, PT, PT, PT, UP0, 0x80, 0x0 ;  /* 0x000000000000781c */ /* 0x000fe20003f4f008 */
        /* <DEDUP_REMOVED lines=19> */
[----:B------:R-:W-:-:S03]  /*3820*/  IMAD.MOV.U32 R42, RZ, RZ, R127 ;  /* 0x000000ffff2a7224 */ /* 0x000fc600078e007f */
[----:B------:R-:W-:Y:S01]  /*3830*/  PRMT R131, R41, 0x5410, R40 ;  /* 0x0000541029837816 */ /* 0x000fe20000000028 */
[----:B------:R-:W-:Y:S01]  /*3840*/  IMAD.MOV.U32 R41, RZ, RZ, R56 ;  /* 0x000000ffff297224 */ /* 0x000fe200078e0038 */
[----:B------:R-:W-:Y:S01]  /*3850*/  PRMT R172, R172, 0x5410, R42 ;  /* 0x00005410acac7816 */ /* 0x000fe2000000002a */
[----:B------:R-:W-:-:S05]  /*3860*/  IMAD.MOV.U32 R40, RZ, RZ, R57 ;  /* 0x000000ffff287224 */ /* 0x000fca00078e0039 */
[----:B------:R-:W-:Y:S01]  /*3870*/  PRMT R147, R41, 0x5410, R40 ;  /* 0x0000541029937816 */ /* 0x000fe20000000028 */
[----:B------:R-:W-:Y:S02]  /*3880*/  IMAD.MOV.U32 R41, RZ, RZ, R60 ;  /* 0x000000ffff297224 */ /* 0x000fe400078e003c */
[----:B------:R-:W-:-:S03]  /*3890*/  IMAD.MOV.U32 R40, RZ, RZ, R61 ;  /* 0x000000ffff287224 */ /* 0x000fc600078e003d */
[----:B------:R-:W-:Y:S01]  /*38a0*/  PRMT R155, R155, 0x5410, R41 ;  /* 0x000054109b9b7816 */ /* 0x000fe20000000029 */
[----:B------:R-:W-:Y:S01]  /*38b0*/  IMAD.MOV.U32 R41, RZ, RZ, R64 ;  /* 0x000000ffff297224 */ /* 0x000fe200078e0040 */
        /* <DEDUP_REMOVED lines=25> */
[----:B------:R-:W-:Y:S06]  /*3a50*/  @!P2 BRA `(.L_x_2529) ;  /* 0x000000000004a947 */ /* 0x000fec0003800000 */
[----:B------:R-:W-:Y:S01]  /*3a60*/  BPT.TRAP 0x1 ;  /* 0x000000040000795c */ /* 0x000fe20000300000 */
.L_x_2529:
[----:B------:R-:W-:Y:S01]  /*3a70*/  IMAD R96, R17, 0x8, R16 ;  /* 0x0000000811607824 */ /* 0x000fe200078e0210 */
[----:B------:R-:W-:Y:S01]  /*3a80*/  SHF.L.U32 R97, R209, 0x1f, RZ ;  /* 0x0000001fd1617819 */ /* 0x000fe200000006ff */
[----:B------:R-:W-:Y:S03]  /*3a90*/  BSSY B1, `(.L_x_2530) ;  /* 0x0000003000017945 */ /* 0x000fe60003800000 */
[----:B------:R-:W0:Y:S02]  /*3aa0*/  SYNCS.PHASECHK.TRANS64.TRYWAIT P5, [R96+URZ+0x36890], R97 ;  /* 0x03689061600075a7 */ /* 0x000e2400080a017f */
[----:B0-----:R-:W-:Y:S05]  /*3ab0*/  @!P5 BRA `(.L_x_2531) ;  /* 0x000002c400ccd947 */ /* 0x001fea0003800000 */
.L_x_2913:
[----:B------:R-:W-:Y:S05]  /*3ac0*/  BSYNC B1 ;  /* 0x0000000000017941 */ /* 0x000fea0003800000 */
.L_x_2530:
        /* <DEDUP_REMOVED lines=55> */
.L_x_2537:
[----:B------:R-:W-:Y:S05]  /*3e40*/  BSYNC B3 ;  /* 0x0000000000037941 */ /* 0x000fea0003800000 */
.L_x_2536:
[----:B--2---:R1:W-:Y:S02]  /*3e50*/  STG.E.128 desc[UR60][R46.64], R40 ;  /* 0x000000282e007986 */ /* 0x0043e4000c101d3c */
.L_x_2535:
[----:B------:R-:W-:Y:S05]  /*3e60*/  BSYNC B2 ;  /* 0x0000000000027941 */ /* 0x000fea0003800000 */
.L_x_2534:
[----:B------:R-:W-:Y:S01]  /*3e70*/  ISETP.NE.AND P3, PT, R31, RZ, PT ;  /* 0x000000ff1f00720c */ /* 0x000fe20003f65270 */
[----:B------:R-:W-:-:S12]  /*3e80*/  BSSY B2, `(.L_x_2538) ;  /* 0x0000038000027945 */ /* 0x000fd80003800000 */
[----:B------:R-:W-:Y:S05]  /*3e90*/  @!P3 BRA `(.L_x_2539) ;  /* 0x0000000000d8b947 */ /* 0x000fea0003800000 */
[----:B-1----:R1:W2:Y:S01]  /*3ea0*/  LDS.128 R40, [R38+0x21000] ;  /* 0x0210000026287984 */ /* 0x0022a20000000c00 */
[----:B------:R-:W-:Y:S01]  /*3eb0*/  ISETP.GE.AND P3, PT, R213, R119, PT ;  /* 0x00000077d500720c */ /* 0x000fe20003f66270 */
[----:B------:R-:W-:-:S12]  /*3ec0*/  BSSY B3, `(.L_x_2540) ;  /* 0x0000032000037945 */ /* 0x000fd80003800000 */
[----:B-1----:R-:W-:Y:S05]  /*3ed0*/  @P3 BRA `(.L_x_2541) ;  /* 0x0000000000c03947 */ /* 0x002fea0003800000 */
[----:B------:R-:W-:Y:S01]  /*3ee0*/  SHF.R.U64 R91, R94, 0x10, R95 ;  /* 0x000000105e5b7819 */ /* 0x000fe2000000125f */
[----:B--2---:R-:W-:Y:S01]  /*3ef0*/  IMAD.U32 R89, R41, 0x10000, RZ ;  /* 0x0001000029597824 */ /* 0x004fe200078e00ff */
[----:B------:R-:W-:Y:S02]  /*3f00*/  SHF.R.U64 R88, R92, 0x10, R93 ;  /* 0x000000105c587819 */ /* 0x000fe4000000125d */
[C---:B------:R-:W-:Y:S02]  /*3f10*/  PRMT R91, R167.reuse, 0x5410, R91 ;  /* 0x00005410a75b7816 */ /* 0x040fe4000000005b */
[----:B------:R-:W-:Y:S02]  /*3f20*/  PRMT R88, R167, 0x5432, R88 ;  /* 0x00005432a7587816 */ /* 0x000fe40000000058 */
[----:B------:R-:W-:Y:S02]  /*3f30*/  SHF.R.U32.HI R92, RZ, 0x10, R93 ;  /* 0x00000010ff5c7819 */ /* 0x000fe4000001165d */
[----:B------:R-:W-:-:S02]  /*3f40*/  LOP3.LUT R122, R41, 0xffff0000, RZ, 0xc0, !PT ;  /* 0xffff0000297a7812 */ /* 0x000fc400078ec0ff */
[C---:B------:R-:W-:Y:S01]  /*3f50*/  LOP3.LUT R93, R91.reuse, 0xffff0000, RZ, 0xc0, !PT ;  /* 0xffff00005b5d7812 */ /* 0x040fe200078ec0ff */
[----:B------:R-:W-:Y:S01]  /*3f60*/  IMAD.U32 R91, R91, 0x10000, RZ ;  /* 0x000100005b5b7824 */ /* 0x000fe200078e00ff */
[C---:B------:R-:W-:Y:S01]  /*3f70*/  LOP3.LUT R90, R88.reuse, 0xffff0000, RZ, 0xc0, !PT ;  /* 0xffff0000585a7812 */ /* 0x040fe200078ec0ff */
[----:B------:R-:W-:Y:S01]  /*3f80*/  IMAD.U32 R88, R88, 0x10000, RZ ;  /* 0x0001000058587824 */ /* 0x000fe200078e00ff */
[----:B------:R-:W-:Y:S01]  /*3f90*/  SHF.R.U32.HI R94, RZ, 0x10, R95 ;  /* 0x00000010ff5e7819 */ /* 0x000fe2000001165f */
        /* <DEDUP_REMOVED lines=36> */
.L_x_2541:
[----:B------:R-:W-:Y:S05]  /*41e0*/  BSYNC B3 ;  /* 0x0000000000037941 */ /* 0x000fea0003800000 */
.L_x_2540:
[----:B--2---:R2:W-:Y:S02]  /*41f0*/  STG.E.128 desc[UR60][R46.64+0x40], R40 ;  /* 0x000040282e007986 */ /* 0x0045e4000c101d3c */
.L_x_2539:
[----:B------:R-:W-:Y:S05]  /*4200*/  BSYNC B2 ;  /* 0x0000000000027941 */ /* 0x000fea0003800000 */
.L_x_2538:
        /* <DEDUP_REMOVED lines=25> */
[C---:B------:R-:W-:Y:S02]  /*43a0*/  PRMT R41, R166.reuse, 0x5432, R88 ;  /* 0x00005432a6297816 */ /* 0x040fe40000000058 */
        /* <DEDUP_REMOVED lines=29> */
.L_x_2545:
[----:B------:R-:W-:Y:S05]  /*4580*/  BSYNC B3 ;  /* 0x0000000000037941 */ /* 0x000fea0003800000 */
.L_x_2544:
[----:B--2---:R3:W-:Y:S02]  /*4590*/  STG.E.128 desc[UR60][R46.64+0x80], R40 ;  /* 0x000080282e007986 */ /* 0x0047e4000c101d3c */
.L_x_2543:
[----:B------:R-:W-:Y:S05]  /*45a0*/  BSYNC B2 ;  /* 0x0000000000027941 */ /* 0x000fea0003800000 */
.L_x_2542:
[----:B------:R-:W-:Y:S01]  /*45b0*/  ISETP.NE.AND P3, PT, R33, RZ, PT ;  /* 0x000000ff2100720c */ /* 0x000fe20003f65270 */
[----:B------:R-:W-:-:S12]  /*45c0*/  BSSY B2, `(.L_x_2546) ;  /* 0x0000036000027945 */ /* 0x000fd80003800000 */
[----:B------:R-:W-:Y:S05]  /*45d0*/  @!P3 BRA `(.L_x_2547) ;  /* 0x0000000000d0b947 */ /* 0x000fea0003800000 */
[----:B-123--:R1:W2:Y:S01]  /*45e0*/  LDS.128 R40, [R38+0x24800] ;  /* 0x0248000026287984 */ /* 0x00e2a20000000c00 */
[----:B------:R-:W-:Y:S01]  /*45f0*/  ISETP.GE.AND P3, PT, R212, R119, PT ;  /* 0x00000077d400720c */ /* 0x000fe20003f66270 */
[----:B------:R-:W-:-:S12]  /*4600*/  BSSY B3, `(.L_x_2548) ;  /* 0x0000030000037945 */ /* 0x000fd80003800000 */
[----:B-1----:R-:W-:Y:S05]  /*4610*/  @P3 BRA `(.L_x_2549) ;  /* 0x0000000000b83947 */ /* 0x002fea0003800000 */
[----:B------:R-:W-:Y:S02]  /*4620*/  SHF.R.U64 R84, R82, 0x10, R83 ;  /* 0x0000001052547819 */ /* 0x000fe40000001253 */
[--C-:B------:R-:W-:Y:S02]  /*4630*/  SHF.R.U64 R85, R80, 0x10, R81.reuse ;  /* 0x0000001050557819 */ /* 0x100fe40000001251 */
[----:B------:R-:W-:Y:S02]  /*4640*/  SHF.R.U32.HI R80, RZ, 0x10, R81 ;  /* 0x00000010ff507819 */ /* 0x000fe40000011651 */
[----:B------:R-:W-:Y:S02]  /*4650*/  PRMT R84, R169, 0x5432, R84 ;  /* 0x00005432a9547816 */ /* 0x000fe40000000054 */
[----:B------:R-:W-:Y:S02]  /*4660*/  PRMT R81, R164, 0x5410, R85 ;  /* 0x00005410a4517816 */ /* 0x000fe40000000055 */
[----:B------:R-:W-:-:S02]  /*4670*/  SHF.R.U32.HI R82, RZ, 0x10, R83 ;  /* 0x00000010ff527819 */ /* 0x000fc40000011653 */
[C---:B--2---:R-:W-:Y:S01]  /*4680*/  LOP3.LUT R86, R41.reuse, 0xffff0000, RZ, 0xc0, !PT ;  /* 0xffff000029567812 */ /* 0x044fe200078ec0ff */
[----:B------:R-:W-:Y:S01]  /*4690*/  IMAD.U32 R41, R41, 0x10000, RZ ;  /* 0x0001000029297824 */ /* 0x000fe200078e00ff */
[----:B------:R-:W-:Y:S02]  /*46a0*/  LOP3.LUT R85, R84, 0xffff0000, RZ, 0xc0, !PT ;  /* 0xffff000054557812 */ /* 0x000fe400078ec0ff */
[C---:B------:R-:W-:Y:S01]  /*46b0*/  LOP3.LUT R83, R81.reuse, 0xffff0000, RZ, 0xc0, !PT ;  /* 0xffff000051537812 */ /* 0x040fe200078ec0ff */
[----:B------:R-:W-:Y:S01]  /*46c0*/  IMAD.U32 R81, R81, 0x10000, RZ ;  /* 0x0001000051517824 */ /* 0x000fe200078e00ff */
[----:B------:R-:W-:Y:S01]  /*46d0*/  PRMT R82, R170, 0x5432, R82 ;  /* 0x00005432aa527816 */ /* 0x000fe20000000052 */
[----:B------:R-:W-:Y:S01]  /*46e0*/  FMUL.FTZ R87, R86, R85 ;  /* 0x0000005556577220 */ /* 0x000fe20000410000 */
[----:B------:R-:W-:Y:S01]  /*46f0*/  PRMT R80, R164, 0x5432, R80 ;  /* 0x00005432a4507816 */ /* 0x000fe20000000050 */
[-C--:B------:R-:W-:Y:S01]  /*4700*/  FMUL.FTZ R86, R86, R83.reuse ;  /* 0x0000005356567220 */ /* 0x080fe20000410000 */
[C---:B------:R-:W-:Y:S01]  /*4710*/  LOP3.LUT R88, R42.reuse, 0xffff0000, RZ, 0xc0, !PT ;  /* 0xffff00002a587812 */ /* 0x040fe200078ec0ff */
[----:B------:R-:W-:Y:S01]  /*4720*/  FFMA.FTZ R83, R41, R83, -R87 ;  /* 0x0000005329537223 */ /* 0x000fe20000010857 */
[----:B------:R-:W-:-:S02]  /*4730*/  IMAD.U32 R42, R42, 0x10000, RZ ;  /* 0x000100002a2a7824 */ /* 0x000fc400078e00ff */
[----:B------:R-:W-:Y:S01]  /*4740*/  FFMA.FTZ R41, R41, R85, R86 ;  /* 0x0000005529297223 */ /* 0x000fe20000010056 */
[C---:B------:R-:W-:Y:S01]  /*4750*/  IMAD.U32 R85, R82.reuse, 0x10000, RZ ;  /* 0x0001000052557824 */ /* 0x040fe200078e00ff */
[----:B------:R-:W-:Y:S01]  /*4760*/  LOP3.LUT R82, R82, 0xffff0000, RZ, 0xc0, !PT ;  /* 0xffff000052527812 */ /* 0x000fe200078ec0ff */
[C---:B------:R-:W-:Y:S01]  /*4770*/  IMAD.U32 R86, R80.reuse, 0x10000, RZ ;  /* 0x0001000050567824 */ /* 0x040fe200078e00ff */
[----:B------:R-:W-:Y:S01]  /*4780*/  LOP3.LUT R80, R80, 0xffff0000, RZ, 0xc0, !PT ;  /* 0xffff000050507812 */ /* 0x000fe200078ec0ff */
[C---:B------:R-:W-:Y:S01]  /*4790*/  FMUL.FTZ R87, R88.reuse, R85 ;  /* 0x0000005558577220 */ /* 0x040fe20000410000 */
[----:B------:R-:W-:Y:S01]  /*47a0*/  F2FP.BF16.F32.PACK_AB R41, R41, R83 ;  /* 0x000000532929723e */ /* 0x000fe200000010ff */
[-C--:B------:R-:W-:Y:S02]  /*47b0*/  FMUL.FTZ R88, R88, R86.reuse ;  /* 0x0000005658587220 */ /* 0x080fe40000410000 */
[----:B------:R-:W-:Y:S01]  /*47c0*/  FFMA.FTZ R87, R42, R86, -R87 ;  /* 0x000000562a577223 */ /* 0x000fe20000010857 */
[----:B------:R-:W-:-:S02]  /*47d0*/  IMAD.U32 R86, R84, 0x10000, RZ ;  /* 0x0001000054567824 */ /* 0x000fc400078e00ff */
        /* <DEDUP_REMOVED lines=10> */
[C---:B------:R-:W-:Y:S01]  /*4880*/  FMUL.FTZ R80, R40.reuse, R86 ;  /* 0x0000005628507220 */ /* 0x040fe20000410000 */
[----:B------:R-:W-:-:S03]  /*4890*/  FMUL.FTZ R40, R40, R81 ;  /* 0x0000005128287220 */ /* 0x000fc60000410000 */
[----:B------:R-:W-:Y:S01]  /*48a0*/  F2FP.BF16.F32.PACK_AB R42, R42, R84 ;  /* 0x000000542a2a723e */ /* 0x000fe200000010ff */
[C---:B------:R-:W-:Y:S01]  /*48b0*/  FFMA.FTZ R80, R85.reuse, R81, -R80 ;  /* 0x0000005155507223 */ /* 0x040fe20000010850 */
[----:B------:R-:W-:-:S03]  /*48c0*/  FFMA.FTZ R40, R85, R86, R40 ;  /* 0x0000005655287223 */ /* 0x000fc60000010028 */
[----:B------:R-:W-:Y:S02]  /*48d0*/  IMAD.MOV.U32 R43, RZ, RZ, R42 ;  /* 0x000000ffff2b7224 */ /* 0x000fe400078e002a */
[----:B------:R-:W-:Y:S01]  /*48e0*/  F2FP.BF16.F32.PACK_AB R40, R40, R80 ;  /* 0x000000502828723e */ /* 0x000fe200000010ff */
[----:B------:R-:W-:-:S07]  /*48f0*/  IMAD.MOV.U32 R42, RZ, RZ, R87 ;  /* 0x000000ffff2a7224 */ /* 0x000fce00078e0057 */
.L_x_2549:
[----:B------:R-:W-:Y:S05]  /*4900*/  BSYNC B3 ;  /* 0x0000000000037941 */ /* 0x000fea0003800000 */
.L_x_2548:
[----:B--2---:R4:W-:Y:S02]  /*4910*/  STG.E.128 desc[UR60][R46.64+0xc0], R40 ;  /* 0x0000c0282e007986 */ /* 0x0049e4000c101d3c */
.L_x_2547:
[----:B------:R-:W-:Y:S05]  /*4920*/  BSYNC B2 ;  /* 0x0000000000027941 */ /* 0x000fea0003800000 */
.L_x_2546:
        /* <DEDUP_REMOVED lines=53> */
.L_x_2553:
[----:B------:R-:W-:Y:S05]  /*4c80*/  BSYNC B3 ;  /* 0x0000000000037941 */ /* 0x000fea0003800000 */
.L_x_2552:
[----:B--2---:R1:W-:Y:S02]  /*4c90*/  STG.E.128 desc[UR60][R46.64+0x100], R40 ;  /* 0x000100282e007986 */ /* 0x0043e4000c101d3c */
.L_x_2551:
[----:B------:R-:W-:Y:S05]  /*4ca0*/  BSYNC B2 ;  /* 0x0000000000027941 */ /* 0x000fea0003800000 */
.L_x_2550:
        /* <DEDUP_REMOVED lines=52> */
.L_x_2555:
[----:B------:R-:W-:Y:S05]  /*4ff0*/  BSYNC B2 ;  /* 0x0000000000027941 */ /* 0x000fea0003800000 */
.L_x_2554:
[----:B--2---:R1:W-:Y:S02]  /*5000*/  STG.E.128 desc[UR60][R46.64+0x140], R40 ;  /* 0x000140282e007986 */ /* 0x0043e4000c101d3c */
.L_x_2533:
[----:B------:R-:W-:Y:S05]  /*5010*/  BSYNC B1 ;  /* 0x0000000000017941 */ /* 0x000fea0003800000 */
.L_x_2532:
        /* <DEDUP_REMOVED lines=19> */
[----:B------:R-:W-:Y:S01]  /*5150*/  LOP3.LUT R41, R47, 0xffff0000, RZ, 0xc0, !PT ;  /* 0xffff00002f297812 */ /* 0x000fe200078ec0ff */
        /* <DEDUP_REMOVED lines=10> */
[----:B------:R-:W-:Y:S01]  /*5200*/  FFMA.FTZ R77, R71, R41, R77 ;  /* 0x00000029474d7223 */ /* 0x000fe2000001004d */
[C---:B------:R-:W-:Y:S01]  /*5210*/  FMUL.FTZ R78, R42.reuse, R74 ;  /* 0x0000004a2a4e7220 */ /* 0x040fe20000410000 */
[-C--:B------:R-:W-:Y:S01]  /*5220*/  FMUL.FTZ R41, R42, R75.reuse ;  /* 0x0000004b2a297220 */ /* 0x080fe20000410000 */
[----:B------:R-:W-:Y:S01]  /*5230*/  LOP3.LUT R42, R161, 0xffff0000, RZ, 0xc0, !PT ;  /* 0xffff0000a12a7812 */ /* 0x000fe200078ec0ff */
[----:B------:R-:W-:Y:S01]  /*5240*/  IMAD.U32 R46, R46, 0x10000, RZ ;  /* 0x000100002e2e7824 */ /* 0x000fe200078e00ff */
[----:B------:R-:W-:Y:S01]  /*5250*/  LOP3.LUT R68, R68, 0xffff0000, RZ, 0xc0, !PT ;  /* 0xffff000044447812 */ /* 0x000fe200078ec0ff */
[----:B------:R-:W-:Y:S01]  /*5260*/  FFMA.FTZ R76, R71, R72, -R76 ;  /* 0x00000048474c7223 */ /* 0x000fe2000001084c */
[C---:B------:R-:W-:Y:S01]  /*5270*/  FFMA.FTZ R78, R70.reuse, R75, -R78 ;  /* 0x0000004b464e7223 */ /* 0x040fe2000001084e */
[----:B------:R-:W-:Y:S01]  /*5280*/  FFMA.FTZ R41, R70, R74, R41 ;  /* 0x0000004a46297223 */ /* 0x000fe20000010029 */
[----:B------:R-:W-:Y:S01]  /*5290*/  FMUL.FTZ R70, R69, R42 ;  /* 0x0000002a45467220 */ /* 0x000fe20000410000 */
[----:B------:R-:W-:Y:S01]  /*52a0*/  FMUL.FTZ R72, R40, R47 ;  /* 0x0000002f28487220 */ /* 0x000fe20000410000 */
[----:B------:R-:W-:-:S02]  /*52b0*/  IMAD.U32 R43, R43, 0x10000, RZ ;  /* 0x000100002b2b7824 */ /* 0x000fc400078e00ff */
[----:B------:R-:W-:Y:S01]  /*52c0*/  FMUL.FTZ R69, R69, R68 ;  /* 0x0000004445457220 */ /* 0x000fe20000410000 */
[-C--:B------:R-:W-:Y:S01]  /*52d0*/  FMUL.FTZ R40, R40, R46.reuse ;  /* 0x0000002e28287220 */ /* 0x080fe20000410000 */
[----:B------:R-:W-:Y:S01]  /*52e0*/  FFMA.FTZ R72, R73, R46, -R72 ;  /* 0x0000002e49487223 */ /* 0x000fe20000010848 */
[C---:B------:R-:W-:Y:S01]  /*52f0*/  FFMA.FTZ R70, R43.reuse, R68, -R70 ;  /* 0x000000442b467223 */ /* 0x040fe20000010846 */
[----:B------:R-:W-:Y:S01]  /*5300*/  FFMA.FTZ R69, R43, R42, R69 ;  /* 0x0000002a2b457223 */ /* 0x000fe20000010045 */
[----:B------:R-:W-:Y:S01]  /*5310*/  FFMA.FTZ R47, R73, R47, R40 ;  /* 0x0000002f492f7223 */ /* 0x000fe20000010028 */
[----:B------:R-:W-:Y:S02]  /*5320*/  F2FP.BF16.F32.PACK_AB R76, R77, R76 ;  /* 0x0000004c4d4c723e */ /* 0x000fe400000010ff */
[----:B------:R-:W-:Y:S02]  /*5330*/  F2FP.BF16.F32.PACK_AB R42, R41, R78 ;  /* 0x0000004e292a723e */ /* 0x000fe400000010ff */
[----:B------:R-:W-:Y:S01]  /*5340*/  F2FP.BF16.F32.PACK_AB R43, R69, R70 ;  /* 0x00000046452b723e */ /* 0x000fe200000010ff */
[----:B------:R-:W-:Y:S01]  /*5350*/  IMAD.MOV.U32 R41, RZ, RZ, R76 ;  /* 0x000000ffff297224 */ /* 0x000fe200078e004c */
[----:B------:R-:W-:-:S07]  /*5360*/  F2FP.BF16.F32.PACK_AB R40, R47, R72 ;  /* 0x000000482f28723e */ /* 0x000fce00000010ff */
.L_x_2560:
[----:B------:R-:W-:Y:S05]  /*5370*/  BSYNC B2 ;  /* 0x0000000000027941 */ /* 0x000fea0003800000 */
.L_x_2559:
[----:B--2---:R1:W-:Y:S02]  /*5380*/  STG.E.128 desc[UR60][R44.64], R40 ;  /* 0x000000282c007986 */ /* 0x0043e4000c101d3c */
.L_x_2558:
[----:B------:R-:W-:Y:S05]  /*5390*/  BSYNC B1 ;  /* 0x0000000000017941 */ /* 0x000fea0003800000 */
.L_x_2557:
        /* <DEDUP_REMOVED lines=11> */
[----:B------:R-:W-:Y:S02]  /*5450*/  SHF.R.U32.HI R65, RZ, 0x10, R65 ;  /* 0x00000010ff417819 */ /* 0x000fe40000011641 */
[----:B------:R-:W-:Y:S02]  /*5460*/  PRMT R66, R157, 0x5410, R66 ;  /* 0x000054109d427816 */ /* 0x000fe40000000042 */
[----:B------:R-:W-:Y:S01]  /*5470*/  PRMT R64, R156, 0x5410, R69 ;  /* 0x000054109c407816 */ /* 0x000fe20000000045 */
[----:B------:R-:W-:Y:S01]  /*5480*/  IMAD.U32 R69, R41, 0x10000, RZ ;  /* 0x0001000029457824 */ /* 0x000fe200078e00ff */
[----:B------:R-:W-:-:S02]  /*5490*/  PRMT R157, R157, 0x5432, R68 ;  /* 0x000054329d9d7816 */ /* 0x000fc40000000044 */
        /* <DEDUP_REMOVED lines=10> */
[----:B------:R-:W-:Y:S01]  /*5540*/  FMUL.FTZ R74, R67, R72 ;  /* 0x00000048434a7220 */ /* 0x000fe20000410000 */
[----:B------:R-:W-:Y:S01]  /*5550*/  LOP3.LUT R157, R157, 0xffff0000, RZ, 0xc0, !PT ;  /* 0xffff00009d9d7812 */ /* 0x000fe200078ec0ff */
[----:B------:R-:W-:Y:S01]  /*5560*/  FMUL.FTZ R71, R67, R70 ;  /* 0x0000004643477220 */ /* 0x000fe20000410000 */
[----:B------:R-:W-:Y:S01]  /*5570*/  LOP3.LUT R156, R156, 0xffff0000, RZ, 0xc0, !PT ;  /* 0xffff00009c9c7812 */ /* 0x000fe200078ec0ff */
[----:B------:R-:W-:Y:S01]  /*5580*/  IMAD.U32 R66, R66, 0x10000, RZ ;  /* 0x0001000042427824 */ /* 0x000fe200078e00ff */
[C---:B------:R-:W-:Y:S01]  /*5590*/  LOP3.LUT R67, R40.reuse, 0xffff0000, RZ, 0xc0, !PT ;  /* 0xffff000028437812 */ /* 0x040fe200078ec0ff */
[----:B------:R-:W-:-:S02]  /*55a0*/  IMAD.U32 R41, R40, 0x10000, RZ ;  /* 0x0001000028297824 */ /* 0x000fc400078e00ff */
[----:B------:R-:W-:Y:S01]  /*55b0*/  FFMA.FTZ R40, R69, R70, -R74 ;  /* 0x0000004645287223 */ /* 0x000fe2000001084a */
[----:B------:R-:W-:Y:S02]  /*55c0*/  IMAD.U32 R64, R64, 0x10000, RZ ;  /* 0x0001000040407824 */ /* 0x000fe400078e00ff */
[C---:B------:R-:W-:Y:S01]  /*55d0*/  FFMA.FTZ R68, R46.reuse, R68, -R73 ;  /* 0x000000442e447223 */ /* 0x040fe20000010849 */
[----:B------:R-:W-:Y:S01]  /*55e0*/  FFMA.FTZ R47, R46, R65, R47 ;  /* 0x000000412e2f7223 */ /* 0x000fe2000001002f */
[CC--:B------:R-:W-:Y:S01]  /*55f0*/  FMUL.FTZ R46, R42.reuse, R157.reuse ;  /* 0x0000009d2a2e7220 */ /* 0x0c0fe20000410000 */
[----:B------:R-:W-:Y:S01]  /*5600*/  FMUL.FTZ R70, R42, R156 ;  /* 0x0000009c2a467220 */ /* 0x000fe20000410000 */
[----:B------:R-:W-:Y:S01]  /*5610*/  FMUL.FTZ R42, R67, R66 ;  /* 0x00000042432a7220 */ /* 0x000fe20000410000 */
[----:B------:R-:W-:Y:S02]  /*5620*/  IMAD.U32 R43, R43, 0x10000, RZ ;  /* 0x000100002b2b7824 */ /* 0x000fe400078e00ff */
        /* <DEDUP_REMOVED lines=8> */
[----:B------:R-:W-:Y:S01]  /*56b0*/  F2FP.BF16.F32.PACK_AB R40, R67, R42 ;  /* 0x0000002a4328723e */ /* 0x000fe200000010ff */
[----:B------:R-:W-:Y:S01]  /*56c0*/  IMAD.MOV.U32 R42, RZ, RZ, R68 ;  /* 0x000000ffff2a7224 */ /* 0x000fe200078e0044 */
[----:B------:R-:W-:-:S07]  /*56d0*/  F2FP.BF16.F32.PACK_AB R43, R43, R46 ;  /* 0x0000002e2b2b723e */ /* 0x000fce00000010ff */
.L_x_2564:
[----:B------:R-:W-:Y:S05]  /*56e0*/  BSYNC B2 ;  /* 0x0000000000027941 */ /* 0x000fea0003800000 */
.L_x_2563:
[----:B--2---:R1:W-:Y:S02]  /*56f0*/  STG.E.128 desc[UR60][R44.64+0x40], R40 ;  /* 0x000040282c007986 */ /* 0x0043e4000c101d3c */
.L_x_2562:
[----:B------:R-:W-:Y:S05]  /*5700*/  BSYNC B1 ;  /* 0x0000000000017941 */ /* 0x000fea0003800000 */
.L_x_2561:
        /* <DEDUP_REMOVED lines=10> */
[----:B------:R-:W-:Y:S02]  /*57b0*/  SHF.R.U64 R61, R62, 0x10, R63 ;  /* 0x000000103e3d7819 */ /* 0x000fe4000000123f */
[----:B------:R-:W-:Y:S02]  /*57c0*/  PRMT R47, R155, 0x5432, R64 ;  /* 0x000054329b2f7816 */ /* 0x000fe40000000040 */
[C---:B------:R-:W-:Y:S02]  /*57d0*/  PRMT R64, R154.reuse, 0x5410, R65 ;  /* 0x000054109a407816 */ /* 0x040fe40000000041 */
[----:B------:R-:W-:-:S02]  /*57e0*/  PRMT R154, R154, 0x5432, R61 ;  /* 0x000054329a9a7816 */ /* 0x000fc4000000003d */
[----:B------:R-:W-:Y:S01]  /*57f0*/  SHF.R.U32.HI R62, RZ, 0x10, R63 ;  /* 0x00000010ff3e7819 */ /* 0x000fe2000001163f */
[----:B------:R-:W-:Y:S01]  /*5800*/  IMAD.U32 R65, R64, 0x10000, RZ ;  /* 0x0001000040417824 */ /* 0x000fe200078e00ff */
[----:B------:R-:W-:Y:S02]  /*5810*/  LOP3.LUT R61, R41, 0xffff0000, RZ, 0xc0, !PT ;  /* 0xffff0000293d7812 */ /* 0x000fe400078ec0ff */
[C---:B------:R-:W-:Y:S01]  /*5820*/  LOP3.LUT R66, R154.reuse, 0xffff0000, RZ, 0xc0, !PT ;  /* 0xffff00009a427812 */ /* 0x040fe200078ec0ff */
[----:B------:R-:W-:Y:S01]  /*5830*/  IMAD.U32 R154, R154, 0x10000, RZ ;  /* 0x000100009a9a7824 */ /* 0x000fe200078e00ff */
[----:B------:R-:W-:Y:S01]  /*5840*/  PRMT R155, R155, 0x5410, R62 ;  /* 0x000054109b9b7816 */ /* 0x000fe2000000003e */
[----:B------:R-:W-:Y:S01]  /*5850*/  IMAD.U32 R62, R41, 0x10000, RZ ;  /* 0x00010000293e7824 */ /* 0x000fe200078e00ff */
[----:B------:R-:W-:Y:S01]  /*5860*/  LOP3.LUT R63, R47, 0xffff0000, RZ, 0xc0, !PT ;  /* 0xffff00002f3f7812 */ /* 0x000fe200078ec0ff */
[----:B------:R-:W-:Y:S01]  /*5870*/  FMUL.FTZ R69, R61, R66 ;  /* 0x000000423d457220 */ /* 0x000fe20000410000 */
[----:B------:R-:W-:Y:S01]  /*5880*/  LOP3.LUT R60, R42, 0xffff0000, RZ, 0xc0, !PT ;  /* 0xffff00002a3c7812 */ /* 0x000fe200078ec0ff */
[----:B------:R-:W-:Y:S01]  /*5890*/  IMAD.U32 R67, R155, 0x10000, RZ ;  /* 0x000100009b437824 */ /* 0x000fe200078e00ff */
[----:B------:R-:W-:Y:S01]  /*58a0*/  LOP3.LUT R42, R43, 0xffff0000, RZ, 0xc0, !PT ;  /* 0xffff00002b2a7812 */ /* 0x000fe200078ec0ff */
[-C--:B------:R-:W-:Y:S01]  /*58b0*/  FMUL.FTZ R71, R61, R63.reuse ;  /* 0x0000003f3d477220 */ /* 0x080fe20000410000 */
[C---:B------:R-:W-:Y:S01]  /*58c0*/  IMAD.U32 R41, R40.reuse, 0x10000, RZ ;  /* 0x0001000028297824 */ /* 0x040fe200078e00ff */
        /* <DEDUP_REMOVED lines=11> */
[----:B------:R-:W-:Y:S01]  /*5980*/  FMUL.FTZ R42, R61, R154 ;  /* 0x0000009a3d2a7220 */ /* 0x000fe20000410000 */
[----:B------:R-:W-:Y:S02]  /*5990*/  IMAD.U32 R43, R43, 0x10000, RZ ;  /* 0x000100002b2b7824 */ /* 0x000fe400078e00ff */
        /* <DEDUP_REMOVED lines=10> */
[----:B------:R-:W-:-:S07]  /*5a40*/  F2FP.BF16.F32.PACK_AB R43, R43, R62 ;  /* 0x0000003e2b2b723e */ /* 0x000fce00000010ff */
.L_x_2568:
[----:B------:R-:W-:Y:S05]  /*5a50*/  BSYNC B2 ;  /* 0x0000000000027941 */ /* 0x000fea0003800000 */
.L_x_2567:
[----:B--2---:R1:W-:Y:S02]  /*5a60*/  STG.E.128 desc[UR60][R44.64+0x80], R40 ;  /* 0x000080282c007986 */ /* 0x0043e4000c101d3c */
.L_x_2566:
[----:B------:R-:W-:Y:S05]  /*5a70*/  BSYNC B1 ;  /* 0x0000000000017941 */ /* 0x000fea0003800000 */
.L_x_2565:
        /* <DEDUP_REMOVED lines=52> */
.L_x_2572:
[----:B------:R-:W-:Y:S05]  /*5dc0*/  BSYNC B2 ;  /* 0x0000000000027941 */ /* 0x000fea0003800000 */
.L_x_2571:
[----:B--2---:R1:W-:Y:S02]  /*5dd0*/  STG.E.128 desc[UR60][R44.64+0xc0], R40 ;  /* 0x0000c0282c007986 */ /* 0x0043e4000c101d3c */
.L_x_2570:
[----:B------:R-:W-:Y:S05]  /*5de0*/  BSYNC B1 ;  /* 0x0000000000017941 */ /* 0x000fea0003800000 */
.L_x_2569:
        /* <DEDUP_REMOVED lines=13> */
[----:B------:R-:W-:Y:S02]  /*5ec0*/  PRMT R57, R145, 0x5410, R58 ;  /* 0x0000541091397816 */ /* 0x000fe4000000003a */
[----:B------:R-:W-:-:S02]  /*5ed0*/  PRMT R54, R131, 0x5410, R62 ;  /* 0x0000541083367816 */ /* 0x000fc4000000003e */
[----:B------:R-:W-:Y:S02]  /*5ee0*/  PRMT R145, R145, 0x5432, R56 ;  /* 0x0000543291917816 */ /* 0x000fe40000000038 */
[----:B------:R-:W-:Y:S02]  /*5ef0*/  LOP3.LUT R53, R43, 0xffff0000, RZ, 0xc0, !PT ;  /* 0xffff00002b357812 */ /* 0x000fe400078ec0ff */
[----:B------:R-:W-:Y:S01]  /*5f00*/  PRMT R131, R131, 0x5432, R60 ;  /* 0x0000543283837816 */ /* 0x000fe2000000003c */
[----:B------:R-:W-:Y:S01]  /*5f10*/  IMAD.U32 R59, R145, 0x10000, RZ ;  /* 0x00010000913b7824 */ /* 0x000fe200078e00ff */
[----:B------:R-:W-:Y:S02]  /*5f20*/  LOP3.LUT R43, R41, 0xffff0000, RZ, 0xc0, !PT ;  /* 0xffff0000292b7812 */ /* 0x000fe400078ec0ff */
[----:B------:R-:W-:Y:S01]  /*5f30*/  LOP3.LUT R58, R57, 0xffff0000, RZ, 0xc0, !PT ;  /* 0xffff0000393a7812 */ /* 0x000fe200078ec0ff */
[----:B------:R-:W-:Y:S01]  /*5f40*/  IMAD.U32 R56, R131, 0x10000, RZ ;  /* 0x0001000083387824 */ /* 0x000fe200078e00ff */
[----:B------:R-:W-:Y:S01]  /*5f50*/  LOP3.LUT R55, R54, 0xffff0000, RZ, 0xc0, !PT ;  /* 0xffff000036377812 */ /* 0x000fe200078ec0ff */
        /* <DEDUP_REMOVED lines=10> */
[----:B------:R-:W-:Y:S01]  /*6000*/  IMAD.U32 R54, R54, 0x10000, RZ ;  /* 0x0001000036367824 */ /* 0x000fe200078e00ff */
[----:B------:R-:W-:Y:S01]  /*6010*/  LOP3.LUT R131, R131, 0xffff0000, RZ, 0xc0, !PT ;  /* 0xffff000083837812 */ /* 0x000fe200078ec0ff */
[C---:B------:R-:W-:Y:S01]  /*6020*/  FFMA.FTZ R61, R42.reuse, R55, -R61 ;  /* 0x000000372a3d7223 */ /* 0x040fe2000001083d */
[----:B------:R-:W-:Y:S01]  /*6030*/  FFMA.FTZ R58, R42, R58, R43 ;  /* 0x0000003a2a3a7223 */ /* 0x000fe2000001002b */
[----:B------:R-:W-:Y:S01]  /*6040*/  FFMA.FTZ R63, R46, R56, -R63 ;  /* 0x000000382e3f7223 */ /* 0x000fe2000001083f */
[----:B------:R-:W-:Y:S01]  /*6050*/  FMUL.FTZ R42, R40, R57 ;  /* 0x00000039282a7220 */ /* 0x000fe20000410000 */
[----:B------:R-:W-:Y:S01]  /*6060*/  FFMA.FTZ R46, R46, R59, R47 ;  /* 0x0000003b2e2e7223 */ /* 0x000fe2000001002f */
        /* <DEDUP_REMOVED lines=13> */
.L_x_2576:
[----:B------:R-:W-:Y:S05]  /*6140*/  BSYNC B2 ;  /* 0x0000000000027941 */ /* 0x000fea0003800000 */
.L_x_2575:
[----:B--2---:R1:W-:Y:S02]  /*6150*/  STG.E.128 desc[UR60][R44.64+0x100], R40 ;  /* 0x000100282c007986 */ /* 0x0043e4000c101d3c */
.L_x_2574:
[----:B------:R-:W-:Y:S05]  /*6160*/  BSYNC B1 ;  /* 0x0000000000017941 */ /* 0x000fea0003800000 */
.L_x_2573:
        /* <DEDUP_REMOVED lines=52> */
.L_x_2578:
[----:B------:R-:W-:Y:S05]  /*64b0*/  BSYNC B1 ;  /* 0x0000000000017941 */ /* 0x000fea0003800000 */
.L_x_2577:
[----:B--2---:R1:W-:Y:S01]  /*64c0*/  STG.E.128 desc[UR60][R44.64+0x140], R40 ;  /* 0x000140282c007986 */ /* 0x0043e2000c101d3c */
[----:B------:R-:W-:Y:S05]  /*64d0*/  BRA `(.L_x_2556) ;  /* 0x0000004000487947 */ /* 0x000fea0003800000 */
.L_x_2524:
        /* <DEDUP_REMOVED lines=47> */
.L_x_2580:
[----:B------:R-:W-:Y:S05]  /*67d0*/  BSYNC B1 ;  /* 0x0000000000017941 */ /* 0x000fea0003800000 */
.L_x_2579:
        /* <DEDUP_REMOVED lines=47> */
.L_x_2582:
[----:B------:R-:W-:Y:S05]  /*6ad0*/  BSYNC B1 ;  /* 0x0000000000017941 */ /* 0x000fea0003800000 */
.L_x_2581:
[----:B0-----:R-:W2:Y:S01]  /*6ae0*/  LDL R88, [R1+0x4c] ;  /* 0x00004c0001587983 */ /* 0x001ea20000100800 */
        /* <DEDUP_REMOVED lines=19> */
[----:B------:R-:W-:-:S05]  /*6c20*/  IMAD.MOV.U32 R91, RZ, RZ, R61 ;  /* 0x000000ffff5b7224 */ /* 0x000fca00078e003d */
[----:B------:R-:W-:Y:S02]  /*6c30*/  PRMT R167, R91, 0x7610, R167 ;  /* 0x000076105ba77816 */ /* 0x000fe400000000a7 */
[----:B--2---:R-:W-:Y:S01]  /*6c40*/  R2UR UR4, R88 ;  /* 0x00000000580472ca */ /* 0x004fe200000e0000 */
[----:B------:R-:W-:-:S05]  /*6c50*/  IMAD.MOV.U32 R88, RZ, RZ, R41 ;  /* 0x000000ffff587224 */ /* 0x000fca00078e0029 */
[----:B------:R-:W-:Y:S01]  /*6c60*/  PRMT R175, R175, 0x5410, R88 ;  /* 0x00005410afaf7816 */ /* 0x000fe20000000058 */
[----:B------:R-:W-:-:S05]  /*6c70*/  IMAD.MOV.U32 R88, RZ, RZ, R46 ;  /* 0x000000ffff587224 */ /* 0x000fca00078e002e */
[----:B------:R-:W-:Y:S01]  /*6c80*/  PRMT R176, R88, 0x5410, R89 ;  /* 0x0000541058b07816 */ /* 0x000fe20000000059 */
[----:B------:R-:W-:Y:S01]  /*6c90*/  IMAD.MOV.U32 R88, RZ, RZ, R50 ;  /* 0x000000ffff587224 */ /* 0x000fe200078e0032 */
[----:B------:R-:W-:Y:S01]  /*6ca0*/  UISETP.NE.AND UP0, UPT, UR4, 0x3, UPT ;  /* 0x000000030400788c */ /* 0x000fe2000bf05270 */
[----:B------:R-:W-:-:S05]  /*6cb0*/  IMAD.MOV.U32 R89, RZ, RZ, R51 ;  /* 0x000000ffff597224 */ /* 0x000fca00078e0033 */
[----:B------:R-:W-:Y:S01]  /*6cc0*/  PRMT R164, R89, 0x5410, R88 ;  /* 0x0000541059a47816 */ /* 0x000fe20000000058 */
[----:B------:R-:W-:Y:S01]  /*6cd0*/  IMAD.MOV.U32 R89, RZ, RZ, R52 ;  /* 0x000000ffff597224 */ /* 0x000fe200078e0034 */
[----:B------:R-:W-:Y:S01]  /*6ce0*/  PLOP3.LUT P2, PT, PT, PT, UP0, 0x80, 0x0 ;  /* 0x000000000000781c */ /* 0x000fe20003f4f008 */
[----:B------:R-:W-:-:S03]  /*6cf0*/  IMAD.MOV.U32 R88, RZ, RZ, R53 ;  /* 0x000000ffff587224 */ /* 0x000fc600078e0035 */
[----:B------:R-:W-:Y:S01]  /*6d00*/  PRMT R172, R89, 0x7610, R172 ;  /* 0x0000761059ac7816 */ /* 0x000fe200000000ac */
[----:B------:R-:W-:Y:S01]  /*6d10*/  IMAD.MOV.U32 R89, RZ, RZ, R59 ;  /* 0x000000ffff597224 */ /* 0x000fe200078e003b */
[----:B------:R-:W-:Y:S01]  /*6d20*/  PRMT R175, R88, 0x7610, R175 ;  /* 0x0000761058af7816 */ /* 0x000fe200000000af */
[----:B------:R-:W-:-:S03]  /*6d30*/  IMAD.MOV.U32 R88, RZ, RZ, R58 ;  /* 0x000000ffff587224 */ /* 0x000fc600078e003a */
[----:B------:R-:W-:Y:S01]  /*6d40*/  PRMT R178, R89, 0x5410, R90 ;  /* 0x0000541059b27816 */ /* 0x000fe2000000005a */
[----:B------:R-:W-:Y:S01]  /*6d50*/  IMAD.MOV.U32 R89, RZ, RZ, R63 ;  /* 0x000000ffff597224 */ /* 0x000fe200078e003f */
[----:B------:R-:W-:Y:S01]  /*6d60*/  PRMT R177, R88, 0x7610, R177 ;  /* 0x0000761058b17816 */ /* 0x000fe200000000b1 */
[----:B------:R-:W-:Y:S02]  /*6d70*/  IMAD.MOV.U32 R88, RZ, RZ, R62 ;  /* 0x000000ffff587224 */ /* 0x000fe400078e003e */
[----:B------:R-:W-:Y:S01]  /*6d80*/  IMAD.MOV.U32 R90, RZ, RZ, R60 ;  /* 0x000000ffff5a7224 */ /* 0x000fe200078e003c */
[----:B------:R-:W-:Y:S01]  /*6d90*/  PRMT R166, R89, 0x7610, R166 ;  /* 0x0000761059a67816 */ /* 0x000fe200000000a6 */
[----:B-----5:R-:W-:-:S03]  /*6da0*/  IMAD.MOV.U32 R89, RZ, RZ, R66 ;  /* 0x000000ffff597224 */ /* 0x020fc600078e0042 */
        /* <DEDUP_REMOVED lines=38> */
.L_x_2583:
        /* <DEDUP_REMOVED lines=8> */
.L_x_2914:
[----:B------:R-:W-:Y:S05]  /*7090*/  BSYNC B1 ;  /* 0x0000000000017941 */ /* 0x000fea0003800000 */
.L_x_2584:
        /* <DEDUP_REMOVED lines=31> */
[--C-:B------:R-:W-:Y:S02]  /*7290*/  SHF.R.U64 R48, R48, 0x10, R49.reuse ;  /* 0x0000001030307819 */ /* 0x100fe40000001231 */
        /* <DEDUP_REMOVED lines=10> */
[----:B0-----:R-:W-:Y:S01]  /*7340*/  IMAD.U32 R167, R93, 0x10000, RZ ;  /* 0x000100005da77824 */ /* 0x001fe200078e00ff */
[----:B------:R-:W-:Y:S01]  /*7350*/  SHF.R.U32.HI R51, RZ, 0x10, R51 ;  /* 0x00000010ff337819 */ /* 0x000fe20000011633 */
[----:B------:R-:W-:Y:S01]  /*7360*/  IMAD.U32 R163, R49, 0x10000, RZ ;  /* 0x0001000031a37824 */ /* 0x000fe200078e00ff */
[----:B------:R-:W-:Y:S01]  /*7370*/  PRMT R63, R166, 0x5410, R63 ;  /* 0x00005410a63f7816 */ /* 0x000fe2000000003f */
[----:B------:R-:W-:Y:S01]  /*7380*/  IMAD.U32 R166, R50, 0x10000, RZ ;  /* 0x0001000032a67824 */ /* 0x000fe200078e00ff */
[----:B------:R-:W-:-:S02]  /*7390*/  PRMT R51, R164, 0x5410, R51 ;  /* 0x00005410a4337816 */ /* 0x000fc40000000033 */
        /* <DEDUP_REMOVED lines=29> */
[C---:B------:R-:W-:Y:S02]  /*7570*/  FMUL.FTZ R91, R95.reuse, R63 ;  /* 0x0000003f5f5b7220 */ /* 0x040fe40000410000 */
        /* <DEDUP_REMOVED lines=46> */
.L_x_2591:
[----:B------:R-:W-:Y:S05]  /*7860*/  BSYNC B3 ;  /* 0x0000000000037941 */ /* 0x000fea0003800000 */
.L_x_2590:
        /* <DEDUP_REMOVED lines=12> */
.L_x_2589:
[----:B------:R-:W-:Y:S05]  /*7930*/  BSYNC B2 ;  /* 0x0000000000027941 */ /* 0x000fea0003800000 */
.L_x_2588:
        /* <DEDUP_REMOVED lines=116> */
.L_x_2595:
[----:B------:R-:W-:Y:S05]  /*8080*/  BSYNC B3 ;  /* 0x0000000000037941 */ /* 0x000fea0003800000 */
.L_x_2594:
        /* <DEDUP_REMOVED lines=12> */
.L_x_2593:
[----:B------:R-:W-:Y:S05]  /*8150*/  BSYNC B2 ;  /* 0x0000000000027941 */ /* 0x000fea0003800000 */
.L_x_2592:
        /* <DEDUP_REMOVED lines=31> */
[----:B------:R-:W-:Y:S01]  /*8350*/  PRMT R60, R175, 0x5410, R60 ;  /* 0x00005410af3c7816 */ /* 0x000fe2000000003c */
        /* <DEDUP_REMOVED lines=20> */
[C---:B------:R-:W-:Y:S01]  /*84a0*/  IMAD.U32 R63, R47.reuse, 0x10000, RZ ;  /* 0x000100002f3f7824 */ /* 0x040fe200078e00ff */
        /* <DEDUP_REMOVED lines=9> */
[C---:B------:R-:W-:Y:S01]  /*8540*/  PRMT R52, R172.reuse, 0x5410, R52 ;  /* 0x00005410ac347816 */ /* 0x040fe20000000034 */
        /* <DEDUP_REMOVED lines=56> */
.L_x_2597:
[----:B------:R-:W-:Y:S05]  /*88d0*/  BSYNC B2 ;  /* 0x0000000000027941 */ /* 0x000fea0003800000 */
.L_x_2596:
        /* <DEDUP_REMOVED lines=10> */
.L_x_2587:
[----:B------:R-:W-:Y:S05]  /*8980*/  BSYNC B1 ;  /* 0x0000000000017941 */ /* 0x000fea0003800000 */
.L_x_2586:
        /* <DEDUP_REMOVED lines=10> */
[----:B---3--:R-:W-:Y:S02]  /*8a30*/  IADD3 R44, P3, P4, R114, R126, R20 ;  /* 0x0000007e722c7210 */ /* 0x008fe40007c7e014 */
[----:B------:R-:W-:Y:S02]  /*8a40*/  SHF.R.S32.HI R41, RZ, 0x1f, R40 ;  /* 0x0000001fff297819 */ /* 0x000fe40000011428 */
[----:B------:R-:W-:Y:S02]  /*8a50*/  IADD3.X R45, R5, R52, R28, P3, P4 ;  /* 0x00000034052d7210 */ /* 0x000fe40001fe841c */
[----:B------:R-:W-:Y:S02]  /*8a60*/  LEA.HI R40, R41, R40, RZ, 0x4 ;  /* 0x0000002829287211 */ /* 0x000fe400078f20ff */
[----:B------:R-:W-:-:S02]  /*8a70*/  SHF.R.U32.HI R46, RZ, 0x3, R215 ;  /* 0x00000003ff2e7819 */ /* 0x000fc400000116d7 */
[----:B------:R-:W-:-:S05]  /*8a80*/  LEA.HI.SX32 R40, R40, R117, 0x1c ;  /* 0x0000007528287211 */ /* 0x000fca00078fe2ff */
[----:B------:R-:W-:-:S05]  /*8a90*/  IMAD.SHL.U32 R41, R40, 0x8, RZ ;  /* 0x0000000828297824 */ /* 0x000fca00078e00ff */
[----:B------:R-:W-:-:S13]  /*8aa0*/  ISETP.GE.AND P3, PT, R41, R145, PT ;  /* 0x000000912900720c */ /* 0x000fda0003f66270 */
[--C-:B------:R-:W-:Y:S02]  /*8ab0*/  @!P3 SHF.R.S32.HI R43, RZ, 0x1f, R41.reuse ;  /* 0x0000001fff2bb819 */ /* 0x100fe40000011429 */
[--C-:B------:R-:W-:Y:S02]  /*8ac0*/  @!P3 IADD3 R42, P4, P5, R114, R126, R41.reuse ;  /* 0x0000007e722ab210 */ /* 0x100fe40007d9e029 */
[----:B------:R-:W-:Y:S02]  /*8ad0*/  LOP3.LUT R41, R215, 0x38, R41, 0xf8, !PT ;  /* 0x00000038d7297812 */ /* 0x000fe400078ef829 */
[----:B------:R-:W-:Y:S02]  /*8ae0*/  @!P3 IADD3.X R43, R5, R52, R43, P4, P5 ;  /* 0x00000034052bb210 */ /* 0x000fe400027ea42b */
[----:B------:R-:W-:Y:S02]  /*8af0*/  LEA R48, P4, R44, R122, 0x1 ;  /* 0x0000007a2c307211 */ /* 0x000fe400078808ff */
[----:B------:R-:W-:-:S02]  /*8b00*/  LOP3.LUT R41, R41, R46, RZ, 0x3c, !PT ;  /* 0x0000002e29297212 */ /* 0x000fc400078e3cff */
[----:B------:R-:W-:Y:S02]  /*8b10*/  LEA.HI.X R49, R44, R123, R45, 0x1, P4 ;  /* 0x0000007b2c317211 */ /* 0x000fe400020f0c2d */
[----:B------:R-:W-:-:S04]  /*8b20*/  @!P3 LEA R50, P4, R42, R122, 0x1 ;  /* 0x0000007a2a32b211 */ /* 0x000fc800078808ff */
[----:B------:R-:W-:Y:S02]  /*8b30*/  @!P3 LEA.HI.X R51, R42, R123, R43, 0x1, P4 ;  /* 0x0000007b2a33b211 */ /* 0x000fe400020f0c2b */
[----:B------:R-:W-:Y:S02]  /*8b40*/  SHF.R.S32.HI R42, RZ, 0x1f, R40 ;  /* 0x0000001fff2a7819 */ /* 0x000fe40000011428 */
[----:B------:R-:W-:Y:S02]  /*8b50*/  ISETP.GE.AND P4, PT, R18, R119, PT ;  /* 0x000000771200720c */ /* 0x000fe40003f86270 */
[----:B------:R-:W-:-:S04]  /*8b60*/  LEA.HI R40, R42, R40, RZ, 0x3 ;  /* 0x000000282a287211 */ /* 0x000fc800078f18ff */
[----:B------:R-:W-:-:S05]  /*8b70*/  SHF.R.S32.HI R40, RZ, 0x3, R40 ;  /* 0x00000003ff287819 */ /* 0x000fca0000011428 */
        /* <DEDUP_REMOVED lines=50> */
[C---:B------:R-:W-:Y:S01]  /*8ea0*/  FFMA.FTZ R72, R62.reuse, R57, -R72 ;  /* 0x000000393e487223 */ /* 0x040fe20000010848 */
        /* <DEDUP_REMOVED lines=11> */
[----:B------:R-:W-:Y:S01]  /*8f60*/  LOP3.LUT R74, R53, 0xffff0000, RZ, 0xc0, !PT ;  /* 0xffff0000354a7812 */ /* 0x000fe200078ec0ff */
[----:B------:R-:W-:Y:S01]  /*8f70*/  FMUL.FTZ R53, R45, R58 ;  /* 0x0000003a2d357220 */ /* 0x000fe20000410000 */
[----:B------:R-:W-:Y:S01]  /*8f80*/  LOP3.LUT R55, R55, 0xffff0000, RZ, 0xc0, !PT ;  /* 0xffff000037377812 */ /* 0x000fe200078ec0ff */
[-C--:B------:R-:W-:Y:S01]  /*8f90*/  FMUL.FTZ R45, R45, R57.reuse ;  /* 0x000000392d2d7220 */ /* 0x080fe20000410000 */
[----:B------:R-:W-:Y:S01]  /*8fa0*/  PRMT R54, R168, 0x5410, R54 ;  /* 0x00005410a8367816 */ /* 0x000fe20000000036 */
[----:B------:R-:W-:Y:S01]  /*8fb0*/  FFMA.FTZ R47, R43, R86, R47 ;  /* 0x000000562b2f7223 */ /* 0x000fe2000001002f */
[C---:B------:R-:W-:Y:S01]  /*8fc0*/  FFMA.FTZ R53, R41.reuse, R57, -R53 ;  /* 0x0000003929357223 */ /* 0x040fe20000010835 */
[----:B------:R-:W-:Y:S01]  /*8fd0*/  FFMA.FTZ R45, R41, R58, R45 ;  /* 0x0000003a292d7223 */ /* 0x000fe2000001002d */
[----:B------:R-:W-:Y:S01]  /*8fe0*/  LOP3.LUT R40, R40, 0xffff0000, RZ, 0xc0, !PT ;  /* 0xffff000028287812 */ /* 0x000fe200078ec0ff */
[-C--:B------:R-:W-:Y:S01]  /*8ff0*/  FMUL.FTZ R43, R44, R55.reuse ;  /* 0x000000372c2b7220 */ /* 0x080fe20000410000 */
[C---:B------:R-:W-:Y:S01]  /*9000*/  IMAD.U32 R41, R87.reuse, 0x10000, RZ ;  /* 0x0001000057297824 */ /* 0x040fe200078e00ff */
[----:B------:R-:W-:Y:S01]  /*9010*/  LOP3.LUT R46, R46, 0xffff0000, RZ, 0xc0, !PT ;  /* 0xffff00002e2e7812 */ /* 0x000fe200078ec0ff */
[-C--:B------:R-:W-:Y:S01]  /*9020*/  FMUL.FTZ R44, R44, R74.reuse ;  /* 0x0000004a2c2c7220 */ /* 0x080fe20000410000 */
[----:B------:R-:W-:Y:S01]  /*9030*/  LOP3.LUT R87, R87, 0xffff0000, RZ, 0xc0, !PT ;  /* 0xffff000057577812 */ /* 0x000fe200078ec0ff */
[C---:B------:R-:W-:Y:S01]  /*9040*/  IMAD.U32 R57, R54.reuse, 0x10000, RZ ;  /* 0x0001000036397824 */ /* 0x040fe200078e00ff */
[----:B------:R-:W-:Y:S01]  /*9050*/  LOP3.LUT R54, R54, 0xffff0000, RZ, 0xc0, !PT ;  /* 0xffff000036367812 */ /* 0x000fe200078ec0ff */
[----:B------:R-:W-:Y:S01]  /*9060*/  FFMA.FTZ R43, R40, R74, -R43 ;  /* 0x0000004a282b7223 */ /* 0x000fe2000001082b */
[----:B------:R-:W-:Y:S01]  /*9070*/  LOP3.LUT R42, R42, 0xffff0000, RZ, 0xc0, !PT ;  /* 0xffff00002a2a7812 */ /* 0x000fe200078ec0ff */
[----:B------:R-:W-:Y:S01]  /*9080*/  FFMA.FTZ R44, R40, R55, R44 ;  /* 0x00000037282c7223 */ /* 0x000fe2000001002c */
        /* <DEDUP_REMOVED lines=20> */
.L_x_2601:
[----:B------:R-:W-:Y:S05]  /*91d0*/  BSYNC B2 ;  /* 0x0000000000027941 */ /* 0x000fea0003800000 */
.L_x_2600:
[----:B0-----:R0:W-:Y:S04]  /*91e0*/  STG.E.128 desc[UR60][R48.64], R40 ;  /* 0x0000002830007986 */ /* 0x0011e8000c101d3c */
[----:B--2---:R0:W-:Y:S02]  /*91f0*/  @!P3 STG.E.128 desc[UR60][R50.64], R44 ;  /* 0x0000002c3200b986 */ /* 0x0041e4000c101d3c */
.L_x_2599:
[----:B------:R-:W-:Y:S05]  /*9200*/  BSYNC B1 ;  /* 0x0000000000017941 */ /* 0x000fea0003800000 */
.L_x_2598:
        /* <DEDUP_REMOVED lines=47> */
[----:B------:R-:W-:Y:S01]  /*9500*/  SHF.R.U64 R56, R82, 0x10, R83 ;  /* 0x0000001052387819 */ /* 0x000fe20000001253 */
[----:B------:R-:W-:Y:S01]  /*9510*/  IMAD.U32 R74, R68, 0x10000, RZ ;  /* 0x00010000444a7824 */ /* 0x000fe200078e00ff */
[----:B------:R-:W-:Y:S01]  /*9520*/  SHF.R.U64 R54, R70, 0x10, R71 ;  /* 0x0000001046367819 */ /* 0x000fe20000001247 */
[----:B------:R-:W-:Y:S01]  /*9530*/  IMAD.U32 R72, R80, 0x10000, RZ ;  /* 0x0001000050487824 */ /* 0x000fe200078e00ff */
[----:B------:R-:W-:-:S02]  /*9540*/  SHF.R.U32.HI R82, RZ, 0x10, R83 ;  /* 0x00000010ff527819 */ /* 0x000fc40000011653 */
[----:B------:R-:W-:Y:S01]  /*9550*/  SHF.R.U32.HI R70, RZ, 0x10, R71 ;  /* 0x00000010ff467819 */ /* 0x000fe20000011647 */
[----:B------:R-:W-:Y:S01]  /*9560*/  FMUL.FTZ R84, R59, R72 ;  /* 0x000000483b547220 */ /* 0x000fe20000410000 */
[----:B------:R-:W-:Y:S02]  /*9570*/  PRMT R162, R162, 0x5410, R55 ;  /* 0x00005410a2a27816 */ /* 0x000fe40000000037 */
[----:B------:R-:W-:Y:S01]  /*9580*/  LOP3.LUT R60, R45, 0xffff0000, RZ, 0xc0, !PT ;  /* 0xffff00002d3c7812 */ /* 0x000fe200078ec0ff */
[-C--:B------:R-:W-:Y:S01]  /*9590*/  FFMA.FTZ R84, R57, R74.reuse, -R84 ;  /* 0x0000004a39547223 */ /* 0x080fe20000010854 */
[----:B------:R-:W-:Y:S01]  /*95a0*/  LOP3.LUT R55, R80, 0xffff0000, RZ, 0xc0, !PT ;  /* 0xffff000050377812 */ /* 0x000fe200078ec0ff */
[----:B------:R-:W-:Y:S01]  /*95b0*/  FMUL.FTZ R80, R59, R74 ;  /* 0x0000004a3b507220 */ /* 0x000fe20000410000 */
[----:B------:R-:W-:Y:S01]  /*95c0*/  PRMT R82, R161, 0x5432, R82 ;  /* 0x00005432a1527816 */ /* 0x000fe20000000052 */
[----:B------:R-:W-:Y:S01]  /*95d0*/  IMAD.U32 R45, R44, 0x10000, RZ ;  /* 0x000100002c2d7824 */ /* 0x000fe200078e00ff */
[----:B------:R-:W-:Y:S01]  /*95e0*/  PRMT R70, R159, 0x5432, R70 ;  /* 0x000054329f467816 */ /* 0x000fe20000000046 */
[----:B------:R-:W-:Y:S01]  /*95f0*/  FMUL.FTZ R73, R60, R55 ;  /* 0x000000373c497220 */ /* 0x000fe20000410000 */
[----:B------:R-:W-:Y:S01]  /*9600*/  LOP3.LUT R58, R41, 0xffff0000, RZ, 0xc0, !PT ;  /* 0xffff0000293a7812 */ /* 0x000fe200078ec0ff */
[----:B------:R-:W-:Y:S01]  /*9610*/  IMAD.U32 R59, R82, 0x10000, RZ ;  /* 0x00010000523b7824 */ /* 0x000fe200078e00ff */
[----:B------:R-:W-:Y:S01]  /*9620*/  LOP3.LUT R71, R68, 0xffff0000, RZ, 0xc0, !PT ;  /* 0xffff000044477812 */ /* 0x000fe200078ec0ff */
[----:B------:R-:W-:-:S02]  /*9630*/  IMAD.U32 R68, R70, 0x10000, RZ ;  /* 0x0001000046447824 */ /* 0x000fc400078e00ff */
[----:B------:R-:W-:Y:S01]  /*9640*/  FFMA.FTZ R80, R57, R72, R80 ;  /* 0x0000004839507223 */ /* 0x000fe20000010050 */
[----:B------:R-:W-:Y:S01]  /*9650*/  LOP3.LUT R47, R47, 0xffff0000, RZ, 0xc0, !PT ;  /* 0xffff00002f2f7812 */ /* 0x000fe200078ec0ff */
[----:B------:R-:W-:Y:S02]  /*9660*/  IMAD.U32 R41, R40, 0x10000, RZ ;  /* 0x0001000028297824 */ /* 0x000fe400078e00ff */
[-C--:B------:R-:W-:Y:S01]  /*9670*/  FMUL.FTZ R75, R60, R71.reuse ;  /* 0x000000473c4b7220 */ /* 0x080fe20000410000 */
[----:B------:R-:W-:Y:S01]  /*9680*/  FFMA.FTZ R57, R58, R71, -R73 ;  /* 0x000000473a397223 */ /* 0x000fe20000010849 */
[C---:B------:R-:W-:Y:S01]  /*9690*/  FMUL.FTZ R71, R63.reuse, R59 ;  /* 0x0000003b3f477220 */ /* 0x040fe20000410000 */
[----:B------:R-:W-:Y:S01]  /*96a0*/  LOP3.LUT R82, R82, 0xffff0000, RZ, 0xc0, !PT ;  /* 0xffff000052527812 */ /* 0x000fe200078ec0ff */
[-C--:B------:R-:W-:Y:S01]  /*96b0*/  FMUL.FTZ R60, R63, R68.reuse ;  /* 0x000000443f3c7220 */ /* 0x080fe20000410000 */
[----:B------:R-:W-:Y:S01]  /*96c0*/  PRMT R53, R160, 0x5410, R53 ;  /* 0x00005410a0357816 */ /* 0x000fe20000000035 */
[----:B------:R-:W-:Y:S01]  /*96d0*/  FFMA.FTZ R55, R58, R55, R75 ;  /* 0x000000373a377223 */ /* 0x000fe2000001004b */
[----:B------:R-:W-:Y:S01]  /*96e0*/  LOP3.LUT R70, R70, 0xffff0000, RZ, 0xc0, !PT ;  /* 0xffff000046467812 */ /* 0x000fe200078ec0ff */
[C---:B------:R-:W-:Y:S01]  /*96f0*/  FFMA.FTZ R58, R62.reuse, R68, -R71 ;  /* 0x000000443e3a7223 */ /* 0x040fe20000010847 */
[----:B------:R-:W-:Y:S01]  /*9700*/  LOP3.LUT R43, R43, 0xffff0000, RZ, 0xc0, !PT ;  /* 0xffff00002b2b7812 */ /* 0x000fe200078ec0ff */
[----:B------:R-:W-:Y:S01]  /*9710*/  FFMA.FTZ R59, R62, R59, R60 ;  /* 0x0000003b3e3b7223 */ /* 0x000fe2000001003c */
[----:B------:R-:W-:Y:S01]  /*9720*/  FMUL.FTZ R68, R47, R82 ;  /* 0x000000522f447220 */ /* 0x000fe20000410000 */
[----:B------:R-:W-:Y:S01]  /*9730*/  IMAD.U32 R60, R162, 0x10000, RZ ;  /* 0x00010000a23c7824 */ /* 0x000fe200078e00ff */
[----:B------:R-:W-:Y:S01]  /*9740*/  LOP3.LUT R44, R44, 0xffff0000, RZ, 0xc0, !PT ;  /* 0xffff00002c2c7812 */ /* 0x000fe200078ec0ff */
[----:B------:R-:W-:-:S02]  /*9750*/  IMAD.U32 R62, R53, 0x10000, RZ ;  /* 0x00010000353e7824 */ /* 0x000fc400078e00ff */
[-C--:B------:R-:W-:Y:S01]  /*9760*/  FMUL.FTZ R72, R47, R70.reuse ;  /* 0x000000462f487220 */ /* 0x080fe20000410000 */
[----:B------:R-:W-:Y:S01]  /*9770*/  LOP3.LUT R63, R162, 0xffff0000, RZ, 0xc0, !PT ;  /* 0xffff0000a23f7812 */ /* 0x000fe200078ec0ff */
[----:B------:R-:W-:Y:S01]  /*9780*/  FFMA.FTZ R47, R43, R70, -R68 ;  /* 0x000000462b2f7223 */ /* 0x000fe20000010844 */
[C---:B------:R-:W-:Y:S01]  /*9790*/  FMUL.FTZ R68, R45.reuse, R60 ;  /* 0x0000003c2d447220 */ /* 0x040fe20000410000 */
[----:B------:R-:W-:Y:S01]  /*97a0*/  LOP3.LUT R40, R40, 0xffff0000, RZ, 0xc0, !PT ;  /* 0xffff000028287812 */ /* 0x000fe200078ec0ff */
[----:B------:R-:W-:Y:S01]  /*97b0*/  FMUL.FTZ R45, R45, R62 ;  /* 0x0000003e2d2d7220 */ /* 0x000fe20000410000 */
[----:B------:R-:W-:Y:S01]  /*97c0*/  LOP3.LUT R53, R53, 0xffff0000, RZ, 0xc0, !PT ;  /* 0xffff000035357812 */ /* 0x000fe200078ec0ff */
[----:B------:R-:W-:Y:S01]  /*97d0*/  FFMA.FTZ R82, R43, R82, R72 ;  /* 0x000000522b527223 */ /* 0x000fe20000010048 */
[----:B------:R-:W-:Y:S01]  /*97e0*/  PRMT R56, R161, 0x5410, R56 ;  /* 0x00005410a1387816 */ /* 0x000fe20000000038 */
[----:B------:R-:W-:Y:S01]  /*97f0*/  FMUL.FTZ R43, R44, R63 ;  /* 0x0000003f2c2b7220 */ /* 0x000fe20000410000 */
[----:B------:R-:W-:Y:S01]  /*9800*/  PRMT R54, R159, 0x5410, R54 ;  /* 0x000054109f367816 */ /* 0x000fe20000000036 */
[C---:B------:R-:W-:Y:S01]  /*9810*/  FFMA.FTZ R62, R41.reuse, R62, -R68 ;  /* 0x0000003e293e7223 */ /* 0x040fe20000010844 */
[----:B------:R-:W-:Y:S01]  /*9820*/  FFMA.FTZ R41, R41, R60, R45 ;  /* 0x0000003c29297223 */ /* 0x000fe2000001002d */
[----:B------:R-:W-:Y:S01]  /*9830*/  LOP3.LUT R46, R46, 0xffff0000, RZ, 0xc0, !PT ;  /* 0xffff00002e2e7812 */ /* 0x000fe200078ec0ff */
[-C--:B------:R-:W-:Y:S01]  /*9840*/  FMUL.FTZ R71, R44, R53.reuse ;  /* 0x000000352c477220 */ /* 0x080fe20000410000 */
[----:B------:R-:W-:Y:S01]  /*9850*/  FFMA.FTZ R43, R40, R53, -R43 ;  /* 0x00000035282b7223 */ /* 0x000fe2000001082b */
[C---:B------:R-:W-:Y:S01]  /*9860*/  LOP3.LUT R45, R56.reuse, 0xffff0000, RZ, 0xc0, !PT ;  /* 0xffff0000382d7812 */ /* 0x040fe200078ec0ff */
[----:B------:R-:W-:Y:S01]  /*9870*/  IMAD.U32 R60, R56, 0x10000, RZ ;  /* 0x00010000383c7824 */ /* 0x000fe200078e00ff */
[C---:B------:R-:W-:Y:S01]  /*9880*/  LOP3.LUT R53, R54.reuse, 0xffff0000, RZ, 0xc0, !PT ;  /* 0xffff000036357812 */ /* 0x040fe200078ec0ff */
[----:B------:R-:W-:-:S02]  /*9890*/  IMAD.U32 R44, R54, 0x10000, RZ ;  /* 0x00010000362c7824 */ /* 0x000fc400078e00ff */
[----:B------:R-:W-:Y:S01]  /*98a0*/  FFMA.FTZ R40, R40, R63, R71 ;  /* 0x0000003f28287223 */ /* 0x000fe20000010047 */
[----:B------:R-:W-:Y:S01]  /*98b0*/  LOP3.LUT R42, R42, 0xffff0000, RZ, 0xc0, !PT ;  /* 0xffff00002a2a7812 */ /* 0x000fe200078ec0ff */
[C---:B------:R-:W-:Y:S01]  /*98c0*/  FMUL.FTZ R54, R69.reuse, R60 ;  /* 0x0000003c45367220 */ /* 0x040fe20000410000 */
[C---:B------:R-:W-:Y:S01]  /*98d0*/  FMUL.FTZ R63, R46.reuse, R45 ;  /* 0x0000002d2e3f7220 */ /* 0x040fe20000410000 */
[----:B------:R-:W-:Y:S01]  /*98e0*/  FMUL.FTZ R69, R69, R44 ;  /* 0x0000002c45457220 */ /* 0x000fe20000410000 */
[-C--:B------:R-:W-:Y:S01]  /*98f0*/  FMUL.FTZ R46, R46, R53.reuse ;  /* 0x000000352e2e7220 */ /* 0x080fe20000410000 */
[----:B------:R-:W-:Y:S01]  /*9900*/  F2FP.BF16.F32.PACK_AB R47, R47, R58 ;  /* 0x0000003a2f2f723e */ /* 0x000fe200000010ff */
        /* <DEDUP_REMOVED lines=15> */
.L_x_2605:
[----:B------:R-:W-:Y:S05]  /*9a00*/  BSYNC B2 ;  /* 0x0000000000027941 */ /* 0x000fea0003800000 */
.L_x_2604:
[----:B0-----:R4:W-:Y:S04]  /*9a10*/  STG.E.128 desc[UR60][R48.64], R40 ;  /* 0x0000002830007986 */ /* 0x0019e8000c101d3c */
[----:B--2---:R4:W-:Y:S02]  /*9a20*/  @!P3 STG.E.128 desc[UR60][R50.64], R44 ;  /* 0x0000002c3200b986 */ /* 0x0049e4000c101d3c */
.L_x_2603:
[----:B------:R-:W-:Y:S05]  /*9a30*/  BSYNC B1 ;  /* 0x0000000000017941 */ /* 0x000fea0003800000 */
.L_x_2602:
[----:B------:R-:W-:-:S13]  /*9a40*/  ISETP.NE.AND P3, PT, R32, RZ, PT ;  /* 0x000000ff2000720c */ /* 0x000fda0003f65270 */
[----:B------:R-:W-:Y:S05]  /*9a50*/  @!P3 BRA `(.L_x_2556) ;  /* 0x0000000800e8b947 */ /* 0x000fea0003800000 */
[----:B0---4-:R-:W2:Y:S01]  /*9a60*/  LDL R40, [R1+0x20] ;  /* 0x0000200001287983 */ /* 0x011ea20000100800 */
[----:B------:R-:W-:Y:S01]  /*9a70*/  SHF.R.U32.HI R43, RZ, 0x3, R215 ;  /* 0x00000003ff2b7819 */ /* 0x000fe200000116d7 */
[----:B------:R-:W-:Y:S01]  /*9a80*/  BSSY B1, `(.L_x_2606) ;  /* 0x0000075000017945 */ /* 0x000fe20003800000 */
[----:B------:R-:W-:-:S04]  /*9a90*/  IADD3 R42, P3, P4, R114, R126, R26 ;  /* 0x0000007e722a7210 */ /* 0x000fc80007c7e01a */
[----:B---3--:R-:W-:Y:S02]  /*9aa0*/  IADD3.X R45, R5, R52, R30, P3, P4 ;  /* 0x00000034052d7210 */ /* 0x008fe40001fe841e */
[----:B------:R-:W-:-:S04]  /*9ab0*/  LEA R48, P3, R42, R122, 0x1 ;  /* 0x0000007a2a307211 */ /* 0x000fc800078608ff */
[----:B------:R-:W-:Y:S02]  /*9ac0*/  LEA.HI.X R49, R42, R123, R45, 0x1, P3 ;  /* 0x0000007b2a317211 */ /* 0x000fe400018f0c2d */
[----:B------:R-:W-:Y:S02]  /*9ad0*/  ISETP.GE.AND P3, PT, R207, R119, PT ;  /* 0x00000077cf00720c */ /* 0x000fe40003f66270 */
[----:B--2---:R-:W-:-:S04]  /*9ae0*/  LOP3.LUT P5, RZ, R40, 0x1, RZ, 0xc0, !PT ;  /* 0x0000000128ff7812 */ /* 0x004fc800078ac0ff */
[----:B------:R-:W-:-:S04]  /*9af0*/  SEL R147, R124, R147, !P5 ;  /* 0x000000937c937207 */ /* 0x000fc80006800000 */
[----:B------:R-:W-:-:S04]  /*9b00*/  SHF.R.S32.HI R40, RZ, 0x1f, R147 ;  /* 0x0000001fff287819 */ /* 0x000fc80000011493 */
        /* <DEDUP_REMOVED lines=20> */
[----:B0-----:R-:W-:Y:S01]  /*9c50*/  IMAD.U32 R60, R41, 0x10000, RZ ;  /* 0x00010000293c7824 */ /* 0x001fe200078e00ff */
[--C-:B------:R-:W-:Y:S01]  /*9c60*/  SHF.R.U64 R68, R64, 0x10, R65.reuse ;  /* 0x0000001040447819 */ /* 0x100fe20000001241 */
[----:B------:R-:W-:Y:S01]  /*9c70*/  IMAD.U32 R62, R47, 0x10000, RZ ;  /* 0x000100002f3e7824 */ /* 0x000fe200078e00ff */
[----:B------:R-:W-:Y:S01]  /*9c80*/  SHF.R.U32.HI R64, RZ, 0x10, R65 ;  /* 0x00000010ff407819 */ /* 0x000fe20000011641 */
[----:B------:R-:W-:Y:S01]  /*9c90*/  IMAD.U32 R56, R43, 0x10000, RZ ;  /* 0x000100002b387824 */ /* 0x000fe200078e00ff */
[----:B------:R-:W-:Y:S02]  /*9ca0*/  PRMT R65, R157, 0x5432, R76 ;  /* 0x000054329d417816 */ /* 0x000fe4000000004c */
[----:B------:R-:W-:-:S02]  /*9cb0*/  PRMT R57, R155, 0x5410, R68 ;  /* 0x000054109b397816 */ /* 0x000fc40000000044 */
[----:B------:R-:W-:Y:S01]  /*9cc0*/  SHF.R.U64 R55, R66, 0x10, R67 ;  /* 0x0000001042377819 */ /* 0x000fe20000001243 */
[----:B------:R-:W-:Y:S01]  /*9cd0*/  IMAD.U32 R66, R65, 0x10000, RZ ;  /* 0x0001000041427824 */ /* 0x000fe200078e00ff */
[--C-:B------:R-:W-:Y:S02]  /*9ce0*/  SHF.R.U64 R59, R78, 0x10, R79.reuse ;  /* 0x000000104e3b7819 */ /* 0x100fe4000000124f */
[----:B------:R-:W-:Y:S02]  /*9cf0*/  PRMT R155, R155, 0x5432, R64 ;  /* 0x000054329b9b7816 */ /* 0x000fe40000000040 */
[----:B------:R-:W-:Y:S02]  /*9d00*/  PRMT R157, R157, 0x5410, R58 ;  /* 0x000054109d9d7816 */ /* 0x000fe4000000003a */
[----:B------:R-:W-:Y:S01]  /*9d10*/  SHF.R.U32.HI R79, RZ, 0x10, R79 ;  /* 0x00000010ff4f7819 */ /* 0x000fe2000001164f */
[----:B------:R-:W-:Y:S01]  /*9d20*/  IMAD.U32 R64, R155, 0x10000, RZ ;  /* 0x000100009b407824 */ /* 0x000fe200078e00ff */
[----:B------:R-:W-:Y:S01]  /*9d30*/  PRMT R58, R156, 0x5410, R59 ;  /* 0x000054109c3a7816 */ /* 0x000fe2000000003b */
[C---:B------:R-:W-:Y:S01]  /*9d40*/  FMUL.FTZ R59, R63.reuse, R66 ;  /* 0x000000423f3b7220 */ /* 0x040fe20000410000 */
[----:B------:R-:W-:Y:S01]  /*9d50*/  SHF.R.U32.HI R67, RZ, 0x10, R67 ;  /* 0x00000010ff437819 */ /* 0x000fe20000011643 */
[-C--:B------:R-:W-:Y:S01]  /*9d60*/  FMUL.FTZ R63, R63, R64.reuse ;  /* 0x000000403f3f7220 */ /* 0x080fe20000410000 */
[----:B------:R-:W-:Y:S01]  /*9d70*/  LOP3.LUT R61, R45, 0xffff0000, RZ, 0xc0, !PT ;  /* 0xffff00002d3d7812 */ /* 0x000fe200078ec0ff */
[C---:B------:R-:W-:Y:S01]  /*9d80*/  FFMA.FTZ R59, R60.reuse, R64, -R59 ;  /* 0x000000403c3b7223 */ /* 0x040fe2000001083b */
[----:B------:R-:W-:Y:S01]  /*9d90*/  LOP3.LUT R65, R65, 0xffff0000, RZ, 0xc0, !PT ;  /* 0xffff000041417812 */ /* 0x000fe200078ec0ff */
[----:B------:R-:W-:Y:S01]  /*9da0*/  FFMA.FTZ R60, R60, R66, R63 ;  /* 0x000000423c3c7223 */ /* 0x000fe2000001003f */
[----:B------:R-:W-:Y:S01]  /*9db0*/  PRMT R55, R154, 0x5410, R55 ;  /* 0x000054109a377816 */ /* 0x000fe20000000037 */
[----:B------:R-:W-:Y:S01]  /*9dc0*/  IMAD.U32 R45, R44, 0x10000, RZ ;  /* 0x000100002c2d7824 */ /* 0x000fe200078e00ff */
[----:B------:R-:W-:Y:S01]  /*9dd0*/  PRMT R79, R156, 0x5432, R79 ;  /* 0x000054329c4f7816 */ /* 0x000fe2000000004f */
[----:B------:R-:W-:Y:S01]  /*9de0*/  FMUL.FTZ R69, R61, R65 ;  /* 0x000000413d457220 */ /* 0x000fe20000410000 */
[----:B------:R-:W-:Y:S01]  /*9df0*/  PRMT R154, R154, 0x5432, R67 ;  /* 0x000054329a9a7816 */ /* 0x000fe20000000043 */
[----:B------:R-:W-:Y:S01]  /*9e00*/  IMAD.U32 R66, R157, 0x10000, RZ ;  /* 0x000100009d427824 */ /* 0x000fe200078e00ff */
        /* <DEDUP_REMOVED lines=9> */
[----:B------:R-:W-:Y:S01]  /*9ea0*/  FMUL.FTZ R62, R62, R63 ;  /* 0x0000003f3e3e7220 */ /* 0x000fe20000410000 */
[----:B------:R-:W-:Y:S01]  /*9eb0*/  LOP3.LUT R53, R43, 0xffff0000, RZ, 0xc0, !PT ;  /* 0xffff00002b357812 */ /* 0x000fe200078ec0ff */
[----:B------:R-:W-:Y:S01]  /*9ec0*/  FFMA.FTZ R61, R54, R65, R61 ;  /* 0x00000041363d7223 */ /* 0x000fe2000001003d */
[----:B------:R-:W-:Y:S01]  /*9ed0*/  LOP3.LUT R154, R154, 0xffff0000, RZ, 0xc0, !PT ;  /* 0xffff00009a9a7812 */ /* 0x000fe200078ec0ff */
[C---:B------:R-:W-:Y:S01]  /*9ee0*/  FFMA.FTZ R54, R56.reuse, R63, -R69 ;  /* 0x0000003f38367223 */ /* 0x040fe20000010845 */
[----:B------:R-:W-:Y:S01]  /*9ef0*/  FMUL.FTZ R70, R47, R68 ;  /* 0x000000442f467220 */ /* 0x000fe20000410000 */
[----:B------:R-:W-:Y:S01]  /*9f00*/  FFMA.FTZ R56, R56, R67, R62 ;  /* 0x0000004338387223 */ /* 0x000fe2000001003e */
[----:B------:R-:W-:Y:S01]  /*9f10*/  IMAD.U32 R62, R57, 0x10000, RZ ;  /* 0x00010000393e7824 */ /* 0x000fe200078e00ff */
[----:B------:R-:W-:Y:S01]  /*9f20*/  LOP3.LUT R44, R44, 0xffff0000, RZ, 0xc0, !PT ;  /* 0xffff00002c2c7812 */ /* 0x000fe200078ec0ff */
[-C--:B------:R-:W-:Y:S01]  /*9f30*/  FFMA.FTZ R63, R53, R154.reuse, -R70 ;  /* 0x0000009a353f7223 */ /* 0x080fe20000010846 */
[----:B------:R-:W-:Y:S01]  /*9f40*/  FMUL.FTZ R72, R47, R154 ;  /* 0x0000009a2f487220 */ /* 0x000fe20000410000 */
[----:B------:R-:W-:Y:S01]  /*9f50*/  LOP3.LUT R157, R157, 0xffff0000, RZ, 0xc0, !PT ;  /* 0xffff00009d9d7812 */ /* 0x000fe200078ec0ff */
[----:B------:R-:W-:Y:S01]  /*9f60*/  FMUL.FTZ R70, R45, R66 ;  /* 0x000000422d467220 */ /* 0x000fe20000410000 */
[----:B------:R-:W-:Y:S01]  /*9f70*/  LOP3.LUT R57, R57, 0xffff0000, RZ, 0xc0, !PT ;  /* 0xffff000039397812 */ /* 0x000fe200078ec0ff */
[----:B------:R-:W-:-:S02]  /*9f80*/  IMAD.U32 R41, R40, 0x10000, RZ ;  /* 0x0001000028297824 */ /* 0x000fc400078e00ff */
[----:B------:R-:W-:Y:S01]  /*9f90*/  FMUL.FTZ R45, R45, R62 ;  /* 0x0000003e2d2d7220 */ /* 0x000fe20000410000 */
[----:B------:R-:W-:Y:S01]  /*9fa0*/  LOP3.LUT R40, R40, 0xffff0000, RZ, 0xc0, !PT ;  /* 0xffff000028287812 */ /* 0x000fe200078ec0ff */
[----:B------:R-:W-:Y:S01]  /*9fb0*/  FFMA.FTZ R65, R53, R68, R72 ;  /* 0x0000004435417223 */ /* 0x000fe20000010048 */
[C---:B------:R-:W-:Y:S01]  /*9fc0*/  IMAD.U32 R43, R42.reuse, 0x10000, RZ ;  /* 0x000100002a2b7824 */ /* 0x040fe200078e00ff */
        /* <DEDUP_REMOVED lines=32> */
.L_x_2607:
[----:B------:R-:W-:Y:S05]  /*a1d0*/  BSYNC B1 ;  /* 0x0000000000017941 */ /* 0x000fea0003800000 */
.L_x_2606:
        /* <DEDUP_REMOVED lines=10> */
.L_x_2523:
[----:B------:R-:W2:Y:S02]  /*a280*/  LDL R40, [R1+0x4c] ;  /* 0x00004c0001287983 */ /* 0x000ea40000100800 */
[----:B--2---:R-:W-:-:S13]  /*a290*/  R2UR UR4, R40 ;  /* 0x00000000280472ca */ /* 0x004fda00000e0000 */
[----:B------:R-:W-:-:S06]  /*a2a0*/  UISETP.NE.AND UP0, UPT, UR4, 0x3, UPT ;  /* 0x000000030400788c */ /* 0x000fcc000bf05270 */
[----:B------:R-:W-:-:S13]  /*a2b0*/  PLOP3.LUT P2, PT, PT, PT, UP0, 0x80, 0x0 ;  /* 0x000000000000781c */ /* 0x000fda0003f4f008 */
[----:B------:R-:W-:Y:S05]  /*a2c0*/  @!P2 BRA `(.L_x_2608) ;  /* 0x000000000004a947 */ /* 0x000fea0003800000 */
[----:B------:R-:W-:Y:S01]  /*a2d0*/  BPT.TRAP 0x1 ;  /* 0x000000040000795c */ /* 0x000fe20000300000 */
.L_x_2608:
[----:B------:R-:W-:Y:S01]  /*a2e0*/  IMAD R96, R17, 0x8, R16 ;  /* 0x0000000811607824 */ /* 0x000fe200078e0210 */
[----:B------:R-:W-:Y:S01]  /*a2f0*/  SHF.L.U32 R97, R209, 0x1f, RZ ;  /* 0x0000001fd1617819 */ /* 0x000fe200000006ff */
[----:B------:R-:W-:Y:S01]  /*a300*/  IMAD R39, R24, -0x70, R2 ;  /* 0xffffff9018277824 */ /* 0x000fe200078e0202 */
[----:B------:R-:W-:Y:S02]  /*a310*/  BSSY B1, `(.L_x_2609) ;  /* 0x0000004000017945 */ /* 0x000fe40003800000 */
[----:B------:R-:W1:Y:S02]  /*a320*/  SYNCS.PHASECHK.TRANS64.TRYWAIT P3, [R96+URZ+0x36890], R97 ;  /* 0x03689061600075a7 */ /* 0x000e64000806017f */
[----:B------:R-:W-:Y:S01]  /*a330*/  VIMNMX R39, R39, 0x70, PT ;  /* 0x0000007027277848 */ /* 0x000fe20003fe0100 */
[----:B-1----:R-:W-:Y:S06]  /*a340*/  @!P3 BRA `(.L_x_2610) ;  /* 0x0000025c00d0b947 */ /* 0x002fec0003800000 */
.L_x_2915:
[----:B------:R-:W-:Y:S05]  /*a350*/  BSYNC B1 ;  /* 0x0000000000017941 */ /* 0x000fea0003800000 */
.L_x_2609:
        /* <DEDUP_REMOVED lines=21> */
.L_x_2612:
[----:B------:R-:W-:Y:S05]  /*a4b0*/  BSYNC B1 ;  /* 0x0000000000017941 */ /* 0x000fea0003800000 */
.L_x_2611:
        /* <DEDUP_REMOVED lines=20> */
.L_x_2556:
[----:B------:R-:W-:Y:S05]  /*a600*/  BSYNC B0 ;  /* 0x0000000000007941 */ /* 0x000fea0003800000 */
.L_x_2522:
        /* <DEDUP_REMOVED lines=17> */
.L_x_2614:
[----:B------:R-:W-:Y:S05]  /*a720*/  BSYNC B0 ;  /* 0x0000000000007941 */ /* 0x000fea0003800000 */
.L_x_2613:
[----:B------:R-:W1:Y:S01]  /*a730*/  SYNCS.PHASECHK.TRANS64.TRYWAIT P2, [R96+URZ+0x368b0], R97 ;  /* 0x0368b061600075a7 */ /* 0x000e62000804017f */
[----:B------:R-:W-:Y:S01]  /*a740*/  ULDC.64 UR4, c[0x0][0x318] ;  /* 0x0000c60000047ab9 */ /* 0x000fe20000000a00 */
[----:B------:R-:W-:Y:S01]  /*a750*/  ULDC.64 UR6, c[0x0][0x328] ;  /* 0x0000ca0000067ab9 */ /* 0x000fe20000000a00 */
[----:B0-----:R-:W-:Y:S01]  /*a760*/  IMAD.U32 R40, RZ, RZ, UR4 ;  /* 0x00000004ff287e24 */ /* 0x001fe2000f8e00ff */
[----:B------:R-:W-:Y:S01]  /*a770*/  BSSY B0, `(.L_x_2615) ;  /* 0x0000009000007945 */ /* 0x000fe20003800000 */
[----:B------:R-:W-:Y:S02]  /*a780*/  IMAD.U32 R42, RZ, RZ, UR6 ;  /* 0x00000006ff2a7e24 */ /* 0x000fe4000f8e00ff */
[----:B------:R-:W-:Y:S01]  /*a790*/  IMAD.U32 R41, RZ, RZ, UR7 ;  /* 0x00000007ff297e24 */ /* 0x000fe2000f8e00ff */
[----:B------:R0:W-:Y:S04]  /*a7a0*/  STL [R1+0x40], R40 ;  /* 0x0000402801007387 */ /* 0x0001e80000100800 */
[----:B------:R2:W-:Y:S01]  /*a7b0*/  STL [R1+0x48], R42 ;  /* 0x0000482a01007387 */ /* 0x0005e20000100800 */
[----:B0-----:R-:W-:-:S05]  /*a7c0*/  IMAD.U32 R40, RZ, RZ, UR5 ;  /* 0x00000005ff287e24 */ /* 0x001fca000f8e00ff */
[----:B------:R2:W-:Y:S04]  /*a7d0*/  STL [R1+0x24], R40 ;  /* 0x0000242801007387 */ /* 0x0005e80000100800 */
[----:B------:R2:W-:Y:S02]  /*a7e0*/  STL [R1+0x44], R41 ;  /* 0x0000442901007387 */ /* 0x0005e40000100800 */
[----:B-12---:R-:W-:Y:S05]  /*a7f0*/  @!P2 BRA `(.L_x_2616) ;  /* 0x0000025800b8a947 */ /* 0x006fea0003800000 */
.L_x_2916:
[----:B------:R-:W-:Y:S05]  /*a800*/  BSYNC B0 ;  /* 0x0000000000007941 */ /* 0x000fea0003800000 */
.L_x_2615:
[----:B------:R1:W5:Y:S04]  /*a810*/  LDL R51, [R1+0x48] ;  /* 0x0000480001337983 */ /* 0x0003680000100800 */
[----:B------:R1:W5:Y:S04]  /*a820*/  LDL R50, [R1+0x44] ;  /* 0x0000440001327983 */ /* 0x0003680000100800 */
[----:B------:R1:W5:Y:S04]  /*a830*/  LDL R49, [R1+0x40] ;  /* 0x0000400001317983 */ /* 0x0003680000100800 */
[----:B------:R1:W5:Y:S01]  /*a840*/  LDL R48, [R1+0x24] ;  /* 0x0000240001307983 */ /* 0x0003620000100800 */
[----:B------:R-:W-:Y:S01]  /*a850*/  ISETP.GE.AND P2, PT, R204, R39, PT ;  /* 0x00000027cc00720c */ /* 0x000fe20003f46270 */
[----:B------:R-:W-:Y:S01]  /*a860*/  BSSY B0, `(.L_x_2617) ;  /* 0x0000022000007945 */ /* 0x000fe20003800000 */
[----:B------:R-:W-:-:S11]  /*a870*/  IMAD.WIDE R44, R24, 0x70, R120 ;  /* 0x00000070182c7825 */ /* 0x000fd600078e0278 */
[----:B-1----:R-:W-:Y:S05]  /*a880*/  @P2 BRA `(.L_x_2618) ;  /* 0x00000000007c2947 */ /* 0x002fea0003800000 */
[----:B-----5:R-:W-:Y:S01]  /*a890*/  R2UR UR7, R51 ;  /* 0x00000000330772ca */ /* 0x020fe200000e0000 */
[----:B------:R-:W-:Y:S01]  /*a8a0*/  IMAD.MOV.U32 R40, RZ, RZ, R112 ;  /* 0x000000ffff287224 */ /* 0x000fe200078e0070 */
        /* <DEDUP_REMOVED lines=12> */
[----:B------:R-:W1:Y:S04]  /*a970*/  @!P2 LDS.128 R40, [R37] ;  /* 0x000000002528a984 */ /* 0x000e680000000c00 */
[----:B-1----:R-:W-:Y:S01]  /*a980*/  @!P2 STG.E.128 desc[UR60][R46.64], R40 ;  /* 0x000000282e00a986 */ /* 0x002fe2000c101d3c */
[----:B------:R-:W-:-:S13]  /*a990*/  ISETP.GE.AND P2, PT, R206, UR4, PT ;  /* 0x00000004ce007c0c */ /* 0x000fda000bf46270 */
[----:B------:R-:W1:Y:S04]  /*a9a0*/  @!P2 LDS.128 R40, [R38] ;  /* 0x000000002628a984 */ /* 0x000e680000000c00 */
[----:B-1----:R-:W-:Y:S01]  /*a9b0*/  @!P2 STG.E.128 desc[UR60][R46.64+0x40], R40 ;  /* 0x000040282e00a986 */ /* 0x002fe2000c101d3c */
[----:B------:R-:W-:-:S13]  /*a9c0*/  ISETP.GE.AND P2, PT, R207, UR4, PT ;  /* 0x00000004cf007c0c */ /* 0x000fda000bf46270 */
[----:B------:R-:W1:Y:S04]  /*a9d0*/  @!P2 LDS.128 R40, [R37+0x3800] ;  /* 0x003800002528a984 */ /* 0x000e680000000c00 */
        /* <DEDUP_REMOVED lines=9> */
[----:B-1----:R1:W-:Y:S02]  /*aa70*/  @!P2 STG.E.128 desc[UR60][R46.64+0x140], R40 ;  /* 0x000140282e00a986 */ /* 0x0023e4000c101d3c */
.L_x_2618:
[----:B------:R-:W-:Y:S05]  /*aa80*/  BSYNC B0 ;  /* 0x0000000000007941 */ /* 0x000fea0003800000 */
.L_x_2617:
[----:B------:R-:W-:Y:S01]  /*aa90*/  ISETP.GE.AND P2, PT, R234, R39, PT ;  /* 0x00000027ea00720c */ /* 0x000fe20003f46270 */
[----:B------:R-:W-:-:S12]  /*aaa0*/  BSSY B0, `(.L_x_2619) ;  /* 0x0000023000007945 */ /* 0x000fd80003800000 */
[----:B------:R-:W-:Y:S05]  /*aab0*/  @P2 BRA `(.L_x_2620) ;  /* 0x0000000000842947 */ /* 0x000fea0003800000 */
[----:B-----5:R-:W-:Y:S01]  /*aac0*/  R2UR UR7, R51 ;  /* 0x00000000330772ca */ /* 0x020fe200000e0000 */
[----:B-1----:R-:W-:Y:S01]  /*aad0*/  IMAD.MOV.U32 R40, RZ, RZ, R112 ;  /* 0x000000ffff287224 */ /* 0x002fe200078e0070 */
        /* <DEDUP_REMOVED lines=31> */
.L_x_2620:
[----:B------:R-:W-:Y:S05]  /*acd0*/  BSYNC B0 ;  /* 0x0000000000007941 */ /* 0x000fea0003800000 */
.L_x_2619:
[----:B------:R-:W3:Y:S01]  /*ace0*/  LDL R37, [R1+0x20] ;  /* 0x0000200001257983 */ /* 0x000ee20000100800 */
[----:B0-----:R-:W-:Y:S01]  /*acf0*/  @!P3 VIADD R96, R96, 0x368c0 ;  /* 0x000368c06060b836 */ /* 0x001fe20000000000 */
[----:B------:R-:W-:Y:S01]  /*ad00*/  PLOP3.LUT P2, PT, PT, PT, PT, 0x8, 0x0 ;  /* 0x000000000000781c */ /* 0x000fe20003f4e170 */
[----:B------:R-:W-:Y:S01]  /*ad10*/  VIADD R17, R17, 0x1 ;  /* 0x0000000111117836 */ /* 0x000fe20000000000 */
[----:B------:R-:W-:Y:S01]  /*ad20*/  @!PT LDS RZ, [RZ] ;  /* 0x00000000fffff984 */ /* 0x000fe20000000800 */
[----:B------:R-:W-:Y:S01]  /*ad30*/  @!PT LDS RZ, [RZ] ;  /* 0x00000000fffff984 */ /* 0x000fe20000000800 */
[----:B------:R-:W-:Y:S01]  /*ad40*/  @!PT LDS RZ, [RZ] ;  /* 0x00000000fffff984 */ /* 0x000fe20000000800 */
[----:B------:R-:W-:Y:S01]  /*ad50*/  @!PT LDS RZ, [RZ] ;  /* 0x00000000fffff984 */ /* 0x000fe20000000800 */
[----:B------:R0:W-:Y:S06]  /*ad60*/  MEMBAR.ALL.CTA ;  /* 0x0000000000007992 */ /* 0x0001ec0000008000 */
[----:B0-----:R-:W0:Y:S01]  /*ad70*/  FENCE.VIEW.ASYNC.S ;  /* 0x00000000000073c6 */ /* 0x001e220000000000 */
[----:B------:R-:W-:Y:S01]  /*ad80*/  @!P3 PRMT R96, RZ, 0x654, R96 ;  /* 0x00000654ff60b816 */ /* 0x000fe20000000060 */
[----:B0-----:R0:W-:Y:S06]  /*ad90*/  BAR.SYNC.DEFER_BLOCKING R152, 0x80 ;  /* 0x000200980000751d */ /* 0x0011ec0000010000 */
[----:B------:R0:W-:Y:S01]  /*ada0*/  @!P3 SYNCS.ARRIVE.TRANS64.RED.A1T0 RZ, [R96+URZ], RZ ;  /* 0x000000ff60ffb9a7 */ /* 0x0001e2000810043f */
[----:B------:R-:W-:-:S04]  /*adb0*/  ISETP.NE.AND P3, PT, R17, 0x2, PT ;  /* 0x000000021100780c */ /* 0x000fc80003f65270 */
[----:B------:R-:W-:Y:S02]  /*adc0*/  SEL R38, RZ, 0x1, P3 ;  /* 0x00000001ff267807 */ /* 0x000fe40001800000 */
[----:B------:R-:W-:Y:S02]  /*add0*/  SEL R17, R17, RZ, P3 ;  /* 0x000000ff11117207 */ /* 0x000fe40001800000 */
[----:B------:R-:W-:Y:S02]  /*ade0*/  LOP3.LUT R209, R209, R38, RZ, 0x3c, !PT ;  /* 0x00000026d1d17212 */ /* 0x000fe400078e3cff */
[----:B---3--:R-:W-:-:S13]  /*adf0*/  LOP3.LUT P4, RZ, R37, 0x2, RZ, 0xc0, !PT ;  /* 0x0000000225ff7812 */ /* 0x008fda000788c0ff */
[----:B0-----:R-:W-:Y:S05]  /*ae00*/  @P4 BRA `(.L_x_2621) ;  /* 0xffffff7c00484947 */ /* 0x001fea000383ffff */
.L_x_2517:
[----:B------:R-:W0:Y:S01]  /*ae10*/  LDC R0, c[0x0][0x448] ;  /* 0x00011200ff007b82 */ /* 0x000e220000000800 */
[----:B------:R-:W-:Y:S01]  /*ae20*/  VIADD R3, R223, 0x7f ;  /* 0x0000007fdf037836 */ /* 0x000fe20000000000 */
[----:B------:R-:W-:Y:S01]  /*ae30*/  BSSY B0, `(.L_x_2622) ;  /* 0x0000011000007945 */ /* 0x000fe20003800000 */
[----:B------:R-:W-:Y:S01]  /*ae40*/  IMAD.MOV.U32 R2, RZ, RZ, RZ ;  /* 0x000000ffff027224 */ /* 0x000fe200078e00ff */
[----:B0-----:R-:W-:-:S13]  /*ae50*/  ISETP.NE.AND P0, PT, R0, 0x1, PT ;  /* 0x000000010000780c */ /* 0x001fda0003f05270 */
[----:B------:R-:W0:Y:S08]  /*ae60*/  @P0 LDC R0, c[0x0][0x44c] ;  /* 0x00011300ff000b82 */ /* 0x000e300000000800 */
[----:B------:R-:W3:Y:S01]  /*ae70*/  @P0 LDC R5, c[0x0][0x450] ;  /* 0x00011400ff050b82 */ /* 0x000ee20000000800 */
[----:B0-----:R-:W-:-:S05]  /*ae80*/  @P0 IMAD.HI.U32 R0, R3, R0, RZ ;  /* 0x0000000003000227 */ /* 0x001fca00078e00ff */
[----:B---3--:R-:W-:-:S05]  /*ae90*/  @P0 SHF.R.U32.HI R3, RZ, R5, R0 ;  /* 0x00000005ff030219 */ /* 0x008fca0000011600 */
[----:B------:R-:W-:-:S04]  /*aea0*/  IMAD.IADD R3, R150, 0x1, R3 ;  /* 0x0000000196037824 */ /* 0x000fc800078e0203 */
[----:B------:R-:W-:-:S05]  /*aeb0*/  IMAD.HI R2, R3, -0x6db6db6d, R2 ;  /* 0x9249249303027827 */ /* 0x000fca00078e0202 */
[----:B------:R-:W-:-:S04]  /*aec0*/  SHF.R.U32.HI R3, RZ, 0x1f, R2 ;  /* 0x0000001fff037819 */ /* 0x000fc80000011602 */
[----:B------:R-:W-:Y:S01]  /*aed0*/  LEA.HI.SX32 R2, R2, R3, 0x1a ;  /* 0x0000000302027211 */ /* 0x000fe200078fd2ff */
[----:B------:R-:W-:-:S03]  /*aee0*/  IMAD.MOV.U32 R3, RZ, RZ, RZ ;  /* 0x000000ffff037224 */ /* 0x000fc600078e00ff */
[----:B------:R-:W-:-:S04]  /*aef0*/  VIMNMX R151, R151, R2, PT ;  /* 0x0000000297977248 */ /* 0x000fc80003fe0100 */
[----:B------:R-:W-:Y:S01]  /*af00*/  ISETP.GE.AND P0, PT, R151, 0x1, PT ;  /* 0x000000019700780c */ /* 0x000fe20003f06270 */
[----:B------:R-:W-:-:S12]  /*af10*/  @P2 BRA `(.L_x_2623) ;  /* 0x0000000000082947 */ /* 0x000fd80003800000 */
[----:B------:R-:W0:Y:S02]  /*af20*/  FENCE.VIEW.ASYNC.G ;  /* 0x00000000000073c6 */ /* 0x000e240000000100 */
[----:B0-----:R-:W-:Y:S06]  /*af30*/  BAR.ARV 0xc, 0x180 ;  /* 0x0306000000007b1d */ /* 0x001fec0000002000 */
.L_x_2623:
[----:B------:R-:W-:Y:S05]  /*af40*/  BSYNC B0 ;  /* 0x0000000000007941 */ /* 0x000fea0003800000 */
.L_x_2622:
[----:B------:R-:W-:Y:S04]  /*af50*/  BSSY B0, `(.L_x_2624) ;  /* 0x000001f000007945 */ /* 0x000fe80003800000 */
[----:B------:R-:W-:Y:S05]  /*af60*/  @!P0 BRA `(.L_x_2625) ;  /* 0x0000000000748947 */ /* 0x000fea0003800000 */
[----:B------:R-:W-:Y:S01]  /*af70*/  ISETP.NE.AND P0, PT, R229, RZ, PT ;  /* 0x000000ffe500720c */ /* 0x000fe20003f05270 */
[----:B------:R-:W-:-:S03]  /*af80*/  ULDC UR4, c[0x0][0x9f0] ;  /* 0x00027c0000047ab9 */ /* 0x000fc60000000800 */
[----:B------:R-:W-:-:S04]  /*af90*/  SEL R6, R229, UR4, P0 ;  /* 0x00000004e5067c07 */ /* 0x000fc80008000000 */
[-C--:B------:R-:W-:Y:S02]  /*afa0*/  IABS R5, R6.reuse ;  /* 0x0000000600057213 */ /* 0x080fe40000000000 */
[----:B------:R-:W-:Y:S02]  /*afb0*/  IADD3 R0, R6, -0x1, R151 ;  /* 0xffffffff06007810 */ /* 0x000fe40007ffe097 */
[----:B------:R-:W0:Y:S01]  /*afc0*/  I2F.RP R4, R5 ;  /* 0x0000000500047306 */ /* 0x000e220000209400 */
[----:B------:R-:W-:-:S05]  /*afd0*/  IABS R9, R6 ;  /* 0x0000000600097213 */ /* 0x000fca0000000000 */
[----:B------:R-:W-:Y:S02]  /*afe0*/  IMAD.MOV R9, RZ, RZ, -R9 ;  /* 0x000000ffff097224 */ /* 0x000fe400078e0a09 */
[----:B0-----:R-:W0:Y:S02]  /*aff0*/  MUFU.RCP R4, R4 ;  /* 0x0000000400047308 */ /* 0x001e240000001000 */
[----:B0-----:R-:W-:Y:S01]  /*b000*/  VIADD R2, R4, 0xffffffe ;  /* 0x0ffffffe04027836 */ /* 0x001fe20000000000 */
[----:B------:R-:W-:Y:S02]  /*b010*/  IABS R4, R0 ;  /* 0x0000000000047213 */ /* 0x000fe40000000000 */
[----:B------:R-:W-:-:S03]  /*b020*/  LOP3.LUT R0, R0, R6, RZ, 0x3c, !PT ;  /* 0x0000000600007212 */ /* 0x000fc600078e3cff */
[----:B------:R0:W3:Y:S01]  /*b030*/  F2I.FTZ.U32.TRUNC.NTZ R3, R2 ;  /* 0x0000000200037305 */ /* 0x0000e2000021f000 */
[----:B------:R-:W-:Y:S01]  /*b040*/  ISETP.GE.AND P2, PT, R0, RZ, PT ;  /* 0x000000ff0000720c */ /* 0x000fe20003f46270 */
[----:B0-----:R-:W-:Y:S02]  /*b050*/  IMAD.MOV.U32 R2, RZ, RZ, RZ ;  /* 0x000000ffff027224 */ /* 0x001fe400078e00ff */
[----:B---3--:R-:W-:-:S04]  /*b060*/  IMAD.MOV R8, RZ, RZ, -R3 ;  /* 0x000000ffff087224 */ /* 0x008fc800078e0a03 */
        /* <DEDUP_REMOVED lines=13> */
.L_x_2625:
[----:B------:R-:W-:Y:S05]  /*b140*/  BSYNC B0 ;  /* 0x0000000000007941 */ /* 0x000fea0003800000 */
.L_x_2624:
[-C--:B------:R-:W-:Y:S01]  /*b150*/  IMAD R222, R236, R3.reuse, RZ ;  /* 0x00000003ecde7224 */ /* 0x080fe200078e02ff */
[----:B------:R-:W-:Y:S01]  /*b160*/  PLOP3.LUT P0, PT, PT, PT, PT, 0x80, 0x0 ;  /* 0x000000000000781c */ /* 0x000fe20003f0f070 */
[----:B------:R-:W-:Y:S01]  /*b170*/  IMAD.MOV.U32 R6, RZ, RZ, RZ ;  /* 0x000000ffff067224 */ /* 0x000fe200078e00ff */
[----:B------:R-:W-:Y:S02]  /*b180*/  CS2R R118, SRZ ;  /* 0x0000000000767805 */ /* 0x000fe4000001ff00 */
[----:B------:R-:W-:Y:S02]  /*b190*/  CS2R R116, SRZ ;  /* 0x0000000000747805 */ /* 0x000fe4000001ff00 */
[----:B------:R-:W-:Y:S01]  /*b1a0*/  VIADDMNMX R2, R222, R3, R151, PT ;  /* 0x00000003de027246 */ /* 0x000fe20003800197 */
[----:B------:R-:W-:Y:S01]  /*b1b0*/  IMAD.MOV.U32 R3, RZ, RZ, RZ ;  /* 0x000000ffff037224 */ /* 0x000fe200078e00ff */
        /* <DEDUP_REMOVED lines=33> */
[----:B-----5:R-:W-:Y:S02]  /*b3d0*/  CS2R R50, SRZ ;  /* 0x0000000000327805 */ /* 0x020fe4000001ff00 */
[----:B------:R-:W-:Y:S02]  /*b3e0*/  CS2R R48, SRZ ;  /* 0x0000000000307805 */ /* 0x000fe4000001ff00 */
[----:B-1----:R-:W-:Y:S02]  /*b3f0*/  CS2R R46, SRZ ;  /* 0x00000000002e7805 */ /* 0x002fe4000001ff00 */
[----:B--2---:R-:W-:Y:S02]  /*b400*/  CS2R R44, SRZ ;  /* 0x00000000002c7805 */ /* 0x004fe4000001ff00 */
        /* <DEDUP_REMOVED lines=10> */
[----:B------:R-:W-:Y:S06]  /*b4b0*/  @!P1 BRA `(.L_x_2626) ;  /* 0x0000018000009947 */ /* 0x000fec0003800000 */
[----:B------:R-:W2:Y:S02]  /*b4c0*/  LDL R0, [R1+0x50] ;  /* 0x0000500001007983 */ /* 0x000ea40000100800 */
[----:B--2---:R-:W-:Y:S02]  /*b4d0*/  R2UR UR4, R0 ;  /* 0x00000000000472ca */ /* 0x004fe400000e0000 */
[----:B------:R-:W0:Y:S11]  /*b4e0*/  S2R R0, SR_TID.X ;  /* 0x0000000000007919 */ /* 0x000e360000002100 */
[----:B------:R-:W-:-:S06]  /*b4f0*/  ULOP3.LUT UP0, URZ, UR4, 0x9f, URZ, 0xc0, !UPT ;  /* 0x0000009f043f7892 */ /* 0x000fcc000f80c03f */
[----:B------:R-:W-:Y:S01]  /*b500*/  PLOP3.LUT P0, PT, PT, PT, UP0, 0x80, 0x0 ;  /* 0x000000000000781c */ /* 0x000fe20003f0f008 */
[----:B0-----:R-:W-:-:S05]  /*b510*/  VIADD R73, R0, 0xffffff80 ;  /* 0xffffff8000497836 */ /* 0x001fca0000000000 */
[----:B------:R-:W-:-:S04]  /*b520*/  SHF.R.S32.HI R40, RZ, 0x1f, R73 ;  /* 0x0000001fff287819 */ /* 0x000fc80000011449 */
[----:B------:R-:W-:-:S04]  /*b530*/  LEA.HI R0, R40, R73, RZ, 0x7 ;  /* 0x0000004928007211 */ /* 0x000fc800078f38ff */
[----:B------:R-:W-:-:S06]  /*b540*/  SHF.R.S32.HI R0, RZ, 0x7, R0 ;  /* 0x00000007ff007819 */ /* 0x000fcc0000011400 */
[----:B------:R-:W0:Y:S02]  /*b550*/  SHFL.IDX PT, R0, R0, RZ, 0x1f ;  /* 0x00001fff00007589 */ /* 0x000e2400000e0000 */
[----:B0-----:R-:W-:-:S04]  /*b560*/  LEA.HI R3, R0, R0, RZ, 0x1 ;  /* 0x0000000000037211 */ /* 0x001fc800078f08ff */
[----:B------:R-:W-:-:S05]  /*b570*/  LOP3.LUT R3, R3, 0x1e, RZ, 0xc0, !PT ;  /* 0x0000001e03037812 */ /* 0x000fca00078ec0ff */
[----:B------:R-:W-:-:S05]  /*b580*/  IMAD.IADD R3, R0, 0x1, -R3 ;  /* 0x0000000100037824 */ /* 0x000fca00078e0a03 */
[----:B------:R-:W-:-:S04]  /*b590*/  LEA R3, R3, UR4, 0xd ;  /* 0x0000000403037c11 */ /* 0x000fc8000f8e68ff */
        /* <DEDUP_REMOVED lines=19> */
.L_x_2627:
        /* <DEDUP_REMOVED lines=12> */
.L_x_2631:
[----:B-1----:R1:W2:Y:S02]  /*b790*/  SYNCS.PHASECHK.TRANS64.TRYWAIT P0, [R16+URZ+0x36800], R3 ;  /* 0x03680003100075a7 */ /* 0x0022a4000800017f */
[----:B--2---:R-:W-:Y:S05]  /*b7a0*/  @!P0 NANOSLEEP.SYNCS 0x989680 ;  /* 0x009896800000895d */ /* 0x004fea0003900000 */
[----:B------:R-:W2:Y:S02]  /*b7b0*/  @!P0 SYNCS.PHASECHK.TRANS64 P0, [R16+URZ+0x36800], R3 ;  /* 0x03680003100085a7 */ /* 0x000ea4000800007f */
[----:B--2---:R-:W-:Y:S05]  /*b7c0*/  @!P0 BRA `(.L_x_2631) ;  /* 0xfffffffc00f08947 */ /* 0x004fea000383ffff */
.L_x_2630:
[----:B------:R-:W-:Y:S05]  /*b7d0*/  BSYNC B0 ;  /* 0x0000000000007941 */ /* 0x000fea0003800000 */
.L_x_2629:
[----:B------:R-:W-:Y:S05]  /*b7e0*/  BRA `(.L_x_2632) ;  /* 0x0000007400f87947 */ /* 0x000fea0003800000 */
.L_x_2628:
[----:B------:R-:W2:Y:S01]  /*b7f0*/  LDL R0, [R1+0x50] ;  /* 0x0000500001007983 */ /* 0x000ea20000100800 */
[----:B------:R-:W-:Y:S01]  /*b800*/  ULDC.64 UR6, c[0x0][0x408] ;  /* 0x0001020000067ab9 */ /* 0x000fe20000000a00 */
[----:B--2---:R-:W-:Y:S02]  /*b810*/  R2UR UR4, R0 ;  /* 0x00000000000472ca */ /* 0x004fe400000e0000 */
[----:B------:R-:W-:-:S05]  /*b820*/  SHF.R.S32.HI R0, RZ, 0x1f, R146 ;  /* 0x0000001fff007819 */ /* 0x000fca0000011492 */
[----:B------:R-:W-:-:S04]  /*b830*/  IMAD R5, R0, UR6, RZ ;  /* 0x0000000600057c24 */ /* 0x000fc8000f8e02ff */
[----:B------:R-:W-:Y:S02]  /*b840*/  IMAD R5, R146, UR7, R5 ;  /* 0x0000000792057c24 */ /* 0x000fe4000f8e0205 */
[----:B------:R-:W-:-:S03]  /*b850*/  ULOP3.LUT UP0, URZ, UR4, 0x3ff, URZ, 0xc0, !UPT ;  /* 0x000003ff043f7892 */ /* 0x000fc6000f80c03f */
[----:B------:R-:W-:Y:S02]  /*b860*/  ULDC.64 UR4, c[0x0][0x3f8] ;  /* 0x0000fe0000047ab9 */ /* 0x000fe40000000a00 */
[----:B------:R-:W-:Y:S01]  /*b870*/  IMAD R3, R0, UR4, RZ ;  /* 0x0000000400037c24 */ /* 0x000fe2000f8e02ff */
[----:B------:R-:W-:Y:S01]  /*b880*/  PLOP3.LUT P0, PT, PT, PT, UP0, 0x80, 0x0 ;  /* 0x000000000000781c */ /* 0x000fe20003f0f008 */
[----:B------:R-:W-:-:S04]  /*b890*/  IMAD.WIDE.U32 R24, R146, UR4, RZ ;  /* 0x0000000492187c25 */ /* 0x000fc8000f8e00ff */
        /* <DEDUP_REMOVED lines=21> */
.L_x_2633:
        /* <DEDUP_REMOVED lines=16> */
[----:B------:R-:W-:Y:S01]  /*baf0*/  SHF.R.S32.HI R76, RZ, 0x1f, R211 ;  /* 0x0000001fff4c7819 */ /* 0x000fe200000114d3 */
[----:B------:R-:W-:Y:S01]  /*bb00*/  IMAD.MOV.U32 R9, RZ, RZ, R29 ;  /* 0x000000ffff097224 */ /* 0x000fe200078e001d */
[----:B------:R-:W-:Y:S01]  /*bb10*/  SHF.R.S32.HI R78, RZ, 0x1f, R213 ;  /* 0x0000001fff4e7819 */ /* 0x000fe200000114d5 */
[----:B------:R-:W-:Y:S01]  /*bb20*/  IMAD R3, R3, 0x40, R64 ;  /* 0x0000004003037824 */ /* 0x000fe200078e0240 */
[----:B0-----:R-:W-:-:S13]  /*bb30*/  ISETP.NE.AND P0, PT, R21, 0x1, PT ;  /* 0x000000011500780c */ /* 0x001fda0003f05270 */
[----:B------:R-:W0:Y:S08]  /*bb40*/  @P0 LDC R0, c[0x0][0x44c] ;  /* 0x00011300ff000b82 */ /* 0x000e300000000800 */
[----:B------:R-:W1:Y:S01]  /*bb50*/  @P0 LDC R5, c[0x0][0x450] ;  /* 0x00011400ff050b82 */ /* 0x000e620000000800 */
[----:B0-----:R-:W-:-:S05]  /*bb60*/  @P0 IMAD.HI.U32 R0, R3, R0, RZ ;  /* 0x0000000003000227 */ /* 0x001fca00078e00ff */
[----:B-1----:R-:W-:-:S04]  /*bb70*/  @P0 SHF.R.U32.HI R3, RZ, R5, R0 ;  /* 0x00000005ff030219 */ /* 0x002fc80000011600 */
        /* <DEDUP_REMOVED lines=12> */
[----:B------:R-:W-:Y:S01]  /*bc40*/  LEA R3, P1, R8, UR6, 0x1 ;  /* 0x0000000608037c11 */ /* 0x000fe2000f8208ff */
[----:B------:R-:W-:-:S03]  /*bc50*/  IMAD.IADD R63, R9, 0x1, R63 ;  /* 0x00000001093f7824 */ /* 0x000fc600078e023f */
[----:B------:R-:W-:Y:S02]  /*bc60*/  LEA.HI.X R0, R6, UR5, R5, 0x1, P0 ;  /* 0x0000000506007c11 */ /* 0x000fe400080f0c05 */
[----:B------:R-:W-:Y:S01]  /*bc70*/  LEA.HI.X R63, R8, UR7, R63, 0x1, P1 ;  /* 0x00000007083f7c11 */ /* 0x000fe200088f0c3f */
[----:B------:R-:W-:Y:S06]  /*bc80*/  BRA.DIV UR4, `(.L_x_2636) ;  /* 0x0000024604a87947 */ /* 0x000fec000b800000 */
[----:B------:R0:W1:Y:S04]  /*bc90*/  SHFL.IDX PT, R5, R0, RZ, 0x1c1f ;  /* 0x001c1fff00057589 */ /* 0x00006800000e0000 */
[----:B------:R0:W2:Y:S04]  /*bca0*/  SHFL.IDX PT, R6, R4, RZ, 0x1c1f ;  /* 0x001c1fff04067589 */ /* 0x0000a800000e0000 */
[----:B------:R0:W3:Y:S04]  /*bcb0*/  SHFL.IDX PT, R7, R63, RZ, 0x1c1f ;  /* 0x001c1fff3f077589 */ /* 0x0000e800000e0000 */
[----:B------:R0:W4:Y:S02]  /*bcc0*/  SHFL.IDX PT, R14, R3, RZ, 0x1c1f ;  /* 0x001c1fff030e7589 */ /* 0x00012400000e0000 */
.L_x_2922:
        /* <DEDUP_REMOVED lines=19> */
[----:B------:R-:W-:Y:S02]  /*be00*/  ISETP.GE.AND P2, PT, R211, UR4, PT ;  /* 0x00000004d3007c0c */ /* 0x000fe4000bf46270 */
[----:B------:R-:W-:Y:S02]  /*be10*/  ISETP.GE.AND P1, PT, R212, UR4, PT ;  /* 0x00000004d4007c0c */ /* 0x000fe4000bf26270 */
[----:B------:R-:W-:Y:S02]  /*be20*/  ISETP.GE.AND P0, PT, R210, UR4, PT ;  /* 0x00000004d2007c0c */ /* 0x000fe4000bf06270 */
[----:B------:R-:W-:-:S05]  /*be30*/  ISETP.GE.AND P4, PT, R22, UR4, PT ;  /* 0x0000000416007c0c */ /* 0x000fca000bf86270 */
[C---:B------:R-:W-:Y:S01]  /*be40*/  @!P3 IMAD.SHL.U32 R31, R213.reuse, 0x2, RZ ;  /* 0x00000002d51fb824 */ /* 0x040fe200078e00ff */
[----:B------:R-:W-:Y:S01]  /*be50*/  @!P3 SHF.L.U64.HI R20, R213, 0x1, R78 ;  /* 0x00000001d514b819 */ /* 0x000fe2000001024e */
[C---:B------:R-:W-:Y:S01]  /*be60*/  @!P2 IMAD.SHL.U32 R27, R211.reuse, 0x2, RZ ;  /* 0x00000002d31ba824 */ /* 0x040fe200078e00ff */
[----:B------:R-:W-:Y:S01]  /*be70*/  @!P2 SHF.L.U64.HI R10, R211, 0x1, R76 ;  /* 0x00000001d30aa819 */ /* 0x000fe2000001024c */
[----:B------:R-:W-:Y:S01]  /*be80*/  @!P1 IMAD.SHL.U32 R21, R212, 0x2, RZ ;  /* 0x00000002d4159824 */ /* 0x000fe200078e00ff */
[-C--:B--2---:R-:W-:Y:S02]  /*be90*/  @!P3 IADD3 R32, P6, R6, R31.reuse, RZ ;  /* 0x0000001f0620b210 */ /* 0x084fe40007fde0ff */
[----:B----4-:R-:W-:Y:S02]  /*bea0*/  @!P3 IADD3 R30, P5, R14, R31, RZ ;  /* 0x0000001f0e1eb210 */ /* 0x010fe40007fbe0ff */
[----:B------:R-:W-:Y:S01]  /*beb0*/  @!P1 SHF.L.U64.HI R12, R212, 0x1, R79 ;  /* 0x00000001d40c9819 */ /* 0x000fe2000001024f */
[--C-:B-1----:R-:W-:Y:S01]  /*bec0*/  @!P3 IMAD.X R33, R5, 0x1, R20.reuse, P6 ;  /* 0x000000010521b824 */ /* 0x102fe200030e0614 */
[-C--:B------:R-:W-:Y:S01]  /*bed0*/  @!P2 IADD3 R28, P6, R6, R27.reuse, RZ ;  /* 0x0000001b061ca210 */ /* 0x080fe20007fde0ff */
[----:B---3--:R-:W-:Y:S01]  /*bee0*/  @!P3 IMAD.X R31, R7, 0x1, R20, P5 ;  /* 0x00000001071fb824 */ /* 0x008fe200028e0614 */
[----:B------:R-:W-:Y:S01]  /*bef0*/  @!P2 IADD3 R26, P5, R14, R27, RZ ;  /* 0x0000001b0e1aa210 */ /* 0x000fe20007fbe0ff */
[----:B------:R-:W-:-:S02]  /*bf00*/  @!P0 IMAD.SHL.U32 R11, R210, 0x2, RZ ;  /* 0x00000002d20b8824 */ /* 0x000fc400078e00ff */
[--C-:B------:R-:W-:Y:S01]  /*bf10*/  @!P2 IMAD.X R29, R5, 0x1, R10.reuse, P6 ;  /* 0x00000001051da824 */ /* 0x100fe200030e060a */
[-C--:B------:R-:W-:Y:S01]  /*bf20*/  @!P1 IADD3 R24, P6, R6, R21.reuse, RZ ;  /* 0x0000001506189210 */ /* 0x080fe20007fde0ff */
[----:B------:R-:W-:Y:S01]  /*bf30*/  @!P2 IMAD.X R27, R7, 0x1, R10, P5 ;  /* 0x00000001071ba824 */ /* 0x000fe200028e060a */
[----:B------:R-:W-:Y:S01]  /*bf40*/  ISETP.GE.AND P5, PT, R214, UR4, PT ;  /* 0x00000004d6007c0c */ /* 0x000fe2000bfa6270 */
[----:B------:R-:W-:Y:S02]  /*bf50*/  @!P4 IMAD.MOV.U32 R8, RZ, RZ, R6 ;  /* 0x000000ffff08c224 */ /* 0x000fe400078e0006 */
[----:B------:R-:W-:Y:S01]  /*bf60*/  @!P1 IMAD.X R25, R5, 0x1, R12, P6 ;  /* 0x0000000105199824 */ /* 0x000fe200030e060c */
[----:B------:R-:W-:Y:S01]  /*bf70*/  @!P1 IADD3 R20, P6, R14, R21, RZ ;  /* 0x000000150e149210 */ /* 0x000fe20007fde0ff */
[----:B------:R-:W-:Y:S01]  /*bf80*/  @!P4 IMAD.MOV.U32 R9, RZ, RZ, R5 ;  /* 0x000000ffff09c224 */ /* 0x000fe200078e0005 */
[----:B------:R-:W-:-:S03]  /*bf90*/  @!P0 SHF.L.U64.HI R10, R210, 0x1, R77 ;  /* 0x00000001d20a8819 */ /* 0x000fc6000001024d */
[----:B------:R-:W-:Y:S01]  /*bfa0*/  @!P1 IMAD.X R21, R7, 0x1, R12, P6 ;  /* 0x0000000107159824 */ /* 0x000fe200030e060c */
[----:B------:R-:W-:Y:S01]  /*bfb0*/  @!P0 IADD3 R12, P6, R6, R11, RZ ;  /* 0x0000000b060c8210 */ /* 0x000fe20007fde0ff */
[----:B------:R-:W-:Y:S01]  /*bfc0*/  @!P4 IMAD.WIDE R8, R22, 0x2, R8 ;  /* 0x000000021608c825 */ /* 0x000fe200078e0208 */
[----:B------:R-:W-:-:S03]  /*bfd0*/  CS2R R58, SRZ ;  /* 0x00000000003a7805 */ /* 0x000fc6000001ff00 */
[----:B------:R-:W-:Y:S01]  /*bfe0*/  @!P4 IMAD.MOV.U32 R15, RZ, RZ, R7 ;  /* 0x000000ffff0fc224 */ /* 0x000fe200078e0007 */
[----:B------:R1:W5:Y:S01]  /*bff0*/  @!P4 LD.E.64 R60, desc[UR60][R8.64] ;  /* 0x0000003c083cc980 */ /* 0x000362000c101b00 */
[----:B------:R-:W-:Y:S02]  /*c000*/  @!P0 IMAD.X R13, R5, 0x1, R10, P6 ;  /* 0x00000001050d8824 */ /* 0x000fe400030e060a */
[----:B------:R-:W-:-:S04]  /*c010*/  @!P4 IMAD.WIDE R34, R22, 0x2, R14 ;  /* 0x000000021622c825 */ /* 0x000fc800078e020e */
[----:B------:R-:W-:Y:S01]  /*c020*/  @!P5 IMAD.SHL.U32 R15, R214, 0x2, RZ ;  /* 0x00000002d60fd824 */ /* 0x000fe200078e00ff */
[----:B------:R2:W5:Y:S01]  /*c030*/  @!P4 LD.E.64 R58, desc[UR60][R34.64] ;  /* 0x0000003c223ac980 */ /* 0x000562000c101b00 */
[----:B-1----:R-:W-:Y:S02]  /*c040*/  SHF.R.S32.HI R9, RZ, 0x1f, R214 ;  /* 0x0000001fff097819 */ /* 0x002fe400000114d6 */
[----:B------:R-:W-:Y:S02]  /*c050*/  @!P0 IADD3 R8, P6, R14, R11, RZ ;  /* 0x0000000b0e088210 */ /* 0x000fe40007fde0ff */
[----:B------:R-:W-:-:S03]  /*c060*/  @!P5 SHF.L.U64.HI R36, R214, 0x1, R9 ;  /* 0x00000001d624d819 */ /* 0x000fc60000010209 */
[----:B------:R-:W-:Y:S01]  /*c070*/  @!P0 IMAD.X R9, R7, 0x1, R10, P6 ;  /* 0x0000000107098824 */ /* 0x000fe200030e060a */
[-C--:B------:R-:W-:Y:S02]  /*c080*/  @!P5 IADD3 R10, P4, R6, R15.reuse, RZ ;  /* 0x0000000f060ad210 */ /* 0x080fe40007f9e0ff */
[----:B------:R-:W-:Y:S02]  /*c090*/  @!P5 IADD3 R14, P6, R14, R15, RZ ;  /* 0x0000000f0e0ed210 */ /* 0x000fe40007fde0ff */
[----:B------:R-:W-:Y:S02]  /*c0a0*/  CS2R R56, SRZ ;  /* 0x0000000000387805 */ /* 0x000fe4000001ff00 */
[----:B------:R-:W-:Y:S01]  /*c0b0*/  CS2R R54, SRZ ;  /* 0x0000000000367805 */ /* 0x000fe2000001ff00 */
[--C-:B------:R-:W-:Y:S01]  /*c0c0*/  @!P5 IMAD.X R11, R5, 0x1, R36.reuse, P4 ;  /* 0x00000001050bd824 */ /* 0x100fe200020e0624 */
[----:B------:R-:W-:Y:S01]  /*c0d0*/  CS2R R52, SRZ ;  /* 0x0000000000347805 */ /* 0x000fe2000001ff00 */
[----:B------:R-:W-:Y:S01]  /*c0e0*/  @!P5 IMAD.X R15, R7, 0x1, R36, P6 ;  /* 0x00000001070fd824 */ /* 0x000fe200030e0624 */
[----:B------:R-:W-:-:S02]  /*c0f0*/  CS2R R50, SRZ ;  /* 0x0000000000327805 */ /* 0x000fc4000001ff00 */
[----:B------:R-:W-:Y:S02]  /*c100*/  CS2R R48, SRZ ;  /* 0x0000000000307805 */ /* 0x000fe4000001ff00 */
[----:B------:R-:W-:Y:S02]  /*c110*/  CS2R R46, SRZ ;  /* 0x00000000002e7805 */ /* 0x000fe4000001ff00 */
[----:B------:R-:W-:Y:S02]  /*c120*/  CS2R R44, SRZ ;  /* 0x00000000002c7805 */ /* 0x000fe4000001ff00 */
[----:B------:R-:W-:Y:S02]  /*c130*/  CS2R R42, SRZ ;  /* 0x00000000002a7805 */ /* 0x000fe4000001ff00 */
[----:B------:R-:W-:Y:S02]  /*c140*/  CS2R R36, SRZ ;  /* 0x0000000000247805 */ /* 0x000fe4000001ff00 */
[----:B------:R-:W-:Y:S01]  /*c150*/  CS2R R38, SRZ ;  /* 0x0000000000267805 */ /* 0x000fe2000001ff00 */
        /* <DEDUP_REMOVED lines=10> */
.L_x_2638:
[----:B------:R-:W-:Y:S05]  /*c200*/  BSYNC B1 ;  /* 0x0000000000017941 */ /* 0x000fea0003800000 */
.L_x_2637:
[----:B-1---5:R-:W-:Y:S01]  /*c210*/  IMAD.MOV.U32 R5, RZ, RZ, R58 ;  /* 0x000000ffff057224 */ /* 0x022fe200078e003a */
[----:B------:R-:W-:Y:S01]  /*c220*/  UMOV UR4, 0xffffffff ;  /* 0xffffffff00047882 */ /* 0x000fe20000000000 */
[----:B--2---:R-:W-:Y:S01]  /*c230*/  IMAD.MOV.U32 R6, RZ, RZ, R59 ;  /* 0x000000ffff067224 */ /* 0x004fe200078e003b */
        /* <DEDUP_REMOVED lines=48> */
[----:B0-----:R-:W0:Y:S04]  /*c540*/  SHFL.IDX PT, R0, R0, 0x1, 0x1c1f ;  /* 0x003c1f0000007f89 */ /* 0x001e2800000e0000 */
[----:B------:R1:W2:Y:S04]  /*c550*/  SHFL.IDX PT, R65, R4, 0x1, 0x1c1f ;  /* 0x003c1f0004417f89 */ /* 0x0002a800000e0000 */
[----:B------:R-:W3:Y:S04]  /*c560*/  SHFL.IDX PT, R63, R63, 0x1, 0x1c1f ;  /* 0x003c1f003f3f7f89 */ /* 0x000ee800000e0000 */
[----:B------:R1:W0:Y:S02]  /*c570*/  SHFL.IDX PT, R62, R3, 0x1, 0x1c1f ;  /* 0x003c1f00033e7f89 */ /* 0x00022400000e0000 */
.L_x_2928:
[----:B-1----:R-:W-:Y:S01]  /*c580*/  SHF.R.S32.HI R3, RZ, 0x1f, R40 ;  /* 0x0000001fff037819 */ /* 0x002fe20000011428 */
[----:B------:R-:W-:Y:S01]  /*c590*/  BSSY B1, `(.L_x_2640) ;  /* 0x000005b000017945 */ /* 0x000fe20003800000 */
[----:B------:R-:W-:Y:S02]  /*c5a0*/  LOP3.LUT R4, R216, 0x18, R18, 0xf8, !PT ;  /* 0x00000018d8047812 */ /* 0x000fe400078ef812 */
[----:B------:R-:W-:Y:S02]  /*c5b0*/  CS2R R32, SRZ ;  /* 0x0000000000207805 */ /* 0x000fe4000001ff00 */
[----:B------:R-:W-:Y:S02]  /*c5c0*/  LEA.HI R3, R3, R204, RZ, 0x3 ;  /* 0x000000cc03037211 */ /* 0x000fe400078f18ff */
[----:B------:R-:W-:Y:S02]  /*c5d0*/  CS2R R26, SRZ ;  /* 0x00000000001a7805 */ /* 0x000fe4000001ff00 */
[----:B------:R-:W-:-:S02]  /*c5e0*/  CS2R R20, SRZ ;  /* 0x0000000000147805 */ /* 0x000fc4000001ff00 */
[----:B------:R-:W-:Y:S02]  /*c5f0*/  CS2R R12, SRZ ;  /* 0x00000000000c7805 */ /* 0x000fe4000001ff00 */
[----:B------:R-:W-:Y:S01]  /*c600*/  LOP3.LUT R5, R3, 0xfffffff8, RZ, 0xc0, !PT ;  /* 0xfffffff803057812 */ /* 0x000fe200078ec0ff */
[----:B------:R-:W-:Y:S01]  /*c610*/  VIADD R3, R64, 0x40 ;  /* 0x0000004040037836 */ /* 0x000fe20000000000 */
[----:B------:R-:W-:Y:S02]  /*c620*/  CS2R R8, SRZ ;  /* 0x0000000000087805 */ /* 0x000fe4000001ff00 */
[----:B------:R-:W-:Y:S02]  /*c630*/  CS2R R40, SRZ ;  /* 0x0000000000287805 */ /* 0x000fe4000001ff00 */
[----:B------:R-:W-:Y:S01]  /*c640*/  CS2R R34, SRZ ;  /* 0x0000000000227805 */ /* 0x000fe2000001ff00 */
[----:B------:R-:W-:Y:S01]  /*c650*/  IMAD.IADD R5, R204, 0x1, -R5 ;  /* 0x00000001cc057824 */ /* 0x000fe200078e0a05 */
[----:B------:R-:W-:-:S02]  /*c660*/  ISETP.GE.AND P1, PT, R3, R66, PT ;  /* 0x000000420300720c */ /* 0x000fc40003f26270 */
[----:B------:R-:W-:Y:S02]  /*c670*/  CS2R R28, SRZ ;  /* 0x00000000001c7805 */ /* 0x000fe4000001ff00 */
[----:B------:R-:W-:Y:S02]  /*c680*/  LOP3.LUT R3, R4, R217, RZ, 0x3c, !PT ;  /* 0x000000d904037212 */ /* 0x000fe400078e3cff */
[----:B------:R-:W-:Y:S02]  /*c690*/  CS2R R24, SRZ ;  /* 0x0000000000187805 */ /* 0x000fe4000001ff00 */
[----:B------:R-:W-:Y:S02]  /*c6a0*/  LOP3.LUT P0, RZ, R5, 0x4, RZ, 0xc0, !PT ;  /* 0x0000000405ff7812 */ /* 0x000fe4000780c0ff */
[----:B----4-:R-:W-:Y:S02]  /*c6b0*/  CS2R R14, SRZ ;  /* 0x00000000000e7805 */ /* 0x010fe4000001ff00 */
[----:B------:R-:W-:Y:S01]  /*c6c0*/  CS2R R10, SRZ ;  /* 0x00000000000a7805 */ /* 0x000fe2000001ff00 */
[----:B------:R-:W-:-:S04]  /*c6d0*/  IMAD.IADD R3, R218, 0x1, R3 ;  /* 0x00000001da037824 */ /* 0x000fc800078e0203 */
[----:B------:R-:W-:Y:S01]  /*c6e0*/  IMAD R3, R3, 0x2, R16 ;  /* 0x0000000203037824 */ /* 0x000fe200078e0210 */
        /* <DEDUP_REMOVED lines=8> */
[----:B------:R-:W-:-:S03]  /*c770*/  SHF.R.S32.HI R35, RZ, 0x1f, R214 ;  /* 0x0000001fff237819 */ /* 0x000fc600000114d6 */
[C---:B------:R-:W-:Y:S01]  /*c780*/  @!P4 IMAD.SHL.U32 R24, R213.reuse, 0x2, RZ ;  /* 0x00000002d518c824 */ /* 0x040fe200078e00ff */
[----:B------:R-:W-:-:S03]  /*c790*/  @!P4 SHF.L.U64.HI R78, R213, 0x1, R78 ;  /* 0x00000001d54ec819 */ /* 0x000fc6000001024e */
[C---:B------:R-:W-:Y:S01]  /*c7a0*/  @!P3 IMAD.SHL.U32 R14, R211.reuse, 0x2, RZ ;  /* 0x00000002d30eb824 */ /* 0x040fe200078e00ff */
[----:B------:R-:W-:Y:S01]  /*c7b0*/  @!P3 SHF.L.U64.HI R76, R211, 0x1, R76 ;  /* 0x00000001d34cb819 */ /* 0x000fe2000001024c */
[----:B------:R-:W-:Y:S01]  /*c7c0*/  @!P2 IMAD.SHL.U32 R10, R212, 0x2, RZ ;  /* 0x00000002d40aa824 */ /* 0x000fe200078e00ff */
[CC--:B--2---:R-:W-:Y:S01]  /*c7d0*/  @!P4 IADD3 R26, P5, R65.reuse, R24.reuse, RZ ;  /* 0x00000018411ac210 */ /* 0x0c4fe20007fbe0ff */
[----:B------:R-:W-:Y:S01]  /*c7e0*/  @!P1 IMAD.SHL.U32 R4, R210, 0x2, RZ ;  /* 0x00000002d2049824 */ /* 0x000fe200078e00ff */
[----:B0-----:R-:W-:Y:S02]  /*c7f0*/  @!P4 IADD3 R24, P6, R62, R24, RZ ;  /* 0x000000183e18c210 */ /* 0x001fe40007fde0ff */
[----:B------:R-:W-:Y:S01]  /*c800*/  @!P2 SHF.L.U64.HI R79, R212, 0x1, R79 ;  /* 0x00000001d44fa819 */ /* 0x000fe2000001024f */
[--C-:B------:R-:W-:Y:S01]  /*c810*/  @!P4 IMAD.X R27, R0, 0x1, R78.reuse, P5 ;  /* 0x00000001001bc824 */ /* 0x100fe200028e064e */
[-C--:B------:R-:W-:Y:S01]  /*c820*/  @!P3 IADD3 R20, P5, R65, R14.reuse, RZ ;  /* 0x0000000e4114b210 */ /* 0x080fe20007fbe0ff */
[----:B---3--:R-:W-:Y:S01]  /*c830*/  @!P4 IMAD.X R25, R63, 0x1, R78, P6 ;  /* 0x000000013f19c824 */ /* 0x008fe200030e064e */
        /* <DEDUP_REMOVED lines=15> */
[----:B------:R-:W-:Y:S02]  /*c930*/  @!P6 IMAD.MOV.U32 R29, RZ, RZ, R0 ;  /* 0x000000ffff1de224 */ /* 0x000fe400078e0000 */
[----:B------:R-:W-:Y:S02]  /*c940*/  @!P6 IMAD.MOV.U32 R6, RZ, RZ, R62 ;  /* 0x000000ffff06e224 */ /* 0x000fe400078e003e */
[----:B------:R-:W-:Y:S02]  /*c950*/  @!P6 IMAD.MOV.U32 R7, RZ, RZ, R63 ;  /* 0x000000ffff07e224 */ /* 0x000fe400078e003f */
[----:B------:R-:W-:-:S04]  /*c960*/  @!P6 IMAD.WIDE R28, R22, 0x2, R28 ;  /* 0x00000002161ce825 */ /* 0x000fc800078e021c */
[----:B------:R-:W-:Y:S01]  /*c970*/  @!P6 IMAD.WIDE R6, R22, 0x2, R6 ;  /* 0x000000021606e825 */ /* 0x000fe200078e0206 */
[----:B------:R0:W5:Y:S03]  /*c980*/  @!P6 LD.E.64 R40, desc[UR60][R28.64] ;  /* 0x0000003c1c28e980 */ /* 0x000166000c101b00 */
[C---:B------:R-:W-:Y:S01]  /*c990*/  @!P5 IMAD.SHL.U32 R33, R214.reuse, 0x2, RZ ;  /* 0x00000002d621d824 */ /* 0x040fe200078e00ff */
[----:B------:R1:W5:Y:S01]  /*c9a0*/  @!P6 LD.E.64 R30, desc[UR60][R6.64] ;  /* 0x0000003c061ee980 */ /* 0x000362000c101b00 */
[----:B------:R-:W-:Y:S02]  /*c9b0*/  @!P5 SHF.L.U64.HI R32, R214, 0x1, R35 ;  /* 0x00000001d620d819 */ /* 0x000fe40000010223 */
[----:B------:R-:W-:Y:S02]  /*c9c0*/  CS2R R34, SRZ ;  /* 0x0000000000227805 */ /* 0x000fe4000001ff00 */
[----:B0-----:R-:W-:-:S04]  /*c9d0*/  CS2R R28, SRZ ;  /* 0x00000000001c7805 */ /* 0x001fc8000001ff00 */
[----:B------:R0:W5:Y:S01]  /*c9e0*/  @!P4 LD.E.64 R34, desc[UR60][R26.64] ;  /* 0x0000003c1a22c980 */ /* 0x000162000c101b00 */
[----:B-1----:R-:W-:-:S03]  /*c9f0*/  @!P5 IADD3 R6, P6, R65, R33, RZ ;  /* 0x000000214106d210 */ /* 0x002fc60007fde0ff */
[----:B------:R1:W5:Y:S02]  /*ca00*/  @!P3 LD.E.64 R28, desc[UR60][R20.64] ;  /* 0x0000003c141cb980 */ /* 0x000364000c101b00 */
[----:B------:R-:W-:Y:S01]  /*ca10*/  @!P5 IMAD.X R7, R0, 0x1, R32, P6 ;  /* 0x000000010007d824 */ /* 0x000fe200030e0620 */
[----:B------:R-:W-:Y:S02]  /*ca20*/  @!P5 IADD3 R62, P6, R62, R33, RZ ;  /* 0x000000213e3ed210 */ /* 0x000fe40007fde0ff */
[----:B0-----:R-:W-:-:S03]  /*ca30*/  CS2R R26, SRZ ;  /* 0x00000000001a7805 */ /* 0x001fc6000001ff00 */
[----:B------:R-:W-:Y:S01]  /*ca40*/  @!P5 IMAD.X R63, R63, 0x1, R32, P6 ;  /* 0x000000013f3fd824 */ /* 0x000fe200030e0620 */
[----:B------:R-:W-:Y:S02]  /*ca50*/  CS2R R32, SRZ ;  /* 0x0000000000207805 */ /* 0x000fe4000001ff00 */
[----:B-1----:R-:W-:Y:S01]  /*ca60*/  CS2R R20, SRZ ;  /* 0x0000000000147805 */ /* 0x002fe2000001ff00 */
[----:B------:R0:W5:Y:S04]  /*ca70*/  @!P3 LD.E.64 R26, desc[UR60][R14.64] ;  /* 0x0000003c0e1ab980 */ /* 0x000168000c101b00 */
[----:B------:R1:W5:Y:S04]  /*ca80*/  @!P4 LD.E.64 R32, desc[UR60][R24.64] ;  /* 0x0000003c1820c980 */ /* 0x000368000c101b00 */
[----:B------:R2:W5:Y:S01]  /*ca90*/  @!P2 LD.E.64 R20, desc[UR60][R10.64] ;  /* 0x0000003c0a14a980 */ /* 0x000562000c101b00 */
[----:B0-----:R-:W-:-:S02]  /*caa0*/  CS2R R14, SRZ ;  /* 0x00000000000e7805 */ /* 0x001fc4000001ff00 */
[----:B-1----:R-:W-:-:S04]  /*cab0*/  CS2R R24, SRZ ;  /* 0x0000000000187805 */ /* 0x002fc8000001ff00 */
[----:B------:R0:W5:Y:S01]  /*cac0*/  @!P1 LD.E.64 R14, desc[UR60][R8.64] ;  /* 0x0000003c080e9980 */ /* 0x000162000c101b00 */
[----:B--2---:R-:W-:-:S03]  /*cad0*/  CS2R R10, SRZ ;  /* 0x00000000000a7805 */ /* 0x004fc6000001ff00 */
[----:B------:R1:W5:Y:S04]  /*cae0*/  @!P2 LD.E.64 R24, desc[UR60][R12.64] ;  /* 0x0000003c0c18a980 */ /* 0x000368000c101b00 */
[----:B------:R4:W5:Y:S01]  /*caf0*/  @!P5 LD.E.64 R10, desc[UR60][R6.64] ;  /* 0x0000003c060ad980 */ /* 0x000962000c101b00 */
[----:B0-----:R-:W-:Y:S02]  /*cb00*/  CS2R R8, SRZ ;  /* 0x0000000000087805 */ /* 0x001fe4000001ff00 */
[----:B-1----:R-:W-:-:S04]  /*cb10*/  CS2R R12, SRZ ;  /* 0x00000000000c7805 */ /* 0x002fc8000001ff00 */
[----:B------:R4:W5:Y:S04]  /*cb20*/  @!P5 LD.E.64 R8, desc[UR60][R62.64] ;  /* 0x0000003c3e08d980 */ /* 0x000968000c101b00 */
[----:B------:R4:W5:Y:S02]  /*cb30*/  @!P1 LD.E.64 R12, desc[UR60][R4.64] ;  /* 0x0000003c040c9980 */ /* 0x000964000c101b00 */
.L_x_2641:
[----:B------:R-:W-:Y:S05]  /*cb40*/  BSYNC B1 ;  /* 0x0000000000017941 */ /* 0x000fea0003800000 */
.L_x_2640:
[----:B----4-:R-:W-:Y:S01]  /*cb50*/  LEA.HI R4, R233, R233, RZ, 0x1 ;  /* 0x000000e9e9047211 */ /* 0x010fe200078f08ff */
[----:B-----5:R-:W-:Y:S01]  /*cb60*/  IMAD.MOV.U32 R5, RZ, RZ, R30 ;  /* 0x000000ffff057224 */ /* 0x020fe200078e001e */
[----:B------:R-:W-:Y:S01]  /*cb70*/  BSSY B1, `(.L_x_2642) ;  /* 0x0000037000017945 */ /* 0x000fe20003800000 */
[C---:B------:R-:W-:Y:S01]  /*cb80*/  VIADD R6, R3.reuse, 0x15400 ;  /* 0x0001540003067836 */ /* 0x040fe20000000000 */
[----:B------:R-:W-:Y:S01]  /*cb90*/  LOP3.LUT R4, R4, 0xfffffffe, RZ, 0xc0, !PT ;  /* 0xfffffffe04047812 */ /* 0x000fe200078ec0ff */
[----:B0-----:R-:W-:Y:S01]  /*cba0*/  VIADD R0, R3, 0x15440 ;  /* 0x0001544003007836 */ /* 0x001fe20000000000 */
[----:B------:R-:W-:Y:S01]  /*cbb0*/  PRMT R100, R5, 0x7610, R100 ;  /* 0x0000761005647816 */ /* 0x000fe20000000064 */
[----:B------:R-:W-:Y:S02]  /*cbc0*/  IMAD.MOV.U32 R5, RZ, RZ, R31 ;  /* 0x000000ffff057224 */ /* 0x000fe400078e001f */
[----:B------:R-:W-:Y:S02]  /*cbd0*/  IMAD.IADD R4, R233, 0x1, -R4 ;  /* 0x00000001e9047824 */ /* 0x000fe400078e0a04 */
[----:B------:R-:W-:Y:S01]  /*cbe0*/  @P0 VIADD R0, R6, 0xffffffc0 ;  /* 0xffffffc006000836 */ /* 0x000fe20000000000 */
[----:B------:R-:W-:Y:S01]  /*cbf0*/  PRMT R101, R5, 0x7610, R101 ;  /* 0x0000761005657816 */ /* 0x000fe20000000065 */
[----:B------:R-:W-:Y:S01]  /*cc00*/  IMAD.MOV.U32 R6, RZ, RZ, R32 ;  /* 0x000000ffff067224 */ /* 0x000fe200078e0020 */
[----:B------:R-:W-:Y:S01]  /*cc10*/  SHF.L.U32 R5, R4, 0x1f, RZ ;  /* 0x0000001f04057819 */ /* 0x000fe200000006ff */
[----:B------:R-:W-:-:S02]  /*cc20*/  IMAD.MOV.U32 R7, RZ, RZ, R33 ;  /* 0x000000ffff077224 */ /* 0x000fc400078e0021 */
        /* <DEDUP_REMOVED lines=30> */
[----:B------:R-:W-:Y:S01]  /*ce10*/  VIADDMNMX R63, R66, -R223, 0x80, PT ;  /* 0x00000080423f7446 */ /* 0x000fe200038009df */
[----:B------:R-:W-:Y:S01]  /*ce20*/  IMAD.MOV.U32 R7, RZ, RZ, R14 ;  /* 0x000000ffff077224 */ /* 0x000fe200078e000e */
[----:B------:R-:W-:Y:S01]  /*ce30*/  PRMT R84, R62, 0x7610, R84 ;  /* 0x000076103e547816 */ /* 0x000fe20000000054 */
[----:B--2---:R-:W-:Y:S01]  /*ce40*/  IMAD.MOV.U32 R65, RZ, RZ, R15 ;  /* 0x000000ffff417224 */ /* 0x004fe200078e000f */
[----:B------:R-:W-:Y:S01]  /*ce50*/  PRMT R86, R4, 0x7610, R86 ;  /* 0x0000761004567816 */ /* 0x000fe20000000056 */
[----:B------:R-:W-:Y:S01]  /*ce60*/  IMAD.MOV.U32 R62, RZ, RZ, R8 ;  /* 0x000000ffff3e7224 */ /* 0x000fe200078e0008 */
[----:B------:R-:W-:Y:S01]  /*ce70*/  PRMT R87, R6, 0x7610, R87 ;  /* 0x0000761006577816 */ /* 0x000fe20000000057 */
[----:B------:R-:W-:Y:S01]  /*ce80*/  IMAD.MOV.U32 R4, RZ, RZ, R10 ;  /* 0x000000ffff047224 */ /* 0x000fe200078e000a */
[----:B------:R-:W-:Y:S01]  /*ce90*/  ISETP.GE.AND P1, PT, R204, R63, PT ;  /* 0x0000003fcc00720c */ /* 0x000fe20003f26270 */
[----:B------:R-:W-:Y:S01]  /*cea0*/  IMAD.MOV.U32 R6, RZ, RZ, R11 ;  /* 0x000000ffff067224 */ /* 0x000fe200078e000b */
[----:B------:R-:W-:-:S02]  /*ceb0*/  PRMT R78, R7, 0x7610, R78 ;  /* 0x00007610074e7816 */ /* 0x000fc4000000004e */
[----:B------:R-:W-:Y:S01]  /*cec0*/  PRMT R79, R65, 0x7610, R79 ;  /* 0x00007610414f7816 */ /* 0x000fe2000000004f */
[----:B0-----:R-:W-:Y:S08]  /*ced0*/  @!P0 BRA `(.L_x_2643) ;  /* 0x0000023400f88947 */ /* 0x001ff00003800000 */
.L_x_2929:
[----:B------:R-:W-:Y:S05]  /*cee0*/  BSYNC B1 ;  /* 0x0000000000017941 */ /* 0x000fea0003800000 */
.L_x_2642:
        /* <DEDUP_REMOVED lines=22> */
[C---:B------:R-:W-:Y:S01]  /*d050*/  IMAD.U32 R113, R109.reuse, 0x10000, RZ ;  /* 0x000100006d717824 */ /* 0x040fe200078e00ff */
[----:B------:R-:W-:Y:S01]  /*d060*/  LOP3.LUT R109, R109, 0xffff0000, RZ, 0xc0, !PT ;  /* 0xffff00006d6d7812 */ /* 0x000fe200078ec0ff */
[C---:B------:R-:W-:Y:S01]  /*d070*/  IMAD.U32 R108, R111.reuse, 0x10000, RZ ;  /* 0x000100006f6c7824 */ /* 0x040fe200078e00ff */
        /* <DEDUP_REMOVED lines=9> */
[C---:B------:R-:W-:Y:S01]  /*d110*/  FFMA.FTZ R115, R58.reuse, R108, -R115 ;  /* 0x0000006c3a737223 */ /* 0x040fe20000010873 */
        /* <DEDUP_REMOVED lines=24> */
.L_x_2647:
[----:B------:R-:W-:Y:S05]  /*d2a0*/  BSYNC B2 ;  /* 0x0000000000027941 */ /* 0x000fea0003800000 */
.L_x_2646:
[----:B------:R-:W-:Y:S04]  /*d2b0*/  BSSY B2, `(.L_x_2648) ;  /* 0x0000030000027945 */ /* 0x000fe80003800000 */
[----:B------:R-:W-:Y:S05]  /*d2c0*/  @P1 BRA `(.L_x_2649) ;  /* 0x0000000000b81947 */ /* 0x000fea0003800000 */
[----:B0-----:R-:W0:Y:S01]  /*d2d0*/  LDS.128 R4, [R0] ;  /* 0x0000000000047984 */ /* 0x001e220000000c00 */
        /* <DEDUP_REMOVED lines=45> */
.L_x_2649:
[----:B------:R-:W-:Y:S05]  /*d5b0*/  BSYNC B2 ;  /* 0x0000000000027941 */ /* 0x000fea0003800000 */
.L_x_2648:
[----:B------:R-:W-:Y:S04]  /*d5c0*/  BSSY B2, `(.L_x_2650) ;  /* 0x0000030000027945 */ /* 0x000fe80003800000 */
[----:B------:R-:W-:Y:S05]  /*d5d0*/  @P2 BRA `(.L_x_2651) ;  /* 0x0000000000b82947 */ /* 0x000fea0003800000 */
[----:B01----:R-:W0:Y:S01]  /*d5e0*/  LDS.128 R4, [R3+0x19400] ;  /* 0x0194000003047984 */ /* 0x003e220000000c00 */
        /* <DEDUP_REMOVED lines=45> */
.L_x_2651:
[----:B------:R-:W-:Y:S05]  /*d8c0*/  BSYNC B2 ;  /* 0x0000000000027941 */ /* 0x000fea0003800000 */
.L_x_2650:
        /* <DEDUP_REMOVED lines=48> */
.L_x_2653:
[----:B------:R-:W-:Y:S05]  /*dbd0*/  BSYNC B2 ;  /* 0x0000000000027941 */ /* 0x000fea0003800000 */
.L_x_2652:
        /* <DEDUP_REMOVED lines=48> */
.L_x_2655:
[----:B------:R-:W-:Y:S05]  /*dee0*/  BSYNC B2 ;  /* 0x0000000000027941 */ /* 0x000fea0003800000 */
.L_x_2654:
        /* <DEDUP_REMOVED lines=47> */
.L_x_2645:
[----:B------:R-:W-:Y:S05]  /*e1e0*/  BSYNC B1 ;  /* 0x0000000000017941 */ /* 0x000fea0003800000 */
.L_x_2644:
        /* <DEDUP_REMOVED lines=57> */
.L_x_2658:
[----:B------:R-:W-:Y:S05]  /*e580*/  BSYNC B1 ;  /* 0x0000000000017941 */ /* 0x000fea0003800000 */
.L_x_2657:
        /* <DEDUP_REMOVED lines=48> */
.L_x_2660:
[----:B------:R-:W-:Y:S05]  /*e890*/  BSYNC B1 ;  /* 0x0000000000017941 */ /* 0x000fea0003800000 */
.L_x_2659:
        /* <DEDUP_REMOVED lines=48> */
.L_x_2662:
[----:B------:R-:W-:Y:S05]  /*eba0*/  BSYNC B1 ;  /* 0x0000000000017941 */ /* 0x000fea0003800000 */
.L_x_2661:
        /* <DEDUP_REMOVED lines=48> */
.L_x_2664:
[----:B------:R-:W-:Y:S05]  /*eeb0*/  BSYNC B1 ;  /* 0x0000000000017941 */ /* 0x000fea0003800000 */
.L_x_2663:
        /* <DEDUP_REMOVED lines=48> */
.L_x_2666:
[----:B------:R-:W-:Y:S05]  /*f1c0*/  BSYNC B1 ;  /* 0x0000000000017941 */ /* 0x000fea0003800000 */
.L_x_2665:
        /* <DEDUP_REMOVED lines=32> */
[----:B------:R-:W-:Y:S01]  /*f3d0*/  LOP3.LUT R65, R65, 0xffff0000, RZ, 0xc0, !PT ;  /* 0xffff000041417812 */ /* 0x000fe200078ec0ff */
        /* <DEDUP_REMOVED lines=15> */
.L_x_2635:
        /* <DEDUP_REMOVED lines=45> */
.L_x_2935:
        /* <DEDUP_REMOVED lines=24> */
[----:B------:R-:W-:-:S03]  /*f920*/  CS2R R46, SRZ ;  /* 0x00000000002e7805 */ /* 0x000fc6000001ff00 */
        /* <DEDUP_REMOVED lines=14> */
[----:B------:R-:W-:Y:S01]  /*fa10*/  CS2R R24, SRZ ;  /* 0x0000000000187805 */ /* 0x000fe2000001ff00 */
[----:B------:R0:W5:Y:S02]  /*fa20*/  @!P1 LD.E.128 R28, desc[UR60][R4.64] ;  /* 0x0000003c041c9980 */ /* 0x000164000c101d00 */
[--C-:B------:R-:W-:Y:S02]  /*fa30*/  @!P1 IMAD.WIDE R8, R13, 0x2, R14.reuse ;  /* 0x000000020d089825 */ /* 0x100fe400078e020e */
[----:B------:R0:W5:Y:S02]  /*fa40*/  @!P2 LD.E.128 R36, desc[UR60][R10.64] ;  /* 0x0000003c0a24a980 */ /* 0x000164000c101d00 */
[----:B------:R-:W-:-:S02]  /*fa50*/  @!P0 IMAD.WIDE R14, R18, 0x2, R14 ;  /* 0x00000002120e8825 */ /* 0x000fc400078e020e */
[----:B------:R0:W5:Y:S04]  /*fa60*/  @!P1 LD.E.128 R40, desc[UR60][R8.64] ;  /* 0x0000003c08289980 */ /* 0x000168000c101d00 */
[----:B------:R0:W5:Y:S04]  /*fa70*/  @!P0 LD.E.128 R44, desc[UR60][R14.64] ;  /* 0x0000003c0e2c8980 */ /* 0x000168000c101d00 */
[----:B------:R0:W5:Y:S02]  /*fa80*/  @!P2 LD.E.128 R24, desc[UR60][R6.64] ;  /* 0x0000003c0618a980 */ /* 0x000164000c101d00 */
.L_x_2669:
[----:B------:R-:W-:Y:S05]  /*fa90*/  BSYNC B1 ;  /* 0x0000000000017941 */ /* 0x000fea0003800000 */
.L_x_2668:
        /* <DEDUP_REMOVED lines=55> */
.L_x_2941:
        /* <DEDUP_REMOVED lines=45> */
.L_x_2672:
[----:B------:R-:W-:Y:S05]  /*100e0*/  BSYNC B1 ;  /* 0x0000000000017941 */ /* 0x000fea0003800000 */
.L_x_2671:
[----:B----4-:R-:W-:Y:S01]  /*100f0*/  LEA.HI R60, R233, R233, RZ, 0x1 ;  /* 0x000000e9e93c7211 */ /* 0x010fe200078f08ff */
[----:B-----5:R-:W-:Y:S01]  /*10100*/  IMAD.MOV.U32 R61, RZ, RZ, R4 ;  /* 0x000000ffff3d7224 */ /* 0x020fe200078e0004 */
[----:B--2---:R-:W-:Y:S01]  /*10110*/  VIADDMNMX R71, R75, -R223, 0x80, PT ;  /* 0x000000804b477446 */ /* 0x004fe200038009df */
        /* <DEDUP_REMOVED lines=52> */
.L_x_2942:
[----:B------:R-:W-:Y:S05]  /*10460*/  BSYNC B1 ;  /* 0x0000000000017941 */ /* 0x000fea0003800000 */
.L_x_2673:
        /* <DEDUP_REMOVED lines=11> */
[----:B------:R-:W-:Y:S02]  /*10520*/  LOP3.LUT R60, R216, 0x38, R18, 0xf8, !PT ;  /* 0x00000038d83c7812 */ /* 0x000fe400078ef812 */
[----:B------:R-:W-:Y:S01]  /*10530*/  SHF.R.S32.HI R65, RZ, 0x1f, R62 ;  /* 0x0000001fff417819 */ /* 0x000fe2000001143e */
[----:B------:R-:W-:Y:S01]  /*10540*/  IMAD.SHL.U32 R63, R62, 0x8, RZ ;  /* 0x000000083e3f7824 */ /* 0x000fe200078e00ff */
[-C--:B0-----:R-:W-:Y:S02]  /*10550*/  LOP3.LUT R61, R60, R217.reuse, RZ, 0x3c, !PT ;  /* 0x000000d93c3d7212 */ /* 0x081fe400078e3cff */
        /* <DEDUP_REMOVED lines=9> */
[--C-:B------:R-:W-:Y:S02]  /*105f0*/  SHF.R.U64 R121, R34, 0x10, R35.reuse ;  /* 0x0000001022797819 */ /* 0x100fe40000001223 */
[----:B------:R-:W-:Y:S02]  /*10600*/  IADD3 R65, R60, R65, R218 ;  /* 0x000000413c417210 */ /* 0x000fe40007ffe0da */
[----:B------:R-:W0:Y:S01]  /*10610*/  LDS.128 R60, [R82+0x15400] ;  /* 0x01540000523c7984 */ /* 0x000e220000000c00 */
[----:B------:R-:W-:Y:S02]  /*10620*/  SHF.R.U32.HI R120, RZ, 0x10, R35 ;  /* 0x00000010ff787819 */ /* 0x000fe40000011623 */
[----:B------:R-:W-:Y:S01]  /*10630*/  IMAD R83, R65, 0x2, R16 ;  /* 0x0000000241537824 */ /* 0x000fe200078e0210 */
[----:B------:R-:W-:-:S02]  /*10640*/  PRMT R118, R118, 0x5410, R119 ;  /* 0x0000541076767816 */ /* 0x000fc40000000077 */
[----:B------:R-:W-:Y:S02]  /*10650*/  SHF.R.U32.HI R117, RZ, 0x10, R45 ;  /* 0x00000010ff757819 */ /* 0x000fe4000001162d */
[----:B------:R-:W1:Y:S01]  /*10660*/  LDS.128 R64, [R83+0x15400] ;  /* 0x0154000053407984 */ /* 0x000e620000000c00 */
[----:B------:R-:W-:Y:S01]  /*10670*/  PRMT R34, R78, 0x5432, R123 ;  /* 0x000054324e227816 */ /* 0x000fe2000000007b */
[----:B------:R-:W-:Y:S01]  /*10680*/  IMAD.U32 R126, R118, 0x10000, RZ ;  /* 0x00010000767e7824 */ /* 0x000fe200078e00ff */
[--C-:B------:R-:W-:Y:S02]  /*10690*/  SHF.R.U64 R45, R46, 0x10, R47.reuse ;  /* 0x000000102e2d7819 */ /* 0x100fe4000000122f */
[----:B------:R-:W-:Y:S01]  /*106a0*/  SHF.R.U32.HI R116, RZ, 0x10, R47 ;  /* 0x00000010ff747819 */ /* 0x000fe2000001162f */
        /* <DEDUP_REMOVED lines=22> */
[C---:B------:R-:W-:Y:S01]  /*10810*/  FMUL.FTZ R128, R120.reuse, R126 ;  /* 0x0000007e78807220 */ /* 0x040fe20000410000 */
[----:B------:R-:W-:Y:S01]  /*10820*/  FMUL.FTZ R130, R120, R125 ;  /* 0x0000007d78827220 */ /* 0x000fe20000410000 */
[----:B------:R-:W-:Y:S01]  /*10830*/  IMAD.U32 R64, R66, 0x10000, RZ ;  /* 0x0001000042407824 */ /* 0x000fe200078e00ff */
[C---:B------:R-:W-:Y:S01]  /*10840*/  LOP3.LUT R66, R67.reuse, 0xffff0000, RZ, 0xc0, !PT ;  /* 0xffff000043427812 */ /* 0x040fe200078ec0ff */
[----:B------:R-:W-:-:S02]  /*10850*/  IMAD.U32 R124, R67, 0x10000, RZ ;  /* 0x00010000437c7824 */ /* 0x000fc400078e00ff */
[----:B------:R-:W-:Y:S01]  /*10860*/  FFMA.FTZ R67, R119, R125, -R128 ;  /* 0x0000007d77437223 */ /* 0x000fe20000010880 */
[----:B------:R-:W-:Y:S02]  /*10870*/  IMAD.U32 R120, R33, 0x10000, RZ ;  /* 0x0001000021787824 */ /* 0x000fe400078e00ff */
[----:B------:R-:W-:Y:S01]  /*10880*/  FMUL.FTZ R129, R123, R127 ;  /* 0x0000007f7b817220 */ /* 0x000fe20000410000 */
[----:B------:R-:W-:Y:S01]  /*10890*/  FFMA.FTZ R119, R119, R126, R130 ;  /* 0x0000007e77777223 */ /* 0x000fe20000010082 */
[----:B------:R-:W-:Y:S01]  /*108a0*/  IMAD.U32 R128, R45, 0x10000, RZ ;  /* 0x000100002d807824 */ /* 0x000fe200078e00ff */
[----:B------:R-:W-:Y:S01]  /*108b0*/  LOP3.LUT R126, R118, 0xffff0000, RZ, 0xc0, !PT ;  /* 0xffff0000767e7812 */ /* 0x000fe200078ec0ff */
[----:B------:R-:W-:Y:S02]  /*108c0*/  IMAD.U32 R125, R35, 0x10000, RZ ;  /* 0x00010000237d7824 */ /* 0x000fe400078e00ff */
[-C--:B------:R-:W-:Y:S01]  /*108d0*/  FMUL.FTZ R123, R123, R120.reuse ;  /* 0x000000787b7b7220 */ /* 0x080fe20000410000 */
[----:B------:R-:W-:Y:S01]  /*108e0*/  FFMA.FTZ R120, R122, R120, -R129 ;  /* 0x000000787a787223 */ /* 0x000fe20000010881 */
[C---:B------:R-:W-:Y:S01]  /*108f0*/  FMUL.FTZ R130, R124.reuse, R128 ;  /* 0x000000807c827220 */ /* 0x040fe20000410000 */
[----:B------:R-:W-:Y:S01]  /*10900*/  FMUL.FTZ R129, R124, R125 ;  /* 0x0000007d7c817220 */ /* 0x000fe20000410000 */
[C---:B------:R-:W-:Y:S01]  /*10910*/  FMUL.FTZ R124, R117.reuse, R126 ;  /* 0x0000007e757c7220 */ /* 0x040fe20000410000 */
[----:B------:R-:W-:Y:S01]  /*10920*/  FFMA.FTZ R122, R122, R127, R123 ;  /* 0x0000007f7a7a7223 */ /* 0x000fe2000001007b */
[----:B------:R-:W-:Y:S01]  /*10930*/  LOP3.LUT R123, R46, 0xffff0000, RZ, 0xc0, !PT ;  /* 0xffff00002e7b7812 */ /* 0x000fe200078ec0ff */
[-C--:B------:R-:W-:Y:S01]  /*10940*/  FMUL.FTZ R46, R117, R34.reuse ;  /* 0x00000022752e7220 */ /* 0x080fe20000410000 */
[----:B------:R-:W-:Y:S01]  /*10950*/  FFMA.FTZ R34, R47, R34, -R124 ;  /* 0x000000222f227223 */ /* 0x000fe2000001087c */
[----:B------:R-:W-:Y:S01]  /*10960*/  IMAD.U32 R124, R44, 0x10000, RZ ;  /* 0x000100002c7c7824 */ /* 0x000fe200078e00ff */
[----:B------:R-:W-:Y:S01]  /*10970*/  LOP3.LUT R65, R65, 0xffff0000, RZ, 0xc0, !PT ;  /* 0xffff000041417812 */ /* 0x000fe200078ec0ff */
[----:B------:R-:W-:-:S02]  /*10980*/  IMAD.U32 R117, R32, 0x10000, RZ ;  /* 0x0001000020757824 */ /* 0x000fc400078e00ff */
[----:B------:R-:W-:Y:S01]  /*10990*/  FFMA.FTZ R46, R47, R126, R46 ;  /* 0x0000007e2f2e7223 */ /* 0x000fe2000001002e */
[-C--:B------:R-:W-:Y:S01]  /*109a0*/  FMUL.FTZ R126, R64, R124.reuse ;  /* 0x0000007c407e7220 */ /* 0x080fe20000410000 */
[----:B------:R-:W-:Y:S01]  /*109b0*/  LOP3.LUT R44, R44, 0xffff0000, RZ, 0xc0, !PT ;  /* 0xffff00002c2c7812 */ /* 0x000fe200078ec0ff */
[----:B------:R-:W-:Y:S01]  /*109c0*/  FMUL.FTZ R64, R64, R117 ;  /* 0x0000007540407220 */ /* 0x000fe20000410000 */
[----:B------:R-:W-:Y:S01]  /*109d0*/  LOP3.LUT R45, R45, 0xffff0000, RZ, 0xc0, !PT ;  /* 0xffff00002d2d7812 */ /* 0x000fe200078ec0ff */
[----:B------:R-:W-:Y:S01]  /*109e0*/  FFMA.FTZ R118, R121, R125, -R130 ;  /* 0x0000007d79767223 */ /* 0x000fe20000010882 */
[----:B------:R-:W-:Y:S01]  /*109f0*/  LOP3.LUT R33, R33, 0xffff0000, RZ, 0xc0, !PT ;  /* 0xffff000021217812 */ /* 0x000fe200078ec0ff */
[C---:B------:R-:W-:Y:S01]  /*10a00*/  FFMA.FTZ R126, R61.reuse, R117, -R126 ;  /* 0x000000753d7e7223 */ /* 0x040fe2000001087e */
[----:B------:R-:W-:Y:S01]  /*10a10*/  LOP3.LUT R32, R32, 0xffff0000, RZ, 0xc0, !PT ;  /* 0xffff000020207812 */ /* 0x000fe200078ec0ff */
[----:B------:R-:W-:Y:S01]  /*10a20*/  FFMA.FTZ R64, R61, R124, R64 ;  /* 0x0000007c3d407223 */ /* 0x000fe20000010040 */
[----:B------:R-:W-:Y:S01]  /*10a30*/  LOP3.LUT R35, R35, 0xffff0000, RZ, 0xc0, !PT ;  /* 0xffff000023237812 */ /* 0x000fe200078ec0ff */
[----:B------:R-:W-:Y:S01]  /*10a40*/  FFMA.FTZ R121, R121, R128, R129 ;  /* 0x0000008079797223 */ /* 0x000fe20000010081 */
[----:B------:R-:W-:Y:S01]  /*10a50*/  FMUL.FTZ R125, R65, R123 ;  /* 0x0000007b417d7220 */ /* 0x000fe20000410000 */
[----:B------:R-:W-:Y:S01]  /*10a60*/  FMUL.FTZ R47, R63, R44 ;  /* 0x0000002c3f2f7220 */ /* 0x000fe20000410000 */
[C---:B------:R-:W-:Y:S01]  /*10a70*/  FMUL.FTZ R61, R66.reuse, R45 ;  /* 0x0000002d423d7220 */ /* 0x040fe20000410000 */
        /* <DEDUP_REMOVED lines=16> */
[----:B------:R1:W-:Y:S01]  /*10b80*/  STS.128 [R82+0x15400], R32 ;  /* 0x0154002052007388 */ /* 0x0003e20000000c00 */
[----:B------:R-:W-:-:S05]  /*10b90*/  F2FP.BF16.F32.PACK_AB R47, R66, R121 ;  /* 0x00000079422f723e */ /* 0x000fca00000010ff */
[----:B------:R1:W-:Y:S02]  /*10ba0*/  STS.128 [R83+0x15400], R44 ;  /* 0x0154002c53007388 */ /* 0x0003e40000000c00 */
.L_x_2678:
[----:B------:R-:W-:Y:S05]  /*10bb0*/  BSYNC B2 ;  /* 0x0000000000027941 */ /* 0x000fea0003800000 */
.L_x_2677:
[----:B------:R-:W-:Y:S04]  /*10bc0*/  BSSY B2, `(.L_x_2679) ;  /* 0x0000071000027945 */ /* 0x000fe80003800000 */
[----:B------:R-:W-:Y:S05]  /*10bd0*/  @P1 BRA `(.L_x_2680) ;  /* 0x0000000400bc1947 */ /* 0x000fea0003800000 */
[----:B-1----:R-:W2:Y:S01]  /*10be0*/  LDL R32, [R1+0x50] ;  /* 0x0000500001207983 */ /* 0x002ea20000100800 */
[----:B------:R-:W-:Y:S02]  /*10bf0*/  LEA.HI R34, R21, R206, RZ, 0x6 ;  /* 0x000000ce15227211 */ /* 0x000fe400078f30ff */
[----:B------:R-:W-:Y:S02]  /*10c00*/  LOP3.LUT R44, R216, 0x38, R69, 0xf8, !PT ;  /* 0x00000038d82c7812 */ /* 0x000fe400078ef845 */
[----:B------:R-:W-:Y:S01]  /*10c10*/  SHF.R.U64 R62, R30, 0x10, R31 ;  /* 0x000000101e3e7819 */ /* 0x000fe2000000121f */
[----:B------:R-:W-:Y:S01]  /*10c20*/  IMAD.SHL.U32 R35, R34, 0x80, RZ ;  /* 0x0000008022237824 */ /* 0x000fe200078e00ff */
[----:B------:R-:W-:Y:S02]  /*10c30*/  LOP3.LUT R44, R44, R217, RZ, 0x3c, !PT ;  /* 0x000000d92c2c7212 */ /* 0x000fe400078e3cff */
[----:B------:R-:W-:Y:S02]  /*10c40*/  SHF.R.U64 R30, R40, 0x10, R41 ;  /* 0x00000010281e7819 */ /* 0x000fe40000001229 */
[----:B------:R-:W-:-:S02]  /*10c50*/  LOP3.LUT R35, R35, 0xffffe000, RZ, 0xc0, !PT ;  /* 0xffffe00023237812 */ /* 0x000fc400078ec0ff */
[----:B------:R-:W-:Y:S02]  /*10c60*/  SHF.R.U64 R64, R28, 0x10, R29 ;  /* 0x000000101c407819 */ /* 0x000fe4000000121d */
[----:B------:R-:W-:Y:S02]  /*10c70*/  IADD3 R35, R44, R35, R218 ;  /* 0x000000232c237210 */ /* 0x000fe40007ffe0da */
[----:B------:R-:W-:Y:S02]  /*10c80*/  SHF.R.U32.HI R31, RZ, 0x10, R31 ;  /* 0x00000010ff1f7819 */ /* 0x000fe4000001161f */
[----:B------:R-:W-:Y:S02]  /*10c90*/  SHF.R.U32.HI R41, RZ, 0x10, R41 ;  /* 0x00000010ff297819 */ /* 0x000fe40000011629 */
[----:B------:R-:W-:Y:S02]  /*10ca0*/  PRMT R109, R109, 0x5410, R30 ;  /* 0x000054106d6d7816 */ /* 0x000fe4000000001e */
[----:B------:R-:W-:-:S02]  /*10cb0*/  PRMT R115, R115, 0x5410, R64 ;  /* 0x0000541073737816 */ /* 0x000fc40000000040 */
[----:B------:R-:W-:Y:S01]  /*10cc0*/  SHF.R.U64 R28, R42, 0x10, R43 ;  /* 0x000000102a1c7819 */ /* 0x000fe2000000122b */
[----:B------:R-:W-:Y:S01]  /*10cd0*/  IMAD.U32 R64, R109, 0x10000, RZ ;  /* 0x000100006d407824 */ /* 0x000fe200078e00ff */
[----:B------:R-:W-:Y:S02]  /*10ce0*/  PRMT R112, R112, 0x5410, R31 ;  /* 0x0000541070707816 */ /* 0x000fe4000000001f */
[----:B------:R-:W-:Y:S02]  /*10cf0*/  PRMT R110, R110, 0x5410, R41 ;  /* 0x000054106e6e7816 */ /* 0x000fe40000000029 */
[----:B------:R-:W-:Y:S02]  /*10d00*/  SHF.R.U32.HI R29, RZ, 0x10, R29 ;  /* 0x00000010ff1d7819 */ /* 0x000fe4000001161d */
[----:B------:R-:W-:Y:S01]  /*10d10*/  SHF.R.U32.HI R43, RZ, 0x10, R43 ;  /* 0x00000010ff2b7819 */ /* 0x000fe2000001162b */
[----:B------:R-:W-:Y:S01]  /*10d20*/  IMAD.U32 R65, R110, 0x10000, RZ ;  /* 0x000100006e417824 */ /* 0x000fe200078e00ff */
[----:B------:R-:W-:-:S02]  /*10d30*/  PRMT R114, R114, 0x5410, R29 ;  /* 0x0000541072727816 */ /* 0x000fc4000000001d */
[----:B------:R-:W-:Y:S02]  /*10d40*/  PRMT R108, R108, 0x5410, R43 ;  /* 0x000054106c6c7816 */ /* 0x000fe4000000002b */
[----:B------:R-:W-:Y:S02]  /*10d50*/  PRMT R111, R111, 0x5410, R28 ;  /* 0x000054106f6f7816 */ /* 0x000fe4000000001c */
[----:B------:R-:W-:Y:S02]  /*10d60*/  PRMT R113, R113, 0x5410, R62 ;  /* 0x0000541071717816 */ /* 0x000fe4000000003e */
[----:B------:R-:W-:Y:S02]  /*10d70*/  LOP3.LUT R109, R109, 0xffff0000, RZ, 0xc0, !PT ;  /* 0xffff00006d6d7812 */ /* 0x000fe400078ec0ff */
[----:B------:R-:W-:Y:S02]  /*10d80*/  LOP3.LUT R110, R110, 0xffff0000, RZ, 0xc0, !PT ;  /* 0xffff00006e6e7812 */ /* 0x000fe400078ec0ff */
[----:B--2---:R-:W-:-:S02]  /*10d90*/  R2UR UR4, R32 ;  /* 0x00000000200472ca */ /* 0x004fc400000e0000 */
[----:B------:R-:W-:-:S04]  /*10da0*/  LEA.HI R32, R75, R72, RZ, 0x1d ;  /* 0x000000484b207211 */ /* 0x000fc800078fe8ff */
[----:B------:R-:W-:-:S04]  /*10db0*/  SHF.R.S32.HI R33, RZ, 0x1f, R32 ;  /* 0x0000001fff217819 */ /* 0x000fc80000011420 */
[----:B------:R-:W-:Y:S01]  /*10dc0*/  LEA.HI R34, R33, R32, RZ, 0x3 ;  /* 0x0000002021227211 */ /* 0x000fe200078f18ff */
[----:B------:R-:W-:Y:S02]  /*10dd0*/  IMAD.SHL.U32 R33, R32, 0x8, RZ ;  /* 0x0000000820217824 */ /* 0x000fe400078e00ff */
[----:B------:R-:W-:Y:S02]  /*10de0*/  LEA R60, R35, UR4, 0x1 ;  /* 0x00000004233c7c11 */ /* 0x000fe4000f8e08ff */
[----:B------:R-:W-:Y:S01]  /*10df0*/  IMAD.SHL.U32 R34, R34, 0x400, RZ ;  /* 0x0000040022227824 */ /* 0x000fe200078e00ff */
[----:B------:R-:W-:-:S04]  /*10e00*/  LOP3.LUT R32, R216, 0x38, R33, 0xf8, !PT ;  /* 0x00000038d8207812 */ /* 0x000fc800078ef821 */
[----:B------:R-:W-:Y:S02]  /*10e10*/  LOP3.LUT R32, R32, R217, RZ, 0x3c, !PT ;  /* 0x000000d920207212 */ /* 0x000fe400078e3cff */
[----:B------:R-:W-:-:S04]  /*10e20*/  LOP3.LUT R33, R34, 0x7fffe000, RZ, 0xc0, !PT ;  /* 0x7fffe00022217812 */ /* 0x000fc800078ec0ff */
[----:B0-----:R-:W-:Y:S02]  /*10e30*/  IADD3 R61, R32, R33, R218 ;  /* 0x00000021203d7210 */ /* 0x001fe40007ffe0da */
[----:B------:R-:W0:Y:S03]  /*10e40*/  LDS.128 R32, [R60] ;  /* 0x000000003c207984 */ /* 0x000e260000000c00 */
[----:B------:R-:W-:-:S05]  /*10e50*/  IMAD R61, R61, 0x2, R16 ;  /* 0x000000023d3d7824 */ /* 0x000fca00078e0210 */
[----:B------:R-:W1:Y:S01]  /*10e60*/  LDS.128 R44, [R61+0x15400] ;  /* 0x015400003d2c7984 */ /* 0x000e620000000c00 */
[C---:B0-----:R-:W-:Y:S01]  /*10e70*/  IMAD.U32 R41, R32.reuse, 0x10000, RZ ;  /* 0x0001000020297824 */ /* 0x041fe200078e00ff */
[----:B------:R-:W-:Y:S01]  /*10e80*/  LOP3.LUT R40, R32, 0xffff0000, RZ, 0xc0, !PT ;  /* 0xffff000020287812 */ /* 0x000fe200078ec0ff */
[----:B------:R-:W-:Y:S01]  /*10e90*/  IMAD.U32 R32, R115, 0x10000, RZ ;  /* 0x0001000073207824 */ /* 0x000fe200078e00ff */
[C---:B------:R-:W-:Y:S01]  /*10ea0*/  LOP3.LUT R28, R34.reuse, 0xffff0000, RZ, 0xc0, !PT ;  /* 0xffff0000221c7812 */ /* 0x040fe200078ec0ff */
[----:B------:R-:W-:Y:S01]  /*10eb0*/  IMAD.U32 R29, R34, 0x10000, RZ ;  /* 0x00010000221d7824 */ /* 0x000fe200078e00ff */
[C---:B------:R-:W-:Y:S01]  /*10ec0*/  LOP3.LUT R34, R35.reuse, 0xffff0000, RZ, 0xc0, !PT ;  /* 0xffff000023227812 */ /* 0x040fe200078ec0ff */
[----:B------:R-:W-:Y:S01]  /*10ed0*/  IMAD.U32 R43, R35, 0x10000, RZ ;  /* 0x00010000232b7824 */ /* 0x000fe200078e00ff */
[----:B------:R-:W-:Y:S01]  /*10ee0*/  LOP3.LUT R115, R115, 0xffff0000, RZ, 0xc0, !PT ;  /* 0xffff000073737812 */ /* 0x000fe200078ec0ff */
[----:B-1----:R-:W-:Y:S01]  /*10ef0*/  IMAD.U32 R31, R44, 0x10000, RZ ;  /* 0x000100002c1f7824 */ /* 0x002fe200078e00ff */
[C---:B------:R-:W-:Y:S01]  /*10f00*/  LOP3.LUT R30, R46.reuse, 0xffff0000, RZ, 0xc0, !PT ;  /* 0xffff00002e1e7812 */ /* 0x040fe200078ec0ff */
[----:B------:R-:W-:Y:S01]  /*10f10*/  IMAD.U32 R62, R46, 0x10000, RZ ;  /* 0x000100002e3e7824 */ /* 0x000fe200078e00ff */
[----:B------:R-:W-:Y:S01]  /*10f20*/  LOP3.LUT R46, R47, 0xffff0000, RZ, 0xc0, !PT ;  /* 0xffff00002f2e7812 */ /* 0x000fe200078ec0ff */
[C---:B------:R-:W-:Y:S01]  /*10f30*/  FMUL.FTZ R66, R31.reuse, R64 ;  /* 0x000000401f427220 */ /* 0x040fe20000410000 */
[----:B------:R-:W-:Y:S01]  /*10f40*/  FMUL.FTZ R82, R31, R32 ;  /* 0x000000201f527220 */ /* 0x000fe20000410000 */
[----:B------:R-:W-:Y:S01]  /*10f50*/  IMAD.U32 R35, R45, 0x10000, RZ ;  /* 0x000100002d237824 */ /* 0x000fe200078e00ff */
[----:B------:R-:W-:Y:S01]  /*10f60*/  LOP3.LUT R44, R44, 0xffff0000, RZ, 0xc0, !PT ;  /* 0xffff00002c2c7812 */ /* 0x000fe200078ec0ff */
[----:B------:R-:W-:-:S02]  /*10f70*/  IMAD.U32 R63, R47, 0x10000, RZ ;  /* 0x000100002f3f7824 */ /* 0x000fc400078e00ff */
[C---:B------:R-:W-:Y:S01]  /*10f80*/  FFMA.FTZ R31, R41.reuse, R32, -R66 ;  /* 0x00000020291f7223 */ /* 0x040fe20000010842 */
[----:B------:R-:W-:Y:S02]  /*10f90*/  IMAD.U32 R47, R114, 0x10000, RZ ;  /* 0x00010000722f7824 */ /* 0x000fe400078e00ff */
[----:B------:R-:W-:Y:S01]  /*10fa0*/  FFMA.FTZ R32, R41, R64, R82 ;  /* 0x0000004029207223 */ /* 0x000fe20000010052 */
[----:B------:R-:W-:Y:S02]  /*10fb0*/  IMAD.U32 R66, R108, 0x10000, RZ ;  /* 0x000100006c427824 */ /* 0x000fe400078e00ff */
[C---:B------:R-:W-:Y:S01]  /*10fc0*/  FMUL.FTZ R67, R35.reuse, R65 ;  /* 0x0000004123437220 */ /* 0x040fe20000410000 */
[----:B------:R-:W-:Y:S02]  /*10fd0*/  IMAD.U32 R64, R112, 0x10000, RZ ;  /* 0x0001000070407824 */ /* 0x000fe400078e00ff */
[----:B------:R-:W-:Y:S01]  /*10fe0*/  FMUL.FTZ R41, R35, R47 ;  /* 0x0000002f23297220 */ /* 0x000fe20000410000 */
[----:B------:R-:W-:-:S02]  /*10ff0*/  IMAD.U32 R42, R33, 0x10000, RZ ;  /* 0x00010000212a7824 */ /* 0x000fc400078e00ff */
[C---:B------:R-:W-:Y:S01]  /*11000*/  FMUL.FTZ R82, R63.reuse, R66 ;  /* 0x000000423f527220 */ /* 0x040fe20000410000 */
[-C--:B------:R-:W-:Y:S01]  /*11010*/  FMUL.FTZ R63, R63, R64.reuse ;  /* 0x000000403f3f7220 */ /* 0x080fe20000410000 */
[----:B------:R-:W-:Y:S01]  /*11020*/  LOP3.LUT R45, R45, 0xffff0000, RZ, 0xc0, !PT ;  /* 0xffff00002d2d7812 */ /* 0x000fe200078ec0ff */
[C---:B------:R-:W-:Y:S01]  /*11030*/  FFMA.FTZ R35, R42.reuse, R47, -R67 ;  /* 0x0000002f2a237223 */ /* 0x040fe20000010843 */
[----:B------:R-:W-:Y:S01]  /*11040*/  FFMA.FTZ R42, R42, R65, R41 ;  /* 0x000000412a2a7223 */ /* 0x000fe20000010029 */
[C---:B------:R-:W-:Y:S01]  /*11050*/  FFMA.FTZ R41, R43.reuse, R64, -R82 ;  /* 0x000000402b297223 */ /* 0x040fe20000010852 */
[----:B------:R-:W-:Y:S01]  /*11060*/  FFMA.FTZ R63, R43, R66, R63 ;  /* 0x000000422b3f7223 */ /* 0x000fe2000001003f */
[C---:B------:R-:W-:Y:S01]  /*11070*/  FMUL.FTZ R43, R44.reuse, R109 ;  /* 0x0000006d2c2b7220 */ /* 0x040fe20000410000 */
[----:B------:R-:W-:Y:S01]  /*11080*/  FMUL.FTZ R47, R44, R115 ;  /* 0x000000732c2f7220 */ /* 0x000fe20000410000 */
[----:B------:R-:W-:Y:S01]  /*11090*/  LOP3.LUT R114, R114, 0xffff0000, RZ, 0xc0, !PT ;  /* 0xffff000072727812 */ /* 0x000fe200078ec0ff */
[----:B------:R-:W-:-:S02]  /*110a0*/  IMAD.U32 R44, R111, 0x10000, RZ ;  /* 0x000100006f2c7824 */ /* 0x000fc400078e00ff */
[C---:B------:R-:W-:Y:S01]  /*110b0*/  FFMA.FTZ R64, R40.reuse, R115, -R43 ;  /* 0x0000007328407223 */ /* 0x040fe2000001082b */
[----:B------:R-:W-:Y:S01]  /*110c0*/  FFMA.FTZ R47, R40, R109, R47 ;  /* 0x0000006d282f7223 */ /* 0x000fe2000001002f */
[----:B------:R-:W-:Y:S01]  /*110d0*/  LOP3.LUT R33, R33, 0xffff0000, RZ, 0xc0, !PT ;  /* 0xffff000021217812 */ /* 0x000fe200078ec0ff */
[----:B------:R-:W-:Y:S02]  /*110e0*/  IMAD.U32 R43, R113, 0x10000, RZ ;  /* 0x00010000712b7824 */ /* 0x000fe400078e00ff */
[C---:B------:R-:W-:Y:S01]  /*110f0*/  FMUL.FTZ R66, R45.reuse, R110 ;  /* 0x0000006e2d427220 */ /* 0x040fe20000410000 */
[C---:B------:R-:W-:Y:S01]  /*11100*/  FMUL.FTZ R40, R62.reuse, R44 ;  /* 0x0000002c3e287220 */ /* 0x040fe20000410000 */
[-C--:B------:R-:W-:Y:S01]  /*11110*/  FMUL.FTZ R45, R45, R114.reuse ;  /* 0x000000722d2d7220 */ /* 0x080fe20000410000 */
[-C--:B------:R-:W-:Y:S01]  /*11120*/  FMUL.FTZ R62, R62, R43.reuse ;  /* 0x0000002b3e3e7220 */ /* 0x080fe20000410000 */
[----:B------:R-:W-:Y:S01]  /*11130*/  FFMA.FTZ R66, R33, R114, -R66 ;  /* 0x0000007221427223 */ /* 0x000fe20000010842 */
[----:B------:R-:W-:Y:S01]  /*11140*/  FFMA.FTZ R40, R29, R43, -R40 ;  /* 0x0000002b1d287223 */ /* 0x000fe20000010828 */
[----:B------:R-:W-:Y:S01]  /*11150*/  FFMA.FTZ R45, R33, R110, R45 ;  /* 0x0000006e212d7223 */ /* 0x000fe2000001002d */
[----:B------:R-:W-:Y:S01]  /*11160*/  LOP3.LUT R111, R111, 0xffff0000, RZ, 0xc0, !PT ;  /* 0xffff00006f6f7812 */ /* 0x000fe200078ec0ff */
[----:B------:R-:W-:Y:S01]  /*11170*/  FFMA.FTZ R62, R29, R44, R62 ;  /* 0x0000002c1d3e7223 */ /* 0x000fe2000001003e */
[----:B------:R-:W-:-:S02]  /*11180*/  LOP3.LUT R43, R108, 0xffff0000, RZ, 0xc0, !PT ;  /* 0xffff00006c2b7812 */ /* 0x000fc400078ec0ff */
        /* <DEDUP_REMOVED lines=20> */
.L_x_2680:
[----:B------:R-:W-:Y:S05]  /*112d0*/  BSYNC B2 ;  /* 0x0000000000027941 */ /* 0x000fea0003800000 */
.L_x_2679:
[----:B------:R-:W-:Y:S05]  /*112e0*/  @P2 BRA `(.L_x_2676) ;  /* 0x0000000400bc2947 */ /* 0x000fea0003800000 */
[----:B--2---:R-:W2:Y:S01]  /*112f0*/  LDL R28, [R1+0x50] ;  /* 0x00005000011c7983 */ /* 0x004ea20000100800 */
[----:B------:R-:W-:Y:S02]  /*11300*/  LEA.HI R75, R75, R20, RZ, 0x1d ;  /* 0x000000144b4b7211 */ /* 0x000fe400078fe8ff */
[----:B------:R-:W-:Y:S02]  /*11310*/  LEA.HI R29, R0, R207, RZ, 0x6 ;  /* 0x000000cf001d7211 */ /* 0x000fe400078f30ff */
[----:B------:R-:W-:Y:S02]  /*11320*/  LOP3.LUT R30, R216, 0x38, R3, 0xf8, !PT ;  /* 0x00000038d81e7812 */ /* 0x000fe400078ef803 */
[----:B-1----:R-:W-:Y:S01]  /*11330*/  SHF.R.U64 R45, R24, 0x10, R25 ;  /* 0x00000010182d7819 */ /* 0x002fe20000001219 */
[----:B------:R-:W-:Y:S01]  /*11340*/  IMAD.SHL.U32 R31, R29, 0x80, RZ ;  /* 0x000000801d1f7824 */ /* 0x000fe200078e00ff */
[----:B------:R-:W-:Y:S02]  /*11350*/  LOP3.LUT R30, R30, R217, RZ, 0x3c, !PT ;  /* 0x000000d91e1e7212 */ /* 0x000fe400078e3cff */
[----:B------:R-:W-:-:S02]  /*11360*/  SHF.R.U64 R43, R26, 0x10, R27 ;  /* 0x000000101a2b7819 */ /* 0x000fc4000000121b */
[----:B------:R-:W-:Y:S02]  /*11370*/  LOP3.LUT R31, R31, 0xffffe000, RZ, 0xc0, !PT ;  /* 0xffffe0001f1f7812 */ /* 0x000fe400078ec0ff */
[----:B------:R-:W-:Y:S02]  /*11380*/  SHF.R.U32.HI R24, RZ, 0x10, R25 ;  /* 0x00000010ff187819 */ /* 0x000fe40000011619 */
[----:B------:R-:W-:Y:S02]  /*11390*/  IADD3 R30, R30, R31, R218 ;  /* 0x0000001f1e1e7210 */ /* 0x000fe40007ffe0da */
[----:B------:R-:W-:Y:S02]  /*113a0*/  SHF.R.U32.HI R26, RZ, 0x10, R27 ;  /* 0x00000010ff1a7819 */ /* 0x000fe4000001161b */
[----:B------:R-:W-:Y:S02]  /*113b0*/  SHF.R.U64 R27, R36, 0x10, R37 ;  /* 0x00000010241b7819 */ /* 0x000fe40000001225 */
[----:B------:R-:W-:-:S02]  /*113c0*/  SHF.R.U64 R25, R38, 0x10, R39 ;  /* 0x0000001026197819 */ /* 0x000fc40000001227 */
[----:B------:R-:W-:Y:S02]  /*113d0*/  SHF.R.U32.HI R36, RZ, 0x10, R37 ;  /* 0x00000010ff247819 */ /* 0x000fe40000011625 */
[----:B------:R-:W-:Y:S02]  /*113e0*/  PRMT R97, R97, 0x5410, R24 ;  /* 0x0000541061617816 */ /* 0x000fe40000000018 */
[----:B------:R-:W-:Y:S02]  /*113f0*/  PRMT R92, R92, 0x5410, R27 ;  /* 0x000054105c5c7816 */ /* 0x000fe4000000001b */
[----:B------:R-:W-:Y:S02]  /*11400*/  PRMT R94, R94, 0x5410, R25 ;  /* 0x000054105e5e7816 */ /* 0x000fe40000000019 */
[----:B------:R-:W-:Y:S02]  /*11410*/  PRMT R99, R99, 0x5410, R26 ;  /* 0x0000541063637816 */ /* 0x000fe4000000001a */
[----:B------:R-:W-:-:S02]  /*11420*/  PRMT R96, R96, 0x5410, R45 ;  /* 0x0000541060607816 */ /* 0x000fc4000000002d */
[----:B------:R-:W-:Y:S02]  /*11430*/  PRMT R93, R93, 0x5410, R36 ;  /* 0x000054105d5d7816 */ /* 0x000fe40000000024 */
[----:B------:R-:W-:Y:S01]  /*11440*/  PRMT R98, R98, 0x5410, R43 ;  /* 0x0000541062627816 */ /* 0x000fe2000000002b */
[----:B------:R-:W-:Y:S01]  /*11450*/  IMAD.U32 R43, R92, 0x10000, RZ ;  /* 0x000100005c2b7824 */ /* 0x000fe200078e00ff */
[----:B------:R-:W-:Y:S01]  /*11460*/  SHF.R.U32.HI R38, RZ, 0x10, R39 ;  /* 0x00000010ff267819 */ /* 0x000fe20000011627 */
[----:B------:R-:W-:Y:S01]  /*11470*/  IMAD.U32 R42, R96, 0x10000, RZ ;  /* 0x00010000602a7824 */ /* 0x000fe200078e00ff */
[----:B------:R-:W-:Y:S01]  /*11480*/  LOP3.LUT R92, R92, 0xffff0000, RZ, 0xc0, !PT ;  /* 0xffff00005c5c7812 */ /* 0x000fe200078ec0ff */
[----:B------:R-:W-:Y:S01]  /*11490*/  IMAD.U32 R44, R93, 0x10000, RZ ;  /* 0x000100005d2c7824 */ /* 0x000fe200078e00ff */
[----:B------:R-:W-:Y:S02]  /*114a0*/  PRMT R95, R95, 0x5410, R38 ;  /* 0x000054105f5f7816 */ /* 0x000fe40000000026 */
[----:B------:R-:W-:-:S02]  /*114b0*/  LOP3.LUT R96, R96, 0xffff0000, RZ, 0xc0, !PT ;  /* 0xffff000060607812 */ /* 0x000fc400078ec0ff */
[----:B------:R-:W-:Y:S02]  /*114c0*/  LOP3.LUT R93, R93, 0xffff0000, RZ, 0xc0, !PT ;  /* 0xffff00005d5d7812 */ /* 0x000fe400078ec0ff */
[----:B--2---:R-:W-:Y:S02]  /*114d0*/  R2UR UR4, R28 ;  /* 0x000000001c0472ca */ /* 0x004fe400000e0000 */
[----:B------:R-:W-:-:S04]  /*114e0*/  SHF.R.S32.HI R28, RZ, 0x1f, R75 ;  /* 0x0000001fff1c7819 */ /* 0x000fc8000001144b */
[----:B------:R-:W-:Y:S01]  /*114f0*/  LEA.HI R29, R28, R75, RZ, 0x3 ;  /* 0x0000004b1c1d7211 */ /* 0x000fe200078f18ff */
[----:B------:R-:W-:-:S04]  /*11500*/  IMAD.SHL.U32 R75, R75, 0x8, RZ ;  /* 0x000000084b4b7824 */ /* 0x000fc800078e00ff */
[----:B------:R-:W-:Y:S01]  /*11510*/  IMAD.SHL.U32 R29, R29, 0x400, RZ ;  /* 0x000004001d1d7824 */ /* 0x000fe200078e00ff */
[----:B------:R-:W-:Y:S02]  /*11520*/  LOP3.LUT R28, R216, 0x38, R75, 0xf8, !PT ;  /* 0x00000038d81c7812 */ /* 0x000fe400078ef84b */
[----:B------:R-:W-:Y:S02]  /*11530*/  LEA R40, R30, UR4, 0x1 ;  /* 0x000000041e287c11 */ /* 0x000fe4000f8e08ff */
[----:B------:R-:W-:Y:S02]  /*11540*/  LOP3.LUT R28, R28, R217, RZ, 0x3c, !PT ;  /* 0x000000d91c1c7212 */ /* 0x000fe400078e3cff */
[----:B------:R-:W-:-:S04]  /*11550*/  LOP3.LUT R29, R29, 0x7fffe000, RZ, 0xc0, !PT ;  /* 0x7fffe0001d1d7812 */ /* 0x000fc800078ec0ff */
[----:B------:R-:W-:Y:S02]  /*11560*/  IADD3 R41, R28, R29, R218 ;  /* 0x0000001d1c297210 */ /* 0x000fe40007ffe0da */
[----:B------:R-:W1:Y:S03]  /*11570*/  LDS.128 R28, [R40] ;  /* 0x00000000281c7984 */ /* 0x000e660000000c00 */
[----:B------:R-:W-:-:S05]  /*11580*/  IMAD R41, R41, 0x2, R16 ;  /* 0x0000000229297824 */ /* 0x000fca00078e0210 */
[----:B------:R-:W2:Y:S01]  /*11590*/  LDS.128 R32, [R41+0x15400] ;  /* 0x0154000029207984 */ /* 0x000ea20000000c00 */
        /* <DEDUP_REMOVED lines=28> */
[C---:B------:R-:W-:Y:S01]  /*11760*/  FMUL.FTZ R24, R32.reuse, R92 ;  /* 0x0000005c20187220 */ /* 0x040fe20000410000 */
[-C--:B------:R-:W-:Y:S01]  /*11770*/  FMUL.FTZ R32, R32, R96.reuse ;  /* 0x0000006020207220 */ /* 0x080fe20000410000 */
[----:B------:R-:W-:Y:S01]  /*11780*/  IMAD.U32 R26, R94, 0x10000, RZ ;  /* 0x000100005e1a7824 */ /* 0x000fe200078e00ff */
[----:B------:R-:W-:Y:S01]  /*11790*/  LOP3.LUT R34, R34, 0xffff0000, RZ, 0xc0, !PT ;  /* 0xffff000022227812 */ /* 0x000fe200078ec0ff */
[----:B------:R-:W-:Y:S01]  /*117a0*/  FFMA.FTZ R96, R25, R96, -R24 ;  /* 0x0000006019607223 */ /* 0x000fe20000010818 */
[----:B------:R-:W-:Y:S01]  /*117b0*/  IMAD.U32 R24, R98, 0x10000, RZ ;  /* 0x0001000062187824 */ /* 0x000fe200078e00ff */
[----:B------:R-:W-:Y:S01]  /*117c0*/  LOP3.LUT R97, R97, 0xffff0000, RZ, 0xc0, !PT ;  /* 0xffff000061617812 */ /* 0x000fe200078ec0ff */
[----:B------:R-:W-:Y:S01]  /*117d0*/  FMUL.FTZ R44, R38, R26 ;  /* 0x0000001a262c7220 */ /* 0x000fe20000410000 */
[----:B------:R-:W-:Y:S01]  /*117e0*/  LOP3.LUT R94, R94, 0xffff0000, RZ, 0xc0, !PT ;  /* 0xffff00005e5e7812 */ /* 0x000fe200078ec0ff */
[----:B------:R-:W-:Y:S01]  /*117f0*/  FMUL.FTZ R38, R38, R24 ;  /* 0x0000001826267220 */ /* 0x000fe20000410000 */
[----:B------:R-:W-:Y:S01]  /*11800*/  LOP3.LUT R35, R35, 0xffff0000, RZ, 0xc0, !PT ;  /* 0xffff000023237812 */ /* 0x000fe200078ec0ff */
[----:B------:R-:W-:Y:S01]  /*11810*/  FFMA.FTZ R43, R36, R42, R43 ;  /* 0x0000002a242b7223 */ /* 0x000fe2000001002b */
[----:B------:R-:W-:Y:S01]  /*11820*/  LOP3.LUT R98, R98, 0xffff0000, RZ, 0xc0, !PT ;  /* 0xffff000062627812 */ /* 0x000fe200078ec0ff */
[----:B------:R-:W-:Y:S01]  /*11830*/  FFMA.FTZ R44, R27, R24, -R44 ;  /* 0x000000181b2c7223 */ /* 0x000fe2000001082c */
[----:B------:R-:W-:Y:S01]  /*11840*/  LOP3.LUT R95, R95, 0xffff0000, RZ, 0xc0, !PT ;  /* 0xffff00005f5f7812 */ /* 0x000fe200078ec0ff */
[----:B------:R-:W-:Y:S01]  /*11850*/  FMUL.FTZ R31, R33, R93 ;  /* 0x0000005d211f7220 */ /* 0x000fe20000410000 */
[----:B------:R-:W-:Y:S01]  /*11860*/  LOP3.LUT R99, R99, 0xffff0000, RZ, 0xc0, !PT ;  /* 0xffff000063637812 */ /* 0x000fe200078ec0ff */
[----:B------:R-:W-:Y:S01]  /*11870*/  FMUL.FTZ R42, R33, R97 ;  /* 0x00000061212a7220 */ /* 0x000fe20000410000 */
[----:B------:R-:W-:Y:S01]  /*11880*/  FFMA.FTZ R32, R25, R92, R32 ;  /* 0x0000005c19207223 */ /* 0x000fe20000010020 */
[C---:B------:R-:W-:Y:S01]  /*11890*/  FMUL.FTZ R24, R34.reuse, R94 ;  /* 0x0000005e22187220 */ /* 0x040fe20000410000 */
[----:B------:R-:W-:Y:S01]  /*118a0*/  FFMA.FTZ R38, R27, R26, R38 ;  /* 0x0000001a1b267223 */ /* 0x000fe20000010026 */
[-C--:B------:R-:W-:Y:S01]  /*118b0*/  FMUL.FTZ R25, R34, R98.reuse ;  /* 0x0000006222197220 */ /* 0x080fe20000410000 */
[C---:B------:R-:W-:Y:S01]  /*118c0*/  FMUL.FTZ R33, R35.reuse, R95 ;  /* 0x0000005f23217220 */ /* 0x040fe20000410000 */
[----:B------:R-:W-:Y:S01]  /*118d0*/  FMUL.FTZ R26, R35, R99 ;  /* 0x00000063231a7220 */ /* 0x000fe20000410000 */
[----:B------:R-:W-:Y:S01]  /*118e0*/  FFMA.FTZ R36, R28, R97, -R31 ;  /* 0x000000611c247223 */ /* 0x000fe2000001081f */
[C---:B------:R-:W-:Y:S01]  /*118f0*/  FFMA.FTZ R27, R29.reuse, R98, -R24 ;  /* 0x000000621d1b7223 */ /* 0x040fe20000010818 */
[----:B------:R-:W-:Y:S01]  /*11900*/  FFMA.FTZ R31, R29, R94, R25 ;  /* 0x0000005e1d1f7223 */ /* 0x000fe20000010019 */
        /* <DEDUP_REMOVED lines=13> */
.L_x_2676:
[----:B------:R-:W-:Y:S05]  /*119e0*/  BSYNC B1 ;  /* 0x0000000000017941 */ /* 0x000fea0003800000 */
.L_x_2675:
[----:B------:R-:W-:-:S13]  /*119f0*/  ISETP.GE.AND P0, PT, R234, R71, PT ;  /* 0x00000047ea00720c */ /* 0x000fda0003f06270 */
[----:B------:R-:W-:Y:S05]  /*11a00*/  @P0 BRA `(.L_x_2656) ;  /* 0x00000014004c0947 */ /* 0x000fea0003800000 */
[----:B-1----:R1:W5:Y:S01]  /*11a10*/  LDL R46, [R1+0x50] ;  /* 0x00005000012e7983 */ /* 0x0023620000100800 */
[----:B--2---:R-:W2:Y:S01]  /*11a20*/  LDC R33, c[0x0][0x3f4] ;  /* 0x0000fd00ff217b82 */ /* 0x004ea20000000800 */
[----:B------:R-:W-:Y:S01]  /*11a30*/  BSSY B1, `(.L_x_2681) ;  /* 0x0000070000017945 */ /* 0x000fe20003800000 */
[----:B------:R-:W-:Y:S02]  /*11a40*/  SHF.R.U32.HI R44, RZ, 0x3, R215 ;  /* 0x00000003ff2c7819 */ /* 0x000fe400000116d7 */
[-C--:B--2---:R-:W-:Y:S02]  /*11a50*/  ISETP.GE.AND P0, PT, R18, R33.reuse, PT ;  /* 0x000000211200720c */ /* 0x084fe40003f06270 */
[-C--:B------:R-:W-:Y:S02]  /*11a60*/  ISETP.GE.AND P1, PT, R206, R33.reuse, PT ;  /* 0x00000021ce00720c */ /* 0x080fe40003f26270 */
[----:B------:R-:W-:-:S09]  /*11a70*/  ISETP.GE.AND P2, PT, R207, R33, PT ;  /* 0x00000021cf00720c */ /* 0x000fd20003f46270 */
[----:B-1----:R-:W-:Y:S05]  /*11a80*/  @P0 BRA `(.L_x_2682) ;  /* 0x0000000400a80947 */ /* 0x002fea0003800000 */
[----:B------:R-:W-:Y:S02]  /*11a90*/  LEA.HI R73, R33, R73, RZ, 0x1d ;  /* 0x0000004921497211 */ /* 0x000fe400078fe8ff */
[----:B-----5:R-:W-:Y:S02]  /*11aa0*/  R2UR UR4, R46 ;  /* 0x000000002e0472ca */ /* 0x020fe400000e0000 */
[----:B---3--:R-:W-:Y:S01]  /*11ab0*/  SHF.R.S32.HI R26, RZ, 0x1f, R73 ;  /* 0x0000001fff1a7819 */ /* 0x008fe20000011449 */
[----:B------:R-:W-:Y:S01]  /*11ac0*/  IMAD.SHL.U32 R24, R73, 0x8, RZ ;  /* 0x0000000849187824 */ /* 0x000fe200078e00ff */
[C---:B------:R-:W-:Y:S02]  /*11ad0*/  LOP3.LUT R28, R215.reuse, 0x38, R18, 0xf8, !PT ;  /* 0x00000038d71c7812 */ /* 0x040fe400078ef812 */
[----:B------:R-:W-:Y:S02]  /*11ae0*/  LEA.HI R26, R26, R73, RZ, 0x3 ;  /* 0x000000491a1a7211 */ /* 0x000fe400078f18ff */
[----:B------:R-:W-:-:S02]  /*11af0*/  LOP3.LUT R24, R215, 0x38, R24, 0xf8, !PT ;  /* 0x00000038d7187812 */ /* 0x000fc400078ef818 */
[----:B------:R-:W-:Y:S01]  /*11b00*/  LOP3.LUT R28, R219, R28, R44, 0xf6, !PT ;  /* 0x0000001cdb1c7212 */ /* 0x000fe200078ef62c */
[----:B------:R-:W-:Y:S01]  /*11b10*/  IMAD.SHL.U32 R26, R26, 0x400, RZ ;  /* 0x000004001a1a7824 */ /* 0x000fe200078e00ff */
[----:B------:R-:W-:Y:S02]  /*11b20*/  LOP3.LUT R24, R24, R44, RZ, 0x3c, !PT ;  /* 0x0000002c18187212 */ /* 0x000fe400078e3cff */
[----:B------:R-:W-:Y:S02]  /*11b30*/  LEA R32, R28, UR4, 0x1 ;  /* 0x000000041c207c11 */ /* 0x000fe4000f8e08ff */
[----:B------:R-:W-:Y:S02]  /*11b40*/  LOP3.LUT R26, R26, 0x7fffe000, RZ, 0xc0, !PT ;  /* 0x7fffe0001a1a7812 */ /* 0x000fe400078ec0ff */
[----:B------:R-:W-:Y:S02]  /*11b50*/  SHF.R.U64 R35, R4, 0x10, R5 ;  /* 0x0000001004237819 */ /* 0x000fe40000001205 */
[----:B------:R-:W-:-:S02]  /*11b60*/  IADD3 R29, R24, R26, R219 ;  /* 0x0000001a181d7210 */ /* 0x000fc40007ffe0db */
[----:B------:R-:W1:Y:S01]  /*11b70*/  LDS.128 R24, [R32] ;  /* 0x0000000020187984 */ /* 0x000e620000000c00 */
[----:B------:R-:W-:Y:S02]  /*11b80*/  SHF.R.U32.HI R4, RZ, 0x10, R5 ;  /* 0x00000010ff047819 */ /* 0x000fe40000011605 */
[----:B------:R-:W-:Y:S01]  /*11b90*/  IMAD R34, R29, 0x2, R16 ;  /* 0x000000021d227824 */ /* 0x000fe200078e0210 */
[--C-:B------:R-:W-:Y:S02]  /*11ba0*/  SHF.R.U64 R5, R6, 0x10, R7.reuse ;  /* 0x0000001006057819 */ /* 0x100fe40000001207 */
[----:B------:R-:W-:Y:S02]  /*11bb0*/  SHF.R.U32.HI R6, RZ, 0x10, R7 ;  /* 0x00000010ff067819 */ /* 0x000fe40000011607 */
[----:B------:R-:W2:Y:S01]  /*11bc0*/  LDS.128 R28, [R34+0x15400] ;  /* 0x01540000221c7984 */ /* 0x000ea20000000c00 */
[----:B------:R-:W-:Y:S02]  /*11bd0*/  SHF.R.U64 R39, R48, 0x10, R49 ;  /* 0x0000001030277819 */ /* 0x000fe40000001231 */
[----:B------:R-:W-:-:S02]  /*11be0*/  PRMT R100, R100, 0x5410, R35 ;  /* 0x0000541064647816 */ /* 0x000fc40000000023 */
[----:B------:R-:W-:Y:S02]  /*11bf0*/  PRMT R101, R101, 0x5410, R4 ;  /* 0x0000541065657816 */ /* 0x000fe40000000004 */
[----:B------:R-:W-:Y:S01]  /*11c00*/  PRMT R102, R102, 0x5410, R5 ;  /* 0x0000541066667816 */ /* 0x000fe20000000005 */
[----:B------:R-:W-:Y:S01]  /*11c10*/  IMAD.U32 R40, R100, 0x10000, RZ ;  /* 0x0001000064287824 */ /* 0x000fe200078e00ff */
[----:B------:R-:W-:Y:S01]  /*11c20*/  PRMT R103, R103, 0x5410, R6 ;  /* 0x0000541067677816 */ /* 0x000fe20000000006 */
[----:B------:R-:W-:Y:S01]  /*11c30*/  IMAD.U32 R41, R101, 0x10000, RZ ;  /* 0x0001000065297824 */ /* 0x000fe200078e00ff */
[----:B------:R-:W-:Y:S02]  /*11c40*/  PRMT R104, R104, 0x5410, R39 ;  /* 0x0000541068687816 */ /* 0x000fe40000000027 */
[----:B------:R-:W-:Y:S02]  /*11c50*/  SHF.R.U32.HI R48, RZ, 0x10, R49 ;  /* 0x00000010ff307819 */ /* 0x000fe40000011631 */
[----:B------:R-:W-:Y:S01]  /*11c60*/  SHF.R.U64 R37, R50, 0x10, R51 ;  /* 0x0000001032257819 */ /* 0x000fe20000001233 */
[----:B------:R-:W-:Y:S01]  /*11c70*/  IMAD.U32 R39, R104, 0x10000, RZ ;  /* 0x0001000068277824 */ /* 0x000fe200078e00ff */
[----:B------:R-:W-:-:S02]  /*11c80*/  PRMT R105, R105, 0x5410, R48 ;  /* 0x0000541069697816 */ /* 0x000fc40000000030 */
[----:B------:R-:W-:Y:S02]  /*11c90*/  SHF.R.U32.HI R50, RZ, 0x10, R51 ;  /* 0x00000010ff327819 */ /* 0x000fe40000011633 */
[----:B------:R-:W-:Y:S02]  /*11ca0*/  LOP3.LUT R100, R100, 0xffff0000, RZ, 0xc0, !PT ;  /* 0xffff000064647812 */ /* 0x000fe400078ec0ff */
[----:B------:R-:W-:Y:S02]  /*11cb0*/  PRMT R107, R107, 0x5410, R50 ;  /* 0x000054106b6b7816 */ /* 0x000fe40000000032 */
[----:B------:R-:W-:Y:S02]  /*11cc0*/  LOP3.LUT R104, R104, 0xffff0000, RZ, 0xc0, !PT ;  /* 0xffff000068687812 */ /* 0x000fe400078ec0ff */
        /* <DEDUP_REMOVED lines=70> */
.L_x_2682:
[----:B------:R-:W-:Y:S05]  /*12130*/  BSYNC B1 ;  /* 0x0000000000017941 */ /* 0x000fea0003800000 */
.L_x_2681:
[----:B------:R-:W-:Y:S04]  /*12140*/  BSSY B1, `(.L_x_2683) ;  /* 0x0000070000017945 */ /* 0x000fe80003800000 */
[----:B------:R-:W-:Y:S05]  /*12150*/  @P1 BRA `(.L_x_2684) ;  /* 0x0000000400b81947 */ /* 0x000fea0003800000 */
[----:B------:R-:W-:Y:S02]  /*12160*/  LEA.HI R72, R33, R72, RZ, 0x1d ;  /* 0x0000004821487211 */ /* 0x000fe400078fe8ff */
[----:B------:R-:W-:Y:S02]  /*12170*/  LEA.HI R21, R21, R206, RZ, 0x6 ;  /* 0x000000ce15157211 */ /* 0x000fe400078f30ff */
[----:B-1----:R-:W-:Y:S01]  /*12180*/  SHF.R.S32.HI R5, RZ, 0x1f, R72 ;  /* 0x0000001fff057819 */ /* 0x002fe20000011448 */
[----:B------:R-:W-:Y:S01]  /*12190*/  IMAD.SHL.U32 R4, R72, 0x8, RZ ;  /* 0x0000000848047824 */ /* 0x000fe200078e00ff */
[----:B-----5:R-:W-:Y:S01]  /*121a0*/  R2UR UR4, R46 ;  /* 0x000000002e0472ca */ /* 0x020fe200000e0000 */
[----:B------:R-:W-:Y:S01]  /*121b0*/  IMAD.SHL.U32 R21, R21, 0x80, RZ ;  /* 0x0000008015157824 */ /* 0x000fe200078e00ff */
[----:B------:R-:W-:Y:S02]  /*121c0*/  LEA.HI R5, R5, R72, RZ, 0x3 ;  /* 0x0000004805057211 */ /* 0x000fe400078f18ff */
[----:B------:R-:W-:-:S02]  /*121d0*/  LOP3.LUT R4, R215, 0x38, R4, 0xf8, !PT ;  /* 0x00000038d7047812 */ /* 0x000fc400078ef804 */
[----:B------:R-:W-:Y:S01]  /*121e0*/  LOP3.LUT R69, R215, 0x38, R69, 0xf8, !PT ;  /* 0x00000038d7457812 */ /* 0x000fe200078ef845 */
[----:B------:R-:W-:Y:S01]  /*121f0*/  IMAD.SHL.U32 R5, R5, 0x400, RZ ;  /* 0x0000040005057824 */ /* 0x000fe200078e00ff */
[-C--:B------:R-:W-:Y:S02]  /*12200*/  LOP3.LUT R4, R4, R44.reuse, RZ, 0x3c, !PT ;  /* 0x0000002c04047212 */ /* 0x080fe400078e3cff */
[----:B------:R-:W-:Y:S02]  /*12210*/  LOP3.LUT R69, R69, R44, RZ, 0x3c, !PT ;  /* 0x0000002c45457212 */ /* 0x000fe400078e3cff */
[----:B------:R-:W-:Y:S02]  /*12220*/  LOP3.LUT R5, R5, 0x7fffe000, RZ, 0xc0, !PT ;  /* 0x7fffe00005057812 */ /* 0x000fe400078ec0ff */
[----:B------:R-:W-:Y:S02]  /*12230*/  LOP3.LUT R6, R21, 0xffffe000, RZ, 0xc0, !PT ;  /* 0xffffe00015067812 */ /* 0x000fe400078ec0ff */
[----:B---3--:R-:W-:-:S02]  /*12240*/  IADD3 R25, R4, R5, R219 ;  /* 0x0000000504197210 */ /* 0x008fc40007ffe0db */
[----:B------:R-:W-:Y:S02]  /*12250*/  IADD3 R6, R69, R6, R219 ;  /* 0x0000000645067210 */ /* 0x000fe40007ffe0db */
[----:B------:R-:W-:Y:S01]  /*12260*/  SHF.R.U64 R35, R52, 0x10, R53 ;  /* 0x0000001034237819 */ /* 0x000fe20000001235 */
[----:B------:R-:W-:Y:S01]  /*12270*/  IMAD R28, R25, 0x2, R16 ;  /* 0x00000002191c7824 */ /* 0x000fe200078e0210 */
[----:B------:R-:W-:Y:S02]  /*12280*/  LEA R21, R6, UR4, 0x1 ;  /* 0x0000000406157c11 */ /* 0x000fe4000f8e08ff */
[--C-:B------:R-:W-:Y:S02]  /*12290*/  SHF.R.U64 R29, R8, 0x10, R9.reuse ;  /* 0x00000010081d7819 */ /* 0x100fe40000001209 */
[----:B------:R-:W1:Y:S01]  /*122a0*/  LDS.128 R24, [R28+0x15400] ;  /* 0x015400001c187984 */ /* 0x000e620000000c00 */
[----:B------:R-:W-:Y:S02]  /*122b0*/  SHF.R.U32.HI R8, RZ, 0x10, R9 ;  /* 0x00000010ff087819 */ /* 0x000fe40000011609 */
[----:B------:R-:W-:Y:S01]  /*122c0*/  PRMT R88, R88, 0x5410, R35 ;  /* 0x0000541058587816 */ /* 0x000fe20000000023 */
[----:B------:R-:W2:Y:S01]  /*122d0*/  LDS.128 R4, [R21] ;  /* 0x0000000015047984 */ /* 0x000ea20000000c00 */
[----:B------:R-:W-:-:S02]  /*122e0*/  PRMT R84, R84, 0x5410, R29 ;  /* 0x0000541054547816 */ /* 0x000fc4000000001d */
[----:B------:R-:W-:Y:S01]  /*122f0*/  SHF.R.U32.HI R52, RZ, 0x10, R53 ;  /* 0x00000010ff347819 */ /* 0x000fe20000011635 */
[----:B------:R-:W-:Y:S01]  /*12300*/  IMAD.U32 R34, R88, 0x10000, RZ ;  /* 0x0001000058227824 */ /* 0x000fe200078e00ff */
[----:B------:R-:W-:Y:S01]  /*12310*/  SHF.R.U64 R31, R54, 0x10, R55 ;  /* 0x00000010361f7819 */ /* 0x000fe20000001237 */
[----:B------:R-:W-:Y:S01]  /*12320*/  IMAD.U32 R35, R84, 0x10000, RZ ;  /* 0x0001000054237824 */ /* 0x000fe200078e00ff */
[----:B------:R-:W-:Y:S02]  /*12330*/  SHF.R.U64 R9, R10, 0x10, R11 ;  /* 0x000000100a097819 */ /* 0x000fe4000000120b */
        /* <DEDUP_REMOVED lines=8> */
[----:B------:R-:W-:Y:S01]  /*123c0*/  PRMT R90, R90, 0x5410, R31 ;  /* 0x000054105a5a7816 */ /* 0x000fe2000000001f */
[C---:B-1----:R-:W-:Y:S01]  /*123d0*/  IMAD.U32 R29, R24.reuse, 0x10000, RZ ;  /* 0x00010000181d7824 */ /* 0x042fe200078e00ff */
[----:B------:R-:W-:Y:S01]  /*123e0*/  LOP3.LUT R24, R24, 0xffff0000, RZ, 0xc0, !PT ;  /* 0xffff000018187812 */ /* 0x000fe200078ec0ff */
[C---:B------:R-:W-:Y:S01]  /*123f0*/  IMAD.U32 R30, R25.reuse, 0x10000, RZ ;  /* 0x00010000191e7824 */ /* 0x040fe200078e00ff */
[----:B------:R-:W-:Y:S01]  /*12400*/  LOP3.LUT R25, R25, 0xffff0000, RZ, 0xc0, !PT ;  /* 0xffff000019197812 */ /* 0x000fe200078ec0ff */
[----:B--2---:R-:W-:-:S02]  /*12410*/  IMAD.U32 R8, R4, 0x10000, RZ ;  /* 0x0001000004087824 */ /* 0x004fc400078e00ff */
[CC--:B------:R-:W-:Y:S01]  /*12420*/  FMUL.FTZ R37, R29.reuse, R35.reuse ;  /* 0x000000231d257220 */ /* 0x0c0fe20000410000 */
[----:B------:R-:W-:Y:S01]  /*12430*/  FMUL.FTZ R39, R29, R34 ;  /* 0x000000221d277220 */ /* 0x000fe20000410000 */
[----:B------:R-:W-:Y:S02]  /*12440*/  IMAD.U32 R29, R89, 0x10000, RZ ;  /* 0x00010000591d7824 */ /* 0x000fe400078e00ff */
[----:B------:R-:W-:Y:S01]  /*12450*/  FMUL.FTZ R38, R30, R36 ;  /* 0x000000241e267220 */ /* 0x000fe20000410000 */
[----:B------:R-:W-:Y:S02]  /*12460*/  IMAD.U32 R9, R5, 0x10000, RZ ;  /* 0x0001000005097824 */ /* 0x000fe400078e00ff */
[C---:B------:R-:W-:Y:S01]  /*12470*/  FFMA.FTZ R37, R8.reuse, R34, -R37 ;  /* 0x0000002208257223 */ /* 0x040fe20000010825 */
[----:B------:R-:W-:Y:S01]  /*12480*/  FFMA.FTZ R39, R8, R35, R39 ;  /* 0x0000002308277223 */ /* 0x000fe20000010027 */
[----:B------:R-:W-:Y:S02]  /*12490*/  IMAD.U32 R32, R27, 0x10000, RZ ;  /* 0x000100001b207824 */ /* 0x000fe400078e00ff */
[----:B------:R-:W-:Y:S01]  /*124a0*/  FMUL.FTZ R30, R30, R29 ;  /* 0x0000001d1e1e7220 */ /* 0x000fe20000410000 */
[----:B------:R-:W-:-:S02]  /*124b0*/  IMAD.U32 R34, R87, 0x10000, RZ ;  /* 0x0001000057227824 */ /* 0x000fc400078e00ff */
[----:B------:R-:W-:Y:S01]  /*124c0*/  FFMA.FTZ R38, R9, R29, -R38 ;  /* 0x0000001d09267223 */ /* 0x000fe20000010826 */
[----:B------:R-:W-:Y:S01]  /*124d0*/  IMAD.U32 R8, R91, 0x10000, RZ ;  /* 0x000100005b087824 */ /* 0x000fe200078e00ff */
[----:B------:R-:W-:Y:S01]  /*124e0*/  LOP3.LUT R29, R84, 0xffff0000, RZ, 0xc0, !PT ;  /* 0xffff0000541d7812 */ /* 0x000fe200078ec0ff */
[----:B------:R-:W-:Y:S02]  /*124f0*/  IMAD.U32 R11, R7, 0x10000, RZ ;  /* 0x00010000070b7824 */ /* 0x000fe400078e00ff */
[C---:B------:R-:W-:Y:S01]  /*12500*/  FMUL.FTZ R40, R32.reuse, R34 ;  /* 0x0000002220287220 */ /* 0x040fe20000410000 */
[----:B------:R-:W-:Y:S01]  /*12510*/  FMUL.FTZ R35, R32, R8 ;  /* 0x0000000820237220 */ /* 0x000fe20000410000 */
[----:B------:R-:W-:Y:S01]  /*12520*/  FFMA.FTZ R36, R9, R36, R30 ;  /* 0x0000002409247223 */ /* 0x000fe2000001001e */
[----:B------:R-:W-:Y:S01]  /*12530*/  LOP3.LUT R9, R88, 0xffff0000, RZ, 0xc0, !PT ;  /* 0xffff000058097812 */ /* 0x000fe200078ec0ff */
[C---:B------:R-:W-:Y:S01]  /*12540*/  FFMA.FTZ R40, R11.reuse, R8, -R40 ;  /* 0x000000080b287223 */ /* 0x040fe20000010828 */
[----:B------:R-:W-:Y:S01]  /*12550*/  LOP3.LUT R4, R4, 0xffff0000, RZ, 0xc0, !PT ;  /* 0xffff000004047812 */ /* 0x000fe200078ec0ff */
[----:B------:R-:W-:Y:S01]  /*12560*/  FFMA.FTZ R42, R11, R34, R35 ;  /* 0x000000220b2a7223 */ /* 0x000fe20000010023 */
[C---:B------:R-:W-:Y:S01]  /*12570*/  FMUL.FTZ R11, R24.reuse, R29 ;  /* 0x0000001d180b7220 */ /* 0x040fe20000410000 */
[-C--:B------:R-:W-:Y:S01]  /*12580*/  FMUL.FTZ R35, R24, R9.reuse ;  /* 0x0000000918237220 */ /* 0x080fe20000410000 */
[----:B------:R-:W-:Y:S01]  /*12590*/  IMAD.U32 R31, R26, 0x10000, RZ ;  /* 0x000100001a1f7824 */ /* 0x000fe200078e00ff */
[----:B------:R-:W-:Y:S01]  /*125a0*/  LOP3.LUT R8, R89, 0xffff0000, RZ, 0xc0, !PT ;  /* 0xffff000059087812 */ /* 0x000fe200078ec0ff */
[----:B------:R-:W-:Y:S01]  /*125b0*/  FFMA.FTZ R24, R4, R9, -R11 ;  /* 0x0000000904187223 */ /* 0x000fe2000001080b */
[----:B------:R-:W-:Y:S01]  /*125c0*/  LOP3.LUT R30, R85, 0xffff0000, RZ, 0xc0, !PT ;  /* 0xffff0000551e7812 */ /* 0x000fe200078ec0ff */
[----:B------:R-:W-:-:S02]  /*125d0*/  IMAD.U32 R11, R86, 0x10000, RZ ;  /* 0x00010000560b7824 */ /* 0x000fc400078e00ff */
[----:B------:R-:W-:Y:S01]  /*125e0*/  FFMA.FTZ R32, R4, R29, R35 ;  /* 0x0000001d04207223 */ /* 0x000fe20000010023 */
[----:B------:R-:W-:Y:S01]  /*125f0*/  LOP3.LUT R5, R5, 0xffff0000, RZ, 0xc0, !PT ;  /* 0xffff000005057812 */ /* 0x000fe200078ec0ff */
[----:B------:R-:W-:Y:S02]  /*12600*/  IMAD.U32 R10, R6, 0x10000, RZ ;  /* 0x00010000060a7824 */ /* 0x000fe400078e00ff */
[----:B------:R-:W-:Y:S01]  /*12610*/  FMUL.FTZ R29, R31, R11 ;  /* 0x0000000b1f1d7220 */ /* 0x000fe20000410000 */
[----:B------:R-:W-:Y:S02]  /*12620*/  IMAD.U32 R9, R90, 0x10000, RZ ;  /* 0x000100005a097824 */ /* 0x000fe400078e00ff */
[C---:B------:R-:W-:Y:S01]  /*12630*/  FMUL.FTZ R34, R25.reuse, R30 ;  /* 0x0000001e19227220 */ /* 0x040fe20000410000 */
[-C--:B------:R-:W-:Y:S01]  /*12640*/  FMUL.FTZ R41, R25, R8.reuse ;  /* 0x0000000819297220 */ /* 0x080fe20000410000 */
[----:B------:R-:W-:Y:S01]  /*12650*/  LOP3.LUT R26, R26, 0xffff0000, RZ, 0xc0, !PT ;  /* 0xffff00001a1a7812 */ /* 0x000fe200078ec0ff */
[-C--:B------:R-:W-:Y:S01]  /*12660*/  FMUL.FTZ R31, R31, R9.reuse ;  /* 0x000000091f1f7220 */ /* 0x080fe20000410000 */
[----:B------:R-:W-:Y:S01]  /*12670*/  FFMA.FTZ R29, R10, R9, -R29 ;  /* 0x000000090a1d7223 */ /* 0x000fe2000001081d */
[C---:B------:R-:W-:Y:S01]  /*12680*/  FFMA.FTZ R25, R5.reuse, R8, -R34 ;  /* 0x0000000805197223 */ /* 0x040fe20000010822 */
[----:B------:R-:W-:Y:S01]  /*12690*/  FFMA.FTZ R41, R5, R30, R41 ;  /* 0x0000001e05297223 */ /* 0x000fe20000010029 */
        /* <DEDUP_REMOVED lines=8> */
[----:B------:R-:W-:Y:S01]  /*12720*/  LOP3.LUT R6, R6, 0xffff0000, RZ, 0xc0, !PT ;  /* 0xffff000006067812 */ /* 0x000fe200078ec0ff */
[----:B------:R-:W-:Y:S01]  /*12730*/  FMUL.FTZ R34, R27, R8 ;  /* 0x000000081b227220 */ /* 0x000fe20000410000 */
[----:B------:R-:W-:Y:S01]  /*12740*/  LOP3.LUT R7, R7, 0xffff0000, RZ, 0xc0, !PT ;  /* 0xffff000007077812 */ /* 0x000fe200078ec0ff */
[-C--:B------:R-:W-:Y:S02]  /*12750*/  FMUL.FTZ R31, R27, R4.reuse ;  /* 0x000000041b1f7220 */ /* 0x080fe40000410000 */
        /* <DEDUP_REMOVED lines=14> */
.L_x_2684:
[----:B------:R-:W-:Y:S05]  /*12840*/  BSYNC B1 ;  /* 0x0000000000017941 */ /* 0x000fea0003800000 */
.L_x_2683:
[----:B------:R-:W-:Y:S05]  /*12850*/  @P2 BRA `(.L_x_2656) ;  /* 0x0000000400b82947 */ /* 0x000fea0003800000 */
[----:B------:R-:W-:Y:S02]  /*12860*/  LEA.HI R20, R33, R20, RZ, 0x1d ;  /* 0x0000001421147211 */ /* 0x000fe400078fe8ff */
[----:B------:R-:W-:Y:S02]  /*12870*/  LEA.HI R0, R0, R207, RZ, 0x6 ;  /* 0x000000cf00007211 */ /* 0x000fe400078f30ff */
[----:B-12---:R-:W-:Y:S02]  /*12880*/  LOP3.LUT R5, R215, 0x38, R3, 0xf8, !PT ;  /* 0x00000038d7057812 */ /* 0x006fe400078ef803 */
[----:B------:R-:W-:Y:S01]  /*12890*/  SHF.R.S32.HI R3, RZ, 0x1f, R20 ;  /* 0x0000001fff037819 */ /* 0x000fe20000011414 */
[----:B------:R-:W-:Y:S01]  /*128a0*/  IMAD.SHL.U32 R4, R0, 0x80, RZ ;  /* 0x0000008000047824 */ /* 0x000fe200078e00ff */
[----:B-----5:R-:W-:Y:S01]  /*128b0*/  R2UR UR4, R46 ;  /* 0x000000002e0472ca */ /* 0x020fe200000e0000 */
[----:B------:R-:W-:Y:S01]  /*128c0*/  IMAD.SHL.U32 R0, R20, 0x8, RZ ;  /* 0x0000000814007824 */ /* 0x000fe200078e00ff */
[----:B------:R-:W-:-:S02]  /*128d0*/  LEA.HI R3, R3, R20, RZ, 0x3 ;  /* 0x0000001403037211 */ /* 0x000fc400078f18ff */
[-C--:B------:R-:W-:Y:S02]  /*128e0*/  LOP3.LUT R5, R5, R44.reuse, RZ, 0x3c, !PT ;  /* 0x0000002c05057212 */ /* 0x080fe400078e3cff */
[----:B------:R-:W-:Y:S01]  /*128f0*/  LOP3.LUT R0, R215, 0x38, R0, 0xf8, !PT ;  /* 0x00000038d7007812 */ /* 0x000fe200078ef800 */
[----:B------:R-:W-:Y:S01]  /*12900*/  IMAD.SHL.U32 R3, R3, 0x400, RZ ;  /* 0x0000040003037824 */ /* 0x000fe200078e00ff */
[----:B------:R-:W-:Y:S02]  /*12910*/  LOP3.LUT R4, R4, 0xffffe000, RZ, 0xc0, !PT ;  /* 0xffffe00004047812 */ /* 0x000fe400078ec0ff */
[----:B------:R-:W-:Y:S02]  /*12920*/  LOP3.LUT R0, R0, R44, RZ, 0x3c, !PT ;  /* 0x0000002c00007212 */ /* 0x000fe400078e3cff */
[----:B------:R-:W-:Y:S02]  /*12930*/  LOP3.LUT R3, R3, 0x7fffe000, RZ, 0xc0, !PT ;  /* 0x7fffe00003037812 */ /* 0x000fe400078ec0ff */
[----:B------:R-:W-:-:S02]  /*12940*/  IADD3 R4, R5, R4, R219 ;  /* 0x0000000405047210 */ /* 0x000fc40007ffe0db */
[----:B------:R-:W-:Y:S02]  /*12950*/  IADD3 R3, R0, R3, R219 ;  /* 0x0000000300037210 */ /* 0x000fe40007ffe0db */
[----:B---3--:R-:W-:Y:S02]  /*12960*/  LEA R30, R4, UR4, 0x1 ;  /* 0x00000004041e7c11 */ /* 0x008fe4000f8e08ff */
[----:B------:R-:W-:Y:S01]  /*12970*/  SHF.R.U64 R25, R12, 0x10, R13 ;  /* 0x000000100c197819 */ /* 0x000fe2000000120d */
[----:B------:R-:W-:Y:S01]  /*12980*/  IMAD R3, R3, 0x2, R16 ;  /* 0x0000000203037824 */ /* 0x000fe200078e0210 */
[----:B------:R-:W-:Y:S01]  /*12990*/  SHF.R.U64 R29, R56, 0x10, R57 ;  /* 0x00000010381d7819 */ /* 0x000fe20000001239 */
[----:B------:R-:W1:Y:S01]  /*129a0*/  LDS.128 R4, [R30] ;  /* 0x000000001e047984 */ /* 0x000e620000000c00 */
[----:B------:R-:W-:Y:S02]  /*129b0*/  PRMT R70, R70, 0x5410, R25 ;  /* 0x0000541046467816 */ /* 0x000fe40000000019 */
[----:B------:R-:W-:Y:S01]  /*129c0*/  SHF.R.U32.HI R21, RZ, 0x10, R13 ;  /* 0x00000010ff157819 */ /* 0x000fe2000001160d */
[----:B------:R-:W2:Y:S01]  /*129d0*/  LDS.128 R8, [R3+0x15400] ;  /* 0x0154000003087984 */ /* 0x000ea20000000c00 */
[----:B------:R-:W-:Y:S01]  /*129e0*/  SHF.R.U64 R13, R14, 0x10, R15 ;  /* 0x000000100e0d7819 */ /* 0x000fe2000000120f */
[----:B------:R-:W-:Y:S01]  /*129f0*/  IMAD.U32 R26, R70, 0x10000, RZ ;  /* 0x00010000461a7824 */ /* 0x000fe200078e00ff */
[----:B------:R-:W-:-:S02]  /*12a00*/  PRMT R78, R78, 0x5410, R29 ;  /* 0x000054104e4e7816 */ /* 0x000fc4000000001d */
[----:B------:R-:W-:Y:S02]  /*12a10*/  SHF.R.U32.HI R56, RZ, 0x10, R57 ;  /* 0x00000010ff387819 */ /* 0x000fe40000011639 */
[----:B------:R-:W-:Y:S01]  /*12a20*/  SHF.R.U64 R27, R58, 0x10, R59 ;  /* 0x000000103a1b7819 */ /* 0x000fe2000000123b */
[----:B------:R-:W-:Y:S01]  /*12a30*/  IMAD.U32 R25, R78, 0x10000, RZ ;  /* 0x000100004e197824 */ /* 0x000fe200078e00ff */
[----:B------:R-:W-:Y:S02]  /*12a40*/  SHF.R.U32.HI R14, RZ, 0x10, R15 ;  /* 0x00000010ff0e7819 */ /* 0x000fe4000001160f */
[----:B------:R-:W-:Y:S02]  /*12a50*/  PRMT R74, R74, 0x5410, R21 ;  /* 0x000054104a4a7816 */ /* 0x000fe40000000015 */
[----:B------:R-:W-:Y:S02]  /*12a60*/  PRMT R79, R79, 0x5410, R56 ;  /* 0x000054104f4f7816 */ /* 0x000fe40000000038 */
[----:B------:R-:W-:Y:S01]  /*12a70*/  PRMT R80, R80, 0x5410, R27 ;  /* 0x0000541050507816 */ /* 0x000fe2000000001b */
[----:B------:R-:W-:Y:S01]  /*12a80*/  IMAD.U32 R29, R74, 0x10000, RZ ;  /* 0x000100004a1d7824 */ /* 0x000fe200078e00ff */
[----:B------:R-:W-:-:S02]  /*12a90*/  SHF.R.U32.HI R58, RZ, 0x10, R59 ;  /* 0x00000010ff3a7819 */ /* 0x000fc4000001163b */
[----:B------:R-:W-:Y:S02]  /*12aa0*/  PRMT R77, R77, 0x5410, R14 ;  /* 0x000054104d4d7816 */ /* 0x000fe4000000000e */
[----:B------:R-:W-:Y:S02]  /*12ab0*/  PRMT R81, R81, 0x5410, R58 ;  /* 0x0000541051517816 */ /* 0x000fe4000000003a */
[----:B------:R-:W-:Y:S01]  /*12ac0*/  PRMT R76, R76, 0x5410, R13 ;  /* 0x000054104c4c7816 */ /* 0x000fe2000000000d */
[----:B------:R-:W-:Y:S01]  /*12ad0*/  IMAD.U32 R31, R77, 0x10000, RZ ;  /* 0x000100004d1f7824 */ /* 0x000fe200078e00ff */
        /* <DEDUP_REMOVED lines=13> */
[C---:B------:R-:W-:Y:S01]  /*12bb0*/  FMUL.FTZ R27, R20.reuse, R29 ;  /* 0x0000001d141b7220 */ /* 0x040fe20000410000 */
[----:B------:R-:W-:Y:S02]  /*12bc0*/  IMAD.U32 R24, R11, 0x10000, RZ ;  /* 0x000100000b187824 */ /* 0x000fe400078e00ff */
[-C--:B------:R-:W-:Y:S01]  /*12bd0*/  FMUL.FTZ R35, R20, R15.reuse ;  /* 0x0000000f14237220 */ /* 0x080fe20000410000 */
[----:B------:R-:W-:Y:S02]  /*12be0*/  IMAD.U32 R14, R7, 0x10000, RZ ;  /* 0x00010000070e7824 */ /* 0x000fe400078e00ff */
[----:B------:R-:W-:Y:S01]  /*12bf0*/  FFMA.FTZ R20, R12, R15, -R27 ;  /* 0x0000000f0c147223 */ /* 0x000fe2000001081b */
[----:B------:R-:W-:Y:S02]  /*12c00*/  IMAD.U32 R25, R81, 0x10000, RZ ;  /* 0x0001000051197824 */ /* 0x000fe400078e00ff */
[----:B------:R-:W-:Y:S01]  /*12c10*/  FMUL.FTZ R15, R24, R31 ;  /* 0x0000001f180f7220 */ /* 0x000fe20000410000 */
[----:B------:R-:W-:Y:S01]  /*12c20*/  FFMA.FTZ R33, R0, R26, R33 ;  /* 0x0000001a00217223 */ /* 0x000fe20000010021 */
[----:B------:R-:W-:Y:S01]  /*12c30*/  LOP3.LUT R27, R70, 0xffff0000, RZ, 0xc0, !PT ;  /* 0xffff0000461b7812 */ /* 0x000fe200078ec0ff */
[-C--:B------:R-:W-:Y:S01]  /*12c40*/  FMUL.FTZ R24, R24, R25.reuse ;  /* 0x0000001918187220 */ /* 0x080fe20000410000 */
[----:B------:R-:W-:Y:S01]  /*12c50*/  FFMA.FTZ R26, R14, R25, -R15 ;  /* 0x000000190e1a7223 */ /* 0x000fe2000001080f */
[----:B------:R-:W-:Y:S01]  /*12c60*/  LOP3.LUT R15, R78, 0xffff0000, RZ, 0xc0, !PT ;  /* 0xffff00004e0f7812 */ /* 0x000fe200078ec0ff */
[----:B------:R-:W-:Y:S01]  /*12c70*/  FFMA.FTZ R35, R12, R29, R35 ;  /* 0x0000001d0c237223 */ /* 0x000fe20000010023 */
[----:B------:R-:W-:Y:S01]  /*12c80*/  LOP3.LUT R0, R79, 0xffff0000, RZ, 0xc0, !PT ;  /* 0xffff00004f007812 */ /* 0x000fe200078ec0ff */
[----:B------:R-:W-:Y:S01]  /*12c90*/  FMUL.FTZ R25, R8, R27 ;  /* 0x0000001b08197220 */ /* 0x000fe20000410000 */
[----:B------:R-:W-:-:S02]  /*12ca0*/  IMAD.U32 R21, R10, 0x10000, RZ ;  /* 0x000100000a157824 */ /* 0x000fc400078e00ff */
[----:B------:R-:W-:Y:S01]  /*12cb0*/  FMUL.FTZ R29, R8, R15 ;  /* 0x0000000f081d7220 */ /* 0x000fe20000410000 */
[----:B------:R-:W-:Y:S02]  /*12cc0*/  IMAD.U32 R12, R76, 0x10000, RZ ;  /* 0x000100004c0c7824 */ /* 0x000fe400078e00ff */
[----:B------:R-:W-:Y:S01]  /*12cd0*/  FFMA.FTZ R31, R14, R31, R24 ;  /* 0x0000001f0e1f7223 */ /* 0x000fe20000010018 */
[C---:B------:R-:W-:Y:S01]  /*12ce0*/  FMUL.FTZ R24, R9.reuse, R74 ;  /* 0x0000004a09187220 */ /* 0x040fe20000410000 */
[----:B------:R-:W-:Y:S01]  /*12cf0*/  FFMA.FTZ R25, R4, R15, -R25 ;  /* 0x0000000f04197223 */ /* 0x000fe20000010819 */
[----:B------:R-:W-:Y:S02]  /*12d00*/  IMAD.U32 R8, R80, 0x10000, RZ ;  /* 0x0001000050087824 */ /* 0x000fe400078e00ff */
[----:B------:R-:W-:Y:S01]  /*12d10*/  FMUL.FTZ R9, R9, R0 ;  /* 0x0000000009097220 */ /* 0x000fe20000410000 */
[----:B------:R-:W-:Y:S01]  /*12d20*/  FFMA.FTZ R14, R4, R27, R29 ;  /* 0x0000001b040e7223 */ /* 0x000fe2000001001d */
[----:B------:R-:W-:-:S02]  /*12d30*/  IMAD.U32 R13, R6, 0x10000, RZ ;  /* 0x00010000060d7824 */ /* 0x000fc400078e00ff */
        /* <DEDUP_REMOVED lines=8> */
[----:B------:R-:W-:Y:S02]  /*12dc0*/  LOP3.LUT R11, R11, 0xffff0000, RZ, 0xc0, !PT ;  /* 0xffff00000b0b7812 */ /* 0x000fe400078ec0ff */
[----:B------:R-:W-:Y:S01]  /*12dd0*/  LOP3.LUT R5, R80, 0xffff0000, RZ, 0xc0, !PT ;  /* 0xffff000050057812 */ /* 0x000fe200078ec0ff */
[----:B------:R-:W-:Y:S01]  /*12de0*/  FMUL.FTZ R13, R10, R9 ;  /* 0x000000090a0d7220 */ /* 0x000fe20000410000 */
[----:B------:R-:W-:-:S02]  /*12df0*/  LOP3.LUT R4, R77, 0xffff0000, RZ, 0xc0, !PT ;  /* 0xffff00004d047812 */ /* 0x000fc400078ec0ff */
        /* <DEDUP_REMOVED lines=20> */
.L_x_2656:
[----:B------:R-:W-:Y:S05]  /*12f40*/  BSYNC B0 ;  /* 0x0000000000007941 */ /* 0x000fea0003800000 */
.L_x_2634:
[----:B------:R-:W-:Y:S01]  /*12f50*/  @!PT LDS RZ, [RZ] ;  /* 0x00000000fffff984 */ /* 0x000fe20000000800 */
[----:B------:R-:W-:Y:S01]  /*12f60*/  @!PT LDS RZ, [RZ] ;  /* 0x00000000fffff984 */ /* 0x000fe20000000800 */
[----:B------:R-:W-:Y:S01]  /*12f70*/  @!PT LDS RZ, [RZ] ;  /* 0x00000000fffff984 */ /* 0x000fe20000000800 */
[----:B------:R-:W-:Y:S01]  /*12f80*/  @!PT LDS RZ, [RZ] ;  /* 0x00000000fffff984 */ /* 0x000fe20000000800 */
[----:B------:R1:W-:Y:S06]  /*12f90*/  MEMBAR.ALL.CTA ;  /* 0x0000000000007992 */ /* 0x0003ec0000008000 */
[----:B-1----:R-:W1:Y:S01]  /*12fa0*/  FENCE.VIEW.ASYNC.S ;  /* 0x00000000000073c6 */ /* 0x002e620000000000 */
[----:B------:R-:W-:Y:S05]  /*12fb0*/  WARPSYNC.ALL ;  /* 0x0000000000007948 */ /* 0x000fea0003800000 */
[----:B-1----:R-:W-:Y:S06]  /*12fc0*/  BAR.SYNC.DEFER_BLOCKING 0xd, 0x100 ;  /* 0x0344000000007b1d */ /* 0x002fec0000010000 */
.L_x_2632:
[----:B0--3--:R-:W3:Y:S02]  /*12fd0*/  LDL R0, [R1+0x4c] ;  /* 0x00004c0001007983 */ /* 0x009ee40000100800 */
[----:B---3--:R-:W-:-:S13]  /*12fe0*/  R2UR UR4, R0 ;  /* 0x00000000000472ca */ /* 0x008fda00000e0000 */
[----:B------:R-:W-:-:S05]  /*12ff0*/  IMAD.U32 R0, RZ, RZ, UR4 ;  /* 0x00000004ff007e24 */ /* 0x000fca000f8e00ff */
[----:B------:R-:W-:-:S13]  /*13000*/  ISETP.NE.AND P0, PT, R0, 0x3, PT ;  /* 0x000000030000780c */ /* 0x000fda0003f05270 */
[----:B------:R-:W-:Y:S05]  /*13010*/  @!P0 BRA `(.L_x_2685) ;  /* 0x0000000000048947 */ /* 0x000fea0003800000 */
[----:B------:R-:W-:Y:S01]  /*13020*/  BPT.TRAP 0x1 ;  /* 0x000000040000795c */ /* 0x000fe20000300000 */
.L_x_2685:
[----:B-12-4-:R-:W-:Y:S01]  /*13030*/  IMAD R3, R205, 0x8, R16 ;  /* 0x00000008cd037824 */ /* 0x016fe200078e0210 */
[----:B------:R-:W-:-:S04]  /*13040*/  SHF.L.U32 R0, R208, 0x1f, RZ ;  /* 0x0000001fd0007819 */ /* 0x000fc800000006ff */
[----:B------:R0:W1:Y:S01]  /*13050*/  SYNCS.PHASECHK.TRANS64.TRYWAIT P2, [R3+URZ+0x36830], R0 ;  /* 0x03683000030075a7 */ /* 0x000062000804017f */
[----:B------:R-:W-:Y:S05]  /*13060*/  @!P0 BRA `(.L_x_2686) ;  /* 0x0000000000048947 */ /* 0x000fea0003800000 */
[----:B------:R-:W-:Y:S01]  /*13070*/  BPT.TRAP 0x1 ;  /* 0x000000040000795c */ /* 0x000fe20000300000 */
.L_x_2686:
[----:B------:R-:W2:Y:S02]  /*13080*/  S2R R4, SR_TID.X ;  /* 0x0000000000047919 */ /* 0x000ea40000002100 */
[----:B--2---:R-:W-:-:S04]  /*13090*/  LOP3.LUT R4, R4, 0x7f, RZ, 0xc0, !PT ;  /* 0x0000007f04047812 */ /* 0x004fc800078ec0ff */
[----:B------:R-:W-:Y:S01]  /*130a0*/  ISETP.NE.AND P1, PT, R4, RZ, PT ;  /* 0x000000ff0400720c */ /* 0x000fe20003f25270 */
[----:B-1----:R-:W-:-:S12]  /*130b0*/  @P2 BRA `(.L_x_2687) ;  /* 0x0000000000082947 */ /* 0x002fd80003800000 */
[----:B------:R-:W1:Y:S02]  /*130c0*/  SYNCS.PHASECHK.TRANS64.TRYWAIT P2, [R3+URZ+0x36830], R0 ;  /* 0x03683000030075a7 */ /* 0x000e64000804017f */
[----:B-1----:R-:W-:Y:S05]  /*130d0*/  @!P2 BRA `(.L_x_2688) ;  /* 0x000001d8008ca947 */ /* 0x002fea0003800000 */
.L_x_2687:
        /* <DEDUP_REMOVED lines=9> */
[----:B------:R-:W-:Y:S01]  /*13170*/  UMOV UR17, UR9 ;  /* 0x0000000900117c82 */ /* 0x000fe20008000000 */
[----:B------:R-:W-:Y:S01]  /*13180*/  LOP3.LUT R0, R0, 0x3fff, RZ, 0xc0, !PT ;  /* 0x00003fff00007812 */ /* 0x000fe200078ec0ff */
[----:B------:R-:W-:Y:S01]  /*13190*/  UMOV UR5, UR17 ;  /* 0x0000001100057c82 */ /* 0x000fe20008000000 */
[----:B------:R-:W-:Y:S01]  /*131a0*/  R2UR UR7, R7 ;  /* 0x00000000070772ca */ /* 0x000fe200000e0000 */
[----:B------:R-:W-:Y:S01]  /*131b0*/  IMAD.MOV.U32 R7, RZ, RZ, 0x40000040 ;  /* 0x40000040ff077424 */ /* 0x000fe200078e00ff */
[----:B------:R-:W-:Y:S01]  /*131c0*/  LOP3.LUT R220, R0, 0x10000, RZ, 0xfc, !PT ;  /* 0x0001000000dc7812 */ /* 0x000fe200078efcff */
[----:B------:R-:W-:Y:S01]  /*131d0*/  ULOP3.LUT UR20, UR20, 0x10000, URZ, 0xfc, !UPT ;  /* 0x0001000014147892 */ /* 0x000fe2000f8efc3f */
[----:B------:R-:W-:Y:S01]  /*131e0*/  IMAD.U32 R13, RZ, RZ, UR9 ;  /* 0x00000009ff0d7e24 */ /* 0x000fe2000f8e00ff */
[----:B------:R-:W-:Y:S01]  /*131f0*/  UMOV UR13, UR17 ;  /* 0x00000011000d7c82 */ /* 0x000fe20008000000 */
[----:B------:R-:W-:Y:S01]  /*13200*/  IMAD.MOV.U32 R9, RZ, RZ, 0x40000040 ;  /* 0x40000040ff097424 */ /* 0x000fe200078e00ff */
[----:B------:R-:W-:Y:S01]  /*13210*/  UMOV UR25, 0x40000040 ;  /* 0x4000004000197882 */ /* 0x000fe20000000000 */
[----:B------:R-:W-:Y:S01]  /*13220*/  IMAD R4, R205, 0xa80, R220 ;  /* 0x00000a80cd047824 */ /* 0x000fe200078e02dc */
[----:B------:R-:W-:Y:S01]  /*13230*/  UMOV UR23, UR25 ;  /* 0x0000001900177c82 */ /* 0x000fe20008000000 */
[----:B------:R-:W-:Y:S01]  /*13240*/  UMOV UR8, UR20 ;  /* 0x0000001400087c82 */ /* 0x000fe20008000000 */
[----:B------:R-:W-:Y:S01]  /*13250*/  R2UR UR15, R9 ;  /* 0x00000000090f72ca */ /* 0x000fe200000e0000 */
[C---:B------:R-:W-:Y:S01]  /*13260*/  VIADD R6, R4.reuse, 0x80 ;  /* 0x0000008004067836 */ /* 0x040fe20000000000 */
[----:B------:R-:W-:Y:S01]  /*13270*/  R2UR UR10, R4 ;  /* 0x00000000040a72ca */ /* 0x000fe200000e0000 */
[----:B------:R-:W-:Y:S01]  /*13280*/  UMOV UR16, UR8 ;  /* 0x0000000800107c82 */ /* 0x000fe20008000000 */
[----:B------:R-:W-:Y:S01]  /*13290*/  IMAD.U32 R12, RZ, RZ, UR8 ;  /* 0x00000008ff0c7e24 */ /* 0x000fe2000f8e00ff */
[----:B------:R-:W-:Y:S01]  /*132a0*/  UMOV UR4, UR16 ;  /* 0x0000001000047c82 */ /* 0x000fe20008000000 */
[----:B------:R-:W-:Y:S01]  /*132b0*/  R2UR UR6, R6 ;  /* 0x00000000060672ca */ /* 0x000fe200000e0000 */
[C---:B------:R-:W-:Y:S01]  /*132c0*/  VIADD R6, R4.reuse, 0x100 ;  /* 0x0000010004067836 */ /* 0x040fe20000000000 */
[----:B------:R-:W-:Y:S01]  /*132d0*/  UMOV UR12, UR16 ;  /* 0x00000010000c7c82 */ /* 0x000fe20008000000 */
[C---:B------:R-:W-:Y:S01]  /*132e0*/  VIADD R8, R4.reuse, 0x200 ;  /* 0x0000020004087836 */ /* 0x040fe20000000000 */
[----:B------:R0:W-:Y:S01]  /*132f0*/  STL.64 [R1+0x38], R12 ;  /* 0x0000380c01007387 */ /* 0x0001e20000100a00 */
[----:B------:R-:W-:Y:S01]  /*13300*/  IMAD.MOV.U32 R9, RZ, RZ, 0x40000040 ;  /* 0x40000040ff097424 */ /* 0x000fe200078e00ff */
[----:B------:R-:W-:Y:S01]  /*13310*/  UIADD3 UR52, UR20, 0x406, URZ ;  /* 0x0000040614347890 */ /* 0x000fe2000fffe03f */
[----:B------:R-:W-:Y:S01]  /*13320*/  VIADD R10, R4, 0xa04 ;  /* 0x00000a04040a7836 */ /* 0x000fe20000000000 */
[----:B------:R-:W-:Y:S01]  /*13330*/  R2UR UR14, R8 ;  /* 0x00000000080e72ca */ /* 0x000fe200000e0000 */
[----:B------:R-:W-:Y:S01]  /*13340*/  HGMMA.64x16x16.F32.BF16 R72, gdesc[UR8], RZ, !UPT, gsb0 ;  /* 0x00200000084879f0 */ /* 0x000fe2000c0018ff */
[----:B------:R-:W-:Y:S01]  /*13350*/  UMOV UR8, UR16 ;  /* 0x0000001000087c82 */ /* 0x000fe20008000000 */
[----:B------:R-:W-:Y:S01]  /*13360*/  UMOV UR9, UR17 ;  /* 0x0000001100097c82 */ /* 0x000fe20008000000 */
[----:B------:R-:W-:Y:S01]  /*13370*/  VIADD R8, R4, 0x300 ;  /* 0x0000030004087836 */ /* 0x000fe20000000000 */
[----:B------:R-:W-:Y:S01]  /*13380*/  R2UR UR19, R9 ;  /* 0x00000000091372ca */ /* 0x000fe200000e0000 */
[----:B------:R-:W-:Y:S01]  /*13390*/  IMAD.MOV.U32 R9, RZ, RZ, 0x40000040 ;  /* 0x40000040ff097424 */ /* 0x000fe200078e00ff */
[----:B------:R-:W-:Y:S01]  /*133a0*/  UMOV UR53, 0x40000040 ;  /* 0x4000004000357882 */ /* 0x000fe20000000000 */
[----:B0-----:R-:W-:Y:S01]  /*133b0*/  IMAD.U32 R13, RZ, RZ, UR25 ;  /* 0x00000019ff0d7e24 */ /* 0x001fe2000f8e00ff */
[----:B------:R-:W-:Y:S01]  /*133c0*/  R2UR UR18, R8 ;  /* 0x00000000081272ca */ /* 0x000fe200000e0000 */
[----:B------:R-:W-:Y:S01]  /*133d0*/  VIADD R8, R4, 0x202 ;  /* 0x0000020204087836 */ /* 0x000fe20000000000 */
[----:B------:R-:W-:Y:S01]  /*133e0*/  UIADD3 UR48, UR20, 0x800, URZ ;  /* 0x0000080014307890 */ /* 0x000fe2000fffe03f */
[----:B------:R-:W-:Y:S01]  /*133f0*/  IMAD.MOV.U32 R11, RZ, RZ, 0x40000040 ;  /* 0x40000040ff0b7424 */ /* 0x000fe200078e00ff */
[----:B------:R-:W-:Y:S01]  /*13400*/  UMOV UR49, 0x40000040 ;  /* 0x4000004000317882 */ /* 0x000fe20000000000 */
[----:B------:R-:W-:Y:S01]  /*13410*/  UIADD3 UR44, UR20, 0x802, URZ ;  /* 0x00000802142c7890 */ /* 0x000fe2000fffe03f */
[----:B------:R-:W0:Y:S01]  /*13420*/  LDC R0, c[0x0][0x448] ;  /* 0x00011200ff007b82 */ /* 0x000e220000000800 */
[----:B------:R-:W-:Y:S01]  /*13430*/  UMOV UR45, 0x40000040 ;  /* 0x40000040002d7882 */ /* 0x000fe20000000000 */
[----:B------:R-:W-:Y:S01]  /*13440*/  UIADD3 UR40, UR20, 0x804, URZ ;  /* 0x0000080414287890 */ /* 0x000fe2000fffe03f */
[----:B------:R-:W-:Y:S01]  /*13450*/  @!P1 VIADD R3, R3, 0x36840 ;  /* 0x0003684003039836 */ /* 0x000fe20000000000 */
[----:B------:R-:W-:Y:S01]  /*13460*/  UMOV UR41, 0x40000040 ;  /* 0x4000004000297882 */ /* 0x000fe20000000000 */
[----:B------:R-:W-:Y:S01]  /*13470*/  UIADD3 UR36, UR20, 0x806, URZ ;  /* 0x0000080614247890 */ /* 0x000fe2000fffe03f */
[----:B------:R-:W-:Y:S01]  /*13480*/  BSSY B0, `(.L_x_2689) ;  /* 0x0000a04000007945 */ /* 0x000fe20003800000 */
[----:B------:R-:W-:Y:S01]  /*13490*/  UMOV UR37, 0x40000040 ;  /* 0x4000004000257882 */ /* 0x000fe20000000000 */
        /* <DEDUP_REMOVED lines=11> */
[----:B0-----:R-:W-:-:S13]  /*13550*/  ISETP.NE.AND P2, PT, R0, 0x1, PT ;  /* 0x000000010000780c */ /* 0x001fda0003f45270 */
[----:B------:R-:W0:Y:S01]  /*13560*/  @P2 LDC R5, c[0x0][0x44c] ;  /* 0x00011300ff052b82 */ /* 0x000e220000000800 */
        /* <DEDUP_REMOVED lines=29> */
[----:B------:R-:W-:Y:S02]  /*13740*/  UMOV UR9, UR23 ;  /* 0x0000001700097c82 */ /* 0x000fe40008000000 */
[----:B------:R-:W-:Y:S02]  /*13750*/  WARPGROUP.DEPBAR.LE gsb0, 0x0 ;  /* 0x00008000000079c5 */ /* 0x000fe40000010000 */
[----:B-----5:R-:W-:-:S06]  /*13760*/  WARPGROUP.ARRIVE ;  /* 0x00000000000079c5 */ /* 0x020fcc0000000000 */
[----:B------:R-:W-:Y:S01]  /*13770*/  HGMMA.64x16x16.F32.BF16 R40, gdesc[UR12], RZ, !UPT, gsb0 ;  /* 0x002000000c2879f0 */ /* 0x000fe2000c0018ff */
[----:B------:R-:W-:Y:S02]  /*13780*/  UMOV UR13, UR23 ;  /* 0x00000017000d7c82 */ /* 0x000fe40008000000 */
[----:B------:R-:W-:Y:S02]  /*13790*/  WARPGROUP.DEPBAR.LE gsb0, 0x0 ;  /* 0x00008000000079c5 */ /* 0x000fe40000010000 */
[----:B------:R-:W-:-:S06]  /*137a0*/  WARPGROUP.ARRIVE ;  /* 0x00000000000079c5 */ /* 0x000fcc0000000000 */
[----:B------:R-:W-:Y:S01]  /*137b0*/  HGMMA.64x16x16.F32.BF16 R32, gdesc[UR4], RZ, !UPT, gsb0 ;  /* 0x00200000042079f0 */ /* 0x000fe2000c0018ff */
        /* <DEDUP_REMOVED lines=12> */
[----:B------:R-:W-:Y:S01]  /*13880*/  VIADD R6, R4, 0x182 ;  /* 0x0000018204067836 */ /* 0x000fe20000000000 */
[----:B------:R-:W-:Y:S01]  /*13890*/  UMOV UR12, UR22 ;  /* 0x00000016000c7c82 */ /* 0x000fe20008000000 */
[----:B------:R-:W-:-:S02]  /*138a0*/  IMAD.MOV.U32 R7, RZ, RZ, 0x40000040 ;  /* 0x40000040ff077424 */ /* 0x000fc400078e00ff */
[----:B------:R-:W-:Y:S01]  /*138b0*/  IMAD.U32 R12, RZ, RZ, UR24 ;  /* 0x00000018ff0c7e24 */ /* 0x000fe2000f8e00ff */
[----:B------:R-:W-:Y:S01]  /*138c0*/  R2UR UR14, R6 ;  /* 0x00000000060e72ca */ /* 0x000fe200000e0000 */
[----:B------:R-:W-:Y:S01]  /*138d0*/  VIADD R6, R4, 0x282 ;  /* 0x0000028204067836 */ /* 0x000fe20000000000 */
[----:B------:R-:W-:Y:S01]  /*138e0*/  R2UR UR15, R7 ;  /* 0x00000000070f72ca */ /* 0x000fe200000e0000 */
[----:B------:R-:W-:Y:S01]  /*138f0*/  IMAD.MOV.U32 R7, RZ, RZ, 0x40000040 ;  /* 0x40000040ff077424 */ /* 0x000fe200078e00ff */
[----:B------:R1:W-:Y:S01]  /*13900*/  STL.64 [R1+0x30], R12 ;  /* 0x0000300c01007387 */ /* 0x0003e20000100a00 */
        /* <DEDUP_REMOVED lines=17> */
[----:B-1----:R-:W-:Y:S01]  /*13a20*/  IMAD.U32 R13, RZ, RZ, UR25 ;  /* 0x00000019ff0d7e24 */ /* 0x002fe2000f8e00ff */
        /* <DEDUP_REMOVED lines=91> */
[----:B------:R-:W-:Y:S01]  /*13fe0*/  UIADD3 UR4, UR20, 0x6, URZ ;  /* 0x0000000614047890 */ /* 0x000fe2000fffe03f */
[----:B------:R-:W-:Y:S01]  /*13ff0*/  R2UR UR6, R6 ;  /* 0x00000000060672ca */ /* 0x000fe200000e0000 */
[----:B------:R-:W-:Y:S01]  /*14000*/  VIADD R6, R4, 0x106 ;  /* 0x0000010604067836 */ /* 0x000fe20000000000 */
[----:B------:R-:W-:Y:S01]  /*14010*/  R2UR UR7, R7 ;  /* 0x00000000070772ca */ /* 0x000fe200000e0000 */
[----:B------:R-:W-:-:S03]  /*14020*/  IMAD.MOV.U32 R7, RZ, RZ, 0x40000040 ;  /* 0x40000040ff077424 */ /* 0x000fc600078e00ff */
[----:B------:R-:W-:Y:S02]  /*14030*/  UMOV UR24, UR4 ;  /* 0x0000000400187c82 */ /* 0x000fe40008000000 */
[----:B------:R-:W-:-:S05]  /*14040*/  IMAD.U32 R12, RZ, RZ, UR24 ;  /* 0x00000018ff0c7e24 */ /* 0x000fca000f8e00ff */
[----:B------:R1:W-:Y:S01]  /*14050*/  STL.64 [R1+0x18], R12 ;  /* 0x0000180c01007387 */ /* 0x0003e20000100a00 */
[----:B------:R-:W-:Y:S02]  /*14060*/  WARPGROUP.DEPBAR.LE gsb0, 0x0 ;  /* 0x00008000000079c5 */ /* 0x000fe40000010000 */
[----:B------:R-:W-:-:S06]  /*14070*/  WARPGROUP.ARRIVE ;  /* 0x00000000000079c5 */ /* 0x000fcc0000000000 */
[----:B------:R-:W-:Y:S01]  /*14080*/  HGMMA.64x16x16.F32.BF16 R32, gdesc[UR8], R32, gsb0 ;  /* 0x00200000082079f0 */ /* 0x000fe20008001820 */
        /* <DEDUP_REMOVED lines=11> */
[----:B------:R-:W-:Y:S01]  /*14140*/  UMOV UR12, UR24 ;  /* 0x00000018000c7c82 */ /* 0x000fe20008000000 */
[----:B------:R-:W-:Y:S01]  /*14150*/  UMOV UR13, UR25 ;  /* 0x00000019000d7c82 */ /* 0x000fe20008000000 */
[----:B------:R-:W-:Y:S01]  /*14160*/  UMOV UR4, UR12 ;  /* 0x0000000c00047c82 */ /* 0x000fe20008000000 */
[----:B------:R-:W-:Y:S01]  /*14170*/  UMOV UR5, UR13 ;  /* 0x0000000d00057c82 */ /* 0x000fe20008000000 */
[----:B------:R-:W-:Y:S01]  /*14180*/  UMOV UR8, UR12 ;  /* 0x0000000c00087c82 */ /* 0x000fe20008000000 */
[----:B------:R-:W-:Y:S01]  /*14190*/  UMOV UR9, UR13 ;  /* 0x0000000d00097c82 */ /* 0x000fe20008000000 */
[----:B------:R-:W-:Y:S01]  /*141a0*/  UMOV UR16, UR12 ;  /* 0x0000000c00107c82 */ /* 0x000fe20008000000 */
[----:B------:R-:W-:Y:S01]  /*141b0*/  UMOV UR17, UR13 ;  /* 0x0000000d00117c82 */ /* 0x000fe20008000000 */
        /* <DEDUP_REMOVED lines=178> */
[----:B------:R1:W-:Y:S01]  /*14ce0*/  STL.64 [R1], R12 ;  /* 0x0000000c01007387 */ /* 0x0003e20000100a00 */
        /* <DEDUP_REMOVED lines=255> */
[----:B------:R-:W-:Y:S02]  /*15ce0*/  R2UR UR11, R9 ;  /* 0x00000000090b72ca */ /* 0x000fe400000e0000 */
[----:B------:R-:W2:Y:S01]  /*15cf0*/  @P2 LDC R9, c[0x0][0x450] ;  /* 0x00011400ff092b82 */ /* 0x000ea20000000800 */
        /* <DEDUP_REMOVED lines=36> */
[----:B------:R-:W-:-:S04]  /*15f40*/  IMAD.IADD R10, R227, 0x1, R223 ;  /* 0x00000001e30a7824 */ /* 0x000fc800078e02df */
[----:B0-----:R-:W-:-:S05]  /*15f50*/  @P2 IMAD.HI.U32 R0, R10, R5, RZ ;  /* 0x000000050a002227 */ /* 0x001fca00078e00ff */
[----:B--2---:R-:W-:Y:S01]  /*15f60*/  @P2 SHF.R.U32.HI R10, RZ, R9, R0 ;  /* 0x00000009ff0a2219 */ /* 0x004fe20000011600 */
[----:B------:R-:W-:-:S04]  /*15f70*/  IMAD R0, R2, -0x70, RZ ;  /* 0xffffff9002007824 */ /* 0x000fc800078e02ff */
[----:B------:R-:W0:Y:S01]  /*15f80*/  SHFL.IDX PT, R9, R10, 0x1, 0x1c1f ;  /* 0x003c1f000a097f89 */ /* 0x000e2200000e0000 */
[----:B------:R-:W-:-:S04]  /*15f90*/  IADD3 R5, -R225, 0x71, R0 ;  /* 0x00000071e1057810 */ /* 0x000fc80007ffe100 */
[----:B------:R-:W-:Y:S01]  /*15fa0*/  IADD3 R81, -R224, R5, R226 ;  /* 0x00000005e0517210 */ /* 0x000fe20007ffe1e2 */
[----:B------:R-:W-:Y:S01]  /*15fb0*/  IMAD.MOV.U32 R5, RZ, RZ, 0x40000040 ;  /* 0x40000040ff057424 */ /* 0x000fe200078e00ff */
        /* <DEDUP_REMOVED lines=39> */
[----:B------:R-:W-:Y:S02]  /*16230*/  IMAD R6, R2, -0x70, R226 ;  /* 0xffffff9002067824 */ /* 0x000fe400078e02e2 */
[----:B------:R-:W-:-:S03]  /*16240*/  IMAD.MOV.U32 R7, RZ, RZ, 0x40000040 ;  /* 0x40000040ff077424 */ /* 0x000fc600078e00ff */
[----:B-1----:R-:W-:Y:S01]  /*16250*/  IADD3 R12, -R225, 0x70, R6 ;  /* 0x00000070e10c7810 */ /* 0x002fe20007ffe106 */
[C---:B------:R-:W-:Y:S01]  /*16260*/  VIADD R6, R4.reuse, 0x906 ;  /* 0x0000090604067836 */ /* 0x040fe20000000000 */
[----:B------:R-:W-:Y:S01]  /*16270*/  R2UR UR11, R7 ;  /* 0x00000000070b72ca */ /* 0x000fe200000e0000 */
[----:B------:R-:W-:Y:S01]  /*16280*/  VIADD R4, R4, 0xa06 ;  /* 0x00000a0604047836 */ /* 0x000fe20000000000 */
[----:B0-----:R-:W-:Y:S01]  /*16290*/  VIADDMNMX R0, R9, R81, R12, PT ;  /* 0x0000005109007246 */ /* 0x001fe2000380010c */
[----:B------:R-:W-:Y:S01]  /*162a0*/  IMAD.MOV.U32 R9, RZ, RZ, 0x40000040 ;  /* 0x40000040ff097424 */ /* 0x000fe200078e00ff */
[----:B------:R-:W-:Y:S02]  /*162b0*/  R2UR UR10, R6 ;  /* 0x00000000060a72ca */ /* 0x000fe400000e0000 */
[C---:B------:R-:W-:Y:S02]  /*162c0*/  ISETP.GT.AND P3, PT, R0.reuse, RZ, PT ;  /* 0x000000ff0000720c */ /* 0x040fe40003f64270 */
[----:B------:R-:W-:-:S02]  /*162d0*/  ISETP.GT.AND P4, PT, R0, 0x1, PT ;  /* 0x000000010000780c */ /* 0x000fc40003f84270 */
[----:B------:R-:W-:Y:S02]  /*162e0*/  ISETP.GT.AND P5, PT, R0, 0x8, PT ;  /* 0x000000080000780c */ /* 0x000fe40003fa4270 */
[----:B------:R-:W-:Y:S02]  /*162f0*/  FSEL R83, R74, -INF , P3 ;  /* 0xff8000004a537808 */ /* 0x000fe40001800000 */
[----:B------:R-:W-:Y:S02]  /*16300*/  FSEL R95, R75, -INF , P4 ;  /* 0xff8000004b5f7808 */ /* 0x000fe40002000000 */
[----:B------:R-:W-:Y:S02]  /*16310*/  ISETP.GT.AND P3, PT, R0, 0x9, PT ;  /* 0x000000090000780c */ /* 0x000fe40003f64270 */
[----:B------:R-:W-:Y:S02]  /*16320*/  FSEL R87, R78, -INF , P5 ;  /* 0xff8000004e577808 */ /* 0x000fe40002800000 */
[----:B------:R-:W-:-:S02]  /*16330*/  FMNMX.FTZ R6, R83, R95, !PT ;  /* 0x0000005f53067209 */ /* 0x000fc40007810000 */
[C---:B------:R-:W-:Y:S02]  /*16340*/  ISETP.GT.AND P4, PT, R0.reuse, 0x10, PT ;  /* 0x000000100000780c */ /* 0x040fe40003f84270 */
[----:B------:R-:W-:Y:S02]  /*16350*/  FSEL R91, R79, -INF , P3 ;  /* 0xff8000004f5b7808 */ /* 0x000fe40001800000 */
[----:B------:R-:W-:Y:S02]  /*16360*/  FMNMX.FTZ R6, R87, R6, !PT ;  /* 0x0000000657067209 */ /* 0x000fe40007810000 */
[----:B------:R-:W-:Y:S02]  /*16370*/  ISETP.GT.AND P3, PT, R0, 0x11, PT ;  /* 0x000000110000780c */ /* 0x000fe40003f64270 */
[----:B------:R-:W-:Y:S02]  /*16380*/  FSEL R93, R66, -INF , P4 ;  /* 0xff800000425d7808 */ /* 0x000fe40002000000 */
[----:B------:R-:W-:-:S02]  /*16390*/  FMNMX.FTZ R6, R91, R6, !PT ;  /* 0x000000065b067209 */ /* 0x000fc40007810000 */
[C---:B------:R-:W-:Y:S02]  /*163a0*/  ISETP.GT.AND P4, PT, R0.reuse, 0x18, PT ;  /* 0x000000180000780c */ /* 0x040fe40003f84270 */
[----:B------:R-:W-:Y:S02]  /*163b0*/  FSEL R89, R67, -INF , P3 ;  /* 0xff80000043597808 */ /* 0x000fe40001800000 */
[----:B------:R-:W-:Y:S01]  /*163c0*/  FMNMX.FTZ R6, R93, R6, !PT ;  /* 0x000000065d067209 */ /* 0x000fe20007810000 */
[----:B------:R-:W-:Y:S02]  /*163d0*/  WARPGROUP.DEPBAR.LE gsb0, 0x0 ;  /* 0x00008000000079c5 */ /* 0x000fe40000010000 */
[----:B------:R-:W-:Y:S01]  /*163e0*/  WARPGROUP.ARRIVE ;  /* 0x00000000000079c5 */ /* 0x000fe20000000000 */
[----:B------:R-:W-:Y:S02]  /*163f0*/  ISETP.GT.AND P3, PT, R0, 0x19, PT ;  /* 0x000000190000780c */ /* 0x000fe40003f64270 */
[----:B------:R-:W-:-:S02]  /*16400*/  FSEL R85, R70, -INF , P4 ;  /* 0xff80000046557808 */ /* 0x000fc40002000000 */
[----:B------:R-:W-:Y:S01]  /*16410*/  FMNMX.FTZ R6, R89, R6, !PT ;  /* 0x0000000659067209 */ /* 0x000fe20007810000 */
[----:B------:R-:W-:Y:S01]  /*16420*/  HGMMA.64x16x16.F32.BF16 R48, gdesc[UR4], R48, gsb0 ;  /* 0x00200000043079f0 */ /* 0x000fe20008001830 */
[----:B------:R-:W-:Y:S01]  /*16430*/  R2UR UR6, R8 ;  /* 0x00000000080672ca */ /* 0x000fe200000e0000 */
[----:B------:R-:W-:Y:S01]  /*16440*/  UMOV UR4, UR36 ;  /* 0x0000002400047c82 */ /* 0x000fe20008000000 */
[----:B------:R-:W-:Y:S01]  /*16450*/  R2UR UR7, R9 ;  /* 0x00000000090772ca */ /* 0x000fe200000e0000 */
[----:B------:R-:W-:Y:S01]  /*16460*/  UMOV UR5, UR37 ;  /* 0x0000002500057c82 */ /* 0x000fe20008000000 */
        /* <DEDUP_REMOVED lines=24> */
[C---:B------:R-:W-:Y:S02]  /*165f0*/  ISETP.GT.AND P3, PT, R0.reuse, 0x39, PT ;  /* 0x000000390000780c */ /* 0x040fe40003f64270 */
[----:B------:R-:W-:Y:S02]  /*16600*/  FMNMX.FTZ R6, R51, R6, !PT ;  /* 0x0000000633067209 */ /* 0x000fe40007810000 */
[----:B------:R-:W-:Y:S02]  /*16610*/  FSEL R55, R55, -INF , P3 ;  /* 0xff80000037377808 */ /* 0x000fe40001800000 */
[----:B------:R-:W-:Y:S01]  /*16620*/  ISETP.GT.AND P3, PT, R0, 0x41, PT ;  /* 0x000000410000780c */ /* 0x000fe20003f64270 */
[----:B------:R-:W-:Y:S02]  /*16630*/  WARPGROUP.DEPBAR.LE gsb0, 0x0 ;  /* 0x00008000000079c5 */ /* 0x000fe40000010000 */
[----:B------:R-:W-:Y:S01]  /*16640*/  WARPGROUP.ARRIVE ;  /* 0x00000000000079c5 */ /* 0x000fe20000000000 */
[----:B------:R-:W-:-:S02]  /*16650*/  FSEL R59, R43, -INF , P3 ;  /* 0xff8000002b3b7808 */ /* 0x000fc40001800000 */
[----:B------:R-:W-:-:S03]  /*16660*/  ISETP.GT.AND P3, PT, R0, 0x49, PT ;  /* 0x000000490000780c */ /* 0x000fc60003f64270 */
[----:B------:R-:W-:Y:S01]  /*16670*/  HGMMA.64x16x16.F32.BF16 R32, gdesc[UR4], R32, gsb0 ;  /* 0x00200000042079f0 */ /* 0x000fe20008001820 */
[----:B------:R-:W-:Y:S01]  /*16680*/  R2UR UR6, R4 ;  /* 0x00000000040672ca */ /* 0x000fe200000e0000 */
[----:B------:R-:W-:Y:S01]  /*16690*/  UMOV UR4, UR36 ;  /* 0x0000002400047c82 */ /* 0x000fe20008000000 */
[----:B------:R-:W-:Y:S01]  /*166a0*/  R2UR UR7, R5 ;  /* 0x00000000050772ca */ /* 0x000fe200000e0000 */
[----:B------:R-:W-:Y:S01]  /*166b0*/  UMOV UR5, UR37 ;  /* 0x0000002500057c82 */ /* 0x000fe20008000000 */
[----:B------:R-:W-:Y:S02]  /*166c0*/  FSEL R5, R54, -INF , P4 ;  /* 0xff80000036057808 */ /* 0x000fe40002000000 */
[----:B------:R-:W-:Y:S02]  /*166d0*/  ISETP.GT.AND P4, PT, R0, 0x40, PT ;  /* 0x000000400000780c */ /* 0x000fe40003f84270 */
[----:B------:R-:W-:Y:S02]  /*166e0*/  FMNMX.FTZ R6, R5, R6, !PT ;  /* 0x0000000605067209 */ /* 0x000fe40007810000 */
[----:B------:R-:W-:-:S02]  /*166f0*/  FSEL R9, R42, -INF , P4 ;  /* 0xff8000002a097808 */ /* 0x000fc40002000000 */
[----:B------:R-:W-:Y:S02]  /*16700*/  FMNMX.FTZ R6, R55, R6, !PT ;  /* 0x0000000637067209 */ /* 0x000fe40007810000 */
[----:B------:R-:W-:Y:S02]  /*16710*/  ISETP.GT.AND P4, PT, R0, 0x48, PT ;  /* 0x000000480000780c */ /* 0x000fe40003f84270 */
[----:B------:R-:W-:Y:S02]  /*16720*/  FMNMX.FTZ R6, R9, R6, !PT ;  /* 0x0000000609067209 */ /* 0x000fe40007810000 */
[----:B------:R-:W-:Y:S02]  /*16730*/  FSEL R21, R46, -INF , P4 ;  /* 0xff8000002e157808 */ /* 0x000fe40002000000 */
[----:B------:R-:W-:Y:S01]  /*16740*/  FMNMX.FTZ R6, R59, R6, !PT ;  /* 0x000000063b067209 */ /* 0x000fe20007810000 */
[----:B------:R-:W0:Y:S01]  /*16750*/  @P2 LDC R46, c[0x0][0x450] ;  /* 0x00011400ff2e2b82 */ /* 0x000e220000000800 */
[----:B------:R-:W-:-:S02]  /*16760*/  ISETP.GT.AND P4, PT, R0, 0x50, PT ;  /* 0x000000500000780c */ /* 0x000fc40003f84270 */
[----:B------:R-:W-:Y:S02]  /*16770*/  FSEL R47, R47, -INF , P3 ;  /* 0xff8000002f2f7808 */ /* 0x000fe40001800000 */
[----:B------:R-:W-:Y:S02]  /*16780*/  FMNMX.FTZ R6, R21, R6, !PT ;  /* 0x0000000615067209 */ /* 0x000fe40007810000 */
[----:B------:R-:W-:Y:S02]  /*16790*/  ISETP.GT.AND P3, PT, R0, 0x51, PT ;  /* 0x000000510000780c */ /* 0x000fe40003f64270 */
[----:B------:R-:W-:Y:S01]  /*167a0*/  FMNMX.FTZ R6, R47, R6, !PT ;  /* 0x000000062f067209 */ /* 0x000fe20007810000 */
[----:B------:R-:W-:Y:S02]  /*167b0*/  WARPGROUP.DEPBAR.LE gsb0, 0x0 ;  /* 0x00008000000079c5 */ /* 0x000fe40000010000 */
[----:B------:R-:W-:Y:S01]  /*167c0*/  WARPGROUP.ARRIVE ;  /* 0x00000000000079c5 */ /* 0x000fe20000000000 */
[----:B------:R-:W-:-:S02]  /*167d0*/  FSEL R43, R34, -INF , P4 ;  /* 0xff800000222b7808 */ /* 0x000fc40002000000 */
[C---:B------:R-:W-:Y:S01]  /*167e0*/  ISETP.GT.AND P4, PT, R0.reuse, 0x58, PT ;  /* 0x000000580000780c */ /* 0x040fe20003f84270 */
[----:B------:R-:W1:Y:S01]  /*167f0*/  SHFL.IDX PT, R34, R10, RZ, 0x1c1f ;  /* 0x001c1fff0a227589 */ /* 0x000e6200000e0000 */
[----:B------:R-:W-:Y:S01]  /*16800*/  FSEL R35, R35, -INF , P3 ;  /* 0xff80000023237808 */ /* 0x000fe20001800000 */
[----:B------:R-:W-:Y:S01]  /*16810*/  HGMMA.64x16x16.F32.BF16 R24, gdesc[UR4], R24, gsb0 ;  /* 0x00200000041879f0 */ /* 0x000fe20008001818 */
[----:B------:R-:W-:Y:S01]  /*16820*/  FMNMX.FTZ R6, R43, R6, !PT ;  /* 0x000000062b067209 */ /* 0x000fe20007810000 */
[----:B------:R-:W-:Y:S01]  /*16830*/  ULDC UR4, c[0x0][0x988] ;  /* 0x0002620000047ab9 */ /* 0x000fe20000000800 */
[----:B------:R-:W-:Y:S02]  /*16840*/  ISETP.GT.AND P3, PT, R0, 0x59, PT ;  /* 0x000000590000780c */ /* 0x000fe40003f64270 */
[----:B------:R-:W-:Y:S02]  /*16850*/  FSEL R13, R38, -INF , P4 ;  /* 0xff800000260d7808 */ /* 0x000fe40002000000 */
[----:B------:R-:W-:-:S02]  /*16860*/  FMNMX.FTZ R6, R35, R6, !PT ;  /* 0x0000000623067209 */ /* 0x000fc40007810000 */
[C---:B------:R-:W-:Y:S02]  /*16870*/  ISETP.GT.AND P4, PT, R0.reuse, 0x60, PT ;  /* 0x000000600000780c */ /* 0x040fe40003f84270 */
[----:B------:R-:W-:Y:S02]  /*16880*/  FSEL R39, R39, -INF , P3 ;  /* 0xff80000027277808 */ /* 0x000fe40001800000 */
[----:B------:R-:W-:Y:S02]  /*16890*/  FMNMX.FTZ R6, R13, R6, !PT ;  /* 0x000000060d067209 */ /* 0x000fe40007810000 */
[----:B------:R-:W-:Y:S02]  /*168a0*/  ISETP.GT.AND P3, PT, R0, 0x61, PT ;  /* 0x000000610000780c */ /* 0x000fe40003f64270 */
[----:B------:R-:W-:Y:S02]  /*168b0*/  FMNMX.FTZ R6, R39, R6, !PT ;  /* 0x0000000627067209 */ /* 0x000fe40007810000 */
[----:B-1----:R-:W-:-:S04]  /*168c0*/  VIADDMNMX R34, R34, R81, R12, PT ;  /* 0x0000005122227246 */ /* 0x002fc8000380010c */
[----:B------:R-:W-:Y:S01]  /*168d0*/  ISETP.GT.AND P5, PT, R34, 0x8, PT ;  /* 0x000000082200780c */ /* 0x000fe20003fa4270 */
[----:B------:R-:W-:Y:S02]  /*168e0*/  WARPGROUP.DEPBAR.LE gsb0, 0x0 ;  /* 0x00008000000079c5 */ /* 0x000fe40000010000 */
[----:B------:R-:W-:Y:S02]  /*168f0*/  FSEL R15, R26, -INF , P4 ;  /* 0xff8000001a0f7808 */ /* 0x000fe40002000000 */
[C---:B------:R-:W-:Y:S02]  /*16900*/  ISETP.GT.AND P4, PT, R0.reuse, 0x68, PT ;  /* 0x000000680000780c */ /* 0x040fe40003f84270 */
[----:B------:R-:W-:Y:S02]  /*16910*/  FSEL R27, R27, -INF , P3 ;  /* 0xff8000001b1b7808 */ /* 0x000fe40001800000 */
[----:B------:R-:W-:Y:S02]  /*16920*/  FMNMX.FTZ R6, R15, R6, !PT ;  /* 0x000000060f067209 */ /* 0x000fe40007810000 */
[----:B------:R-:W-:Y:S01]  /*16930*/  ISETP.GT.AND P3, PT, R0, 0x69, PT ;  /* 0x000000690000780c */ /* 0x000fe20003f64270 */
[----:B------:R-:W-:Y:S01]  /*16940*/  IMAD.U32 R0, RZ, RZ, UR4 ;  /* 0x00000004ff007e24 */ /* 0x000fe2000f8e00ff */
[----:B------:R-:W-:-:S02]  /*16950*/  FSEL R11, R30, -INF , P4 ;  /* 0xff8000001e0b7808 */ /* 0x000fc40002000000 */
[----:B------:R-:W-:Y:S02]  /*16960*/  FMNMX.FTZ R6, R27, R6, !PT ;  /* 0x000000061b067209 */ /* 0x000fe40007810000 */
[----:B------:R-:W-:Y:S02]  /*16970*/  FSEL R31, R31, -INF , P3 ;  /* 0xff8000001f1f7808 */ /* 0x000fe40001800000 */
[----:B------:R-:W-:Y:S02]  /*16980*/  FMNMX.FTZ R6, R11, R6, !PT ;  /* 0x000000060b067209 */ /* 0x000fe40007810000 */
[----:B------:R-:W-:Y:S02]  /*16990*/  ISETP.GT.AND P4, PT, R34, 0x1, PT ;  /* 0x000000012200780c */ /* 0x000fe40003f84270 */
[----:B------:R-:W-:-:S05]  /*169a0*/  FMNMX.FTZ R6, R31, R6, !PT ;  /* 0x000000061f067209 */ /* 0x000fca0007810000 */
[----:B------:R-:W1:Y:S02]  /*169b0*/  SHFL.BFLY PT, R97, R6, 0x2, 0x1f ;  /* 0x0c401f0006617f89 */ /* 0x000e6400000e0000 */
[----:B-1----:R-:W-:Y:S02]  /*169c0*/  FMNMX.FTZ R97, R6, R97, !PT ;  /* 0x0000006106617209 */ /* 0x002fe40007810000 */
[----:B------:R-:W-:Y:S02]  /*169d0*/  FSEL R6, R73, -INF , P4 ;  /* 0xff80000049067808 */ /* 0x000fe40002000000 */
[----:B------:R-:W-:Y:S01]  /*169e0*/  FSEL R73, R76, -INF , P5 ;  /* 0xff8000004c497808 */ /* 0x000fe20002800000 */
[----:B------:R-:W1:Y:S01]  /*169f0*/  SHFL.BFLY PT, R4, R97, 0x1, 0x1f ;  /* 0x0c201f0061047f89 */ /* 0x000e6200000e0000 */
        /* <DEDUP_REMOVED lines=8> */
[----:B-1----:R-:W-:Y:S02]  /*16a80*/  FMNMX.FTZ R4, R97, R4, !PT ;  /* 0x0000000461047209 */ /* 0x002fe40007810000 */
[----:B------:R-:W-:Y:S02]  /*16a90*/  CS2R R96, SRZ ;  /* 0x0000000000607805 */ /* 0x000fe4000001ff00 */
[----:B------:R-:W-:Y:S02]  /*16aa0*/  ISETP.GT.AND P4, PT, R34, 0x31, PT ;  /* 0x000000312200780c */ /* 0x000fe40003f84270 */
[C---:B------:R-:W-:Y:S01]  /*16ab0*/  FSETP.NEU.FTZ.AND P3, PT, R4.reuse, -INF , PT ;  /* 0xff8000000400780b */ /* 0x040fe20003f7d000 */
[----:B------:R-:W-:Y:S01]  /*16ac0*/  FMUL.FTZ R14, R4, R0 ;  /* 0x00000000040e7220 */ /* 0x000fe20000410000 */
[----:B------:R-:W-:-:S02]  /*16ad0*/  FSEL R49, R49, -INF , P4 ;  /* 0xff80000031317808 */ /* 0x000fc40002000000 */
[----:B------:R-:W-:Y:S02]  /*16ae0*/  ISETP.GT.AND P4, PT, R34, 0x39, PT ;  /* 0x000000392200780c */ /* 0x000fe40003f84270 */
[----:B------:R-:W-:Y:S02]  /*16af0*/  FSEL R14, R14, RZ, P3 ;  /* 0x000000ff0e0e7208 */ /* 0x000fe40001800000 */
[----:B------:R-:W-:Y:S02]  /*16b00*/  ISETP.GT.AND P3, PT, R34, RZ, PT ;  /* 0x000000ff2200720c */ /* 0x000fe40003f64270 */
[----:B------:R-:W-:Y:S01]  /*16b10*/  FSEL R53, R53, -INF , P4 ;  /* 0xff80000035357808 */ /* 0x000fe20002000000 */
[-CC-:B------:R-:W-:Y:S01]  /*16b20*/  FFMA.FTZ R201, R83, R0.reuse, -R14.reuse ;  /* 0x0000000053c97223 */ /* 0x180fe2000001080e */
[----:B------:R-:W-:Y:S01]  /*16b30*/  FSEL R81, R72, -INF , P3 ;  /* 0xff80000048517808 */ /* 0x000fe20001800000 */
[-CC-:B------:R-:W-:Y:S01]  /*16b40*/  FFMA.FTZ R203, R87, R0.reuse, -R14.reuse ;  /* 0x0000000057cb7223 */ /* 0x180fe2000001080e */
[C---:B------:R-:W-:Y:S01]  /*16b50*/  ISETP.GT.AND P3, PT, R34.reuse, 0x9, PT ;  /* 0x000000092200780c */ /* 0x040fe20003f64270 */
[--C-:B------:R-:W-:Y:S01]  /*16b60*/  FFMA.FTZ R20, R91, R0, -R14.reuse ;  /* 0x000000005b147223 */ /* 0x100fe2000001080e */
[----:B------:R-:W-:Y:S01]  /*16b70*/  FMNMX.FTZ R10, R81, R6, !PT ;  /* 0x00000006510a7209 */ /* 0x000fe20007810000 */
[-CC-:B------:R-:W-:Y:S01]  /*16b80*/  FFMA.FTZ R197, R93, R0.reuse, -R14.reuse ;  /* 0x000000005dc57223 */ /* 0x180fe2000001080e */
[----:B------:R-:W-:Y:S01]  /*16b90*/  FSEL R77, R77, -INF , P3 ;  /* 0xff8000004d4d7808 */ /* 0x000fe20001800000 */
        /* <DEDUP_REMOVED lines=16> */
[--C-:B------:R-:W-:Y:S01]  /*16ca0*/  FFMA.FTZ R189, R7, R0, -R14.reuse ;  /* 0x0000000007bd7223 */ /* 0x100fe2000001080e */
[----:B------:R-:W-:Y:S01]  /*16cb0*/  ISETP.GT.AND P3, PT, R34, 0x20, PT ;  /* 0x000000202200780c */ /* 0x000fe20003f64270 */
[----:B------:R1:W-:Y:S01]  /*16cc0*/  MUFU.EX2 R10, R20 ;  /* 0x00000014000a7308 */ /* 0x0003e20000000800 */
[----:B------:R-:W-:Y:S01]  /*16cd0*/  FMNMX.FTZ R12, R87, R12, !PT ;  /* 0x0000000c570c7209 */ /* 0x000fe20007810000 */
[-CC-:B------:R-:W-:Y:S01]  /*16ce0*/  FFMA.FTZ R185, R9, R0.reuse, -R14.reuse ;  /* 0x0000000009b97223 */ /* 0x180fe2000001080e */
[----:B------:R-:W-:Y:S01]  /*16cf0*/  FSEL R91, R56, -INF , P3 ;  /* 0xff800000385b7808 */ /* 0x000fe20001800000 */
[--C-:B------:R-:W-:Y:S01]  /*16d00*/  FFMA.FTZ R179, R11, R0, -R14.reuse ;  /* 0x000000000bb37223 */ /* 0x100fe2000001080e */
[----:B------:R-:W-:Y:S01]  /*16d10*/  FMNMX.FTZ R12, R69, R12, !PT ;  /* 0x0000000c450c7209 */ /* 0x000fe20007810000 */
[--C-:B------:R-:W-:Y:S01]  /*16d20*/  FFMA.FTZ R183, R13, R0, -R14.reuse ;  /* 0x000000000db77223 */ /* 0x100fe2000001080e */
[----:B------:R-:W-:Y:S01]  /*16d30*/  ISETP.GT.AND P3, PT, R34, 0x28, PT ;  /* 0x000000282200780c */ /* 0x000fe20003f64270 */
[----:B------:R-:W-:Y:S01]  /*16d40*/  MUFU.EX2 R201, R201 ;  /* 0x000000c900c97308 */ /* 0x000fe20000000800 */
[----:B------:R-:W-:Y:S01]  /*16d50*/  FMNMX.FTZ R12, R91, R12, !PT ;  /* 0x0000000c5b0c7209 */ /* 0x000fe20007810000 */
[-CC-:B------:R-:W-:Y:S01]  /*16d60*/  FFMA.FTZ R177, R15, R0.reuse, -R14.reuse ;  /* 0x000000000fb17223 */ /* 0x180fe2000001080e */
[----:B------:R-:W-:Y:S01]  /*16d70*/  FSEL R93, R60, -INF , P3 ;  /* 0xff8000003c5d7808 */ /* 0x000fe20001800000 */
[--C-:B------:R-:W-:Y:S01]  /*16d80*/  FFMA.FTZ R187, R21, R0, -R14.reuse ;  /* 0x0000000015bb7223 */ /* 0x100fe2000001080e */
[----:B-1----:R-:W-:Y:S01]  /*16d90*/  FMNMX.FTZ R20, R57, R12, !PT ;  /* 0x0000000c39147209 */ /* 0x002fe20007810000 */
[--C-:B------:R-:W-:Y:S01]  /*16da0*/  FFMA.FTZ R27, R27, R0, -R14.reuse ;  /* 0x000000001b1b7223 */ /* 0x100fe2000001080e */
[----:B------:R-:W-:Y:S01]  /*16db0*/  ISETP.GT.AND P3, PT, R34, 0x30, PT ;  /* 0x000000302200780c */ /* 0x000fe20003f64270 */
[----:B------:R1:W-:Y:S01]  /*16dc0*/  MUFU.EX2 R12, R26 ;  /* 0x0000001a000c7308 */ /* 0x0003e20000000800 */
[----:B------:R-:W-:Y:S01]  /*16dd0*/  FMNMX.FTZ R20, R93, R20, !PT ;  /* 0x000000145d147209 */ /* 0x000fe20007810000 */
[----:B------:R-:W-:Y:S01]  /*16de0*/  FFMA.FTZ R181, R43, R0, -R14 ;  /* 0x000000002bb57223 */ /* 0x000fe2000001080e */
[----:B------:R-:W-:-:S02]  /*16df0*/  FSEL R89, R48, -INF , P3 ;  /* 0xff80000030597808 */ /* 0x000fc40001800000 */
[----:B------:R-:W-:Y:S02]  /*16e00*/  FMNMX.FTZ R20, R61, R20, !PT ;  /* 0x000000143d147209 */ /* 0x000fe40007810000 */
[----:B------:R-:W-:Y:S01]  /*16e10*/  ISETP.GT.AND P3, PT, R34, 0x38, PT ;  /* 0x000000382200780c */ /* 0x000fe20003f64270 */
[----:B------:R-:W2:Y:S01]  /*16e20*/  MUFU.EX2 R8, R8 ;  /* 0x0000000800087308 */ /* 0x000ea20000000800 */
[----:B------:R-:W-:Y:S02]  /*16e30*/  FMNMX.FTZ R20, R89, R20, !PT ;  /* 0x0000001459147209 */ /* 0x000fe40007810000 */
[----:B------:R-:W-:Y:S02]  /*16e40*/  FSEL R85, R52, -INF , P3 ;  /* 0xff80000034557808 */ /* 0x000fe40001800000 */
[----:B-1----:R-:W-:Y:S02]  /*16e50*/  FMNMX.FTZ R26, R49, R20, !PT ;  /* 0x00000014311a7209 */ /* 0x002fe40007810000 */
[----:B------:R-:W-:Y:S01]  /*16e60*/  ISETP.GT.AND P3, PT, R34, 0x40, PT ;  /* 0x000000402200780c */ /* 0x000fe20003f64270 */
[----:B------:R1:W-:Y:S01]  /*16e70*/  MUFU.EX2 R20, R30 ;  /* 0x0000001e00147308 */ /* 0x0003e20000000800 */
[----:B------:R-:W-:-:S02]  /*16e80*/  FMNMX.FTZ R26, R85, R26, !PT ;  /* 0x0000001a551a7209 */ /* 0x000fc40007810000 */
[----:B------:R-:W-:Y:S02]  /*16e90*/  ISETP.GT.AND P4, PT, R34, 0x41, PT ;  /* 0x000000412200780c */ /* 0x000fe40003f84270 */
[----:B------:R-:W-:Y:S02]  /*16ea0*/  FSEL R79, R40, -INF , P3 ;  /* 0xff800000284f7808 */ /* 0x000fe40001800000 */
[----:B------:R-:W-:Y:S01]  /*16eb0*/  FMNMX.FTZ R26, R53, R26, !PT ;  /* 0x0000001a351a7209 */ /* 0x000fe20007810000 */
[----:B------:R-:W3:Y:S01]  /*16ec0*/  MUFU.EX2 R203, R203 ;  /* 0x000000cb00cb7308 */ /* 0x000ee20000000800 */
[----:B------:R-:W-:Y:S02]  /*16ed0*/  ISETP.GT.AND P3, PT, R34, 0x48, PT ;  /* 0x000000482200780c */ /* 0x000fe40003f64270 */
[----:B------:R-:W-:Y:S02]  /*16ee0*/  FSEL R75, R41, -INF , P4 ;  /* 0xff800000294b7808 */ /* 0x000fe40002000000 */
[----:B------:R-:W-:-:S02]  /*16ef0*/  FMNMX.FTZ R26, R79, R26, !PT ;  /* 0x0000001a4f1a7209 */ /* 0x000fc40007810000 */
[----:B------:R-:W-:Y:S01]  /*16f00*/  ISETP.GT.AND P4, PT, R34, 0x49, PT ;  /* 0x000000492200780c */ /* 0x000fe20003f84270 */
[----:B------:R-:W4:Y:S01]  /*16f10*/  MUFU.EX2 R197, R197 ;  /* 0x000000c500c57308 */ /* 0x000f220000000800 */
[----:B------:R-:W-:Y:S02]  /*16f20*/  FSEL R41, R44, -INF , P3 ;  /* 0xff8000002c297808 */ /* 0x000fe40001800000 */
[----:B-1----:R-:W-:Y:S01]  /*16f30*/  FMNMX.FTZ R30, R75, R26, !PT ;  /* 0x0000001a4b1e7209 */ /* 0x002fe20007810000 */
[----:B------:R-:W1:Y:S01]  /*16f40*/  @P2 LDC R44, c[0x0][0x44c] ;  /* 0x00011300ff2c2b82 */ /* 0x000e620000000800 */
[----:B------:R-:W-:Y:S02]  /*16f50*/  FSEL R45, R45, -INF , P4 ;  /* 0xff8000002d2d7808 */ /* 0x000fe40002000000 */
[----:B------:R-:W-:Y:S01]  /*16f60*/  ISETP.GT.AND P3, PT, R34, 0x50, PT ;  /* 0x000000502200780c */ /* 0x000fe20003f64270 */
[----:B------:R-:W4:Y:S01]  /*16f70*/  MUFU.EX2 R199, R199 ;  /* 0x000000c700c77308 */ /* 0x000f220000000800 */
[----:B------:R-:W-:-:S02]  /*16f80*/  FMNMX.FTZ R30, R41, R30, !PT ;  /* 0x0000001e291e7209 */ /* 0x000fc40007810000 */
[----:B------:R-:W-:Y:S02]  /*16f90*/  ISETP.GT.AND P4, PT, R34, 0x51, PT ;  /* 0x000000512200780c */ /* 0x000fe40003f84270 */
[----:B------:R-:W-:Y:S02]  /*16fa0*/  FSEL R71, R32, -INF , P3 ;  /* 0xff80000020477808 */ /* 0x000fe40001800000 */
[----:B------:R-:W-:Y:S01]  /*16fb0*/  FMNMX.FTZ R30, R45, R30, !PT ;  /* 0x0000001e2d1e7209 */ /* 0x000fe20007810000 */
[----:B------:R0:W-:Y:S01]  /*16fc0*/  MUFU.EX2 R26, R38 ;  /* 0x00000026001a7308 */ /* 0x0001e20000000800 */
[----:B------:R-:W-:Y:S02]  /*16fd0*/  ISETP.GT.AND P3, PT, R34, 0x58, PT ;  /* 0x000000582200780c */ /* 0x000fe40003f64270 */
[----:B------:R-:W-:Y:S02]  /*16fe0*/  FSEL R33, R33, -INF , P4 ;  /* 0xff80000021217808 */ /* 0x000fe40002000000 */
[----:B------:R-:W-:-:S02]  /*16ff0*/  FMNMX.FTZ R30, R71, R30, !PT ;  /* 0x0000001e471e7209 */ /* 0x000fc40007810000 */
[----:B------:R-:W-:Y:S01]  /*17000*/  ISETP.GT.AND P4, PT, R34, 0x59, PT ;  /* 0x000000592200780c */ /* 0x000fe20003f84270 */
[----:B------:R-:W-:Y:S01]  /*17010*/  MUFU.EX2 R193, R193 ;  /* 0x000000c100c17308 */ /* 0x000fe20000000800 */
[----:B------:R-:W-:Y:S01]  /*17020*/  FSEL R67, R36, -INF , P3 ;  /* 0xff80000024437808 */ /* 0x000fe20001800000 */
[--C-:B------:R-:W-:Y:S01]  /*17030*/  FFMA.FTZ R36, R63, R0, -R14.reuse ;  /* 0x000000003f247223 */ /* 0x100fe2000001080e */
[----:B------:R-:W-:Y:S01]  /*17040*/  FMNMX.FTZ R32, R33, R30, !PT ;  /* 0x0000001e21207209 */ /* 0x000fe20007810000 */
[----:B0-----:R-:W-:Y:S01]  /*17050*/  FFMA.FTZ R38, R39, R0, -R14 ;  /* 0x0000000027267223 */ /* 0x001fe2000001080e */
[----:B------:R-:W-:Y:S01]  /*17060*/  FSEL R37, R37, -INF , P4 ;  /* 0xff80000025257808 */ /* 0x000fe20002000000 */
[----:B-1----:R-:W-:Y:S01]  /*17070*/  @P2 IMAD.HI.U32 R39, R223, R44, RZ ;  /* 0x0000002cdf272227 */ /* 0x002fe200078e00ff */
[----:B------:R-:W-:Y:S01]  /*17080*/  ISETP.GT.AND P3, PT, R34, 0x60, PT ;  /* 0x000000602200780c */ /* 0x000fe20003f64270 */
[----:B------:R0:W-:Y:S01]  /*17090*/  MUFU.EX2 R30, R36 ;  /* 0x00000024001e7308 */ /* 0x0001e20000000800 */
[----:B------:R-:W-:-:S02]  /*170a0*/  FMNMX.FTZ R32, R67, R32, !PT ;  /* 0x0000002043207209 */ /* 0x000fc40007810000 */
[----:B------:R-:W-:Y:S02]  /*170b0*/  ISETP.GT.AND P4, PT, R34, 0x61, PT ;  /* 0x000000612200780c */ /* 0x000fe40003f84270 */
[----:B------:R-:W-:Y:S01]  /*170c0*/  FSEL R63, R24, -INF , P3 ;  /* 0xff800000183f7808 */ /* 0x000fe20001800000 */
[----:B------:R-:W-:Y:S01]  /*170d0*/  FFMA.FTZ R24, R51, R0, -R14 ;  /* 0x0000000033187223 */ /* 0x000fe2000001080e */
[----:B------:R-:W-:Y:S01]  /*170e0*/  FMNMX.FTZ R32, R37, R32, !PT ;  /* 0x0000002025207209 */ /* 0x000fe20007810000 */
[----:B------:R-:W-:Y:S01]  /*170f0*/  MUFU.EX2 R195, R195 ;  /* 0x000000c300c37308 */ /* 0x000fe20000000800 */
[----:B------:R-:W-:Y:S02]  /*17100*/  ISETP.GT.AND P3, PT, R34, 0x68, PT ;  /* 0x000000682200780c */ /* 0x000fe40003f64270 */
[----:B------:R-:W-:Y:S02]  /*17110*/  CS2R R50, SRZ ;  /* 0x0000000000327805 */ /* 0x000fe4000001ff00 */
[----:B------:R-:W-:-:S02]  /*17120*/  FSEL R25, R25, -INF , P4 ;  /* 0xff80000019197808 */ /* 0x000fc40002000000 */
[----:B------:R-:W-:Y:S02]  /*17130*/  FMNMX.FTZ R32, R63, R32, !PT ;  /* 0x000000203f207209 */ /* 0x000fe40007810000 */
[----:B------:R-:W-:Y:S01]  /*17140*/  ISETP.GT.AND P4, PT, R34, 0x69, PT ;  /* 0x000000692200780c */ /* 0x000fe20003f84270 */
[--C-:B------:R-:W-:Y:S01]  /*17150*/  FFMA.FTZ R34, R47, R0, -R14.reuse ;  /* 0x000000002f227223 */ /* 0x100fe2000001080e */
[----:B------:R-:W-:Y:S01]  /*17160*/  FSEL R95, R28, -INF , P3 ;  /* 0xff8000001c5f7808 */ /* 0x000fe20001800000 */
[----:B------:R-:W-:Y:S01]  /*17170*/  IMAD.MOV.U32 R47, RZ, RZ, R223 ;  /* 0x000000ffff2f7224 */ /* 0x000fe200078e00df */
[----:B------:R-:W-:Y:S01]  /*17180*/  FMNMX.FTZ R32, R25, R32, !PT ;  /* 0x0000002019207209 */ /* 0x000fe20007810000 */
[----:B------:R-:W-:Y:S01]  /*17190*/  MUFU.EX2 R189, R189 ;  /* 0x000000bd00bd7308 */ /* 0x000fe20000000800 */
[----:B------:R-:W-:Y:S01]  /*171a0*/  FSEL R29, R29, -INF , P4 ;  /* 0xff8000001d1d7808 */ /* 0x000fe20002000000 */
[----:B------:R-:W-:Y:S01]  /*171b0*/  FFMA.FTZ R28, R55, R0, -R14 ;  /* 0x00000000371c7223 */ /* 0x000fe2000001080e */
[----:B------:R-:W-:-:S02]  /*171c0*/  FMNMX.FTZ R32, R95, R32, !PT ;  /* 0x000000205f207209 */ /* 0x000fc40007810000 */
[----:B------:R-:W-:Y:S02]  /*171d0*/  CS2R R54, SRZ ;  /* 0x0000000000367805 */ /* 0x000fe4000001ff00 */
[----:B------:R-:W-:Y:S02]  /*171e0*/  @P2 SHF.R.U32.HI R47, RZ, R46, R39 ;  /* 0x0000002eff2f2219 */ /* 0x000fe40000011627 */
[----:B------:R-:W-:Y:S01]  /*171f0*/  FMNMX.FTZ R5, R29, R32, !PT ;  /* 0x000000201d057209 */ /* 0x000fe20007810000 */
[----:B------:R-:W-:Y:S01]  /*17200*/  MUFU.EX2 R24, R24 ;  /* 0x0000001800187308 */ /* 0x000fe20000000800 */
[--C-:B------:R-:W-:Y:S01]  /*17210*/  FFMA.FTZ R32, R59, R0, -R14.reuse ;  /* 0x000000003b207223 */ /* 0x100fe2000001080e */
[----:B------:R-:W-:Y:S02]  /*17220*/  CS2R R58, SRZ ;  /* 0x00000000003a7805 */ /* 0x000fe4000001ff00 */
[----:B0-----:R-:W0:Y:S04]  /*17230*/  SHFL.BFLY PT, R36, R5, 0x2, 0x1f ;  /* 0x0c401f0005247f89 */ /* 0x001e2800000e0000 */
        /* <DEDUP_REMOVED lines=13> */
[----:B------:R-:W-:Y:S02]  /*17310*/  FMUL.FTZ R42, R5, R0 ;  /* 0x00000000052a7220 */ /* 0x000fe40000410000 */
[----:B------:R0:W-:Y:S03]  /*17320*/  MUFU.EX2 R40, R27 ;  /* 0x0000001b00287308 */ /* 0x0001e60000000800 */
[----:B------:R-:W-:-:S05]  /*17330*/  FSEL R42, R42, RZ, P3 ;  /* 0x000000ff2a2a7208 */ /* 0x000fca0001800000 */
[-CC-:B------:R-:W-:Y:S01]  /*17340*/  FFMA.FTZ R200, R81, R0.reuse, -R42.reuse ;  /* 0x0000000051c87223 */ /* 0x180fe2000001082a */
[-CC-:B------:R-:W-:Y:S01]  /*17350*/  FFMA.FTZ R9, R6, R0.reuse, -R42.reuse ;  /* 0x0000000006097223 */ /* 0x180fe2000001082a */
[-C--:B------:R-:W-:Y:S01]  /*17360*/  FFMA.FTZ R202, R73, R0.reuse, -R42 ;  /* 0x0000000049ca7223 */ /* 0x080fe2000001082a */
[----:B--2---:R-:W-:Y:S01]  /*17370*/  FADD.FTZ R6, R201, R8 ;  /* 0x00000008c9067221 */ /* 0x004fe20000010000 */
[-CC-:B------:R-:W-:Y:S01]  /*17380*/  FFMA.FTZ R11, R77, R0.reuse, -R42.reuse ;  /* 0x000000004d0b7223 */ /* 0x180fe2000001082a */
[-C--:B------:R-:W-:Y:S01]  /*17390*/  FFMA.FTZ R196, R83, R0.reuse, -R42 ;  /* 0x0000000053c47223 */ /* 0x080fe2000001082a */
[----:B------:R-:W-:Y:S01]  /*173a0*/  MUFU.EX2 R200, R200 ;  /* 0x000000c800c87308 */ /* 0x000fe20000000800 */
[----:B---3--:R-:W-:Y:S01]  /*173b0*/  FADD.FTZ R7, R203, R6 ;  /* 0x00000006cb077221 */ /* 0x008fe20000010000 */
[-CC-:B------:R-:W-:Y:S01]  /*173c0*/  FFMA.FTZ R13, R65, R0.reuse, -R42.reuse ;  /* 0x00000000410d7223 */ /* 0x180fe2000001082a */
[-CC-:B------:R-:W-:Y:S01]  /*173d0*/  FFMA.FTZ R198, R87, R0.reuse, -R42.reuse ;  /* 0x0000000057c67223 */ /* 0x180fe2000001082a */
[-CC-:B------:R-:W-:Y:S01]  /*173e0*/  FFMA.FTZ R15, R69, R0.reuse, -R42.reuse ;  /* 0x00000000450f7223 */ /* 0x180fe2000001082a */
[----:B------:R-:W-:Y:S01]  /*173f0*/  FADD.FTZ R6, R10, R7 ;  /* 0x000000070a067221 */ /* 0x000fe20000010000 */
[-CC-:B------:R-:W-:Y:S01]  /*17400*/  FFMA.FTZ R192, R91, R0.reuse, -R42.reuse ;  /* 0x000000005bc07223 */ /* 0x180fe2000001082a */
[-C--:B------:R-:W-:Y:S01]  /*17410*/  FFMA.FTZ R21, R57, R0.reuse, -R42 ;  /* 0x0000000039157223 */ /* 0x080fe2000001082a */
[----:B------:R-:W1:Y:S01]  /*17420*/  MUFU.EX2 R9, R9 ;  /* 0x0000000900097308 */ /* 0x000e620000000800 */
[----:B----4-:R-:W-:Y:S01]  /*17430*/  FADD.FTZ R7, R197, R6 ;  /* 0x00000006c5077221 */ /* 0x010fe20000010000 */
[-CC-:B------:R-:W-:Y:S01]  /*17440*/  FFMA.FTZ R194, R93, R0.reuse, -R42.reuse ;  /* 0x000000005dc27223 */ /* 0x180fe2000001082a */
[-CC-:B0-----:R-:W-:Y:S01]  /*17450*/  FFMA.FTZ R27, R61, R0.reuse, -R42.reuse ;  /* 0x000000003d1b7223 */ /* 0x181fe2000001082a */
[-CC-:B------:R-:W-:Y:S01]  /*17460*/  FFMA.FTZ R188, R89, R0.reuse, -R42.reuse ;  /* 0x0000000059bc7223 */ /* 0x180fe2000001082a */
[----:B------:R-:W-:Y:S01]  /*17470*/  FADD.FTZ R6, R12, R7 ;  /* 0x000000070c067221 */ /* 0x000fe20000010000 */
[-CC-:B------:R-:W-:Y:S01]  /*17480*/  FFMA.FTZ R186, R41, R0.reuse, -R42.reuse ;  /* 0x0000000029ba7223 */ /* 0x180fe2000001082a */
[-C--:B------:R-:W-:Y:S01]  /*17490*/  FFMA.FTZ R31, R49, R0.reuse, -R42 ;  /* 0x00000000311f7223 */ /* 0x080fe2000001082a */
[----:B------:R-:W0:Y:S01]  /*174a0*/  MUFU.EX2 R202, R202 ;  /* 0x000000ca00ca7308 */ /* 0x000e220000000800 */
[----:B------:R-:W-:Y:S01]  /*174b0*/  FADD.FTZ R39, R199, R6 ;  /* 0x00000006c7277221 */ /* 0x000fe20000010000 */
[----:B------:R-:W-:Y:S01]  /*174c0*/  @!P1 PRMT R6, RZ, 0x654, R3 ;  /* 0x00000654ff069816 */ /* 0x000fe20000000003 */
[-CC-:B------:R-:W-:Y:S01]  /*174d0*/  FFMA.FTZ R190, R85, R0.reuse, -R42.reuse ;  /* 0x0000000055be7223 */ /* 0x180fe2000001082a */
[-CC-:B------:R-:W-:Y:S01]  /*174e0*/  FFMA.FTZ R35, R53, R0.reuse, -R42.reuse ;  /* 0x0000000035237223 */ /* 0x180fe2000001082a */
[----:B------:R-:W-:Y:S01]  /*174f0*/  FADD.FTZ R46, R20, R39 ;  /* 0x00000027142e7221 */ /* 0x000fe20000010000 */
[----:B------:R2:W-:Y:S01]  /*17500*/  @!P1 SYNCS.ARRIVE.TRANS64.RED.A1T0 RZ, [R6+URZ], RZ ;  /* 0x000000ff06ff99a7 */ /* 0x0005e2000810043f */
[-C--:B------:R-:W-:Y:S01]  /*17510*/  FFMA.FTZ R184, R79, R0.reuse, -R42 ;  /* 0x000000004fb87223 */ /* 0x080fe2000001082a */
[----:B------:R-:W3:Y:S01]  /*17520*/  MUFU.EX2 R11, R11 ;  /* 0x0000000b000b7308 */ /* 0x000ee20000000800 */
[----:B-1----:R-:W-:Y:S01]  /*17530*/  FADD.FTZ R7, R200, R9 ;  /* 0x00000009c8077221 */ /* 0x002fe20000010000 */
[----:B------:R-:W-:Y:S01]  /*17540*/  FADD.FTZ R43, R193, R46 ;  /* 0x0000002ec12b7221 */ /* 0x000fe20000010000 */
[-CC-:B------:R-:W-:Y:S01]  /*17550*/  FFMA.FTZ R75, R75, R0.reuse, -R42.reuse ;  /* 0x000000004b4b7223 */ /* 0x180fe2000001082a */
[-CC-:B------:R-:W-:Y:S01]  /*17560*/  FFMA.FTZ R45, R45, R0.reuse, -R42.reuse ;  /* 0x000000002d2d7223 */ /* 0x180fe2000001082a */
[----:B------:R-:W-:Y:S01]  /*17570*/  FFMA.FTZ R71, R71, R0, -R42 ;  /* 0x0000000047477223 */ /* 0x000fe2000001082a */
[----:B------:R-:W-:Y:S01]  /*17580*/  FADD.FTZ R46, R26, R43 ;  /* 0x0000002b1a2e7221 */ /* 0x000fe20000010000 */
[----:B--2---:R-:W-:Y:S01]  /*17590*/  IMAD.MOV.U32 R6, RZ, RZ, RZ ;  /* 0x000000ffff067224 */ /* 0x004fe200078e00ff */
[----:B------:R-:W1:Y:S01]  /*175a0*/  MUFU.EX2 R196, R196 ;  /* 0x000000c400c47308 */ /* 0x000e620000000800 */
[----:B0-----:R-:W-:Y:S01]  /*175b0*/  FADD.FTZ R44, R202, R7 ;  /* 0x00000007ca2c7221 */ /* 0x001fe20000010000 */
[----:B------:R-:W-:Y:S01]  /*175c0*/  IADD3 R7, R47, R226, -R224 ;  /* 0x000000e22f077210 */ /* 0x000fe20007ffe8e0 */
[----:B------:R-:W-:Y:S01]  /*175d0*/  FADD.FTZ R41, R195, R46 ;  /* 0x0000002ec3297221 */ /* 0x000fe20000010000 */
[-CC-:B------:R-:W-:Y:S01]  /*175e0*/  FFMA.FTZ R33, R33, R0.reuse, -R42.reuse ;  /* 0x0000000021217223 */ /* 0x180fe2000001082a */
[-CC-:B------:R-:W-:Y:S01]  /*175f0*/  FFMA.FTZ R67, R67, R0.reuse, -R42.reuse ;  /* 0x0000000043437223 */ /* 0x180fe2000001082a */
[----:B------:R-:W-:Y:S01]  /*17600*/  FFMA.FTZ R37, R37, R0, -R42 ;  /* 0x0000000025257223 */ /* 0x000fe2000001082a */
[----:B------:R-:W-:Y:S01]  /*17610*/  FADD.FTZ R46, R30, R41 ;  /* 0x000000291e2e7221 */ /* 0x000fe20000010000 */
[----:B------:R-:W0:Y:S01]  /*17620*/  MUFU.EX2 R13, R13 ;  /* 0x0000000d000d7308 */ /* 0x000e220000000800 */
[----:B---3--:R-:W-:Y:S01]  /*17630*/  FADD.FTZ R39, R11, R44 ;  /* 0x0000002c0b277221 */ /* 0x008fe20000010000 */
[----:B------:R-:W-:-:S04]  /*17640*/  IMAD.HI R221, R7, -0x6db6db6d, R6 ;  /* 0x9249249307dd7827 */ /* 0x000fc800078e0206 */
[----:B------:R-:W-:Y:S01]  /*17650*/  FADD.FTZ R41, R189, R46 ;  /* 0x0000002ebd297221 */ /* 0x000fe20000010000 */
[-CC-:B------:R-:W-:Y:S01]  /*17660*/  FFMA.FTZ R63, R63, R0.reuse, -R42.reuse ;  /* 0x000000003f3f7223 */ /* 0x180fe2000001082a */
[-CC-:B------:R-:W-:Y:S01]  /*17670*/  FFMA.FTZ R25, R25, R0.reuse, -R42.reuse ;  /* 0x0000000019197223 */ /* 0x180fe2000001082a */
[-CC-:B------:R-:W-:Y:S01]  /*17680*/  FFMA.FTZ R95, R95, R0.reuse, -R42.reuse ;  /* 0x000000005f5f7223 */ /* 0x180fe2000001082a */
[----:B------:R-:W-:Y:S01]  /*17690*/  FFMA.FTZ R29, R29, R0, -R42 ;  /* 0x000000001d1d7223 */ /* 0x000fe2000001082a */
[----:B------:R-:W2:Y:S01]  /*176a0*/  MUFU.EX2 R198, R198 ;  /* 0x000000c600c67308 */ /* 0x000ea20000000800 */
[----:B-1----:R-:W-:Y:S01]  /*176b0*/  FADD.FTZ R44, R196, R39 ;  /* 0x00000027c42c7221 */ /* 0x002fe20000010000 */
[----:B------:R-:W-:Y:S02]  /*176c0*/  F2FP.BF16.F32.PACK_AB R201, R8, R201 ;  /* 0x000000c908c9723e */ /* 0x000fe400000010ff */
[----:B------:R-:W-:Y:S02]  /*176d0*/  CS2R R92, SRZ ;  /* 0x00000000005c7805 */ /* 0x000fe4000001ff00 */
[----:B------:R-:W-:Y:S01]  /*176e0*/  F2FP.BF16.F32.PACK_AB R203, R10, R203 ;  /* 0x000000cb0acb723e */ /* 0x000fe200000010ff */
[----:B------:R-:W-:Y:S01]  /*176f0*/  VIADD R10, R2, 0xfffffffe ;  /* 0xfffffffe020a7836 */ /* 0x000fe20000000000 */
[----:B------:R-:W-:Y:S01]  /*17700*/  F2FP.BF16.F32.PACK_AB R200, R9, R200 ;  /* 0x000000c809c8723e */ /* 0x000fe200000010ff */
[----:B------:R-:W-:Y:S01]  /*17710*/  IMAD.MOV.U32 R2, RZ, RZ, 0x3f800000 ;  /* 0x3f800000ff027424 */ /* 0x000fe200078e00ff */
[----:B------:R-:W1:Y:S01]  /*17720*/  MUFU.EX2 R15, R15 ;  /* 0x0000000f000f7308 */ /* 0x000e620000000800 */
[----:B0-----:R-:W-:Y:S01]  /*17730*/  FADD.FTZ R39, R13, R44 ;  /* 0x0000002c0d277221 */ /* 0x001fe20000010000 */
[----:B------:R-:W-:-:S02]  /*17740*/  F2FP.BF16.F32.PACK_AB R193, R26, R193 ;  /* 0x000000c11ac1723e */ /* 0x000fc400000010ff */
[----:B------:R-:W-:Y:S02]  /*17750*/  CS2R R90, SRZ ;  /* 0x00000000005a7805 */ /* 0x000fe4000001ff00 */
[----:B------:R-:W-:Y:S02]  /*17760*/  F2FP.BF16.F32.PACK_AB R195, R30, R195 ;  /* 0x000000c31ec3723e */ /* 0x000fe400000010ff */
[----:B------:R-:W-:Y:S02]  /*17770*/  CS2R R88, SRZ ;  /* 0x0000000000587805 */ /* 0x000fe4000001ff00 */
[----:B------:R-:W-:Y:S02]  /*17780*/  F2FP.BF16.F32.PACK_AB R189, R24, R189 ;  /* 0x000000bd18bd723e */ /* 0x000fe400000010ff */
[----:B------:R-:W-:Y:S01]  /*17790*/  CS2R R86, SRZ ;  /* 0x0000000000567805 */ /* 0x000fe2000001ff00 */
[----:B------:R-:W0:Y:S01]  /*177a0*/  MUFU.EX2 R192, R192 ;  /* 0x000000c000c07308 */ /* 0x000e220000000800 */
[----:B--2---:R-:W-:Y:S01]  /*177b0*/  FADD.FTZ R44, R198, R39 ;  /* 0x00000027c62c7221 */ /* 0x004fe20000010000 */
[----:B------:R-:W-:-:S02]  /*177c0*/  F2FP.BF16.F32.PACK_AB R197, R12, R197 ;  /* 0x000000c50cc5723e */ /* 0x000fc400000010ff */
[----:B------:R-:W-:Y:S02]  /*177d0*/  CS2R R84, SRZ ;  /* 0x0000000000547805 */ /* 0x000fe4000001ff00 */
[----:B------:R-:W-:Y:S02]  /*177e0*/  F2FP.BF16.F32.PACK_AB R199, R20, R199 ;  /* 0x000000c714c7723e */ /* 0x000fe400000010ff */
[----:B------:R-:W-:Y:S02]  /*177f0*/  CS2R R82, SRZ ;  /* 0x0000000000527805 */ /* 0x000fe4000001ff00 */
[----:B------:R-:W-:Y:S02]  /*17800*/  F2FP.BF16.F32.PACK_AB R202, R11, R202 ;  /* 0x000000ca0bca723e */ /* 0x000fe400000010ff */
[----:B------:R-:W-:Y:S01]  /*17810*/  CS2R R80, SRZ ;  /* 0x0000000000507805 */ /* 0x000fe2000001ff00 */
[----:B------:R-:W2:Y:S01]  /*17820*/  MUFU.EX2 R21, R21 ;  /* 0x0000001500157308 */ /* 0x000ea20000000800 */
[----:B-1----:R-:W-:Y:S01]  /*17830*/  FADD.FTZ R39, R15, R44 ;  /* 0x0000002c0f277221 */ /* 0x002fe20000010000 */
[----:B------:R-:W-:Y:S01]  /*17840*/  FADD.FTZ R44, R24, R41 ;  /* 0x00000029182c7221 */ /* 0x000fe20000010000 */
[----:B------:R-:W-:-:S02]  /*17850*/  F2FP.BF16.F32.PACK_AB R196, R13, R196 ;  /* 0x000000c40dc4723e */ /* 0x000fc400000010ff */
[----:B------:R-:W-:Y:S02]  /*17860*/  CS2R R78, SRZ ;  /* 0x00000000004e7805 */ /* 0x000fe4000001ff00 */
[----:B------:R-:W-:Y:S01]  /*17870*/  F2FP.BF16.F32.PACK_AB R198, R15, R198 ;  /* 0x000000c60fc6723e */ /* 0x000fe200000010ff */
[----:B------:R-:W-:Y:S01]  /*17880*/  FADD.FTZ R41, R191, R44 ;  /* 0x0000002cbf297221 */ /* 0x000fe20000010000 */
[----:B------:R-:W-:Y:S01]  /*17890*/  F2FP.BF16.F32.PACK_AB R191, R28, R191 ;  /* 0x000000bf1cbf723e */ /* 0x000fe200000010ff */
[----:B------:R-:W1:Y:S01]  /*178a0*/  MUFU.EX2 R194, R194 ;  /* 0x000000c200c27308 */ /* 0x000e620000000800 */
[----:B0-----:R-:W-:Y:S01]  /*178b0*/  FADD.FTZ R6, R192, R39 ;  /* 0x00000027c0067221 */ /* 0x001fe20000010000 */
[----:B------:R-:W-:Y:S01]  /*178c0*/  FADD.FTZ R44, R28, R41 ;  /* 0x000000291c2c7221 */ /* 0x000fe20000010000 */
[----:B------:R-:W-:Y:S02]  /*178d0*/  CS2R R76, SRZ ;  /* 0x00000000004c7805 */ /* 0x000fe4000001ff00 */
[----:B------:R-:W-:-:S02]  /*178e0*/  CS2R R72, SRZ ;  /* 0x0000000000487805 */ /* 0x000fc4000001ff00 */
[----:B------:R-:W-:Y:S01]  /*178f0*/  CS2R R68, SRZ ;  /* 0x0000000000447805 */ /* 0x000fe2000001ff00 */
[----:B------:R-:W-:Y:S01]  /*17900*/  FADD.FTZ R41, R185, R44 ;  /* 0x0000002cb9297221 */ /* 0x000fe20000010000 */
[----:B------:R-:W-:Y:S01]  /*17910*/  SHF.R.U32.HI R44, RZ, 0x1f, R221 ;  /* 0x0000001fff2c7819 */ /* 0x000fe200000116dd */
[----:B------:R-:W0:Y:S01]  /*17920*/  MUFU.EX2 R27, R27 ;  /* 0x0000001b001b7308 */ /* 0x000e220000000800 */
[----:B--2---:R-:W-:Y:S01]  /*17930*/  FADD.FTZ R39, R21, R6 ;  /* 0x0000000615277221 */ /* 0x004fe20000010000 */
[C---:B------:R-:W-:Y:S01]  /*17940*/  FADD.FTZ R42, R32.reuse, R41 ;  /* 0x00000029202a7221 */ /* 0x040fe20000010000 */
[----:B------:R-:W-:Y:S02]  /*17950*/  LEA.HI.SX32 R221, R221, R44, 0x1a ;  /* 0x0000002cdddd7211 */ /* 0x000fe400078fd2ff */
[----:B------:R-:W-:Y:S02]  /*17960*/  CS2R R64, SRZ ;  /* 0x0000000000407805 */ /* 0x000fe4000001ff00 */
[----:B------:R-:W-:Y:S01]  /*17970*/  F2FP.BF16.F32.PACK_AB R185, R32, R185 ;  /* 0x000000b920b9723e */ /* 0x000fe200000010ff */
[----:B------:R-:W-:Y:S01]  /*17980*/  FADD.FTZ R41, R187, R42 ;  /* 0x0000002abb297221 */ /* 0x000fe20000010000 */
[----:B------:R-:W-:Y:S01]  /*17990*/  VIMNMX R221, R222, R221, !PT ;  /* 0x000000dddedd7248 */ /* 0x000fe20007fe0100 */
[----:B------:R-:W2:Y:S01]  /*179a0*/  MUFU.EX2 R188, R188 ;  /* 0x000000bc00bc7308 */ /* 0x000ea20000000800 */
[----:B-1----:R-:W-:Y:S01]  /*179b0*/  FADD.FTZ R6, R194, R39 ;  /* 0x00000027c2067221 */ /* 0x002fe20000010000 */
[----:B------:R-:W-:Y:S01]  /*179c0*/  FADD.FTZ R8, R34, R41 ;  /* 0x0000002922087221 */ /* 0x000fe20000010000 */
[----:B------:R-:W-:-:S02]  /*179d0*/  ISETP.GE.AND P3, PT, R10, R221, PT ;  /* 0x000000dd0a00720c */ /* 0x000fc40003f66270 */
[----:B------:R-:W-:Y:S02]  /*179e0*/  CS2R R60, SRZ ;  /* 0x00000000003c7805 */ /* 0x000fe4000001ff00 */
[----:B------:R-:W-:Y:S02]  /*179f0*/  F2FP.BF16.F32.PACK_AB R187, R34, R187 ;  /* 0x000000bb22bb723e */ /* 0x000fe400000010ff */
[----:B------:R-:W-:Y:S02]  /*17a00*/  CS2R R56, SRZ ;  /* 0x0000000000387805 */ /* 0x000fe4000001ff00 */
[----:B------:R-:W-:Y:S01]  /*17a10*/  F2FP.BF16.F32.PACK_AB R192, R21, R192 ;  /* 0x000000c015c0723e */ /* 0x000fe200000010ff */
[----:B------:R-:W1:Y:S01]  /*17a20*/  MUFU.EX2 R31, R31 ;  /* 0x0000001f001f7308 */ /* 0x000e620000000800 */
[C---:B0-----:R-:W-:Y:S01]  /*17a30*/  FADD.FTZ R39, R27.reuse, R6 ;  /* 0x000000061b277221 */ /* 0x041fe20000010000 */
[----:B------:R-:W-:Y:S02]  /*17a40*/  F2FP.BF16.F32.PACK_AB R194, R27, R194 ;  /* 0x000000c21bc2723e */ /* 0x000fe400000010ff */
[----:B------:R-:W-:-:S02]  /*17a50*/  CS2R R52, SRZ ;  /* 0x0000000000347805 */ /* 0x000fc4000001ff00 */
[----:B------:R-:W-:Y:S02]  /*17a60*/  CS2R R48, SRZ ;  /* 0x0000000000307805 */ /* 0x000fe4000001ff00 */
[----:B------:R-:W-:Y:S02]  /*17a70*/  CS2R R46, SRZ ;  /* 0x00000000002e7805 */ /* 0x000fe4000001ff00 */
[----:B------:R-:W-:Y:S02]  /*17a80*/  CS2R R42, SRZ ;  /* 0x00000000002a7805 */ /* 0x000fe4000001ff00 */
[----:B------:R-:W-:Y:S01]  /*17a90*/  CS2R R26, SRZ ;  /* 0x00000000001a7805 */ /* 0x000fe2000001ff00 */
[----:B------:R-:W0:Y:S01]  /*17aa0*/  MUFU.EX2 R190, R190 ;  /* 0x000000be00be7308 */ /* 0x000e220000000800 */
[----:B--2---:R-:W-:-:S07]  /*17ab0*/  FADD.FTZ R6, R188, R39 ;  /* 0x00000027bc067221 */ /* 0x004fce0000010000 */
[----:B------:R-:W2:Y:S01]  /*17ac0*/  MUFU.EX2 R35, R35 ;  /* 0x0000002300237308 */ /* 0x000ea20000000800 */
[C---:B-1----:R-:W-:Y:S01]  /*17ad0*/  FADD.FTZ R39, R31.reuse, R6 ;  /* 0x000000061f277221 */ /* 0x042fe20000010000 */
[----:B------:R-:W-:Y:S02]  /*17ae0*/  F2FP.BF16.F32.PACK_AB R188, R31, R188 ;  /* 0x000000bc1fbc723e */ /* 0x000fe400000010ff */
[----:B------:R-:W-:-:S04]  /*17af0*/  CS2R R30, SRZ ;  /* 0x00000000001e7805 */ /* 0x000fc8000001ff00 */
[----:B------:R-:W-:Y:S01]  /*17b00*/  MUFU.EX2 R184, R184 ;  /* 0x000000b800b87308 */ /* 0x000fe20000000800 */
[----:B0-----:R-:W-:Y:S01]  /*17b10*/  FADD.FTZ R6, R190, R39 ;  /* 0x00000027be067221 */ /* 0x001fe20000010000 */
[----:B------:R-:W-:-:S06]  /*17b20*/  FADD.FTZ R39, R181, R8 ;  /* 0x00000008b5277221 */ /* 0x000fcc0000010000 */
[----:B------:R0:W-:Y:S01]  /*17b30*/  MUFU.EX2 R3, R75 ;  /* 0x0000004b00037308 */ /* 0x0001e20000000800 */
[----:B--2---:R-:W-:-:S07]  /*17b40*/  F2FP.BF16.F32.PACK_AB R190, R35, R190 ;  /* 0x000000be23be723e */ /* 0x004fce00000010ff */
[----:B------:R-:W1:Y:S01]  /*17b50*/  MUFU.EX2 R36, R36 ;  /* 0x0000002400247308 */ /* 0x000e620000000800 */
[----:B0-----:R-:W-:-:S07]  /*17b60*/  CS2R R74, SRZ ;  /* 0x00000000004a7805 */ /* 0x001fce000001ff00 */
[----:B------:R-:W-:Y:S08]  /*17b70*/  MUFU.EX2 R186, R186 ;  /* 0x000000ba00ba7308 */ /* 0x000ff00000000800 */
[----:B------:R-:W0:Y:S01]  /*17b80*/  MUFU.EX2 R183, R183 ;  /* 0x000000b700b77308 */ /* 0x000e220000000800 */
[C---:B-1----:R-:W-:Y:S01]  /*17b90*/  FADD.FTZ R8, R36.reuse, R39 ;  /* 0x0000002724087221 */ /* 0x042fe20000010000 */
[----:B------:R-:W-:-:S06]  /*17ba0*/  F2FP.BF16.F32.PACK_AB R181, R36, R181 ;  /* 0x000000b524b5723e */ /* 0x000fcc00000010ff */
[----:B------:R1:W2:Y:S08]  /*17bb0*/  MUFU.EX2 R7, R45 ;  /* 0x0000002d00077308 */ /* 0x0002b00000000800 */
[----:B------:R3:W-:Y:S01]  /*17bc0*/  MUFU.EX2 R180, R33 ;  /* 0x0000002100b47308 */ /* 0x0007e20000000800 */
[----:B0-----:R-:W-:Y:S01]  /*17bd0*/  FADD.FTZ R39, R183, R8 ;  /* 0x00000008b7277221 */ /* 0x001fe20000010000 */
[----:B-1----:R-:W-:-:S06]  /*17be0*/  CS2R R44, SRZ ;  /* 0x00000000002c7805 */ /* 0x002fcc000001ff00 */
[----:B------:R-:W0:Y:S01]  /*17bf0*/  MUFU.EX2 R38, R38 ;  /* 0x0000002600267308 */ /* 0x000e220000000800 */
[----:B---3--:R-:W-:Y:S01]  /*17c00*/  FADD.FTZ R33, R35, R6 ;  /* 0x0000000623217221 */ /* 0x008fe20000010000 */
[----:B------:R-:W-:-:S03]  /*17c10*/  CS2R R34, SRZ ;  /* 0x0000000000227805 */ /* 0x000fc6000001ff00 */
[----:B------:R-:W-:Y:S01]  /*17c20*/  FADD.FTZ R6, R184, R33 ;  /* 0x00000021b8067221 */ /* 0x000fe20000010000 */
[C---:B------:R-:W-:Y:S02]  /*17c30*/  F2FP.BF16.F32.PACK_AB R184, R3.reuse, R184 ;  /* 0x000000b803b8723e */ /* 0x040fe400000010ff */
[----:B------:R-:W1:Y:S01]  /*17c40*/  MUFU.EX2 R71, R71 ;  /* 0x0000004700477308 */ /* 0x000e620000000800 */
[----:B------:R-:W-:Y:S01]  /*17c50*/  FADD.FTZ R33, R3, R6 ;  /* 0x0000000603217221 */ /* 0x000fe20000010000 */
[----:B------:R-:W-:-:S03]  /*17c60*/  IMAD.MOV.U32 R3, RZ, RZ, 0x3f800000 ;  /* 0x3f800000ff037424 */ /* 0x000fc600078e00ff */
[----:B------:R-:W-:Y:S01]  /*17c70*/  FADD.FTZ R6, R186, R33 ;  /* 0x00000021ba067221 */ /* 0x000fe20000010000 */
[C---:B--2---:R-:W-:Y:S02]  /*17c80*/  F2FP.BF16.F32.PACK_AB R186, R7.reuse, R186 ;  /* 0x000000ba07ba723e */ /* 0x044fe400000010ff */
[----:B------:R-:W2:Y:S01]  /*17c90*/  MUFU.EX2 R177, R177 ;  /* 0x000000b100b17308 */ /* 0x000ea20000000800 */
[----:B------:R-:W-:Y:S01]  /*17ca0*/  FADD.FTZ R6, R7, R6 ;  /* 0x0000000607067221 */ /* 0x000fe20000010000 */
[C---:B0-----:R-:W-:Y:S01]  /*17cb0*/  FADD.FTZ R8, R38.reuse, R39 ;  /* 0x0000002726087221 */ /* 0x041fe20000010000 */
[----:B------:R-:W-:Y:S02]  /*17cc0*/  F2FP.BF16.F32.PACK_AB R183, R38, R183 ;  /* 0x000000b726b7723e */ /* 0x000fe400000010ff */
[----:B------:R-:W-:-:S03]  /*17cd0*/  CS2R R38, SRZ ;  /* 0x0000000000267805 */ /* 0x000fc6000001ff00 */
[----:B------:R-:W-:Y:S01]  /*17ce0*/  MUFU.EX2 R67, R67 ;  /* 0x0000004300437308 */ /* 0x000fe20000000800 */
[----:B-1----:R-:W-:-:S04]  /*17cf0*/  FADD.FTZ R33, R71, R6 ;  /* 0x0000000647217221 */ /* 0x002fc80000010000 */
[C---:B------:R-:W-:Y:S01]  /*17d00*/  FADD.FTZ R6, R180.reuse, R33 ;  /* 0x00000021b4067221 */ /* 0x040fe20000010000 */
[----:B------:R-:W-:Y:S02]  /*17d10*/  F2FP.BF16.F32.PACK_AB R180, R180, R71 ;  /* 0x00000047b4b4723e */ /* 0x000fe400000010ff */
[----:B------:R-:W-:Y:S01]  /*17d20*/  CS2R R70, SRZ ;  /* 0x0000000000467805 */ /* 0x000fe2000001ff00 */
[----:B------:R-:W0:Y:S08]  /*17d30*/  MUFU.EX2 R179, R179 ;  /* 0x000000b300b37308 */ /* 0x000e300000000800 */
[----:B------:R2:W1:Y:S08]  /*17d40*/  MUFU.EX2 R182, R37 ;  /* 0x0000002500b67308 */ /* 0x0004700000000800 */
[----:B------:R-:W3:Y:S01]  /*17d50*/  MUFU.EX2 R63, R63 ;  /* 0x0000003f003f7308 */ /* 0x000ee20000000800 */
[----:B--2---:R-:W-:Y:S01]  /*17d60*/  FADD.FTZ R37, R177, R8 ;  /* 0x00000008b1257221 */ /* 0x004fe20000010000 */
[----:B------:R-:W-:-:S03]  /*17d70*/  F2FP.BF16.F32.PACK_AB R177, R40, R177 ;  /* 0x000000b128b1723e */ /* 0x000fc600000010ff */
[----:B------:R-:W-:Y:S01]  /*17d80*/  FADD.FTZ R8, R40, R37 ;  /* 0x0000002528087221 */ /* 0x000fe20000010000 */
[----:B------:R-:W-:Y:S02]  /*17d90*/  CS2R R40, SRZ ;  /* 0x0000000000287805 */ /* 0x000fe4000001ff00 */
[----:B------:R-:W-:Y:S01]  /*17da0*/  CS2R R36, SRZ ;  /* 0x0000000000247805 */ /* 0x000fe2000001ff00 */
[----:B------:R2:W4:Y:S01]  /*17db0*/  MUFU.EX2 R176, R25 ;  /* 0x0000001900b07308 */ /* 0x0005220000000800 */
[----:B0-----:R-:W-:-:S07]  /*17dc0*/  FADD.FTZ R33, R179, R8 ;  /* 0x00000008b3217221 */ /* 0x001fce0000010000 */
[----:B------:R-:W0:Y:S01]  /*17dd0*/  MUFU.EX2 R95, R95 ;  /* 0x0000005f005f7308 */ /* 0x000e220000000800 */
[----:B--2---:R-:W-:-:S04]  /*17de0*/  FADD.FTZ R25, R67, R6 ;  /* 0x0000000643197221 */ /* 0x004fc80000010000 */
[C---:B-1----:R-:W-:Y:S01]  /*17df0*/  FADD.FTZ R8, R182.reuse, R25 ;  /* 0x00000019b6087221 */ /* 0x042fe20000010000 */
[----:B------:R-:W-:Y:S02]  /*17e00*/  F2FP.BF16.F32.PACK_AB R182, R182, R67 ;  /* 0x00000043b6b6723e */ /* 0x000fe400000010ff */
[----:B------:R-:W-:Y:S01]  /*17e10*/  CS2R R66, SRZ ;  /* 0x0000000000427805 */ /* 0x000fe2000001ff00 */
[----:B------:R1:W2:Y:S01]  /*17e20*/  MUFU.EX2 R178, R29 ;  /* 0x0000001d00b27308 */ /* 0x0002a20000000800 */
[----:B---3--:R-:W-:Y:S01]  /*17e30*/  FADD.FTZ R9, R63, R8 ;  /* 0x000000083f097221 */ /* 0x008fe20000010000 */
[----:B------:R-:W-:-:S03]  /*17e40*/  CS2R R24, SRZ ;  /* 0x0000000000187805 */ /* 0x000fc6000001ff00 */
[C---:B----4-:R-:W-:Y:S01]  /*17e50*/  FADD.FTZ R8, R176.reuse, R9 ;  /* 0x00000009b0087221 */ /* 0x050fe20000010000 */
[----:B------:R-:W-:Y:S02]  /*17e60*/  F2FP.BF16.F32.PACK_AB R176, R176, R63 ;  /* 0x0000003fb0b0723e */ /* 0x000fe400000010ff */
[----:B------:R-:W-:Y:S01]  /*17e70*/  CS2R R62, SRZ ;  /* 0x00000000003e7805 */ /* 0x000fe2000001ff00 */
[----:B------:R-:W3:Y:S01]  /*17e80*/  MUFU.EX2 R14, R14 ;  /* 0x0000000e000e7308 */ /* 0x000ee20000000800 */
[----:B0-----:R-:W-:Y:S01]  /*17e90*/  FADD.FTZ R7, R95, R8 ;  /* 0x000000085f077221 */ /* 0x001fe20000010000 */
[----:B-1----:R-:W-:-:S03]  /*17ea0*/  CS2R R28, SRZ ;  /* 0x00000000001c7805 */ /* 0x002fc6000001ff00 */
[C---:B--2---:R-:W-:Y:S01]  /*17eb0*/  FADD.FTZ R7, R178.reuse, R7 ;  /* 0x00000007b2077221 */ /* 0x044fe20000010000 */
[----:B------:R-:W-:Y:S02]  /*17ec0*/  F2FP.BF16.F32.PACK_AB R178, R178, R95 ;  /* 0x0000005fb2b2723e */ /* 0x000fe400000010ff */
[----:B------:R-:W-:Y:S01]  /*17ed0*/  CS2R R94, SRZ ;  /* 0x00000000005e7805 */ /* 0x000fe2000001ff00 */
[C---:B---3--:R-:W-:Y:S01]  /*17ee0*/  FADD.FTZ R6, R14.reuse, R33 ;  /* 0x000000210e067221 */ /* 0x048fe20000010000 */
[----:B------:R-:W-:Y:S02]  /*17ef0*/  F2FP.BF16.F32.PACK_AB R179, R14, R179 ;  /* 0x000000b30eb3723e */ /* 0x000fe400000010ff */
[----:B------:R-:W-:Y:S01]  /*17f00*/  CS2R R32, SRZ ;  /* 0x0000000000207805 */ /* 0x000fe2000001ff00 */
[----:B------:R-:W-:Y:S06]  /*17f10*/  @!P3 BRA `(.L_x_2690) ;  /* 0x000000540068b947 */ /* 0x000fec0003800000 */
[----:B------:R-:W-:Y:S01]  /*17f20*/  BSSY B1, `(.L_x_2690) ;  /* 0x0000559000017945 */ /* 0x000fe20003800000 */
[----:B------:R-:W-:Y:S02]  /*17f30*/  IMAD.MOV.U32 R8, RZ, RZ, R4 ;  /* 0x000000ffff087224 */ /* 0x000fe400078e0004 */
[----:B------:R-:W-:Y:S02]  /*17f40*/  IMAD.MOV.U32 R9, RZ, RZ, R5 ;  /* 0x000000ffff097224 */ /* 0x000fe400078e0005 */
[----:B------:R-:W-:Y:S02]  /*17f50*/  IMAD.MOV.U32 R11, RZ, RZ, R208 ;  /* 0x000000ffff0b7224 */ /* 0x000fe400078e00d0 */
[----:B------:R-:W-:Y:S02]  /*17f60*/  IMAD.MOV.U32 R12, RZ, RZ, R205 ;  /* 0x000000ffff0c7224 */ /* 0x000fe400078e00cd */
[----:B------:R-:W-:Y:S02]  /*17f70*/  IMAD.MOV.U32 R3, RZ, RZ, 0x3f800000 ;  /* 0x3f800000ff037424 */ /* 0x000fe400078e00ff */
[----:B------:R-:W-:-:S07]  /*17f80*/  IMAD.MOV.U32 R119, RZ, RZ, RZ ;  /* 0x000000ffff777224 */ /* 0x000fce00078e00ff */
.L_x_2701:
[----:B------:R-:W-:-:S05]  /*17f90*/  VIADD R0, R12, 0x1 ;  /* 0x000000010c007836 */ /* 0x000fca0000000000 */
[----:B------:R-:W-:-:S04]  /*17fa0*/  ISETP.NE.AND P3, PT, R0, 0x2, PT ;  /* 0x000000020000780c */ /* 0x000fc80003f65270 */
[----:B------:R-:W-:Y:S02]  /*17fb0*/  SEL R208, RZ, 0x1, P3 ;  /* 0x00000001ffd07807 */ /* 0x000fe40001800000 */
[----:B------:R-:W-:Y:S02]  /*17fc0*/  SEL R205, R0, RZ, P3 ;  /* 0x000000ff00cd7207 */ /* 0x000fe40001800000 */
[----:B------:R-:W-:Y:S01]  /*17fd0*/  LOP3.LUT R208, R11, R208, RZ, 0x3c, !PT ;  /* 0x000000d00bd07212 */ /* 0x000fe200078e3cff */
[----:B------:R-:W-:Y:S06]  /*17fe0*/  @!P0 BRA `(.L_x_2691) ;  /* 0x0000000000048947 */ /* 0x000fec0003800000 */
[----:B------:R-:W-:Y:S01]  /*17ff0*/  BPT.TRAP 0x1 ;  /* 0x000000040000795c */ /* 0x000fe20000300000 */
.L_x_2691:
[----:B------:R-:W-:Y:S01]  /*18000*/  IMAD R13, R205, 0x8, R16 ;  /* 0x00000008cd0d7824 */ /* 0x000fe200078e0210 */
[----:B------:R-:W-:-:S04]  /*18010*/  SHF.L.U32 R4, R208, 0x1f, RZ ;  /* 0x0000001fd0047819 */ /* 0x000fc800000006ff */
[----:B------:R0:W1:Y:S01]  /*18020*/  SYNCS.PHASECHK.TRANS64.TRYWAIT P3, [R13+URZ+0x36830], R4 ;  /* 0x036830040d0075a7 */ /* 0x000062000806017f */
[----:B------:R-:W-:Y:S05]  /*18030*/  @!P0 BRA `(.L_x_2692) ;  /* 0x0000000000048947 */ /* 0x000fea0003800000 */
[----:B------:R-:W-:Y:S01]  /*18040*/  BPT.TRAP 0x1 ;  /* 0x000000040000795c */ /* 0x000fe20000300000 */
.L_x_2692:
[----:B------:R-:W-:Y:S01]  /*18050*/  IMAD R0, R205, 0xa80, R220 ;  /* 0x00000a80cd007824 */ /* 0x000fe200078e02dc */
[----:B------:R-:W-:Y:S03]  /*18060*/  BSSY B2, `(.L_x_2693) ;  /* 0x0000006000027945 */ /* 0x000fe60003800000 */
[C---:B------:R-:W-:Y:S02]  /*18070*/  VIADD R20, R0.reuse, 0x80 ;  /* 0x0000008000147836 */ /* 0x040fe40000000000 */
[----:B------:R-:W-:Y:S01]  /*18080*/  VIADD R120, R0, 0x100 ;  /* 0x0000010000787836 */ /* 0x000fe20000000000 */
[----:B-1----:R-:W-:Y:S06]  /*18090*/  @P3 BRA `(.L_x_2694) ;  /* 0x0000000000083947 */ /* 0x002fec0003800000 */
[----:B------:R-:W1:Y:S02]  /*180a0*/  SYNCS.PHASECHK.TRANS64.TRYWAIT P3, [R13+URZ+0x36830], R4 ;  /* 0x036830040d0075a7 */ /* 0x000e64000806017f */
[----:B-1----:R-:W-:Y:S05]  /*180b0*/  @!P3 BRA `(.L_x_2695) ;  /* 0x0000018800a8b947 */ /* 0x002fea0003800000 */
.L_x_2694:
[----:B------:R-:W-:Y:S05]  /*180c0*/  BSYNC B2 ;  /* 0x0000000000027941 */ /* 0x000fea0003800000 */
.L_x_2693:
[----:B------:R-:W2:Y:S04]  /*180d0*/  LDL.64 R14, [R1+0x30] ;  /* 0x00003000010e7983 */ /* 0x000ea80000100a00 */
[----:B------:R-:W3:Y:S01]  /*180e0*/  LDL.64 R122, [R1+0x38] ;  /* 0x00003800017a7983 */ /* 0x000ee20000100a00 */
[----:B------:R-:W-:Y:S01]  /*180f0*/  WARPGROUP.ARRIVE ;  /* 0x00000000000079c5 */ /* 0x000fe20000000000 */
[----:B------:R-:W-:Y:S01]  /*18100*/  IMAD.MOV.U32 R21, RZ, RZ, 0x40000040 ;  /* 0x40000040ff157424 */ /* 0x000fe200078e00ff */
[----:B------:R-:W-:-:S04]  /*18110*/  R2UR UR6, R20 ;  /* 0x00000000140672ca */ /* 0x000fc800000e0000 */
[C---:B------:R-:W-:Y:S01]  /*18120*/  R2UR UR7, R21.reuse ;  /* 0x00000000150772ca */ /* 0x040fe200000e0000 */
[----:B------:R-:W-:Y:S01]  /*18130*/  IMAD.MOV.U32 R20, RZ, RZ, R120 ;  /* 0x000000ffff147224 */ /* 0x000fe200078e0078 */
[----:B------:R-:W-:-:S04]  /*18140*/  R2UR UR19, R21 ;  /* 0x00000000151372ca */ /* 0x000fc800000e0000 */
[----:B------:R-:W-:Y:S01]  /*18150*/  R2UR UR18, R20 ;  /* 0x00000000141272ca */ /* 0x000fe200000e0000 */
[----:B------:R-:W-:Y:S01]  /*18160*/  VIADD R20, R0, 0x200 ;  /* 0x0000020000147836 */ /* 0x000fe20000000000 */
[----:B------:R-:W-:-:S04]  /*18170*/  R2UR UR15, R21 ;  /* 0x00000000150f72ca */ /* 0x000fc800000e0000 */
[----:B------:R-:W-:Y:S02]  /*18180*/  R2UR UR14, R20 ;  /* 0x00000000140e72ca */ /* 0x000fe400000e0000 */
[----:B--2---:R-:W-:Y:S01]  /*18190*/  R2UR UR42, R14 ;  /* 0x000000000e2a72ca */ /* 0x004fe200000e0000 */
[----:B------:R-:W-:Y:S01]  /*181a0*/  IMAD.MOV.U32 R14, RZ, RZ, R0 ;  /* 0x000000ffff0e7224 */ /* 0x000fe200078e0000 */
[----:B------:R-:W-:Y:S01]  /*181b0*/  R2UR UR43, R15 ;  /* 0x000000000f2b72ca */ /* 0x000fe200000e0000 */
[----:B------:R-:W-:Y:S01]  /*181c0*/  IMAD.MOV.U32 R15, RZ, RZ, 0x40000040 ;  /* 0x40000040ff0f7424 */ /* 0x000fe200078e00ff */
[----:B---3--:R-:W-:Y:S02]  /*181d0*/  R2UR UR28, R122 ;  /* 0x000000007a1c72ca */ /* 0x008fe400000e0000 */
[----:B------:R-:W-:Y:S02]  /*181e0*/  R2UR UR29, R123 ;  /* 0x000000007b1d72ca */ /* 0x000fe400000e0000 */
[----:B------:R-:W-:Y:S01]  /*181f0*/  R2UR UR26, R14 ;  /* 0x000000000e1a72ca */ /* 0x000fe200000e0000 */
[----:B------:R-:W2:Y:S01]  /*18200*/  LDL.64 R122, [R1+0x28] ;  /* 0x00002800017a7983 */ /* 0x000ea20000100a00 */
[----:B------:R-:W-:-:S07]  /*18210*/  R2UR UR27, R15 ;  /* 0x000000000f1b72ca */ /* 0x000fce00000e0000 */
[----:B------:R-:W-:Y:S02]  /*18220*/  UMOV UR24, UR28 ;  /* 0x0000001c00187c82 */ /* 0x000fe40008000000 */
[----:B------:R-:W-:-:S04]  /*18230*/  UMOV UR25, UR29 ;  /* 0x0000001d00197c82 */ /* 0x000fc80008000000 */
[----:B------:R-:W-:Y:S01]  /*18240*/  HGMMA.64x16x16.F32.BF16 R168, gdesc[UR24], RZ, !UPT, gsb0 ;  /* 0x0020000018a879f0 */ /* 0x000fe2000c0018ff */
[----:B------:R-:W-:Y:S01]  /*18250*/  UMOV UR4, UR28 ;  /* 0x0000001c00047c82 */ /* 0x000fe20008000000 */
[----:B------:R-:W-:Y:S01]  /*18260*/  UMOV UR5, UR29 ;  /* 0x0000001d00057c82 */ /* 0x000fe20008000000 */
[----:B------:R-:W-:Y:S02]  /*18270*/  WARPGROUP.DEPBAR.LE gsb0, 0x0 ;  /* 0x00008000000079c5 */ /* 0x000fe40000010000 */
[----:B------:R-:W-:-:S06]  /*18280*/  WARPGROUP.ARRIVE ;  /* 0x00000000000079c5 */ /* 0x000fcc0000000000 */
[----:B------:R-:W-:Y:S01]  /*18290*/  HGMMA.64x16x16.F32.BF16 R160, gdesc[UR4], RZ, !UPT, gsb0 ;  /* 0x0020000004a079f0 */ /* 0x000fe2000c0018ff */
[----:B------:R-:W-:Y:S01]  /*182a0*/  UMOV UR16, UR28 ;  /* 0x0000001c00107c82 */ /* 0x000fe20008000000 */
[----:B------:R-:W-:Y:S01]  /*182b0*/  UMOV UR17, UR29 ;  /* 0x0000001d00117c82 */ /* 0x000fe20008000000 */
[----:B------:R-:W-:Y:S01]  /*182c0*/  VIADD R14, R0, 0x180 ;  /* 0x00000180000e7836 */ /* 0x000fe20000000000 */
[----:B------:R-:W-:Y:S02]  /*182d0*/  WARPGROUP.DEPBAR.LE gsb0, 0x0 ;  /* 0x00008000000079c5 */ /* 0x000fe40000010000 */
[----:B------:R-:W-:-:S06]  /*182e0*/  WARPGROUP.ARRIVE ;  /* 0x00000000000079c5 */ /* 0x000fcc0000000000 */
[----:B------:R-:W-:Y:S01]  /*182f0*/  HGMMA.64x16x16.F32.BF16 R152, gdesc[UR16], RZ, !UPT, gsb0 ;  /* 0x00200000109879f0 */ /* 0x000fe2000c0018ff */
[----:B------:R-:W-:Y:S02]  /*18300*/  R2UR UR22, R14 ;  /* 0x000000000e1672ca */ /* 0x000fe400000e0000 */
[----:B------:R-:W-:Y:S01]  /*18310*/  R2UR UR23, R15 ;  /* 0x000000000f1772ca */ /* 0x000fe200000e0000 */
[----:B------:R-:W-:Y:S01]  /*18320*/  UMOV UR20, UR28 ;  /* 0x0000001c00147c82 */ /* 0x000fe20008000000 */
[----:B------:R-:W-:Y:S01]  /*18330*/  UMOV UR21, UR29 ;  /* 0x0000001d00157c82 */ /* 0x000fe20008000000 */
[----:B------:R-:W-:Y:S02]  /*18340*/  WARPGROUP.DEPBAR.LE gsb0, 0x0 ;  /* 0x00008000000079c5 */ /* 0x000fe40000010000 */
[----:B------:R-:W-:-:S08]  /*18350*/  WARPGROUP.ARRIVE ;  /* 0x00000000000079c5 */ /* 0x000fd00000000000 */
[----:B------:R-:W-:Y:S01]  /*18360*/  HGMMA.64x16x16.F32.BF16 R144, gdesc[UR20], RZ, !UPT, gsb0 ;  /* 0x00200000149079f0 */ /* 0x000fe2000c0018ff */
[----:B------:R-:W-:Y:S01]  /*18370*/  UMOV UR12, UR28 ;  /* 0x0000001c000c7c82 */ /* 0x000fe20008000000 */
[----:B------:R-:W-:Y:S01]  /*18380*/  UMOV UR13, UR29 ;  /* 0x0000001d000d7c82 */ /* 0x000fe20008000000 */
[----:B------:R-:W-:Y:S01]  /*18390*/  VIADD R120, R0, 0x280 ;  /* 0x0000028000787836 */ /* 0x000fe20000000000 */
[----:B------:R-:W-:Y:S02]  /*183a0*/  WARPGROUP.DEPBAR.LE gsb0, 0x0 ;  /* 0x00008000000079c5 */ /* 0x000fe40000010000 */
[----:B------:R-:W-:-:S06]  /*183b0*/  WARPGROUP.ARRIVE ;  /* 0x00000000000079c5 */ /* 0x000fcc0000000000 */
[----:B------:R-:W-:Y:S01]  /*183c0*/  HGMMA.64x16x16.F32.BF16 R136, gdesc[UR12], RZ, !UPT, gsb0 ;  /* 0x002000000c8879f0 */ /* 0x000fe2000c0018ff */
[----:B------:R-:W-:Y:S01]  /*183d0*/  IMAD.MOV.U32 R121, RZ, RZ, 0x40000040 ;  /* 0x40000040ff797424 */ /* 0x000fe200078e00ff */
[----:B------:R-:W-:-:S04]  /*183e0*/  R2UR UR10, R120 ;  /* 0x00000000780a72ca */ /* 0x000fc800000e0000 */
[----:B------:R-:W-:Y:S01]  /*183f0*/  R2UR UR11, R121 ;  /* 0x00000000790b72ca */ /* 0x000fe200000e0000 */
[----:B------:R-:W-:Y:S01]  /*18400*/  UMOV UR8, UR28 ;  /* 0x0000001c00087c82 */ /* 0x000fe20008000000 */
[----:B------:R-:W-:Y:S01]  /*18410*/  UMOV UR9, UR29 ;  /* 0x0000001d00097c82 */ /* 0x000fe20008000000 */
[----:B------:R-:W-:Y:S02]  /*18420*/  WARPGROUP.DEPBAR.LE gsb0, 0x0 ;  /* 0x00008000000079c5 */ /* 0x000fe40000010000 */
[----:B------:R-:W-:-:S08]  /*18430*/  WARPGROUP.ARRIVE ;  /* 0x00000000000079c5 */ /* 0x000fd00000000000 */
[----:B------:R-:W-:Y:S01]  /*18440*/  HGMMA.64x16x16.F32.BF16 R128, gdesc[UR8], RZ, !UPT, gsb0 ;  /* 0x00200000088079f0 */ /* 0x000fe2000c0018ff */
[C---:B------:R-:W-:Y:S02]  /*18450*/  VIADD R14, R0.reuse, 0x300 ;  /* 0x00000300000e7836 */ /* 0x040fe40000000000 */
[----:B------:R-:W-:Y:S02]  /*18460*/  VIADD R120, R0, 0x182 ;  /* 0x0000018200787836 */ /* 0x000fe40000000000 */
[----:B------:R-:W-:Y:S01]  /*18470*/  IMAD.MOV.U32 R121, RZ, RZ, 0x40000040 ;  /* 0x40000040ff797424 */ /* 0x000fe200078e00ff */
[----:B------:R-:W-:Y:S02]  /*18480*/  R2UR UR58, R14 ;  /* 0x000000000e3a72ca */ /* 0x000fe400000e0000 */
[----:B------:R-:W-:Y:S02]  /*18490*/  R2UR UR59, R15 ;  /* 0x000000000f3b72ca */ /* 0x000fe400000e0000 */
[----:B------:R-:W-:Y:S01]  /*184a0*/  R2UR UR26, R120 ;  /* 0x00000000781a72ca */ /* 0x000fe200000e0000 */
[----:B------:R-:W-:Y:S01]  /*184b0*/  VIADD R120, R0, 0x302 ;  /* 0x0000030200787836 */ /* 0x000fe20000000000 */
[----:B------:R-:W-:Y:S01]  /*184c0*/  R2UR UR27, R121 ;  /* 0x00000000791b72ca */ /* 0x000fe200000e0000 */
[----:B------:R-:W-:Y:S01]  /*184d0*/  IMAD.MOV.U32 R121, RZ, RZ, 0x40000040 ;  /* 0x40000040ff797424 */ /* 0x000fe200078e00ff */
[----:B--2---:R-:W-:-:S02]  /*184e0*/  R2UR UR38, R122 ;  /* 0x000000007a2672ca */ /* 0x004fc400000e0000 */
[----:B------:R-:W-:Y:S02]  /*184f0*/  R2UR UR46, R120 ;  /* 0x00000000782e72ca */ /* 0x000fe400000e0000 */
[----:B------:R-:W-:Y:S02]  /*18500*/  R2UR UR47, R121 ;  /* 0x00000000792f72ca */ /* 0x000fe400000e0000 */
[----:B------:R-:W-:Y:S01]  /*18510*/  R2UR UR39, R123 ;  /* 0x000000007b2772ca */ /* 0x000fe200000e0000 */
[----:B------:R-:W-:Y:S01]  /*18520*/  UMOV UR56, UR28 ;  /* 0x0000001c00387c82 */ /* 0x000fe20008000000 */
[----:B------:R-:W-:Y:S01]  /*18530*/  UMOV UR57, UR29 ;  /* 0x0000001d00397c82 */ /* 0x000fe20008000000 */
[----:B------:R-:W-:Y:S02]  /*18540*/  WARPGROUP.DEPBAR.LE gsb0, 0x0 ;  /* 0x00008000000079c5 */ /* 0x000fe40000010000 */
[----:B------:R-:W-:-:S06]  /*18550*/  WARPGROUP.ARRIVE ;  /* 0x00000000000079c5 */ /* 0x000fcc0000000000 */
[----:B------:R-:W-:Y:S01]  /*18560*/  HGMMA.64x16x16.F32.BF16 R120, gdesc[UR56], RZ, !UPT, gsb0 ;  /* 0x00200000387879f0 */ /* 0x000fe2000c0018ff */
        /* <DEDUP_REMOVED lines=27> */
[----:B------:R-:W-:Y:S01]  /*18720*/  UMOV UR24, UR42 ;  /* 0x0000002a00187c82 */ /* 0x000fe20008000000 */
[----:B------:R-:W-:Y:S01]  /*18730*/  UMOV UR25, UR43 ;  /* 0x0000002b00197c82 */ /* 0x000fe20008000000 */
[----:B------:R-:W-:Y:S01]  /*18740*/  VIADD R14, R0, 0x202 ;  /* 0x00000202000e7836 */ /* 0x000fe20000000000 */
[----:B------:R-:W-:Y:S02]  /*18750*/  WARPGROUP.DEPBAR.LE gsb0, 0x0 ;  /* 0x00008000000079c5 */ /* 0x000fe40000010000 */
[----:B------:R-:W-:-:S06]  /*18760*/  WARPGROUP.ARRIVE ;  /* 0x00000000000079c5 */ /* 0x000fcc0000000000 */
[----:B------:R-:W-:Y:S01]  /*18770*/  HGMMA.64x16x16.F32.BF16 R144, gdesc[UR24], R144, gsb0 ;  /* 0x00200000189079f0 */ /* 0x000fe20008001890 */
[----:B------:R-:W-:Y:S01]  /*18780*/  IMAD.MOV.U32 R15, RZ, RZ, 0x40000040 ;  /* 0x40000040ff0f7424 */ /* 0x000fe200078e00ff */
[----:B------:R-:W-:-:S04]  /*18790*/  R2UR UR22, R14 ;  /* 0x000000000e1672ca */ /* 0x000fc800000e0000 */
        /* <DEDUP_REMOVED lines=12> */
[----:B------:R-:W-:Y:S01]  /*18860*/  MOV R5, UR45 ;  /* 0x0000002d00057c02 */ /* 0x000fe20008000f00 */
[----:B------:R-:W-:Y:S02]  /*18870*/  WARPGROUP.DEPBAR.LE gsb0, 0x0 ;  /* 0x00008000000079c5 */ /* 0x000fe40000010000 */
[----:B------:R-:W-:Y:S01]  /*18880*/  WARPGROUP.ARRIVE ;  /* 0x00000000000079c5 */ /* 0x000fe20000000000 */
[----:B01----:R-:W-:Y:S01]  /*18890*/  MOV R4, UR44 ;  /* 0x0000002c00047c02 */ /* 0x003fe20008000f00 */
[----:B------:R-:W-:Y:S01]  /*188a0*/  VIADD R14, R0, 0x4 ;  /* 0x00000004000e7836 */ /* 0x000fe20000000000 */
[----:B------:R-:W-:Y:S01]  /*188b0*/  UMOV UR12, UR38 ;  /* 0x00000026000c7c82 */ /* 0x000fe20008000000 */
[----:B------:R-:W-:Y:S01]  /*188c0*/  IMAD.MOV.U32 R15, RZ, RZ, 0x40000040 ;  /* 0x40000040ff0f7424 */ /* 0x000fe200078e00ff */
[----:B------:R-:W-:-:S02]  /*188d0*/  UMOV UR13, UR39 ;  /* 0x00000027000d7c82 */ /* 0x000fc40008000000 */
[----:B------:R-:W-:Y:S01]  /*188e0*/  HGMMA.64x16x16.F32.BF16 R128, gdesc[UR16], R128, gsb0 ;  /* 0x00200000108079f0 */ /* 0x000fe20008001880 */
[----:B------:R-:W-:Y:S01]  /*188f0*/  UMOV UR44, UR42 ;  /* 0x0000002a002c7c82 */ /* 0x000fe20008000000 */
[----:B------:R-:W-:Y:S01]  /*18900*/  UMOV UR45, UR43 ;  /* 0x0000002b002d7c82 */ /* 0x000fe20008000000 */
[----:B------:R-:W-:Y:S01]  /*18910*/  UMOV UR8, UR38 ;  /* 0x0000002600087c82 */ /* 0x000fe20008000000 */
[----:B------:R-:W-:Y:S01]  /*18920*/  UMOV UR9, UR39 ;  /* 0x0000002700097c82 */ /* 0x000fe20008000000 */
[----:B------:R-:W2:Y:S01]  /*18930*/  LDL.64 R20, [R1+0x18] ;  /* 0x0000180001147983 */ /* 0x000ea20000100a00 */
[----:B------:R-:W-:Y:S02]  /*18940*/  WARPGROUP.DEPBAR.LE gsb0, 0x0 ;  /* 0x00008000000079c5 */ /* 0x000fe40000010000 */
[----:B------:R-:W-:-:S06]  /*18950*/  WARPGROUP.ARRIVE ;  /* 0x00000000000079c5 */ /* 0x000fcc0000000000 */
[----:B------:R-:W-:Y:S01]  /*18960*/  HGMMA.64x16x16.F32.BF16 R120, gdesc[UR44], R120, gsb0 ;  /* 0x002000002c7879f0 */ /* 0x000fe20008001878 */
[----:B------:R-:W-:Y:S02]  /*18970*/  R2UR UR14, R14 ;  /* 0x000000000e0e72ca */ /* 0x000fe400000e0000 */
[----:B------:R-:W-:Y:S01]  /*18980*/  R2UR UR15, R15 ;  /* 0x000000000f0f72ca */ /* 0x000fe200000e0000 */
[----:B------:R-:W-:Y:S01]  /*18990*/  VIADD R14, R0, 0x84 ;  /* 0x00000084000e7836 */ /* 0x000fe20000000000 */
[----:B------:R-:W-:Y:S02]  /*189a0*/  WARPGROUP.DEPBAR.LE gsb0, 0x0 ;  /* 0x00008000000079c5 */ /* 0x000fe40000010000 */
[----:B------:R-:W-:-:S09]  /*189b0*/  WARPGROUP.ARRIVE ;  /* 0x00000000000079c5 */ /* 0x000fd20000000000 */
[----:B------:R-:W-:Y:S01]  /*189c0*/  HGMMA.64x16x16.F32.BF16 R168, gdesc[UR12], R168, gsb0 ;  /* 0x002000000ca879f0 */ /* 0x000fe200080018a8 */
[----:B------:R-:W-:Y:S01]  /*189d0*/  IMAD.MOV.U32 R15, RZ, RZ, 0x40000040 ;  /* 0x40000040ff0f7424 */ /* 0x000fe200078e00ff */
[----:B------:R-:W-:-:S04]  /*189e0*/  R2UR UR10, R14 ;  /* 0x000000000e0a72ca */ /* 0x000fc800000e0000 */
        /* <DEDUP_REMOVED lines=168> */
[----:B------:R-:W-:-:S09]  /*19470*/  UMOV UR17, UR39 ;  /* 0x0000002700117c82 */ /* 0x000fd20008000000 */
        /* <DEDUP_REMOVED lines=19> */
[----:B------:R-:W2:Y:S01]  /*195b0*/  LDL.64 R20, [R1] ;  /* 0x0000000001147983 */ /* 0x000ea20000100a00 */
        /* <DEDUP_REMOVED lines=132> */
[----:B------:R-:W-:Y:S01]  /*19e00*/  R2UR UR45, R5 ;  /* 0x00000000052d72ca */ /* 0x000fe200000e0000 */
[----:B------:R-:W-:Y:S01]  /*19e10*/  IMAD.MOV.U32 R5, RZ, RZ, 0x40000040 ;  /* 0x40000040ff057424 */ /* 0x000fe200078e00ff */
[----:B------:R-:W-:Y:S01]  /*19e20*/  R2UR UR44, R4 ;  /* 0x00000000042c72ca */ /* 0x000fe200000e0000 */
[----:B------:R-:W-:-:S03]  /*19e30*/  VIADD R4, R0, 0x406 ;  /* 0x0000040600047836 */ /* 0x000fc60000000000 */
        /* <DEDUP_REMOVED lines=395> */
.L_x_2696:
[----:B------:R-:W-:Y:S01]  /*1b6f0*/  SHF.L.U32 R0, R11, 0x1f, RZ ;  /* 0x0000001f0b007819 */ /* 0x000fe200000006ff */
[----:B------:R-:W-:-:S04]  /*1b700*/  IMAD R11, R12, 0x8, R16 ;  /* 0x000000080c0b7824 */ /* 0x000fc800078e0210 */
[----:B------:R0:W1:Y:S01]  /*1b710*/  SYNCS.PHASECHK.TRANS64.TRYWAIT P3, [R11+URZ+0x36850], R0 ;  /* 0x036850000b0075a7 */ /* 0x000062000806017f */
[----:B------:R-:W-:Y:S05]  /*1b720*/  @!P0 BRA `(.L_x_2697) ;  /* 0x0000000000048947 */ /* 0x000fea0003800000 */
[----:B------:R-:W-:Y:S01]  /*1b730*/  BPT.TRAP 0x1 ;  /* 0x000000040000795c */ /* 0x000fe20000300000 */
.L_x_2697:
[----:B------:R-:W-:Y:S04]  /*1b740*/  BSSY B2, `(.L_x_2698) ;  /* 0x0000004000027945 */ /* 0x000fe80003800000 */
[----:B-1----:R-:W-:Y:S05]  /*1b750*/  @P3 BRA `(.L_x_2699) ;  /* 0x0000000000083947 */ /* 0x002fea0003800000 */
[----:B------:R-:W1:Y:S02]  /*1b760*/  SYNCS.PHASECHK.TRANS64.TRYWAIT P3, [R11+URZ+0x36850], R0 ;  /* 0x036850000b0075a7 */ /* 0x000e64000806017f */
[----:B-1----:R-:W-:Y:S05]  /*1b770*/  @!P3 BRA `(.L_x_2700) ;  /* 0x00000154000cb947 */ /* 0x002fea0003800000 */
.L_x_2699:
[----:B------:R-:W-:Y:S05]  /*1b780*/  BSYNC B2 ;  /* 0x0000000000027941 */ /* 0x000fea0003800000 */
.L_x_2698:
        /* <DEDUP_REMOVED lines=9> */
[----:B------:R-:W-:Y:S01]  /*1b820*/  LOP3.LUT R0, R0, 0x3fff, RZ, 0xc0, !PT ;  /* 0x00003fff00007812 */ /* 0x000fe200078ec0ff */
[----:B------:R-:W0:Y:S01]  /*1b830*/  @P2 LDC R3, c[0x0][0x450] ;  /* 0x00011400ff032b82 */ /* 0x000e220000000800 */
[----:B------:R-:W-:-:S02]  /*1b840*/  @!P1 PRMT R13, RZ, 0x654, R13 ;  /* 0x00000654ff0d9816 */ /* 0x000fc4000000000d */
[----:B------:R-:W-:Y:S02]  /*1b850*/  LOP3.LUT R0, R0, 0x3800000, RZ, 0xfc, !PT ;  /* 0x0380000000007812 */ /* 0x000fe400078efcff */
[----:B------:R-:W-:-:S03]  /*1b860*/  @!P1 PRMT R11, RZ, 0x654, R11 ;  /* 0x00000654ff0b9816 */ /* 0x000fc6000000000b */
[----:B------:R-:W-:Y:S02]  /*1b870*/  IMAD R2, R12, 0xa80, R0 ;  /* 0x00000a800c027824 */ /* 0x000fe400078e0200 */
[----:B------:R-:W-:Y:S02]  /*1b880*/  IMAD.IADD R0, R227, 0x1, R223 ;  /* 0x00000001e3007824 */ /* 0x000fe400078e02df */
[C---:B------:R-:W-:Y:S01]  /*1b890*/  VIADD R4, R2.reuse, 0x80 ;  /* 0x0000008002047836 */ /* 0x040fe20000000000 */
[----:B------:R-:W-:-:S13]  /*1b8a0*/  R2UR UR6, R2 ;  /* 0x00000000020672ca */ /* 0x000fda00000e0000 */
        /* <DEDUP_REMOVED lines=16> */
[----:B------:R-:W1:Y:S01]  /*1b9b0*/  @P2 LDC R4, c[0x0][0x44c] ;  /* 0x00011300ff042b82 */ /* 0x000e620000000800 */
[----:B------:R-:W-:Y:S01]  /*1b9c0*/  R2UR UR7, R5 ;  /* 0x00000000050772ca */ /* 0x000fe200000e0000 */
[----:B------:R-:W-:Y:S02]  /*1b9d0*/  IMAD.MOV.U32 R5, RZ, RZ, 0x40000040 ;  /* 0x40000040ff057424 */ /* 0x000fe400078e00ff */
[----:B-1----:R-:W-:-:S05]  /*1b9e0*/  @P2 IMAD.HI.U32 R4, R0, R4, RZ ;  /* 0x0000000400042227 */ /* 0x002fca00078e00ff */
[----:B0-----:R-:W-:Y:S01]  /*1b9f0*/  @P2 SHF.R.U32.HI R0, RZ, R3, R4 ;  /* 0x00000003ff002219 */ /* 0x001fe20000011604 */
[----:B------:R-:W-:Y:S02]  /*1ba00*/  VIADD R4, R2, 0x200 ;  /* 0x0000020002047836 */ /* 0x000fe40000000000 */
[----:B------:R-:W-:Y:S02]  /*1ba10*/  IMAD R3, R10, -0x70, RZ ;  /* 0xffffff900a037824 */ /* 0x000fe400078e02ff */
[----:B------:R-:W-:Y:S03]  /*1ba20*/  SHFL.IDX PT, R12, R0, 0x1, 0x1c1f ;  /* 0x003c1f00000c7f89 */ /* 0x000fe600000e0000 */
[----:B------:R-:W-:-:S04]  /*1ba30*/  IADD3 R3, -R225, 0x1, R3 ;  /* 0x00000001e1037810 */ /* 0x000fc80007ffe103 */
[----:B------:R-:W-:Y:S01]  /*1ba40*/  IADD3 R3, -R224, R3, R226 ;  /* 0x00000003e0037210 */ /* 0x000fe20007ffe1e2 */
[----:B------:R-:W-:Y:S02]  /*1ba50*/  WARPGROUP.DEPBAR.LE gsb0, 0x0 ;  /* 0x00008000000079c5 */ /* 0x000fe40000010000 */
[----:B------:R-:W-:-:S06]  /*1ba60*/  WARPGROUP.ARRIVE ;  /* 0x00000000000079c5 */ /* 0x000fcc0000000000 */
[----:B------:R-:W-:Y:S01]  /*1ba70*/  HGMMA.64x192x16.F32.BF16 R24, R188, gdesc[UR4].tnspB, R24, gsb0 ;  /* 0x42e00004bc187df0 */ /* 0x000fe20008001818 */
[----:B------:R-:W-:Y:S02]  /*1ba80*/  R2UR UR6, R4 ;  /* 0x00000000040672ca */ /* 0x000fe400000e0000 */
[----:B------:R0:W1:Y:S01]  /*1ba90*/  SHFL.IDX PT, R4, R0, RZ, 0x1c1f ;  /* 0x001c1fff00047589 */ /* 0x00006200000e0000 */
[----:B------:R-:W-:Y:S01]  /*1baa0*/  R2UR UR7, R5 ;  /* 0x00000000050772ca */ /* 0x000fe200000e0000 */
[----:B0-----:R-:W-:Y:S02]  /*1bab0*/  IMAD.U32 R0, RZ, RZ, UR4 ;  /* 0x00000004ff007e24 */ /* 0x001fe4000f8e00ff */
[----:B-1----:R-:W-:-:S05]  /*1bac0*/  IMAD.IADD R4, R3, 0x1, R4 ;  /* 0x0000000103047824 */ /* 0x002fca00078e0204 */
        /* <DEDUP_REMOVED lines=81> */
[----:B------:R-:W-:Y:S02]  /*1bfe0*/  FSEL R125, R125, -INF , P5 ;  /* 0xff8000007d7d7808 */ /* 0x000fe40002800000 */
[----:B------:R-:W-:-:S04]  /*1bff0*/  FMNMX.FTZ R5, R124, R5, !PT ;  /* 0x000000057c057209 */ /* 0x000fc80007810000 */
[----:B------:R-:W-:Y:S01]  /*1c000*/  FMNMX.FTZ R14, R125, R5, !PT ;  /* 0x000000057d0e7209 */ /* 0x000fe20007810000 */
[----:B------:R-:W-:-:S04]  /*1c010*/  IMAD.MOV.U32 R5, RZ, RZ, 0x40000040 ;  /* 0x40000040ff057424 */ /* 0x000fc800078e00ff */
[----:B------:R-:W0:Y:S01]  /*1c020*/  SHFL.BFLY PT, R4, R14, 0x2, 0x1f ;  /* 0x0c401f000e047f89 */ /* 0x000e2200000e0000 */
[----:B------:R-:W-:Y:S02]  /*1c030*/  WARPGROUP.DEPBAR.LE gsb0, 0x0 ;  /* 0x00008000000079c5 */ /* 0x000fe40000010000 */
[----:B------:R-:W-:-:S06]  /*1c040*/  WARPGROUP.ARRIVE ;  /* 0x00000000000079c5 */ /* 0x000fcc0000000000 */
[----:B------:R-:W-:Y:S01]  /*1c050*/  HGMMA.64x192x16.F32.BF16 R24, R184, gdesc[UR4].tnspB, R24, gsb0 ;  /* 0x42e00004b8187df0 */ /* 0x000fe20008001818 */
[----:B------:R-:W-:Y:S02]  /*1c060*/  R2UR UR7, R5 ;  /* 0x00000000050772ca */ /* 0x000fe400000e0000 */
[----:B0-----:R-:W-:Y:S01]  /*1c070*/  FMNMX.FTZ R14, R14, R4, !PT ;  /* 0x000000040e0e7209 */ /* 0x001fe20007810000 */
[----:B------:R-:W-:-:S04]  /*1c080*/  VIADD R4, R2, 0x280 ;  /* 0x0000028002047836 */ /* 0x000fc80000000000 */
[----:B------:R-:W0:Y:S01]  /*1c090*/  SHFL.BFLY PT, R15, R14, 0x1, 0x1f ;  /* 0x0c201f000e0f7f89 */ /* 0x000e2200000e0000 */
[----:B------:R-:W-:Y:S01]  /*1c0a0*/  R2UR UR6, R4 ;  /* 0x00000000040672ca */ /* 0x000fe200000e0000 */
[----:B------:R-:W-:-:S05]  /*1c0b0*/  IMAD.IADD R4, R3, 0x1, R12 ;  /* 0x0000000103047824 */ /* 0x000fca00078e020c */
        /* <DEDUP_REMOVED lines=8> */
[----:B------:R-:W-:Y:S02]  /*1c140*/  FSEL R175, R175, -INF , P5 ;  /* 0xff800000afaf7808 */ /* 0x000fe40002800000 */
[----:B0-----:R-:W-:Y:S02]  /*1c150*/  FMNMX.FTZ R5, R14, R15, !PT ;  /* 0x0000000f0e057209 */ /* 0x001fe40007810000 */
[C---:B------:R-:W-:Y:S02]  /*1c160*/  ISETP.GT.AND P4, PT, R4.reuse, 0x10, PT ;  /* 0x000000100400780c */ /* 0x040fe40003f84270 */
[C---:B------:R-:W-:Y:S01]  /*1c170*/  FSETP.NEU.FTZ.AND P3, PT, R5.reuse, -INF , PT ;  /* 0xff8000000500780b */ /* 0x040fe20003f7d000 */
[----:B------:R-:W-:Y:S01]  /*1c180*/  FMUL.FTZ R14, R5, R0 ;  /* 0x00000000050e7220 */ /* 0x000fe20000410000 */
[----:B------:R-:W-:-:S02]  /*1c190*/  ISETP.GT.AND P5, PT, R4, 0x11, PT ;  /* 0x000000110400780c */ /* 0x000fc40003fa4270 */
[----:B------:R-:W-:Y:S02]  /*1c1a0*/  FSEL R162, R162, -INF , P4 ;  /* 0xff800000a2a27808 */ /* 0x000fe40002000000 */
[----:B------:R-:W-:Y:S02]  /*1c1b0*/  FSEL R3, R14, RZ, P3 ;  /* 0x000000ff0e037208 */ /* 0x000fe40001800000 */
[----:B------:R-:W-:Y:S02]  /*1c1c0*/  FMNMX.FTZ R14, R171, R12, !PT ;  /* 0x0000000cab0e7209 */ /* 0x000fe40007810000 */
        /* <DEDUP_REMOVED lines=17> */
[-CC-:B------:R-:W-:Y:S01]  /*1c2e0*/  FFMA.FTZ R202, R172, R0.reuse, -R3.reuse ;  /* 0x00000000acca7223 */ /* 0x180fe20000010803 */
[----:B------:R-:W-:Y:S01]  /*1c2f0*/  ISETP.GT.AND P4, PT, R4, 0x20, PT ;  /* 0x000000200400780c */ /* 0x000fe20003f84270 */
[-CC-:B------:R-:W-:Y:S01]  /*1c300*/  FFMA.FTZ R173, R173, R0.reuse, -R3.reuse ;  /* 0x00000000adad7223 */ /* 0x180fe20000010803 */
[----:B------:R-:W-:Y:S01]  /*1c310*/  FMNMX.FTZ R15, R166, R15, !PT ;  /* 0x0000000fa60f7209 */ /* 0x000fe20007810000 */
[-CC-:B------:R-:W-:Y:S01]  /*1c320*/  FFMA.FTZ R161, R161, R0.reuse, -R3.reuse ;  /* 0x00000000a1a17223 */ /* 0x180fe20000010803 */
[----:B------:R-:W-:Y:S01]  /*1c330*/  ISETP.GT.AND P5, PT, R4, 0x21, PT ;  /* 0x000000210400780c */ /* 0x000fe20003fa4270 */
[-CC-:B------:R-:W-:Y:S01]  /*1c340*/  FFMA.FTZ R198, R164, R0.reuse, -R3.reuse ;  /* 0x00000000a4c67223 */ /* 0x180fe20000010803 */
[----:B------:R-:W-:Y:S01]  /*1c350*/  FSEL R154, R154, -INF , P4 ;  /* 0xff8000009a9a7808 */ /* 0x000fe20002000000 */
        /* <DEDUP_REMOVED lines=10> */
[----:B------:R-:W-:Y:S01]  /*1c400*/  FFMA.FTZ R125, R125, R0, -R3 ;  /* 0x000000007d7d7223 */ /* 0x000fe20000010803 */
[----:B------:R-:W-:Y:S01]  /*1c410*/  FSEL R158, R158, -INF , P4 ;  /* 0xff8000009e9e7808 */ /* 0x000fe20002000000 */
[----:B------:R-:W-:Y:S01]  /*1c420*/  MUFU.EX2 R200, R200 ;  /* 0x000000c800c87308 */ /* 0x000fe20000000800 */
[----:B------:R-:W-:-:S02]  /*1c430*/  FMNMX.FTZ R20, R155, R15, !PT ;  /* 0x0000000f9b147209 */ /* 0x000fc40007810000 */
[----:B------:R-:W-:Y:S02]  /*1c440*/  FSEL R159, R159, -INF , P5 ;  /* 0xff8000009f9f7808 */ /* 0x000fe40002800000 */
[----:B------:R-:W-:Y:S02]  /*1c450*/  ISETP.GT.AND P4, PT, R4, 0x30, PT ;  /* 0x000000300400780c */ /* 0x000fe40003f84270 */
[----:B------:R-:W-:Y:S01]  /*1c460*/  FMNMX.FTZ R20, R158, R20, !PT ;  /* 0x000000149e147209 */ /* 0x000fe20007810000 */
[----:B------:R-:W-:Y:S01]  /*1c470*/  MUFU.EX2 R12, R169 ;  /* 0x000000a9000c7308 */ /* 0x000fe20000000800 */
[----:B------:R-:W-:Y:S02]  /*1c480*/  ISETP.GT.AND P5, PT, R4, 0x31, PT ;  /* 0x000000310400780c */ /* 0x000fe40003fa4270 */
[----:B------:R-:W-:Y:S02]  /*1c490*/  FSEL R146, R146, -INF , P4 ;  /* 0xff80000092927808 */ /* 0x000fe40002000000 */
[----:B------:R-:W-:-:S02]  /*1c4a0*/  FMNMX.FTZ R20, R159, R20, !PT ;  /* 0x000000149f147209 */ /* 0x000fc40007810000 */
[----:B------:R-:W-:Y:S01]  /*1c4b0*/  ISETP.GT.AND P4, PT, R4, 0x38, PT ;  /* 0x000000380400780c */ /* 0x000fe20003f84270 */
[----:B------:R-:W-:Y:S01]  /*1c4c0*/  MUFU.EX2 R202, R202 ;  /* 0x000000ca00ca7308 */ /* 0x000fe20000000800 */
[----:B------:R-:W-:Y:S02]  /*1c4d0*/  FSEL R147, R147, -INF , P5 ;  /* 0xff80000093937808 */ /* 0x000fe40002800000 */
[----:B------:R-:W-:Y:S02]  /*1c4e0*/  FMNMX.FTZ R20, R146, R20, !PT ;  /* 0x0000001492147209 */ /* 0x000fe40007810000 */
[----:B------:R-:W-:Y:S02]  /*1c4f0*/  ISETP.GT.AND P5, PT, R4, 0x39, PT ;  /* 0x000000390400780c */ /* 0x000fe40003fa4270 */
        /* <DEDUP_REMOVED lines=18> */
[C---:B------:R-:W-:Y:S02]  /*1c620*/  ISETP.GT.AND P4, PT, R4.reuse, 0x50, PT ;  /* 0x000000500400780c */ /* 0x040fe40003f84270 */
[----:B------:R-:W-:Y:S02]  /*1c630*/  FSEL R143, R143, -INF , P5 ;  /* 0xff8000008f8f7808 */ /* 0x000fe40002800000 */
[----:B------:R-:W-:Y:S01]  /*1c640*/  ISETP.GT.AND P5, PT, R4, 0x51, PT ;  /* 0x000000510400780c */ /* 0x000fe20003fa4270 */
[----:B------:R0:W-:Y:S08]  /*1c650*/  MUFU.EX2 R21, R153 ;  /* 0x0000009900157308 */ /* 0x0001f00000000800 */
[----:B------:R-:W-:Y:S01]  /*1c660*/  MUFU.EX2 R20, R165 ;  /* 0x000000a500147308 */ /* 0x000fe20000000800 */
[----:B0-----:R-:W-:-:S02]  /*1c670*/  FMNMX.FTZ R153, R142, R152, !PT ;  /* 0x000000988e997209 */ /* 0x001fc40007810000 */
[----:B------:R-:W-:Y:S02]  /*1c680*/  FSEL R152, R130, -INF , P4 ;  /* 0xff80000082987808 */ /* 0x000fe40002000000 */
[----:B------:R-:W-:Y:S02]  /*1c690*/  FMNMX.FTZ R130, R143, R153, !PT ;  /* 0x000000998f827209 */ /* 0x000fe40007810000 */
[----:B------:R-:W-:Y:S01]  /*1c6a0*/  ISETP.GT.AND P4, PT, R4, 0x58, PT ;  /* 0x000000580400780c */ /* 0x000fe20003f84270 */
[----:B------:R-:W-:Y:S01]  /*1c6b0*/  MUFU.EX2 R192, R192 ;  /* 0x000000c000c07308 */ /* 0x000fe20000000800 */
[----:B------:R-:W-:Y:S02]  /*1c6c0*/  FSEL R153, R131, -INF , P5 ;  /* 0xff80000083997808 */ /* 0x000fe40002800000 */
[----:B------:R-:W-:Y:S02]  /*1c6d0*/  FMNMX.FTZ R130, R152, R130, !PT ;  /* 0x0000008298827209 */ /* 0x000fe40007810000 */
[----:B------:R-:W-:-:S02]  /*1c6e0*/  ISETP.GT.AND P5, PT, R4, 0x59, PT ;  /* 0x000000590400780c */ /* 0x000fc40003fa4270 */
[----:B------:R-:W-:Y:S01]  /*1c6f0*/  FSEL R156, R134, -INF , P4 ;  /* 0xff800000869c7808 */ /* 0x000fe20002000000 */
[----:B------:R-:W-:Y:S01]  /*1c700*/  FFMA.FTZ R134, R141, R0, -R3 ;  /* 0x000000008d867223 */ /* 0x000fe20000010803 */
[----:B------:R-:W-:Y:S01]  /*1c710*/  FMNMX.FTZ R131, R153, R130, !PT ;  /* 0x0000008299837209 */ /* 0x000fe20007810000 */
[----:B------:R-:W-:Y:S01]  /*1c720*/  MUFU.EX2 R194, R194 ;  /* 0x000000c200c27308 */ /* 0x000fe20000000800 */
[----:B------:R-:W-:Y:S02]  /*1c730*/  FSEL R135, R135, -INF , P5 ;  /* 0xff80000087877808 */ /* 0x000fe40002800000 */
[----:B------:R-:W-:Y:S02]  /*1c740*/  ISETP.GT.AND P4, PT, R4, 0x60, PT ;  /* 0x000000600400780c */ /* 0x000fe40003f84270 */
[----:B------:R-:W-:Y:S02]  /*1c750*/  FMNMX.FTZ R131, R156, R131, !PT ;  /* 0x000000839c837209 */ /* 0x000fe40007810000 */
[----:B------:R-:W-:Y:S01]  /*1c760*/  ISETP.GT.AND P5, PT, R4, 0x61, PT ;  /* 0x000000610400780c */ /* 0x000fe20003fa4270 */
[----:B------:R0:W-:Y:S01]  /*1c770*/  MUFU.EX2 R130, R157 ;  /* 0x0000009d00827308 */ /* 0x0001e20000000800 */
[----:B------:R-:W-:-:S02]  /*1c780*/  FMNMX.FTZ R131, R135, R131, !PT ;  /* 0x0000008387837209 */ /* 0x000fc40007810000 */
[----:B------:R-:W-:Y:S02]  /*1c790*/  FSEL R144, R123, -INF , P5 ;  /* 0xff8000007b907808 */ /* 0x000fe40002800000 */
[----:B------:R-:W-:-:S03]  /*1c7a0*/  ISETP.GT.AND P5, PT, R4, 0x69, PT ;  /* 0x000000690400780c */ /* 0x000fc60003fa4270 */
[----:B------:R-:W-:Y:S01]  /*1c7b0*/  MUFU.EX2 R188, R188 ;  /* 0x000000bc00bc7308 */ /* 0x000fe20000000800 */
[----:B0-----:R-:W-:Y:S02]  /*1c7c0*/  FSEL R157, R122, -INF , P4 ;  /* 0xff8000007a9d7808 */ /* 0x001fe40002000000 */
[----:B------:R-:W-:Y:S02]  /*1c7d0*/  ISETP.GT.AND P4, PT, R4, 0x68, PT ;  /* 0x000000680400780c */ /* 0x000fe40003f84270 */
[----:B------:R-:W-:Y:S02]  /*1c7e0*/  FMNMX.FTZ R131, R157, R131, !PT ;  /* 0x000000839d837209 */ /* 0x000fe40007810000 */
[----:B------:R-:W-:Y:S01]  /*1c7f0*/  FSEL R160, R126, -INF , P4 ;  /* 0xff8000007ea07808 */ /* 0x000fe20002000000 */
[----:B------:R-:W-:Y:S01]  /*1c800*/  FFMA.FTZ R126, R145, R0, -R3 ;  /* 0x00000000917e7223 */ /* 0x000fe20000010803 */
[----:B------:R-:W-:Y:S01]  /*1c810*/  FMNMX.FTZ R131, R144, R131, !PT ;  /* 0x0000008390837209 */ /* 0x000fe20007810000 */
[----:B------:R-:W-:Y:S01]  /*1c820*/  MUFU.EX2 R190, R190 ;  /* 0x000000be00be7308 */ /* 0x000fe20000000800 */
[----:B------:R-:W-:Y:S01]  /*1c830*/  FSEL R145, R127, -INF , P5 ;  /* 0xff8000007f917808 */ /* 0x000fe20002800000 */
[----:B------:R-:W-:-:S02]  /*1c840*/  WARPGROUP.DEPBAR.LE gsb0, 0x0 ;  /* 0x00008000000079c5 */ /* 0x000fc40000010000 */
[----:B------:R-:W-:Y:S01]  /*1c850*/  WARPGROUP.ARRIVE ;  /* 0x00000000000079c5 */ /* 0x000fe20000000000 */
[----:B------:R-:W-:Y:S01]  /*1c860*/  FMNMX.FTZ R4, R160, R131, !PT ;  /* 0x00000083a0047209 */ /* 0x000fe20007810000 */
[-CC-:B------:R-:W-:Y:S01]  /*1c870*/  FFMA.FTZ R127, R149, R0.reuse, -R3.reuse ;  /* 0x00000000957f7223 */ /* 0x180fe20000010803 */
[-CC-:B------:R-:W-:Y:S01]  /*1c880*/  FFMA.FTZ R184, R136, R0.reuse, -R3.reuse ;  /* 0x0000000088b87223 */ /* 0x180fe20000010803 */
[--C-:B------:R-:W-:Y:S01]  /*1c890*/  FFMA.FTZ R131, R137, R0, -R3.reuse ;  /* 0x0000000089837223 */ /* 0x100fe20000010803 */
[----:B------:R-:W-:Y:S01]  /*1c8a0*/  FMNMX.FTZ R4, R145, R4, !PT ;  /* 0x0000000491047209 */ /* 0x000fe20007810000 */
[----:B------:R-:W-:Y:S01]  /*1c8b0*/  HGMMA.64x192x16.F32.BF16 R24, R180, gdesc[UR4].tnspB, R24, gsb0 ;  /* 0x42e00004b4187df0 */ /* 0x000fe20008001818 */
[----:B------:R-:W-:Y:S01]  /*1c8c0*/  FFMA.FTZ R186, R140, R0, -R3 ;  /* 0x000000008cba7223 */ /* 0x000fe20000010803 */
[----:B------:R-:W-:Y:S02]  /*1c8d0*/  MUFU.EX2 R126, R126 ;  /* 0x0000007e007e7308 */ /* 0x000fe40000000800 */
[----:B------:R-:W0:Y:S06]  /*1c8e0*/  SHFL.BFLY PT, R122, R4, 0x2, 0x1f ;  /* 0x0c401f00047a7f89 */ /* 0x000e2c00000e0000 */
[----:B------:R-:W-:Y:S08]  /*1c8f0*/  MUFU.EX2 R127, R127 ;  /* 0x0000007f007f7308 */ /* 0x000ff00000000800 */
[----:B------:R-:W-:Y:S08]  /*1c900*/  MUFU.EX2 R184, R184 ;  /* 0x000000b800b87308 */ /* 0x000ff00000000800 */
[----:B------:R-:W-:Y:S01]  /*1c910*/  MUFU.EX2 R131, R131 ;  /* 0x0000008300837308 */ /* 0x000fe20000000800 */
[----:B0-----:R-:W-:-:S05]  /*1c920*/  FMNMX.FTZ R4, R4, R122, !PT ;  /* 0x0000007a04047209 */ /* 0x001fca0007810000 */
[----:B------:R-:W0:Y:S02]  /*1c930*/  SHFL.BFLY PT, R122, R4, 0x1, 0x1f ;  /* 0x0c201f00047a7f89 */ /* 0x000e2400000e0000 */
[----:B------:R-:W-:Y:S08]  /*1c940*/  MUFU.EX2 R186, R186 ;  /* 0x000000ba00ba7308 */ /* 0x000ff00000000800 */
[----:B------:R-:W-:Y:S08]  /*1c950*/  MUFU.EX2 R134, R134 ;  /* 0x0000008600867308 */ /* 0x000ff00000000800 */
[----:B------:R-:W-:Y:S01]  /*1c960*/  MUFU.EX2 R120, R120 ;  /* 0x0000007800787308 */ /* 0x000fe20000000800 */
[----:B0-----:R-:W-:Y:S01]  /*1c970*/  FMNMX.FTZ R4, R4, R122, !PT ;  /* 0x0000007a04047209 */ /* 0x001fe20007810000 */
[----:B------:R-:W-:-:S06]  /*1c980*/  VIADD R122, R2, 0x300 ;  /* 0x00000300027a7836 */ /* 0x000fcc0000000000 */
[----:B------:R-:W-:Y:S01]  /*1c990*/  MUFU.EX2 R121, R121 ;  /* 0x0000007900797308 */ /* 0x000fe20000000800 */
[----:B------:R-:W-:Y:S02]  /*1c9a0*/  FSETP.NEU.FTZ.AND P4, PT, R4, -INF , PT ;  /* 0xff8000000400780b */ /* 0x000fe40003f9d000 */
[----:B------:R-:W-:Y:S02]  /*1c9b0*/  R2UR UR6, R122 ;  /* 0x000000007a0672ca */ /* 0x000fe400000e0000 */
[----:B------:R-:W-:-:S03]  /*1c9c0*/  FSEL R123, R4, RZ, P4 ;  /* 0x000000ff047b7208 */ /* 0x000fc60002000000 */
[----:B------:R-:W-:Y:S02]  /*1c9d0*/  MUFU.EX2 R124, R124 ;  /* 0x0000007c007c7308 */ /* 0x000fe40000000800 */
[----:B------:R-:W-:Y:S01]  /*1c9e0*/  FADD.FTZ R8, -R123, R8 ;  /* 0x000000087b087221 */ /* 0x000fe20000010100 */
[----:B------:R-:W-:-:S03]  /*1c9f0*/  IMAD.MOV.U32 R123, RZ, RZ, 0x40000040 ;  /* 0x40000040ff7b7424 */ /* 0x000fc600078e00ff */
[-C--:B------:R-:W-:Y:S02]  /*1ca00*/  FMUL.FTZ R8, R8, R0.reuse ;  /* 0x0000000008087220 */ /* 0x080fe40000410000 */
[----:B------:R-:W-:Y:S01]  /*1ca10*/  MUFU.EX2 R125, R125 ;  /* 0x0000007d007d7308 */ /* 0x000fe20000000800 */
[----:B------:R-:W-:Y:S01]  /*1ca20*/  R2UR UR7, R123 ;  /* 0x000000007b0772ca */ /* 0x000fe200000e0000 */
[----:B------:R-:W-:Y:S02]  /*1ca30*/  WARPGROUP.DEPBAR.LE gsb0, 0x0 ;  /* 0x00008000000079c5 */ /* 0x000fe40000010000 */
[----:B------:R-:W-:Y:S01]  /*1ca40*/  WARPGROUP.ARRIVE ;  /* 0x00000000000079c5 */ /* 0x000fe20000000000 */
[-CC-:B------:R-:W-:Y:S01]  /*1ca50*/  FFMA.FTZ R180, R128, R0.reuse, -R3.reuse ;  /* 0x0000000080b47223 */ /* 0x180fe20000010803 */
[-CC-:B------:R-:W-:Y:S01]  /*1ca60*/  FFMA.FTZ R128, R129, R0.reuse, -R3.reuse ;  /* 0x0000000081807223 */ /* 0x180fe20000010803 */
[-CC-:B------:R-:W-:Y:S01]  /*1ca70*/  FFMA.FTZ R129, R133, R0.reuse, -R3.reuse ;  /* 0x0000000085817223 */ /* 0x180fe20000010803 */
[-C--:B------:R-:W-:Y:S01]  /*1ca80*/  FFMA.FTZ R182, R132, R0.reuse, -R3 ;  /* 0x0000000084b67223 */ /* 0x080fe20000010803 */
[----:B------:R-:W-:-:S05]  /*1ca90*/  FMUL.FTZ R133, R4, R0 ;  /* 0x0000000004857220 */ /* 0x000fca0000410000 */
[----:B------:R-:W-:Y:S01]  /*1caa0*/  HGMMA.64x192x16.F32.BF16 R24, R176, gdesc[UR4].tnspB, R24, gsb0 ;  /* 0x42e00004b0187df0 */ /* 0x000fe20008001818 */
[----:B------:R-:W-:Y:S01]  /*1cab0*/  FSEL R3, R5, RZ, P3 ;  /* 0x000000ff05037208 */ /* 0x000fe20001800000 */
[----:B------:R-:W-:Y:S01]  /*1cac0*/  MUFU.EX2 R180, R180 ;  /* 0x000000b400b47308 */ /* 0x000fe20000000800 */
[C---:B------:R-:W-:Y:S01]  /*1cad0*/  ISETP.GT.AND P3, PT, R10.reuse, R221, PT ;  /* 0x000000dd0a00720c */ /* 0x040fe20003f64270 */
[----:B------:R-:W-:Y:S01]  /*1cae0*/  VIADD R10, R10, 0xffffffff ;  /* 0xffffffff0a0a7836 */ /* 0x000fe20000000000 */
[----:B------:R-:W-:Y:S01]  /*1caf0*/  FSEL R133, R133, RZ, P4 ;  /* 0x000000ff85857208 */ /* 0x000fe20002000000 */
[----:B------:R-:W-:-:S04]  /*1cb00*/  FADD.FTZ R3, -R3, R9 ;  /* 0x0000000903037221 */ /* 0x000fc80000010100 */
[-CC-:B------:R-:W-:Y:S01]  /*1cb10*/  FFMA.FTZ R201, R170, R0.reuse, -R133.reuse ;  /* 0x00000000aac97223 */ /* 0x180fe20000010885 */
[-C--:B------:R-:W-:Y:S01]  /*1cb20*/  FMUL.FTZ R3, R3, R0.reuse ;  /* 0x0000000003037220 */ /* 0x080fe20000410000 */
        /* <DEDUP_REMOVED lines=19> */
[----:B------:R1:W2:Y:S01]  /*1cc60*/  MUFU.EX2 R3, R8 ;  /* 0x0000000800037308 */ /* 0x0002a20000000800 */
[----:B0-----:R-:W-:Y:S01]  /*1cc70*/  FFMA.FTZ R7, R2, R7, R200 ;  /* 0x0000000702077223 */ /* 0x001fe200000100c8 */
[-CC-:B------:R-:W-:Y:S01]  /*1cc80*/  FFMA.FTZ R181, R152, R0.reuse, -R133.reuse ;  /* 0x0000000098b57223 */ /* 0x180fe20000010885 */
[-CC-:B------:R-:W-:Y:S01]  /*1cc90*/  FFMA.FTZ R183, R156, R0.reuse, -R133.reuse ;  /* 0x000000009cb77223 */ /* 0x180fe20000010885 */
[-C--:B------:R-:W-:Y:S01]  /*1cca0*/  FFMA.FTZ R135, R135, R0.reuse, -R133 ;  /* 0x0000000087877223 */ /* 0x080fe20000010885 */
[----:B------:R-:W-:Y:S01]  /*1ccb0*/  FADD.FTZ R7, R12, R7 ;  /* 0x000000070c077221 */ /* 0x000fe20000010000 */
[-CC-:B------:R-:W-:Y:S01]  /*1ccc0*/  FFMA.FTZ R157, R157, R0.reuse, -R133.reuse ;  /* 0x000000009d9d7223 */ /* 0x180fe20000010885 */
[-C--:B------:R-:W-:Y:S01]  /*1ccd0*/  FFMA.FTZ R144, R144, R0.reuse, -R133 ;  /* 0x0000000090907223 */ /* 0x080fe20000010885 */
[----:B------:R-:W0:Y:S01]  /*1cce0*/  MUFU.EX2 R132, R132 ;  /* 0x0000008400847308 */ /* 0x000e220000000800 */
[----:B------:R-:W-:Y:S01]  /*1ccf0*/  FADD.FTZ R7, R202, R7 ;  /* 0x00000007ca077221 */ /* 0x000fe20000010000 */
[-CC-:B-1----:R-:W-:Y:S01]  /*1cd00*/  FFMA.FTZ R8, R151, R0.reuse, -R133.reuse ;  /* 0x0000000097087223 */ /* 0x182fe20000010885 */
[----:B------:R-:W-:Y:S01]  /*1cd10*/  FFMA.FTZ R160, R160, R0, -R133 ;  /* 0x00000000a0a07223 */ /* 0x000fe20000010885 */
[----:B------:R-:W-:Y:S01]  /*1cd20*/  F2FP.BF16.F32.PACK_AB R200, R12, R200 ;  /* 0x000000c80cc8723e */ /* 0x000fe200000010ff */
[C---:B------:R-:W-:Y:S01]  /*1cd30*/  FADD.FTZ R7, R14.reuse, R7 ;  /* 0x000000070e077221 */ /* 0x040fe20000010000 */
[----:B------:R-:W-:Y:S01]  /*1cd40*/  F2FP.BF16.F32.PACK_AB R202, R14, R202 ;  /* 0x000000ca0eca723e */ /* 0x000fe200000010ff */
[----:B------:R-:W-:Y:S01]  /*1cd50*/  IMAD.MOV.U32 R12, RZ, RZ, R205 ;  /* 0x000000ffff0c7224 */ /* 0x000fe200078e00cd */
[----:B------:R-:W1:Y:S01]  /*1cd60*/  MUFU.EX2 R203, R203 ;  /* 0x000000cb00cb7308 */ /* 0x000e620000000800 */
[----:B--2---:R-:W-:-:S07]  /*1cd70*/  FFMA.FTZ R6, R3, R6, R201 ;  /* 0x0000000603067223 */ /* 0x004fce00000100c9 */
[----:B------:R-:W2:Y:S01]  /*1cd80*/  MUFU.EX2 R136, R136 ;  /* 0x0000008800887308 */ /* 0x000ea20000000800 */
[C---:B0-----:R-:W-:Y:S01]  /*1cd90*/  FADD.FTZ R6, R132.reuse, R6 ;  /* 0x0000000684067221 */ /* 0x041fe20000010000 */
[----:B------:R-:W-:-:S06]  /*1cda0*/  F2FP.BF16.F32.PACK_AB R201, R132, R201 ;  /* 0x000000c984c9723e */ /* 0x000fcc00000010ff */
[----:B------:R-:W0:Y:S08]  /*1cdb0*/  MUFU.EX2 R197, R197 ;  /* 0x000000c500c57308 */ /* 0x000e300000000800 */
[----:B------:R-:W3:Y:S08]  /*1cdc0*/  MUFU.EX2 R141, R141 ;  /* 0x0000008d008d7308 */ /* 0x000ef00000000800 */
[----:B------:R-:W4:Y:S08]  /*1cdd0*/  MUFU.EX2 R199, R199 ;  /* 0x000000c700c77308 */ /* 0x000f300000000800 */
[----:B------:R-:W5:Y:S08]  /*1cde0*/  MUFU.EX2 R137, R137 ;  /* 0x0000008900897308 */ /* 0x000f700000000800 */
        /* <DEDUP_REMOVED lines=20> */
[----:B------:R1:W-:Y:S03]  /*1cf30*/  @!P1 SYNCS.ARRIVE.TRANS64.RED.A1T0 RZ, [R11+URZ], RZ ;  /* 0x000000ff0bff99a7 */ /* 0x0003e6000810043f */
[----:B------:R-:W5:Y:S01]  /*1cf40*/  MUFU.EX2 R6, R139 ;  /* 0x0000008b00067308 */ /* 0x000f620000000800 */
[C---:B--2---:R-:W-:Y:S01]  /*1cf50*/  F2FP.BF16.F32.PACK_AB R203, R136.reuse, R203 ;  /* 0x000000cb88cb723e */ /* 0x044fe200000010ff */
[----:B------:R-:W-:-:S04]  /*1cf60*/  FADD.FTZ R13, R136, R13 ;  /* 0x0000000d880d7221 */ /* 0x000fc80000010000 */
[----:B0-----:R-:W-:Y:S01]  /*1cf70*/  FADD.FTZ R13, R197, R13 ;  /* 0x0000000dc50d7221 */ /* 0x001fe20000010000 */
[----:B-1----:R-:W-:Y:S01]  /*1cf80*/  FADD.FTZ R11, R196, R7 ;  /* 0x00000007c40b7221 */ /* 0x002fe20000010000 */
[----:B------:R-:W-:Y:S01]  /*1cf90*/  FFMA.FTZ R7, R143, R0, -R133 ;  /* 0x000000008f077223 */ /* 0x000fe20000010885 */
[----:B------:R-:W-:Y:S01]  /*1cfa0*/  MUFU.EX2 R135, R135 ;  /* 0x0000008700877308 */ /* 0x000fe20000000800 */
[----:B---3--:R-:W-:Y:S01]  /*1cfb0*/  FADD.FTZ R13, R141, R13 ;  /* 0x0000000d8d0d7221 */ /* 0x008fe20000010000 */
[C---:B------:R-:W-:Y:S01]  /*1cfc0*/  FADD.FTZ R11, R15.reuse, R11 ;  /* 0x0000000b0f0b7221 */ /* 0x040fe20000010000 */
[----:B------:R-:W-:Y:S02]  /*1cfd0*/  F2FP.BF16.F32.PACK_AB R196, R15, R196 ;  /* 0x000000c40fc4723e */ /* 0x000fe400000010ff */
[----:B----4-:R-:W-:Y:S01]  /*1cfe0*/  FADD.FTZ R13, R199, R13 ;  /* 0x0000000dc70d7221 */ /* 0x010fe20000010000 */
[----:B------:R-:W-:Y:S01]  /*1cff0*/  FADD.FTZ R122, R198, R11 ;  /* 0x0000000bc67a7221 */ /* 0x000fe20000010000 */
[-C--:B------:R-:W-:Y:S01]  /*1d000*/  FFMA.FTZ R11, R153, R0.reuse, -R133 ;  /* 0x00000000990b7223 */ /* 0x080fe20000010885 */
[----:B------:R-:W0:Y:S01]  /*1d010*/  MUFU.EX2 R7, R7 ;  /* 0x0000000700077308 */ /* 0x000e220000000800 */
[----:B-----5:R-:W-:Y:S01]  /*1d020*/  FADD.FTZ R13, R137, R13 ;  /* 0x0000000d890d7221 */ /* 0x020fe20000010000 */
[----:B------:R-:W-:Y:S01]  /*1d030*/  FADD.FTZ R122, R20, R122 ;  /* 0x0000007a147a7221 */ /* 0x000fe20000010000 */
[----:B------:R-:W-:Y:S01]  /*1d040*/  FFMA.FTZ R133, R145, R0, -R133 ;  /* 0x0000000091857223 */ /* 0x000fe20000010885 */
[----:B------:R-:W-:Y:S01]  /*1d050*/  F2FP.BF16.F32.PACK_AB R197, R141, R197 ;  /* 0x000000c58dc5723e */ /* 0x000fe200000010ff */
[----:B------:R-:W-:Y:S01]  /*1d060*/  FADD.FTZ R13, R193, R13 ;  /* 0x0000000dc10d7221 */ /* 0x000fe20000010000 */
[----:B------:R-:W-:Y:S01]  /*1d070*/  FADD.FTZ R122, R192, R122 ;  /* 0x0000007ac07a7221 */ /* 0x000fe20000010000 */
[----:B------:R-:W-:Y:S01]  /*1d080*/  F2FP.BF16.F32.PACK_AB R198, R20, R198 ;  /* 0x000000c614c6723e */ /* 0x000fe200000010ff */
[----:B------:R-:W1:Y:S01]  /*1d090*/  MUFU.EX2 R11, R11 ;  /* 0x0000000b000b7308 */ /* 0x000e620000000800 */
[----:B------:R-:W-:Y:S01]  /*1d0a0*/  FADD.FTZ R13, R140, R13 ;  /* 0x0000000d8c0d7221 */ /* 0x000fe20000010000 */
[----:B------:R-:W-:Y:S01]  /*1d0b0*/  FADD.FTZ R122, R21, R122 ;  /* 0x0000007a157a7221 */ /* 0x000fe20000010000 */
[----:B------:R-:W-:-:S02]  /*1d0c0*/  F2FP.BF16.F32.PACK_AB R199, R137, R199 ;  /* 0x000000c789c7723e */ /* 0x000fc400000010ff */
[----:B------:R-:W-:Y:S01]  /*1d0d0*/  FADD.FTZ R13, R195, R13 ;  /* 0x0000000dc30d7221 */ /* 0x000fe20000010000 */
[----:B------:R-:W-:Y:S01]  /*1d0e0*/  FADD.FTZ R122, R194, R122 ;  /* 0x0000007ac27a7221 */ /* 0x000fe20000010000 */
[----:B------:R-:W-:Y:S01]  /*1d0f0*/  F2FP.BF16.F32.PACK_AB R192, R21, R192 ;  /* 0x000000c015c0723e */ /* 0x000fe200000010ff */
[----:B------:R-:W2:Y:S01]  /*1d100*/  MUFU.EX2 R157, R157 ;  /* 0x0000009d009d7308 */ /* 0x000ea20000000800 */
[----:B------:R-:W-:Y:S01]  /*1d110*/  FADD.FTZ R13, R148, R13 ;  /* 0x0000000d940d7221 */ /* 0x000fe20000010000 */
[----:B------:R-:W-:Y:S01]  /*1d120*/  FADD.FTZ R122, R130, R122 ;  /* 0x0000007a827a7221 */ /* 0x000fe20000010000 */
[----:B------:R-:W-:Y:S02]  /*1d130*/  F2FP.BF16.F32.PACK_AB R193, R140, R193 ;  /* 0x000000c18cc1723e */ /* 0x000fe400000010ff */
[----:B------:R-:W-:Y:S01]  /*1d140*/  FADD.FTZ R13, R189, R13 ;  /* 0x0000000dbd0d7221 */ /* 0x000fe20000010000 */
[----:B------:R-:W-:Y:S01]  /*1d150*/  FADD.FTZ R122, R188, R122 ;  /* 0x0000007abc7a7221 */ /* 0x000fe20000010000 */
[C---:B------:R-:W-:Y:S01]  /*1d160*/  F2FP.BF16.F32.PACK_AB R189, R9.reuse, R189 ;  /* 0x000000bd09bd723e */ /* 0x040fe200000010ff */
[----:B------:R-:W3:Y:S01]  /*1d170*/  MUFU.EX2 R144, R144 ;  /* 0x0000009000907308 */ /* 0x000ee20000000800 */
[----:B------:R-:W-:Y:S01]  /*1d180*/  FADD.FTZ R13, R9, R13 ;  /* 0x0000000d090d7221 */ /* 0x000fe20000010000 */
[----:B------:R-:W-:Y:S01]  /*1d190*/  FADD.FTZ R122, R126, R122 ;  /* 0x0000007a7e7a7221 */ /* 0x000fe20000010000 */
[----:B------:R-:W-:Y:S01]  /*1d1a0*/  F2FP.BF16.F32.PACK_AB R194, R130, R194 ;  /* 0x000000c282c2723e */ /* 0x000fe200000010ff */
[----:B------:R-:W-:-:S02]  /*1d1b0*/  IMAD.MOV.U32 R9, RZ, RZ, R5 ;  /* 0x000000ffff097224 */ /* 0x000fc400078e0005 */
[----:B------:R-:W-:Y:S01]  /*1d1c0*/  FADD.FTZ R13, R191, R13 ;  /* 0x0000000dbf0d7221 */ /* 0x000fe20000010000 */
[----:B------:R-:W-:Y:S01]  /*1d1d0*/  FADD.FTZ R122, R190, R122 ;  /* 0x0000007abe7a7221 */ /* 0x000fe20000010000 */
[C---:B------:R-:W-:Y:S01]  /*1d1e0*/  F2FP.BF16.F32.PACK_AB R191, R8.reuse, R191 ;  /* 0x000000bf08bf723e */ /* 0x040fe200000010ff */
[----:B------:R-:W4:Y:S01]  /*1d1f0*/  MUFU.EX2 R160, R160 ;  /* 0x000000a000a07308 */ /* 0x000f220000000800 */
[----:B------:R-:W-:Y:S01]  /*1d200*/  FADD.FTZ R13, R8, R13 ;  /* 0x0000000d080d7221 */ /* 0x000fe20000010000 */
[----:B------:R-:W-:Y:S01]  /*1d210*/  FADD.FTZ R122, R127, R122 ;  /* 0x0000007a7f7a7221 */ /* 0x000fe20000010000 */
[----:B------:R-:W-:Y:S01]  /*1d220*/  F2FP.BF16.F32.PACK_AB R195, R148, R195 ;  /* 0x000000c394c3723e */ /* 0x000fe200000010ff */
[----:B------:R-:W-:Y:S02]  /*1d230*/  IMAD.MOV.U32 R8, RZ, RZ, R4 ;  /* 0x000000ffff087224 */ /* 0x000fe400078e0004 */
[----:B------:R-:W-:Y:S01]  /*1d240*/  FADD.FTZ R13, R185, R13 ;  /* 0x0000000db90d7221 */ /* 0x000fe20000010000 */
[----:B------:R-:W-:Y:S01]  /*1d250*/  FADD.FTZ R122, R184, R122 ;  /* 0x0000007ab87a7221 */ /* 0x000fe20000010000 */
[C---:B------:R-:W-:Y:S01]  /*1d260*/  F2FP.BF16.F32.PACK_AB R185, R6.reuse, R185 ;  /* 0x000000b906b9723e */ /* 0x040fe200000010ff */
[----:B------:R-:W5:Y:S01]  /*1d270*/  MUFU.EX2 R133, R133 ;  /* 0x0000008500857308 */ /* 0x000f620000000800 */
[----:B------:R-:W-:Y:S01]  /*1d280*/  FADD.FTZ R13, R6, R13 ;  /* 0x0000000d060d7221 */ /* 0x000fe20000010000 */
[----:B------:R-:W-:Y:S01]  /*1d290*/  FADD.FTZ R122, R131, R122 ;  /* 0x0000007a837a7221 */ /* 0x000fe20000010000 */
[----:B------:R-:W-:-:S02]  /*1d2a0*/  F2FP.BF16.F32.PACK_AB R188, R126, R188 ;  /* 0x000000bc7ebc723e */ /* 0x000fc400000010ff */
[----:B------:R-:W-:Y:S01]  /*1d2b0*/  FADD.FTZ R13, R187, R13 ;  /* 0x0000000dbb0d7221 */ /* 0x000fe20000010000 */
[----:B------:R-:W-:Y:S01]  /*1d2c0*/  FADD.FTZ R122, R186, R122 ;  /* 0x0000007aba7a7221 */ /* 0x000fe20000010000 */
[C---:B0-----:R-:W-:Y:S02]  /*1d2d0*/  F2FP.BF16.F32.PACK_AB R187, R7.reuse, R187 ;  /* 0x000000bb07bb723e */ /* 0x041fe400000010ff */
[----:B------:R-:W-:Y:S01]  /*1d2e0*/  FADD.FTZ R13, R7, R13 ;  /* 0x0000000d070d7221 */ /* 0x000fe20000010000 */
[----:B------:R-:W-:Y:S01]  /*1d2f0*/  FADD.FTZ R122, R134, R122 ;  /* 0x0000007a867a7221 */ /* 0x000fe20000010000 */
[----:B------:R-:W-:Y:S02]  /*1d300*/  F2FP.BF16.F32.PACK_AB R190, R127, R190 ;  /* 0x000000be7fbe723e */ /* 0x000fe400000010ff */
[----:B------:R-:W-:Y:S01]  /*1d310*/  FADD.FTZ R13, R181, R13 ;  /* 0x0000000db50d7221 */ /* 0x000fe20000010000 */
[----:B------:R-:W-:Y:S01]  /*1d320*/  FADD.FTZ R122, R180, R122 ;  /* 0x0000007ab47a7221 */ /* 0x000fe20000010000 */
[----:B-1----:R-:W-:-:S02]  /*1d330*/  F2FP.BF16.F32.PACK_AB R181, R11, R181 ;  /* 0x000000b50bb5723e */ /* 0x002fc400000010ff */
[----:B------:R-:W-:Y:S01]  /*1d340*/  FADD.FTZ R13, R11, R13 ;  /* 0x0000000d0b0d7221 */ /* 0x000fe20000010000 */
[----:B------:R-:W-:Y:S01]  /*1d350*/  FADD.FTZ R122, R128, R122 ;  /* 0x0000007a807a7221 */ /* 0x000fe20000010000 */
[----:B------:R-:W-:Y:S01]  /*1d360*/  F2FP.BF16.F32.PACK_AB R184, R131, R184 ;  /* 0x000000b883b8723e */ /* 0x000fe200000010ff */
[----:B------:R-:W-:Y:S02]  /*1d370*/  IMAD.MOV.U32 R11, RZ, RZ, R208 ;  /* 0x000000ffff0b7224 */ /* 0x000fe400078e00d0 */
[----:B------:R-:W-:Y:S01]  /*1d380*/  FADD.FTZ R13, R183, R13 ;  /* 0x0000000db70d7221 */ /* 0x000fe20000010000 */
[----:B------:R-:W-:Y:S01]  /*1d390*/  FADD.FTZ R122, R182, R122 ;  /* 0x0000007ab67a7221 */ /* 0x000fe20000010000 */
[----:B------:R-:W-:Y:S02]  /*1d3a0*/  F2FP.BF16.F32.PACK_AB R186, R134, R186 ;  /* 0x000000ba86ba723e */ /* 0x000fe400000010ff */
[----:B------:R-:W-:Y:S01]  /*1d3b0*/  FADD.FTZ R13, R135, R13 ;  /* 0x0000000d870d7221 */ /* 0x000fe20000010000 */
[----:B------:R-:W-:Y:S01]  /*1d3c0*/  FADD.FTZ R122, R129, R122 ;  /* 0x0000007a817a7221 */ /* 0x000fe20000010000 */
[----:B------:R-:W-:-:S02]  /*1d3d0*/  F2FP.BF16.F32.PACK_AB R180, R128, R180 ;  /* 0x000000b480b4723e */ /* 0x000fc400000010ff */
[----:B--2---:R-:W-:Y:S01]  /*1d3e0*/  FADD.FTZ R13, R157, R13 ;  /* 0x0000000d9d0d7221 */ /* 0x004fe20000010000 */
[----:B------:R-:W-:Y:S01]  /*1d3f0*/  FADD.FTZ R122, R120, R122 ;  /* 0x0000007a787a7221 */ /* 0x000fe20000010000 */
[----:B------:R-:W-:Y:S02]  /*1d400*/  F2FP.BF16.F32.PACK_AB R182, R129, R182 ;  /* 0x000000b681b6723e */ /* 0x000fe400000010ff */
[----:B---3--:R-:W-:Y:S01]  /*1d410*/  FADD.FTZ R13, R144, R13 ;  /* 0x0000000d900d7221 */ /* 0x008fe20000010000 */
[----:B------:R-:W-:Y:S01]  /*1d420*/  FADD.FTZ R122, R121, R122 ;  /* 0x0000007a797a7221 */ /* 0x000fe20000010000 */
[----:B------:R-:W-:Y:S02]  /*1d430*/  F2FP.BF16.F32.PACK_AB R183, R135, R183 ;  /* 0x000000b787b7723e */ /* 0x000fe400000010ff */
[----:B----4-:R-:W-:Y:S01]  /*1d440*/  FADD.FTZ R13, R160, R13 ;  /* 0x0000000da00d7221 */ /* 0x010fe20000010000 */
[----:B------:R-:W-:Y:S01]  /*1d450*/  FADD.FTZ R122, R124, R122 ;  /* 0x0000007a7c7a7221 */ /* 0x000fe20000010000 */
[----:B------:R-:W-:-:S02]  /*1d460*/  F2FP.BF16.F32.PACK_AB R177, R144, R157 ;  /* 0x0000009d90b1723e */ /* 0x000fc400000010ff */
[----:B-----5:R-:W-:Y:S01]  /*1d470*/  FADD.FTZ R6, R133, R13 ;  /* 0x0000000d85067221 */ /* 0x020fe20000010000 */
[----:B------:R-:W-:Y:S01]  /*1d480*/  FADD.FTZ R7, R125, R122 ;  /* 0x0000007a7d077221 */ /* 0x000fe20000010000 */
[----:B------:R-:W-:Y:S01]  /*1d490*/  F2FP.BF16.F32.PACK_AB R179, R133, R160 ;  /* 0x000000a085b3723e */ /* 0x000fe200000010ff */
[----:B------:R-:W-:Y:S06]  /*1d4a0*/  @P3 BRA `(.L_x_2701) ;  /* 0xffffffa800b83947 */ /* 0x000fec000383ffff */
[----:B------:R-:W-:Y:S05]  /*1d4b0*/  BSYNC B1 ;  /* 0x0000000000017941 */ /* 0x000fea0003800000 */
.L_x_2690:
[----:B------:R-:W-:Y:S05]  /*1d4c0*/  BSYNC B0 ;  /* 0x0000000000007941 */ /* 0x000fea0003800000 */
.L_x_2689:
[----:B------:R-:W-:Y:S01]  /*1d4d0*/  ISETP.GE.AND P2, PT, R10, R222, PT ;  /* 0x000000de0a00720c */ /* 0x000fe20003f46270 */
[----:B------:R-:W-:-:S12]  /*1d4e0*/  BSSY B0, `(.L_x_2702) ;  /* 0x00004d8000007945 */ /* 0x000fd80003800000 */
[----:B------:R-:W-:Y:S05]  /*1d4f0*/  @!P2 BRA `(.L_x_2703) ;  /* 0x0000004c0058a947 */ /* 0x000fea0003800000 */
[----:B------:R-:W-:Y:S02]  /*1d500*/  IMAD.MOV.U32 R8, RZ, RZ, R4 ;  /* 0x000000ffff087224 */ /* 0x000fe400078e0004 */
[----:B------:R-:W-:Y:S02]  /*1d510*/  IMAD.MOV.U32 R9, RZ, RZ, R5 ;  /* 0x000000ffff097224 */ /* 0x000fe400078e0005 */
[----:B------:R-:W-:Y:S02]  /*1d520*/  IMAD.MOV.U32 R11, RZ, RZ, R208 ;  /* 0x000000ffff0b7224 */ /* 0x000fe400078e00d0 */
[----:B------:R-:W-:-:S07]  /*1d530*/  IMAD.MOV.U32 R12, RZ, RZ, R205 ;  /* 0x000000ffff0c7224 */ /* 0x000fce00078e00cd */
.L_x_2714:
        /* <DEDUP_REMOVED lines=8> */
.L_x_2704:
[----:B------:R-:W-:Y:S01]  /*1d5c0*/  IMAD R4, R205, 0x8, R16 ;  /* 0x00000008cd047824 */ /* 0x000fe200078e0210 */
[----:B------:R-:W-:-:S04]  /*1d5d0*/  SHF.L.U32 R5, R208, 0x1f, RZ ;  /* 0x0000001fd0057819 */ /* 0x000fc800000006ff */
[----:B------:R0:W1:Y:S01]  /*1d5e0*/  SYNCS.PHASECHK.TRANS64.TRYWAIT P2, [R4+URZ+0x36830], R5 ;  /* 0x03683005040075a7 */ /* 0x000062000804017f */
[----:B------:R-:W-:Y:S05]  /*1d5f0*/  @!P0 BRA `(.L_x_2705) ;  /* 0x0000000000048947 */ /* 0x000fea0003800000 */
[----:B------:R-:W-:Y:S01]  /*1d600*/  BPT.TRAP 0x1 ;  /* 0x000000040000795c */ /* 0x000fe20000300000 */
.L_x_2705:
[----:B------:R-:W-:Y:S01]  /*1d610*/  IMAD R0, R205, 0xa80, R220 ;  /* 0x00000a80cd007824 */ /* 0x000fe200078e02dc */
[----:B------:R-:W-:Y:S03]  /*1d620*/  BSSY B1, `(.L_x_2706) ;  /* 0x0000006000017945 */ /* 0x000fe60003800000 */
[C---:B------:R-:W-:Y:S02]  /*1d630*/  VIADD R20, R0.reuse, 0x80 ;  /* 0x0000008000147836 */ /* 0x040fe40000000000 */
[----:B------:R-:W-:Y:S01]  /*1d640*/  VIADD R120, R0, 0x100 ;  /* 0x0000010000787836 */ /* 0x000fe20000000000 */
[----:B-1----:R-:W-:Y:S06]  /*1d650*/  @P2 BRA `(.L_x_2707) ;  /* 0x0000000000082947 */ /* 0x002fec0003800000 */
[----:B------:R-:W1:Y:S02]  /*1d660*/  SYNCS.PHASECHK.TRANS64.TRYWAIT P2, [R4+URZ+0x36830], R5 ;  /* 0x03683005040075a7 */ /* 0x000e64000804017f */
[----:B-1----:R-:W-:Y:S05]  /*1d670*/  @!P2 BRA `(.L_x_2708) ;  /* 0x000001340060a947 */ /* 0x002fea0003800000 */
.L_x_2707:
[----:B------:R-:W-:Y:S05]  /*1d680*/  BSYNC B1 ;  /* 0x0000000000017941 */ /* 0x000fea0003800000 */
.L_x_2706:
        /* <DEDUP_REMOVED lines=121> */
[----:B01----:R-:W-:Y:S01]  /*1de20*/  MOV R5, UR45 ;  /* 0x0000002d00057c02 */ /* 0x003fe20008000f00 */
[----:B------:R-:W-:Y:S02]  /*1de30*/  WARPGROUP.DEPBAR.LE gsb0, 0x0 ;  /* 0x00008000000079c5 */ /* 0x000fe40000010000 */
[----:B------:R-:W-:Y:S01]  /*1de40*/  WARPGROUP.ARRIVE ;  /* 0x00000000000079c5 */ /* 0x000fe20000000000 */
[----:B------:R-:W-:Y:S01]  /*1de50*/  MOV R4, UR44 ;  /* 0x0000002c00047c02 */ /* 0x000fe20008000f00 */
        /* <DEDUP_REMOVED lines=741> */
.L_x_2709:
[----:B------:R-:W-:Y:S01]  /*20cb0*/  SHF.L.U32 R0, R11, 0x1f, RZ ;  /* 0x0000001f0b007819 */ /* 0x000fe200000006ff */
[----:B------:R-:W-:-:S04]  /*20cc0*/  IMAD R11, R12, 0x8, R16 ;  /* 0x000000080c0b7824 */ /* 0x000fc800078e0210 */
[----:B------:R0:W1:Y:S01]  /*20cd0*/  SYNCS.PHASECHK.TRANS64.TRYWAIT P2, [R11+URZ+0x36850], R0 ;  /* 0x036850000b0075a7 */ /* 0x000062000804017f */
[----:B------:R-:W-:Y:S05]  /*20ce0*/  @!P0 BRA `(.L_x_2710) ;  /* 0x0000000000048947 */ /* 0x000fea0003800000 */
[----:B------:R-:W-:Y:S01]  /*20cf0*/  BPT.TRAP 0x1 ;  /* 0x000000040000795c */ /* 0x000fe20000300000 */
.L_x_2710:
[----:B------:R-:W-:Y:S04]  /*20d00*/  BSSY B1, `(.L_x_2711) ;  /* 0x0000004000017945 */ /* 0x000fe80003800000 */
[----:B-1----:R-:W-:Y:S05]  /*20d10*/  @P2 BRA `(.L_x_2712) ;  /* 0x0000000000082947 */ /* 0x002fea0003800000 */
[----:B------:R-:W1:Y:S02]  /*20d20*/  SYNCS.PHASECHK.TRANS64.TRYWAIT P2, [R11+URZ+0x36850], R0 ;  /* 0x036850000b0075a7 */ /* 0x000e64000804017f */
[----:B-1----:R-:W-:Y:S05]  /*20d30*/  @!P2 BRA `(.L_x_2713) ;  /* 0x000000fc00c4a947 */ /* 0x002fea0003800000 */
.L_x_2712:
[----:B------:R-:W-:Y:S05]  /*20d40*/  BSYNC B1 ;  /* 0x0000000000017941 */ /* 0x000fea0003800000 */
.L_x_2711:
[----:B01----:R-:W-:Y:S01]  /*20d50*/  VIADD R0, R16, 0x400 ;  /* 0x0000040010007836 */ /* 0x003fe20000000000 */
[----:B------:R-:W-:Y:S01]  /*20d60*/  WARPGROUP.ARRIVE ;  /* 0x00000000000079c5 */ /* 0x000fe20000000000 */
[----:B------:R-:W-:Y:S01]  /*20d70*/  IMAD.MOV.U32 R15, RZ, RZ, 0x40000040 ;  /* 0x40000040ff0f7424 */ /* 0x000fe200078e00ff */
[----:B------:R-:W-:Y:S01]  /*20d80*/  FMNMX.FTZ R4, R170, R8, !PT ;  /* 0x00000008aa047209 */ /* 0x000fe20007810000 */
[----:B------:R-:W-:Y:S01]  /*20d90*/  IMAD.MOV.U32 R3, RZ, RZ, 0x40000040 ;  /* 0x40000040ff037424 */ /* 0x000fe200078e00ff */
[----:B------:R-:W-:Y:S01]  /*20da0*/  SHF.R.U32.HI R0, RZ, 0x4, R0 ;  /* 0x00000004ff007819 */ /* 0x000fe20000011600 */
[----:B------:R-:W-:Y:S01]  /*20db0*/  ULDC UR4, c[0x0][0x988] ;  /* 0x0002620000047ab9 */ /* 0x000fe20000000800 */
[----:B------:R-:W-:Y:S01]  /*20dc0*/  R2UR UR7, R15 ;  /* 0x000000000f0772ca */ /* 0x000fe200000e0000 */
[----:B------:R-:W-:Y:S01]  /*20dd0*/  @!P1 IMAD R13, R13, 0x8, R16 ;  /* 0x000000080d0d9824 */ /* 0x000fe200078e0210 */
[----:B------:R-:W-:Y:S01]  /*20de0*/  LOP3.LUT R0, R0, 0x3fff, RZ, 0xc0, !PT ;  /* 0x00003fff00007812 */ /* 0x000fe200078ec0ff */
[----:B------:R-:W-:Y:S01]  /*20df0*/  @!P1 VIADD R11, R11, 0x36860 ;  /* 0x000368600b0b9836 */ /* 0x000fe20000000000 */
[----:B------:R-:W-:Y:S01]  /*20e00*/  FMNMX.FTZ R4, R171, R4, !PT ;  /* 0x00000004ab047209 */ /* 0x000fe20007810000 */
[----:B------:R-:W-:Y:S01]  /*20e10*/  @!P1 VIADD R13, R13, 0x36840 ;  /* 0x000368400d0d9836 */ /* 0x000fe20000000000 */
[----:B------:R-:W-:-:S02]  /*20e20*/  LOP3.LUT R0, R0, 0x3800000, RZ, 0xfc, !PT ;  /* 0x0380000000007812 */ /* 0x000fc400078efcff */
[----:B------:R-:W-:Y:S02]  /*20e30*/  FMNMX.FTZ R4, R174, R4, !PT ;  /* 0x00000004ae047209 */ /* 0x000fe40007810000 */
[----:B------:R-:W-:Y:S01]  /*20e40*/  @!P1 PRMT R11, RZ, 0x654, R11 ;  /* 0x00000654ff0b9816 */ /* 0x000fe2000000000b */
[----:B------:R-:W-:Y:S01]  /*20e50*/  IMAD R14, R12, 0xa80, R0 ;  /* 0x00000a800c0e7824 */ /* 0x000fe200078e0200 */
[----:B------:R-:W-:Y:S02]  /*20e60*/  FMNMX.FTZ R0, R168, R9, !PT ;  /* 0x00000009a8007209 */ /* 0x000fe40007810000 */
[----:B------:R-:W-:Y:S01]  /*20e70*/  FMNMX.FTZ R4, R175, R4, !PT ;  /* 0x00000004af047209 */ /* 0x000fe20007810000 */
[C---:B------:R-:W-:Y:S01]  /*20e80*/  VIADD R2, R14.reuse, 0x80 ;  /* 0x000000800e027836 */ /* 0x040fe20000000000 */
[----:B------:R-:W-:Y:S02]  /*20e90*/  R2UR UR6, R14 ;  /* 0x000000000e0672ca */ /* 0x000fe400000e0000 */
[----:B------:R-:W-:-:S02]  /*20ea0*/  FMNMX.FTZ R0, R169, R0, !PT ;  /* 0x00000000a9007209 */ /* 0x000fc40007810000 */
[----:B------:R-:W-:Y:S02]  /*20eb0*/  FMNMX.FTZ R4, R162, R4, !PT ;  /* 0x00000004a2047209 */ /* 0x000fe40007810000 */
[----:B------:R-:W-:Y:S02]  /*20ec0*/  FMNMX.FTZ R0, R172, R0, !PT ;  /* 0x00000000ac007209 */ /* 0x000fe40007810000 */
[----:B------:R-:W-:Y:S02]  /*20ed0*/  FMNMX.FTZ R4, R163, R4, !PT ;  /* 0x00000004a3047209 */ /* 0x000fe40007810000 */
[----:B------:R-:W-:Y:S02]  /*20ee0*/  FMNMX.FTZ R0, R173, R0, !PT ;  /* 0x00000000ad007209 */ /* 0x000fe40007810000 */
[----:B------:R-:W-:Y:S01]  /*20ef0*/  FMNMX.FTZ R4, R166, R4, !PT ;  /* 0x00000004a6047209 */ /* 0x000fe20007810000 */
[----:B------:R-:W-:Y:S01]  /*20f00*/  HGMMA.64x192x16.F32.BF16 R24, R200, gdesc[UR4].tnspB, R24, gsb0 ;  /* 0x42e00004c8187df0 */ /* 0x000fe20008001818 */
[----:B------:R-:W-:Y:S01]  /*20f10*/  R2UR UR6, R2 ;  /* 0x00000000020672ca */ /* 0x000fe200000e0000 */
[----:B------:R-:W-:Y:S01]  /*20f20*/  VIADD R2, R14, 0x100 ;  /* 0x000001000e027836 */ /* 0x000fe20000000000 */
[----:B------:R-:W-:Y:S01]  /*20f30*/  R2UR UR7, R3 ;  /* 0x00000000030772ca */ /* 0x000fe200000e0000 */
[----:B------:R-:W-:Y:S01]  /*20f40*/  IMAD.MOV.U32 R3, RZ, RZ, 0x40000040 ;  /* 0x40000040ff037424 */ /* 0x000fe200078e00ff */
[----:B------:R-:W-:-:S02]  /*20f50*/  FMNMX.FTZ R0, R160, R0, !PT ;  /* 0x00000000a0007209 */ /* 0x000fc40007810000 */
[----:B------:R-:W-:Y:S02]  /*20f60*/  FMNMX.FTZ R4, R167, R4, !PT ;  /* 0x00000004a7047209 */ /* 0x000fe40007810000 */
[----:B------:R-:W-:Y:S02]  /*20f70*/  FMNMX.FTZ R0, R161, R0, !PT ;  /* 0x00000000a1007209 */ /* 0x000fe40007810000 */
[----:B------:R-:W-:Y:S02]  /*20f80*/  FMNMX.FTZ R4, R154, R4, !PT ;  /* 0x000000049a047209 */ /* 0x000fe40007810000 */
[----:B------:R-:W-:Y:S02]  /*20f90*/  FMNMX.FTZ R0, R164, R0, !PT ;  /* 0x00000000a4007209 */ /* 0x000fe40007810000 */
[----:B------:R-:W-:Y:S02]  /*20fa0*/  FMNMX.FTZ R4, R155, R4, !PT ;  /* 0x000000049b047209 */ /* 0x000fe40007810000 */
        /* <DEDUP_REMOVED lines=37> */
[C---:B------:R-:W-:Y:S01]  /*21200*/  ISETP.GT.AND P2, PT, R10.reuse, R222, PT ;  /* 0x000000de0a00720c */ /* 0x040fe20003f44270 */
[----:B------:R-:W-:Y:S01]  /*21210*/  VIADD R10, R10, 0xffffffff ;  /* 0xffffffff0a0a7836 */ /* 0x000fe20000000000 */
[----:B------:R-:W-:-:S04]  /*21220*/  FMNMX.FTZ R0, R124, R0, !PT ;  /* 0x000000007c007209 */ /* 0x000fc80007810000 */
[----:B------:R-:W-:-:S05]  /*21230*/  FMNMX.FTZ R5, R125, R0, !PT ;  /* 0x000000007d057209 */ /* 0x000fca0007810000 */
[----:B------:R-:W0:Y:S02]  /*21240*/  SHFL.BFLY PT, R0, R5, 0x2, 0x1f ;  /* 0x0c401f0005007f89 */ /* 0x000e2400000e0000 */
[----:B0-----:R-:W-:-:S05]  /*21250*/  FMNMX.FTZ R5, R5, R0, !PT ;  /* 0x0000000005057209 */ /* 0x001fca0007810000 */
[----:B------:R-:W0:Y:S02]  /*21260*/  SHFL.BFLY PT, R0, R5, 0x1, 0x1f ;  /* 0x0c201f0005007f89 */ /* 0x000e2400000e0000 */
[----:B0-----:R-:W-:Y:S01]  /*21270*/  FMNMX.FTZ R5, R5, R0, !PT ;  /* 0x0000000005057209 */ /* 0x001fe20007810000 */
[----:B------:R-:W-:Y:S01]  /*21280*/  IMAD.U32 R0, RZ, RZ, UR4 ;  /* 0x00000004ff007e24 */ /* 0x000fe2000f8e00ff */
        /* <DEDUP_REMOVED lines=25> */
[----:B------:R-:W-:Y:S01]  /*21420*/  FADD.FTZ R2, -R5, R9 ;  /* 0x0000000905027221 */ /* 0x000fe20000010100 */
[----:B------:R-:W-:Y:S01]  /*21430*/  R2UR UR7, R3 ;  /* 0x00000000030772ca */ /* 0x000fe200000e0000 */
[----:B------:R-:W0:Y:S01]  /*21440*/  SHFL.BFLY PT, R9, R4, 0x2, 0x1f ;  /* 0x0c401f0004097f89 */ /* 0x000e2200000e0000 */
[-C--:B------:R-:W-:Y:S01]  /*21450*/  FMUL.FTZ R3, R5, R0.reuse ;  /* 0x0000000005037220 */ /* 0x080fe20000410000 */
[----:B------:R-:W-:-:S03]  /*21460*/  FMUL.FTZ R2, R2, R0 ;  /* 0x0000000002027220 */ /* 0x000fc60000410000 */
        /* <DEDUP_REMOVED lines=19> */
[----:B0-----:R-:W-:Y:S01]  /*215a0*/  FMNMX.FTZ R4, R4, R9, !PT ;  /* 0x0000000904047209 */ /* 0x001fe20007810000 */
[----:B------:R-:W-:-:S06]  /*215b0*/  FFMA.FTZ R9, R120, R0, -R3 ;  /* 0x0000000078097223 */ /* 0x000fcc0000010803 */
[----:B------:R-:W0:Y:S08]  /*215c0*/  MUFU.EX2 R200, R200 ;  /* 0x000000c800c87308 */ /* 0x000e300000000800 */
[----:B------:R-:W1:Y:S08]  /*215d0*/  MUFU.EX2 R21, R21 ;  /* 0x0000001500157308 */ /* 0x000e700000000800 */
[----:B------:R-:W2:Y:S01]  /*215e0*/  MUFU.EX2 R202, R202 ;  /* 0x000000ca00ca7308 */ /* 0x000ea20000000800 */
[----:B0-----:R-:W-:-:S07]  /*215f0*/  FFMA.FTZ R7, R2, R7, R200 ;  /* 0x0000000702077223 */ /* 0x001fce00000100c8 */
[----:B------:R-:W0:Y:S01]  /*21600*/  MUFU.EX2 R168, R168 ;  /* 0x000000a800a87308 */ /* 0x000e220000000800 */
[C---:B-1----:R-:W-:Y:S01]  /*21610*/  FADD.FTZ R7, R21.reuse, R7 ;  /* 0x0000000715077221 */ /* 0x042fe20000010000 */
[----:B------:R-:W-:-:S06]  /*21620*/  F2FP.BF16.F32.PACK_AB R200, R21, R200 ;  /* 0x000000c815c8723e */ /* 0x000fcc00000010ff */
[----:B------:R-:W-:Y:S01]  /*21630*/  MUFU.EX2 R196, R196 ;  /* 0x000000c400c47308 */ /* 0x000fe20000000800 */
[----:B--2---:R-:W-:-:S07]  /*21640*/  FADD.FTZ R7, R202, R7 ;  /* 0x00000007ca077221 */ /* 0x004fce0000010000 */
[----:B------:R-:W-:Y:S01]  /*21650*/  MUFU.EX2 R160, R160 ;  /* 0x000000a000a07308 */ /* 0x000fe20000000800 */
[C---:B0-----:R-:W-:Y:S01]  /*21660*/  FADD.FTZ R7, R168.reuse, R7 ;  /* 0x00000007a8077221 */ /* 0x041fe20000010000 */
        /* <DEDUP_REMOVED lines=18> */
[----:B------:R-:W-:Y:S01]  /*21790*/  FFMA.FTZ R186, R140, R0, -R3 ;  /* 0x000000008cba7223 */ /* 0x000fe20000010803 */
[----:B------:R-:W0:Y:S02]  /*217a0*/  SHFL.BFLY PT, R137, R4, 0x1, 0x1f ;  /* 0x0c201f0004897f89 */ /* 0x000e2400000e0000 */
[----:B------:R-:W-:Y:S01]  /*217b0*/  HGMMA.64x192x16.F32.BF16 R24, R180, gdesc[UR4].tnspB, R24, gsb0 ;  /* 0x42e00004b4187df0 */ /* 0x000fe20008001818 */
[----:B------:R-:W-:Y:S08]  /*217c0*/  MUFU.EX2 R184, R184 ;  /* 0x000000b800b87308 */ /* 0x000ff00000000800 */
[----:B------:R-:W-:Y:S08]  /*217d0*/  MUFU.EX2 R136, R136 ;  /* 0x0000008800887308 */ /* 0x000ff00000000800 */
[----:B------:R-:W-:Y:S01]  /*217e0*/  MUFU.EX2 R186, R186 ;  /* 0x000000ba00ba7308 */ /* 0x000fe20000000800 */
[----:B0-----:R-:W-:-:S05]  /*217f0*/  FMNMX.FTZ R4, R4, R137, !PT ;  /* 0x0000008904047209 */ /* 0x001fca0007810000 */
[----:B------:R-:W-:-:S04]  /*21800*/  FADD.FTZ R120, -R4, R8 ;  /* 0x0000000804787221 */ /* 0x000fc80000010100 */
[-C--:B------:R-:W-:Y:S01]  /*21810*/  FMUL.FTZ R120, R120, R0.reuse ;  /* 0x0000000078787220 */ /* 0x080fe20000410000 */
[----:B------:R-:W-:Y:S02]  /*21820*/  WARPGROUP.DEPBAR.LE gsb0, 0x0 ;  /* 0x00008000000079c5 */ /* 0x000fe40000010000 */
[-CC-:B------:R-:W-:Y:S01]  /*21830*/  FFMA.FTZ R180, R128, R0.reuse, -R3.reuse ;  /* 0x0000000080b47223 */ /* 0x180fe20000010803 */
[-CC-:B------:R-:W-:Y:S01]  /*21840*/  FFMA.FTZ R128, R129, R0.reuse, -R3.reuse ;  /* 0x0000000081807223 */ /* 0x180fe20000010803 */
[-CC-:B------:R-:W-:Y:S01]  /*21850*/  FFMA.FTZ R182, R132, R0.reuse, -R3.reuse ;  /* 0x0000000084b67223 */ /* 0x180fe20000010803 */
[-CC-:B------:R-:W-:Y:S01]  /*21860*/  FFMA.FTZ R129, R133, R0.reuse, -R3.reuse ;  /* 0x0000000085817223 */ /* 0x180fe20000010803 */
[-CC-:B------:R-:W-:Y:S01]  /*21870*/  FFMA.FTZ R132, R121, R0.reuse, -R3.reuse ;  /* 0x0000000079847223 */ /* 0x180fe20000010803 */
[-C--:B------:R-:W-:Y:S01]  /*21880*/  FFMA.FTZ R3, R125, R0.reuse, -R3 ;  /* 0x000000007d037223 */ /* 0x080fe20000010803 */
[----:B------:R-:W-:Y:S01]  /*21890*/  IMAD.MOV.U32 R121, RZ, RZ, 0x40000040 ;  /* 0x40000040ff797424 */ /* 0x000fe200078e00ff */
[----:B------:R-:W-:Y:S01]  /*218a0*/  WARPGROUP.ARRIVE ;  /* 0x00000000000079c5 */ /* 0x000fe20000000000 */
[-C--:B------:R-:W-:Y:S01]  /*218b0*/  FMUL.FTZ R125, R4, R0.reuse ;  /* 0x00000000047d7220 */ /* 0x080fe20000410000 */
[----:B------:R-:W-:Y:S02]  /*218c0*/  MUFU.EX2 R8, R3 ;  /* 0x0000000300087308 */ /* 0x000fe40000000800 */
[----:B------:R-:W-:Y:S01]  /*218d0*/  R2UR UR7, R121 ;  /* 0x00000000790772ca */ /* 0x000fe200000e0000 */
        /* <DEDUP_REMOVED lines=14> */
[----:B0-----:R-:W-:-:S02]  /*219c0*/  VIADD R120, R14, 0x300 ;  /* 0x000003000e787836 */ /* 0x001fc40000000000 */
[-CC-:B------:R-:W-:Y:S01]  /*219d0*/  FFMA.FTZ R189, R146, R0.reuse, -R125.reuse ;  /* 0x0000000092bd7223 */ /* 0x180fe2000001087d */
[-CC-:B------:R-:W-:Y:S01]  /*219e0*/  FFMA.FTZ R14, R147, R0.reuse, -R125.reuse ;  /* 0x00000000930e7223 */ /* 0x180fe2000001087d */
[-CC-:B------:R-:W-:Y:S01]  /*219f0*/  FFMA.FTZ R191, R150, R0.reuse, -R125.reuse ;  /* 0x0000000096bf7223 */ /* 0x180fe2000001087d */
[-CC-:B------:R-:W-:Y:S01]  /*21a00*/  FFMA.FTZ R151, R151, R0.reuse, -R125.reuse ;  /* 0x0000000097977223 */ /* 0x180fe2000001087d */
[----:B------:R-:W-:Y:S01]  /*21a10*/  R2UR UR6, R120 ;  /* 0x00000000780672ca */ /* 0x000fe200000e0000 */
[-C--:B------:R-:W-:Y:S01]  /*21a20*/  FFMA.FTZ R185, R138, R0.reuse, -R125 ;  /* 0x000000008ab97223 */ /* 0x080fe2000001087d */
[----:B------:R-:W0:Y:S01]  /*21a30*/  MUFU.EX2 R133, R133 ;  /* 0x0000008500857308 */ /* 0x000e220000000800 */
[----:B------:R-:W-:Y:S01]  /*21a40*/  @!P1 PRMT R120, RZ, 0x654, R13 ;  /* 0x00000654ff789816 */ /* 0x000fe2000000000d */
[-CC-:B------:R-:W-:Y:S01]  /*21a50*/  FFMA.FTZ R139, R139, R0.reuse, -R125.reuse ;  /* 0x000000008b8b7223 */ /* 0x180fe2000001087d */
[-CC-:B------:R-:W-:Y:S01]  /*21a60*/  FFMA.FTZ R187, R142, R0.reuse, -R125.reuse ;  /* 0x000000008ebb7223 */ /* 0x180fe2000001087d */
[-CC-:B------:R-:W-:Y:S01]  /*21a70*/  FFMA.FTZ R181, R130, R0.reuse, -R125.reuse ;  /* 0x0000000082b57223 */ /* 0x180fe2000001087d */
[-CC-:B------:R-:W-:Y:S01]  /*21a80*/  FFMA.FTZ R183, R134, R0.reuse, -R125.reuse ;  /* 0x0000000086b77223 */ /* 0x180fe2000001087d */
[-CC-:B------:R-:W-:Y:S01]  /*21a90*/  FFMA.FTZ R135, R135, R0.reuse, -R125.reuse ;  /* 0x0000000087877223 */ /* 0x180fe2000001087d */
[----:B------:R-:W-:Y:S01]  /*21aa0*/  FFMA.FTZ R122, R122, R0, -R125 ;  /* 0x000000007a7a7223 */ /* 0x000fe2000001087d */
[----:B------:R-:W-:Y:S01]  /*21ab0*/  MUFU.EX2 R203, R203 ;  /* 0x000000cb00cb7308 */ /* 0x000fe20000000800 */
[----:B-1----:R-:W-:Y:S01]  /*21ac0*/  FFMA.FTZ R6, R3, R6, R201 ;  /* 0x0000000603067223 */ /* 0x002fe200000100c9 */
[-CC-:B------:R-:W-:Y:S01]  /*21ad0*/  FFMA.FTZ R123, R123, R0.reuse, -R125.reuse ;  /* 0x000000007b7b7223 */ /* 0x180fe2000001087d */
[----:B------:R-:W-:Y:S01]  /*21ae0*/  HGMMA.64x192x16.F32.BF16 R24, R176, gdesc[UR4].tnspB, R24, gsb0 ;  /* 0x42e00004b0187df0 */ /* 0x000fe20008001818 */
[----:B------:R-:W-:-:S04]  /*21af0*/  FFMA.FTZ R126, R126, R0, -R125 ;  /* 0x000000007e7e7223 */ /* 0x000fc8000001087d */
        /* <DEDUP_REMOVED lines=26> */
[----:B------:R-:W1:Y:S08]  /*21ca0*/  MUFU.EX2 R123, R123 ;  /* 0x0000007b007b7308 */ /* 0x000e700000000800 */
[----:B------:R-:W-:Y:S01]  /*21cb0*/  MUFU.EX2 R126, R126 ;  /* 0x0000007e007e7308 */ /* 0x000fe20000000800 */
[----:B------:R-:W-:-:S02]  /*21cc0*/  WARPGROUP.DEPBAR.LE gsb0, 0x0 ;  /* 0x00008000000079c5 */ /* 0x000fc40000010000 */
[----:B------:R2:W-:Y:S01]  /*21cd0*/  @!P1 SYNCS.ARRIVE.TRANS64.RED.A1T0 RZ, [R120+URZ], RZ ;  /* 0x000000ff78ff99a7 */ /* 0x0005e2000810043f */
[----:B0-----:R-:W-:Y:S02]  /*21ce0*/  F2FP.BF16.F32.PACK_AB R176, R132, R9 ;  /* 0x0000000984b0723e */ /* 0x001fe400000010ff */
[----:B------:R-:W-:Y:S02]  /*21cf0*/  F2FP.BF16.F32.PACK_AB R178, R8, R124 ;  /* 0x0000007c08b2723e */ /* 0x000fe400000010ff */
[----:B-1----:R-:W-:Y:S01]  /*21d00*/  F2FP.BF16.F32.PACK_AB R177, R123, R122 ;  /* 0x0000007a7bb1723e */ /* 0x002fe200000010ff */
[----:B--2---:R-:W-:Y:S01]  /*21d10*/  FADD.FTZ R120, R203, R6 ;  /* 0x00000006cb787221 */ /* 0x004fe20000010000 */
[----:B------:R0:W-:Y:S01]  /*21d20*/  @!P1 SYNCS.ARRIVE.TRANS64.RED.A1T0 RZ, [R11+URZ], RZ ;  /* 0x000000ff0bff99a7 */ /* 0x0001e2000810043f */
[----:B------:R-:W1:Y:S01]  /*21d30*/  MUFU.EX2 R6, R139 ;  /* 0x0000008b00067308 */ /* 0x000e620000000800 */
[C---:B------:R-:W-:Y:S01]  /*21d40*/  F2FP.BF16.F32.PACK_AB R203, R137.reuse, R203 ;  /* 0x000000cb89cb723e */ /* 0x040fe200000010ff */
[----:B------:R-:W-:-:S04]  /*21d50*/  FADD.FTZ R120, R137, R120 ;  /* 0x0000007889787221 */ /* 0x000fc80000010000 */
[----:B------:R-:W-:Y:S01]  /*21d60*/  FADD.FTZ R120, R197, R120 ;  /* 0x00000078c5787221 */ /* 0x000fe20000010000 */
[----:B0-----:R-:W-:Y:S01]  /*21d70*/  FADD.FTZ R11, R196, R7 ;  /* 0x00000007c40b7221 */ /* 0x001fe20000010000 */
[----:B------:R-:W-:Y:S01]  /*21d80*/  FFMA.FTZ R7, R143, R0, -R125 ;  /* 0x000000008f077223 */ /* 0x000fe2000001087d */
[C---:B------:R-:W-:Y:S01]  /*21d90*/  F2FP.BF16.F32.PACK_AB R196, R160.reuse, R196 ;  /* 0x000000c4a0c4723e */ /* 0x040fe200000010ff */
[C---:B------:R-:W-:Y:S01]  /*21da0*/  FADD.FTZ R120, R145.reuse, R120 ;  /* 0x0000007891787221 */ /* 0x040fe20000010000 */
[----:B------:R-:W-:Y:S01]  /*21db0*/  FADD.FTZ R11, R160, R11 ;  /* 0x0000000ba00b7221 */ /* 0x000fe20000010000 */
[----:B------:R-:W-:Y:S02]  /*21dc0*/  F2FP.BF16.F32.PACK_AB R197, R145, R197 ;  /* 0x000000c591c5723e */ /* 0x000fe400000010ff */
[----:B------:R-:W-:Y:S01]  /*21dd0*/  FADD.FTZ R120, R199, R120 ;  /* 0x00000078c7787221 */ /* 0x000fe20000010000 */
[----:B------:R-:W-:Y:S01]  /*21de0*/  FADD.FTZ R121, R198, R11 ;  /* 0x0000000bc6797221 */ /* 0x000fe20000010000 */
[----:B------:R-:W0:Y:S01]  /*21df0*/  MUFU.EX2 R7, R7 ;  /* 0x0000000700077308 */ /* 0x000e220000000800 */
[-C--:B------:R-:W-:Y:S01]  /*21e00*/  FFMA.FTZ R11, R131, R0.reuse, -R125 ;  /* 0x00000000830b7223 */ /* 0x080fe2000001087d */
[----:B------:R-:W-:Y:S01]  /*21e10*/  FADD.FTZ R120, R140, R120 ;  /* 0x000000788c787221 */ /* 0x000fe20000010000 */
[C---:B------:R-:W-:Y:S01]  /*21e20*/  FADD.FTZ R121, R12.reuse, R121 ;  /* 0x000000790c797221 */ /* 0x040fe20000010000 */
[----:B------:R-:W-:Y:S01]  /*21e30*/  FFMA.FTZ R125, R127, R0, -R125 ;  /* 0x000000007f7d7223 */ /* 0x000fe2000001087d */
[----:B------:R-:W-:Y:S01]  /*21e40*/  F2FP.BF16.F32.PACK_AB R198, R12, R198 ;  /* 0x000000c60cc6723e */ /* 0x000fe200000010ff */
[----:B------:R-:W-:Y:S01]  /*21e50*/  FADD.FTZ R120, R193, R120 ;  /* 0x00000078c1787221 */ /* 0x000fe20000010000 */
[----:B------:R-:W-:Y:S01]  /*21e60*/  FADD.FTZ R121, R192, R121 ;  /* 0x00000079c0797221 */ /* 0x000fe20000010000 */
[----:B------:R-:W2:Y:S01]  /*21e70*/  MUFU.EX2 R11, R11 ;  /* 0x0000000b000b7308 */ /* 0x000ea20000000800 */
[----:B------:R-:W-:Y:S01]  /*21e80*/  F2FP.BF16.F32.PACK_AB R199, R140, R199 ;  /* 0x000000c78cc7723e */ /* 0x000fe200000010ff */
[----:B------:R-:W-:Y:S01]  /*21e90*/  FADD.FTZ R120, R141, R120 ;  /* 0x000000788d787221 */ /* 0x000fe20000010000 */
[C---:B------:R-:W-:Y:S01]  /*21ea0*/  FADD.FTZ R121, R153.reuse, R121 ;  /* 0x0000007999797221 */ /* 0x040fe20000010000 */
[----:B------:R-:W-:Y:S01]  /*21eb0*/  F2FP.BF16.F32.PACK_AB R192, R153, R192 ;  /* 0x000000c099c0723e */ /* 0x000fe200000010ff */
[----:B------:R-:W-:-:S02]  /*21ec0*/  IMAD.MOV.U32 R12, RZ, RZ, R205 ;  /* 0x000000ffff0c7224 */ /* 0x000fc400078e00cd */
[----:B------:R-:W-:Y:S01]  /*21ed0*/  FADD.FTZ R120, R195, R120 ;  /* 0x00000078c3787221 */ /* 0x000fe20000010000 */
[----:B------:R-:W-:Y:S01]  /*21ee0*/  FADD.FTZ R121, R194, R121 ;  /* 0x00000079c2797221 */ /* 0x000fe20000010000 */
[----:B------:R-:W3:Y:S01]  /*21ef0*/  MUFU.EX2 R125, R125 ;  /* 0x0000007d007d7308 */ /* 0x000ee20000000800 */
[----:B------:R-:W-:Y:S01]  /*21f00*/  F2FP.BF16.F32.PACK_AB R193, R141, R193 ;  /* 0x000000c18dc1723e */ /* 0x000fe200000010ff */
        /* <DEDUP_REMOVED lines=11> */
[----:B------:R-:W-:Y:S02]  /*21fc0*/  F2FP.BF16.F32.PACK_AB R189, R14, R189 ;  /* 0x000000bd0ebd723e */ /* 0x000fe400000010ff */
[----:B------:R-:W-:Y:S01]  /*21fd0*/  FADD.FTZ R120, R13, R120 ;  /* 0x000000780d787221 */ /* 0x000fe20000010000 */
[C---:B------:R-:W-:Y:S01]  /*21fe0*/  FADD.FTZ R121, R144.reuse, R121 ;  /* 0x0000007990797221 */ /* 0x040fe20000010000 */
[----:B------:R-:W-:-:S02]  /*21ff0*/  F2FP.BF16.F32.PACK_AB R190, R144, R190 ;  /* 0x000000be90be723e */ /* 0x000fc400000010ff */
[----:B------:R-:W-:Y:S01]  /*22000*/  FADD.FTZ R120, R185, R120 ;  /* 0x00000078b9787221 */ /* 0x000fe20000010000 */
[----:B------:R-:W-:Y:S01]  /*22010*/  FADD.FTZ R121, R184, R121 ;  /* 0x00000079b8797221 */ /* 0x000fe20000010000 */
[C---:B-1----:R-:W-:Y:S02]  /*22020*/  F2FP.BF16.F32.PACK_AB R185, R6.reuse, R185 ;  /* 0x000000b906b9723e */ /* 0x042fe400000010ff */
[----:B------:R-:W-:Y:S01]  /*22030*/  FADD.FTZ R120, R6, R120 ;  /* 0x0000007806787221 */ /* 0x000fe20000010000 */
[----:B------:R-:W-:Y:S01]  /*22040*/  FADD.FTZ R121, R136, R121 ;  /* 0x0000007988797221 */ /* 0x000fe20000010000 */
[----:B------:R-:W-:Y:S02]  /*22050*/  F2FP.BF16.F32.PACK_AB R191, R13, R191 ;  /* 0x000000bf0dbf723e */ /* 0x000fe400000010ff */
[----:B------:R-:W-:Y:S01]  /*22060*/  FADD.FTZ R120, R187, R120 ;  /* 0x00000078bb787221 */ /* 0x000fe20000010000 */
[----:B------:R-:W-:Y:S01]  /*22070*/  FADD.FTZ R121, R186, R121 ;  /* 0x00000079ba797221 */ /* 0x000fe20000010000 */
[----:B0-----:R-:W-:-:S02]  /*22080*/  F2FP.BF16.F32.PACK_AB R187, R7, R187 ;  /* 0x000000bb07bb723e */ /* 0x001fc400000010ff */
[----:B------:R-:W-:Y:S01]  /*22090*/  FADD.FTZ R120, R7, R120 ;  /* 0x0000007807787221 */ /* 0x000fe20000010000 */
[----:B------:R-:W-:Y:S01]  /*220a0*/  FADD.FTZ R121, R20, R121 ;  /* 0x0000007914797221 */ /* 0x000fe20000010000 */
[----:B------:R-:W-:Y:S02]  /*220b0*/  F2FP.BF16.F32.PACK_AB R184, R136, R184 ;  /* 0x000000b888b8723e */ /* 0x000fe400000010ff */
[----:B------:R-:W-:Y:S01]  /*220c0*/  FADD.FTZ R120, R181, R120 ;  /* 0x00000078b5787221 */ /* 0x000fe20000010000 */
[----:B------:R-:W-:Y:S01]  /*220d0*/  FADD.FTZ R121, R180, R121 ;  /* 0x00000079b4797221 */ /* 0x000fe20000010000 */
[C---:B--2---:R-:W-:Y:S02]  /*220e0*/  F2FP.BF16.F32.PACK_AB R181, R11.reuse, R181 ;  /* 0x000000b50bb5723e */ /* 0x044fe400000010ff */
[----:B------:R-:W-:Y:S01]  /*220f0*/  FADD.FTZ R120, R11, R120 ;  /* 0x000000780b787221 */ /* 0x000fe20000010000 */
[----:B------:R-:W-:Y:S01]  /*22100*/  FADD.FTZ R121, R128, R121 ;  /* 0x0000007980797221 */ /* 0x000fe20000010000 */
[----:B------:R-:W-:Y:S01]  /*22110*/  F2FP.BF16.F32.PACK_AB R186, R20, R186 ;  /* 0x000000ba14ba723e */ /* 0x000fe200000010ff */
[----:B------:R-:W-:-:S02]  /*22120*/  IMAD.MOV.U32 R11, RZ, RZ, R208 ;  /* 0x000000ffff0b7224 */ /* 0x000fc400078e00d0 */
[----:B------:R-:W-:Y:S01]  /*22130*/  FADD.FTZ R120, R183, R120 ;  /* 0x00000078b7787221 */ /* 0x000fe20000010000 */
[----:B------:R-:W-:Y:S01]  /*22140*/  FADD.FTZ R121, R182, R121 ;  /* 0x00000079b6797221 */ /* 0x000fe20000010000 */
[----:B------:R-:W-:Y:S02]  /*22150*/  F2FP.BF16.F32.PACK_AB R180, R128, R180 ;  /* 0x000000b480b4723e */ /* 0x000fe400000010ff */
[----:B------:R-:W-:Y:S01]  /*22160*/  FADD.FTZ R120, R135, R120 ;  /* 0x0000007887787221 */ /* 0x000fe20000010000 */
[C---:B------:R-:W-:Y:S01]  /*22170*/  FADD.FTZ R121, R129.reuse, R121 ;  /* 0x0000007981797221 */ /* 0x040fe20000010000 */
[----:B------:R-:W-:Y:S02]  /*22180*/  F2FP.BF16.F32.PACK_AB R182, R129, R182 ;  /* 0x000000b681b6723e */ /* 0x000fe400000010ff */
[----:B------:R-:W-:Y:S01]  /*22190*/  FADD.FTZ R120, R122, R120 ;  /* 0x000000787a787221 */ /* 0x000fe20000010000 */
[----:B------:R-:W-:Y:S01]  /*221a0*/  FADD.FTZ R121, R9, R121 ;  /* 0x0000007909797221 */ /* 0x000fe20000010000 */
[----:B------:R-:W-:Y:S01]  /*221b0*/  F2FP.BF16.F32.PACK_AB R183, R135, R183 ;  /* 0x000000b787b7723e */ /* 0x000fe200000010ff */
[----:B------:R-:W-:-:S02]  /*221c0*/  IMAD.MOV.U32 R9, RZ, RZ, R5 ;  /* 0x000000ffff097224 */ /* 0x000fc400078e0005 */
[----:B------:R-:W-:Y:S01]  /*221d0*/  FADD.FTZ R120, R123, R120 ;  /* 0x000000787b787221 */ /* 0x000fe20000010000 */
[----:B------:R-:W-:Y:S01]  /*221e0*/  FADD.FTZ R121, R132, R121 ;  /* 0x0000007984797221 */ /* 0x000fe20000010000 */
[----:B---3--:R-:W-:Y:S02]  /*221f0*/  F2FP.BF16.F32.PACK_AB R179, R125, R126 ;  /* 0x0000007e7db3723e */ /* 0x008fe400000010ff */
[----:B------:R-:W-:Y:S01]  /*22200*/  FADD.FTZ R120, R126, R120 ;  /* 0x000000787e787221 */ /* 0x000fe20000010000 */
[----:B------:R-:W-:-:S03]  /*22210*/  FADD.FTZ R121, R124, R121 ;  /* 0x000000797c797221 */ /* 0x000fc60000010000 */
[----:B------:R-:W-:Y:S01]  /*22220*/  FADD.FTZ R6, R125, R120 ;  /* 0x000000787d067221 */ /* 0x000fe20000010000 */
[----:B------:R-:W-:Y:S01]  /*22230*/  FADD.FTZ R7, R8, R121 ;  /* 0x0000007908077221 */ /* 0x000fe20000010000 */
[----:B------:R-:W-:Y:S01]  /*22240*/  IMAD.MOV.U32 R8, RZ, RZ, R4 ;  /* 0x000000ffff087224 */ /* 0x000fe200078e0004 */
[----:B------:R-:W-:Y:S06]  /*22250*/  @P2 BRA `(.L_x_2714) ;  /* 0xffffffb000b82947 */ /* 0x000fec000383ffff */
.L_x_2703:
[----:B------:R-:W-:Y:S05]  /*22260*/  BSYNC B0 ;  /* 0x0000000000007941 */ /* 0x000fea0003800000 */
.L_x_2702:
        /* <DEDUP_REMOVED lines=99> */
.L_x_2715:
[----:B------:R-:W-:Y:S01]  /*228a0*/  IMAD R8, R205, 0x8, R16 ;  /* 0x00000008cd087824 */ /* 0x000fe200078e0210 */
[----:B------:R-:W-:-:S04]  /*228b0*/  SHF.L.U32 R3, R208, 0x1f, RZ ;  /* 0x0000001fd0037819 */ /* 0x000fc800000006ff */
[----:B------:R0:W1:Y:S01]  /*228c0*/  SYNCS.PHASECHK.TRANS64.TRYWAIT P2, [R8+URZ+0x36850], R3 ;  /* 0x03685003080075a7 */ /* 0x000062000804017f */
[----:B------:R-:W-:Y:S05]  /*228d0*/  @!P0 BRA `(.L_x_2716) ;  /* 0x0000000000048947 */ /* 0x000fea0003800000 */
[----:B------:R-:W-:Y:S01]  /*228e0*/  BPT.TRAP 0x1 ;  /* 0x000000040000795c */ /* 0x000fe20000300000 */
.L_x_2716:
        /* <DEDUP_REMOVED lines=9> */
.L_x_2718:
[----:B------:R-:W-:Y:S05]  /*22980*/  BSYNC B0 ;  /* 0x0000000000007941 */ /* 0x000fea0003800000 */
.L_x_2717:
        /* <DEDUP_REMOVED lines=9> */
[----:B------:R-:W-:-:S02]  /*22a20*/  VIADD R205, R205, 0x1 ;  /* 0x00000001cdcd7836 */ /* 0x000fc40000000000 */
[----:B------:R-:W-:-:S03]  /*22a30*/  VIADD R233, R233, 0x1 ;  /* 0x00000001e9e97836 */ /* 0x000fc60000000000 */
[----:B------:R-:W-:-:S04]  /*22a40*/  ISETP.NE.AND P2, PT, R205, 0x2, PT ;  /* 0x00000002cd00780c */ /* 0x000fc80003f45270 */
[----:B------:R-:W-:Y:S01]  /*22a50*/  SEL R205, R205, RZ, P2 ;  /* 0x000000ffcdcd7207 */ /* 0x000fe20001000000 */
        /* <DEDUP_REMOVED lines=41> */
[----:B------:R-:W-:-:S02]  /*22cf0*/  IMAD.MOV.U32 R7, RZ, RZ, RZ ;  /* 0x000000ffff077224 */ /* 0x000fc400078e00ff */
[----:B-1----:R-:W-:Y:S01]  /*22d00*/  FADD.FTZ R9, R3, R6 ;  /* 0x0000000603097221 */ /* 0x002fe20000010000 */
[----:B------:R-:W-:Y:S01]  /*22d10*/  IMAD.MOV.U32 R6, RZ, RZ, -0x800000 ;  /* 0xff800000ff067424 */ /* 0x000fe200078e00ff */
[----:B------:R-:W0:Y:S04]  /*22d20*/  SHFL.BFLY PT, R3, R2, 0x1, 0x1f ;  /* 0x0c201f0002037f89 */ /* 0x000e2800000e0000 */
[----:B------:R-:W1:Y:S01]  /*22d30*/  SHFL.BFLY PT, R10, R9, 0x1, 0x1f ;  /* 0x0c201f00090a7f89 */ /* 0x000e6200000e0000 */
[----:B0-----:R-:W-:Y:S01]  /*22d40*/  FADD.FTZ R13, R2, R3 ;  /* 0x00000003020d7221 */ /* 0x001fe20000010000 */
[----:B------:R-:W-:Y:S01]  /*22d50*/  IMAD.MOV.U32 R2, RZ, RZ, RZ ;  /* 0x000000ffff027224 */ /* 0x000fe200078e00ff */
[----:B------:R-:W-:Y:S01]  /*22d60*/  SEL R3, RZ, 0x1, P2 ;  /* 0x00000001ff037807 */ /* 0x000fe20001000000 */
[----:B-1----:R-:W-:-:S02]  /*22d70*/  FADD.FTZ R14, R9, R10 ;  /* 0x0000000a090e7221 */ /* 0x002fc40000010000 */
[----:B------:R-:W-:Y:S02]  /*22d80*/  FSETP.NE.FTZ.AND P0, PT, R13, RZ, PT ;  /* 0x000000ff0d00720b */ /* 0x000fe40003f15000 */
        /* <DEDUP_REMOVED lines=115> */
.L_x_2626:
        /* <DEDUP_REMOVED lines=13> */
[----:B------:R-:W4:Y:S01]  /*23590*/  LDL.LU R144, [R1+0x68] ;  /* 0x0000680001907983 */ /* 0x000f220000300800 */
[----:B------:R-:W-:Y:S02]  /*235a0*/  MOV R140, R16 ;  /* 0x00000010008c7202 */ /* 0x000fe40000000f00 */
[----:B---3--:R-:W-:Y:S01]  /*235b0*/  MOV R141, R7 ;  /* 0x00000007008d7202 */ /* 0x008fe20000000f00 */
[----:B------:R-:W-:Y:S02]  /*235c0*/  BAR.SYNC.DEFER_BLOCKING 0x1, 0x100 ;  /* 0x0044000000007b1d */ /* 0x000fe40000010000 */
[----:B--2---:R-:W-:-:S03]  /*235d0*/  IMAD.WIDE R12, R0, 0x2, R140 ;  /* 0x00000002000c7825 */ /* 0x004fc600078e028c */
[C---:B------:R-:W-:Y:S02]  /*235e0*/  IADD3 R86, P2, R12.reuse, 0x20, RZ ;  /* 0x000000200c567810 */ /* 0x040fe40007f5e0ff */
[C---:B------:R-:W-:Y:S02]  /*235f0*/  IADD3 R90, P6, R12.reuse, 0x60, RZ ;  /* 0x000000600c5a7810 */ /* 0x040fe40007fde0ff */
[----:B------:R-:W-:Y:S02]  /*23600*/  IADD3 R92, P5, R12, 0x4000, RZ ;  /* 0x000040000c5c7810 */ /* 0x000fe40007fbe0ff */
[----:B------:R-:W-:Y:S02]  /*23610*/  LOP3.LUT R98, R86, 0x380, RZ, 0xc0, !PT ;  /* 0x0000038056627812 */ /* 0x000fe400078ec0ff */
[----:B------:R-:W-:Y:S02]  /*23620*/  LOP3.LUT R94, R90, 0x380, RZ, 0xc0, !PT ;  /* 0x000003805a5e7812 */ /* 0x000fe400078ec0ff */
[----:B------:R-:W-:-:S02]  /*23630*/  LOP3.LUT R96, R92, 0x380, RZ, 0xc0, !PT ;  /* 0x000003805c607812 */ /* 0x000fc400078ec0ff */
[----:B------:R-:W-:Y:S01]  /*23640*/  SHF.R.U64 R98, R98, 0x3, RZ ;  /* 0x0000000362627819 */ /* 0x000fe200000012ff */
[----:B------:R-:W-:Y:S01]  /*23650*/  IMAD.X R87, RZ, RZ, R13, P2 ;  /* 0x000000ffff577224 */ /* 0x000fe200010e060d */
[C---:B-1----:R-:W-:Y:S02]  /*23660*/  IADD3 R8, P0, R12.reuse, 0x4020, RZ ;  /* 0x000040200c087810 */ /* 0x042fe40007f1e0ff */
[----:B------:R-:W-:Y:S02]  /*23670*/  IADD3 R15, P4, R12, 0x4040, RZ ;  /* 0x000040400c0f7810 */ /* 0x000fe40007f9e0ff */
[----:B------:R-:W-:Y:S02]  /*23680*/  SHF.R.U64 R94, R94, 0x3, RZ ;  /* 0x000000035e5e7819 */ /* 0x000fe400000012ff */
[C---:B------:R-:W-:Y:S02]  /*23690*/  IADD3 R88, P1, R12.reuse, 0x40, RZ ;  /* 0x000000400c587810 */ /* 0x040fe40007f3e0ff */
[----:B------:R-:W-:-:S02]  /*236a0*/  IADD3 R84, P3, R12, 0x4060, RZ ;  /* 0x000040600c547810 */ /* 0x000fc40007f7e0ff */
[----:B------:R-:W-:Y:S02]  /*236b0*/  SHF.R.U64 R96, R96, 0x3, RZ ;  /* 0x0000000360607819 */ /* 0x000fe400000012ff */
[C---:B------:R-:W-:Y:S02]  /*236c0*/  LOP3.LUT R85, R12.reuse, 0x380, RZ, 0xc0, !PT ;  /* 0x000003800c557812 */ /* 0x040fe400078ec0ff */
[----:B------:R-:W-:Y:S02]  /*236d0*/  IADD3 R14, P2, R12, 0x8000, RZ ;  /* 0x000080000c0e7810 */ /* 0x000fe40007f5e0ff */
[----:B------:R-:W-:Y:S02]  /*236e0*/  LOP3.LUT R86, R98, R86, RZ, 0x3c, !PT ;  /* 0x0000005662567212 */ /* 0x000fe400078e3cff */
[----:B------:R-:W-:Y:S02]  /*236f0*/  LOP3.LUT R90, R94, R90, RZ, 0x3c, !PT ;  /* 0x0000005a5e5a7212 */ /* 0x000fe400078e3cff */
[----:B------:R-:W-:-:S02]  /*23700*/  LOP3.LUT R107, R8, 0x380, RZ, 0xc0, !PT ;  /* 0x00000380086b7812 */ /* 0x000fc400078ec0ff */
[----:B------:R-:W-:Y:S02]  /*23710*/  LOP3.LUT R98, R15, 0x380, RZ, 0xc0, !PT ;  /* 0x000003800f627812 */ /* 0x000fe400078ec0ff */
[----:B------:R-:W-:Y:S02]  /*23720*/  LOP3.LUT R100, R88, 0x380, RZ, 0xc0, !PT ;  /* 0x0000038058647812 */ /* 0x000fe400078ec0ff */
[----:B------:R-:W-:Y:S02]  /*23730*/  LOP3.LUT R92, R96, R92, RZ, 0x3c, !PT ;  /* 0x0000005c605c7212 */ /* 0x000fe400078e3cff */
[----:B------:R-:W-:Y:S02]  /*23740*/  LOP3.LUT R94, R84, 0x380, RZ, 0xc0, !PT ;  /* 0x00000380545e7812 */ /* 0x000fe400078ec0ff */
[----:B------:R-:W-:Y:S02]  /*23750*/  SHF.R.U64 R85, R85, 0x3, RZ ;  /* 0x0000000355557819 */ /* 0x000fe400000012ff */
[----:B------:R-:W-:Y:S01]  /*23760*/  LOP3.LUT R96, R14, 0x380, RZ, 0xc0, !PT ;  /* 0x000003800e607812 */ /* 0x000fe200078ec0ff */
[--C-:B------:R-:W-:Y:S01]  /*23770*/  IMAD.X R89, RZ, RZ, R13.reuse, P1 ;  /* 0x000000ffff597224 */ /* 0x100fe200008e060d */
[----:B------:R-:W-:Y:S01]  /*23780*/  SHF.R.U64 R107, R107, 0x3, RZ ;  /* 0x000000036b6b7819 */ /* 0x000fe200000012ff */
[--C-:B------:R-:W-:Y:S01]  /*23790*/  IMAD.X R91, RZ, RZ, R13.reuse, P6 ;  /* 0x000000ffff5b7224 */ /* 0x100fe200030e060d */
[----:B------:R-:W-:Y:S01]  /*237a0*/  SHF.R.U64 R98, R98, 0x3, RZ ;  /* 0x0000000362627819 */ /* 0x000fe200000012ff */
[----:B------:R-:W-:Y:S01]  /*237b0*/  IMAD.X R93, RZ, RZ, R13, P5 ;  /* 0x000000ffff5d7224 */ /* 0x000fe200028e060d */
[----:B------:R-:W-:-:S02]  /*237c0*/  IADD3 R0, P1, R12, 0x8020, RZ ;  /* 0x000080200c007810 */ /* 0x000fc40007f3e0ff */
[C---:B------:R-:W-:Y:S02]  /*237d0*/  IADD3 R2, P6, R12.reuse, 0x8040, RZ ;  /* 0x000080400c027810 */ /* 0x040fe40007fde0ff */
[----:B------:R-:W-:Y:S02]  /*237e0*/  IADD3 R7, P5, R12, 0x8060, RZ ;  /* 0x000080600c077810 */ /* 0x000fe40007fbe0ff */
[----:B------:R-:W-:Y:S02]  /*237f0*/  SHF.R.U64 R100, R100, 0x3, RZ ;  /* 0x0000000364647819 */ /* 0x000fe400000012ff */
[----:B------:R-:W-:Y:S02]  /*23800*/  SHF.R.U64 R143, R94, 0x3, RZ ;  /* 0x000000035e8f7819 */ /* 0x000fe400000012ff */
[----:B------:R-:W-:Y:S02]  /*23810*/  LOP3.LUT R12, R85, R12, RZ, 0x3c, !PT ;  /* 0x0000000c550c7212 */ /* 0x000fe400078e3cff */
[----:B------:R-:W-:-:S02]  /*23820*/  SHF.R.U64 R145, R96, 0x3, RZ ;  /* 0x0000000360917819 */ /* 0x000fc400000012ff */
[----:B------:R-:W-:Y:S02]  /*23830*/  LOP3.LUT R94, R107, R8, RZ, 0x3c, !PT ;  /* 0x000000086b5e7212 */ /* 0x000fe400078e3cff */
[----:B------:R-:W-:Y:S01]  /*23840*/  LOP3.LUT R96, R98, R15, RZ, 0x3c, !PT ;  /* 0x0000000f62607212 */ /* 0x000fe200078e3cff */
[--C-:B------:R-:W-:Y:S01]  /*23850*/  IMAD.X R95, RZ, RZ, R13.reuse, P0 ;  /* 0x000000ffff5f7224 */ /* 0x100fe200000e060d */
[----:B------:R-:W-:Y:S01]  /*23860*/  LOP3.LUT R88, R100, R88, RZ, 0x3c, !PT ;  /* 0x0000005864587212 */ /* 0x000fe200078e3cff */
[--C-:B------:R-:W-:Y:S01]  /*23870*/  IMAD.X R97, RZ, RZ, R13.reuse, P4 ;  /* 0x000000ffff617224 */ /* 0x100fe200020e060d */
[----:B------:R-:W-:Y:S01]  /*23880*/  LOP3.LUT R98, R143, R84, RZ, 0x3c, !PT ;  /* 0x000000548f627212 */ /* 0x000fe200078e3cff */
[--C-:B------:R-:W-:Y:S01]  /*23890*/  IMAD.X R99, RZ, RZ, R13.reuse, P3 ;  /* 0x000000ffff637224 */ /* 0x100fe200018e060d */
[----:B------:R-:W-:Y:S01]  /*238a0*/  LOP3.LUT R8, R7, 0x380, RZ, 0xc0, !PT ;  /* 0x0000038007087812 */ /* 0x000fe200078ec0ff */
[--C-:B------:R-:W-:Y:S01]  /*238b0*/  IMAD.X R101, RZ, RZ, R13.reuse, P2 ;  /* 0x000000ffff657224 */ /* 0x100fe200010e060d */
[----:B------:R-:W-:Y:S01]  /*238c0*/  LOP3.LUT R100, R145, R14, RZ, 0x3c, !PT ;  /* 0x0000000e91647212 */ /* 0x000fe200078e3cff */
[--C-:B------:R-:W-:Y:S01]  /*238d0*/  IMAD.X R103, RZ, RZ, R13.reuse, P1 ;  /* 0x000000ffff677224 */ /* 0x100fe200008e060d */
[----:B------:R-:W-:Y:S01]  /*238e0*/  MOV R143, R12 ;  /* 0x0000000c008f7202 */ /* 0x000fe20000000f00 */
[--C-:B------:R-:W-:Y:S01]  /*238f0*/  IMAD.X R105, RZ, RZ, R13.reuse, P6 ;  /* 0x000000ffff697224 */ /* 0x100fe200030e060d */
[----:B------:R-:W-:Y:S01]  /*23900*/  LOP3.LUT R107, R0, 0x380, RZ, 0xc0, !PT ;  /* 0x00000380006b7812 */ /* 0x000fe200078ec0ff */
[----:B------:R-:W-:Y:S01]  /*23910*/  IMAD.X R85, RZ, RZ, R13, P5 ;  /* 0x000000ffff557224 */ /* 0x000fe200028e060d */
[----:B------:R-:W-:-:S02]  /*23920*/  F2FP.BF16.F32.PACK_AB R12, R25, R24 ;  /* 0x00000018190c723e */ /* 0x000fc400000010ff */
[----:B------:R-:W-:Y:S02]  /*23930*/  F2FP.BF16.F32.PACK_AB R13, R27, R26 ;  /* 0x0000001a1b0d723e */ /* 0x000fe400000010ff */
[----:B------:R-:W-:Y:S02]  /*23940*/  F2FP.BF16.F32.PACK_AB R14, R29, R28 ;  /* 0x0000001c1d0e723e */ /* 0x000fe400000010ff */
[----:B------:R-:W-:Y:S02]  /*23950*/  F2FP.BF16.F32.PACK_AB R15, R31, R30 ;  /* 0x0000001e1f0f723e */ /* 0x000fe400000010ff */
[----:B------:R-:W-:Y:S02]  /*23960*/  SHF.R.U64 R8, R8, 0x3, RZ ;  /* 0x0000000308087819 */ /* 0x000fe400000012ff */
[----:B------:R-:W-:Y:S01]  /*23970*/  SHF.R.U64 R107, R107, 0x3, RZ ;  /* 0x000000036b6b7819 */ /* 0x000fe200000012ff */
[----:B------:R1:W-:Y:S01]  /*23980*/  STSM.16.M88.4 [R143], R12 ;  /* 0x0000000c8f007844 */ /* 0x0003e20000000200 */
[----:B------:R-:W-:-:S02]  /*23990*/  LOP3.LUT R84, R8, R7, RZ, 0x3c, !PT ;  /* 0x0000000708547212 */ /* 0x000fc400078e3cff */
[----:B------:R-:W-:Y:S02]  /*239a0*/  LOP3.LUT R102, R107, R0, RZ, 0x3c, !PT ;  /* 0x000000006b667212 */ /* 0x000fe400078e3cff */
[----:B------:R-:W-:Y:S02]  /*239b0*/  MOV R86, R86 ;  /* 0x0000005600567202 */ /* 0x000fe40000000f00 */
[----:B------:R-:W-:Y:S02]  /*239c0*/  MOV R8, R92 ;  /* 0x0000005c00087202 */ /* 0x000fe40000000f00 */
[----:B------:R-:W-:Y:S02]  /*239d0*/  MOV R106, R94 ;  /* 0x0000005e006a7202 */ /* 0x000fe40000000f00 */
[----:B------:R-:W-:Y:S02]  /*239e0*/  MOV R107, R96 ;  /* 0x00000060006b7202 */ /* 0x000fe40000000f00 */
[----:B------:R-:W-:-:S02]  /*239f0*/  MOV R142, R98 ;  /* 0x00000062008e7202 */ /* 0x000fc40000000f00 */
[----:B-1----:R-:W-:Y:S02]  /*23a00*/  MOV R12, R88 ;  /* 0x00000058000c7202 */ /* 0x002fe40000000f00 */
        /* <DEDUP_REMOVED lines=11> */
[----:B------:R-:W-:Y:S02]  /*23ac0*/  F2FP.BF16.F32.PACK_AB R98, R53, R52 ;  /* 0x000000343562723e */ /* 0x000fe400000010ff */
        /* <DEDUP_REMOVED lines=8> */
[----:B------:R-:W-:Y:S02]  /*23b50*/  F2FP.BF16.F32.PACK_AB R84, R65, R64 ;  /* 0x000000404154723e */ /* 0x000fe400000010ff */
[----:B------:R-:W-:Y:S02]  /*23b60*/  F2FP.BF16.F32.PACK_AB R85, R67, R66 ;  /* 0x000000424355723e */ /* 0x000fe400000010ff */
[----:B------:R-:W-:-:S02]  /*23b70*/  F2FP.BF16.F32.PACK_AB R87, R71, R70 ;  /* 0x000000464757723e */ /* 0x000fc400000010ff */
[----:B-1----:R-:W-:Y:S02]  /*23b80*/  F2FP.BF16.F32.PACK_AB R86, R69, R68 ;  /* 0x000000444556723e */ /* 0x002fe400000010ff */
[----:B--2---:R-:W-:Y:S02]  /*23b90*/  F2FP.BF16.F32.PACK_AB R12, R57, R56 ;  /* 0x00000038390c723e */ /* 0x004fe400000010ff */
[----:B------:R-:W-:Y:S02]  /*23ba0*/  SHF.R.U64 R145, R145, 0x3, RZ ;  /* 0x0000000391917819 */ /* 0x000fe400000012ff */
[----:B---3--:R-:W-:Y:S02]  /*23bb0*/  F2FP.BF16.F32.PACK_AB R13, R59, R58 ;  /* 0x0000003a3b0d723e */ /* 0x008fe400000010ff */
        /* <DEDUP_REMOVED lines=26> */
[----:B-1----:R-:W1:Y:S01]  /*23d60*/  LDC.64 R90, c[0x0][0xba8] ;  /* 0x0002ea00ff5a7b82 */ /* 0x002e620000000a00 */
[----:B------:R-:W-:-:S02]  /*23d70*/  F2FP.BF16.F32.PACK_AB R106, R109, R108 ;  /* 0x0000006c6d6a723e */ /* 0x000fc400000010ff */
[----:B------:R-:W-:Y:S02]  /*23d80*/  F2FP.BF16.F32.PACK_AB R107, R111, R110 ;  /* 0x0000006e6f6b723e */ /* 0x000fe400000010ff */
[----:B------:R-:W-:Y:S02]  /*23d90*/  F2FP.BF16.F32.PACK_AB R12, R113, R112 ;  /* 0x00000070710c723e */ /* 0x000fe400000010ff */
[----:B--2---:R-:W-:Y:S01]  /*23da0*/  F2FP.BF16.F32.PACK_AB R100, R123, R122 ;  /* 0x0000007a7b64723e */ /* 0x004fe200000010ff */
[----:B------:R-:W2:Y:S01]  /*23db0*/  LDC R92, c[0x0][0xbe8] ;  /* 0x0002fa00ff5c7b82 */ /* 0x000ea20000000800 */
[----:B------:R-:W-:Y:S02]  /*23dc0*/  F2FP.BF16.F32.PACK_AB R13, R115, R114 ;  /* 0x00000072730d723e */ /* 0x000fe400000010ff */
[----:B------:R-:W-:Y:S02]  /*23dd0*/  F2FP.BF16.F32.PACK_AB R14, R117, R116 ;  /* 0x00000074750e723e */ /* 0x000fe400000010ff */
[----:B------:R-:W-:Y:S01]  /*23de0*/  F2FP.BF16.F32.PACK_AB R15, R119, R118 ;  /* 0x00000076770f723e */ /* 0x000fe200000010ff */
[----:B------:R3:W-:Y:S04]  /*23df0*/  STSM.16.M88.4 [R0], R100 ;  /* 0x0000006400007844 */ /* 0x0007e80000000200 */
[----:B------:R0:W-:Y:S04]  /*23e00*/  STSM.16.M88.4 [R2], R104 ;  /* 0x0000006802007844 */ /* 0x0001e80000000200 */
[----:B------:R4:W-:Y:S01]  /*23e10*/  STSM.16.M88.4 [R7], R12 ;  /* 0x0000000c07007844 */ /* 0x0009e20000000200 */
[----:B------:R-:W-:Y:S01]  /*23e20*/  BAR.SYNC.DEFER_BLOCKING 0x1, 0x100 ;  /* 0x0044000000007b1d */ /* 0x000fe20000010000 */
[----:B------:R-:W-:-:S04]  /*23e30*/  ISETP.NE.U32.AND P0, PT, RZ, UR6, PT ;  /* 0x00000006ff007c0c */ /* 0x000fc8000bf05070 */
[----:B------:R-:W-:Y:S02]  /*23e40*/  ISETP.NE.AND.EX P0, PT, RZ, UR7, PT, P0 ;  /* 0x00000007ff007c0c */ /* 0x000fe4000bf05300 */
[----:B------:R-:W-:Y:S01]  /*23e50*/  IADD3 R84, P1, R231, UR6, RZ ;  /* 0x00000006e7547c10 */ /* 0x000fe2000ff3e0ff */
[----:B---3--:R-:W-:-:S03]  /*23e60*/  IMAD.MOV.U32 R0, RZ, RZ, RZ ;  /* 0x000000ffff007224 */ /* 0x008fc600078e00ff */
[----:B------:R-:W-:-:S07]  /*23e70*/  IADD3.X R85, R232, UR7, RZ, P1, !PT ;  /* 0x00000007e8557c10 */ /* 0x000fce0008ffe4ff */
[----:B------:R-:W3:Y:S01]  /*23e80*/  @P0 LDG.E R0, desc[UR60][R84.64] ;  /* 0x0000003c54000981 */ /* 0x000ee2000c1e1900 */
[----:B------:R-:W-:-:S04]  /*23e90*/  ISETP.NE.U32.AND P1, PT, RZ, UR4, PT ;  /* 0x00000004ff007c0c */ /* 0x000fc8000bf25070 */
[----:B------:R-:W-:Y:S01]  /*23ea0*/  ISETP.NE.AND.EX P1, PT, RZ, UR5, PT, P1 ;  /* 0x00000005ff007c0c */ /* 0x000fe2000bf25310 */
[----:B0-----:R-:W-:-:S12]  /*23eb0*/  IMAD.MOV.U32 R2, RZ, RZ, 0x9b8 ;  /* 0x000009b8ff027424 */ /* 0x001fd800078e00ff */
[----:B----4-:R-:W-:Y:S01]  /*23ec0*/  @P1 IADD3 R12, P2, R231, UR4, RZ ;  /* 0x00000004e70c1c10 */ /* 0x010fe2000ff5e0ff */
        /* <DEDUP_REMOVED lines=9> */
[----:B------:R-:W4:Y:S08]  /*23f60*/  LDC.64 R14, c[0x0][R2+0x220] ;  /* 0x00008800020e7b82 */ /* 0x000f300000000a00 */
[----:B------:R-:W1:Y:S01]  /*23f70*/  LDC.64 R86, c[0x0][R2+0x218] ;  /* 0x0000860002567b82 */ /* 0x000e620000000a00 */
[----:B--2---:R-:W-:-:S07]  /*23f80*/  ISETP.NE.AND P4, PT, R92, 0x1, PT ;  /* 0x000000015c00780c */ /* 0x004fce0003f85270 */
[----:B------:R-:W2:Y:S01]  /*23f90*/  LDC.64 R88, c[0x0][R2+0x228] ;  /* 0x00008a0002587b82 */ /* 0x000ea20000000a00 */
[----:B------:R-:W-:-:S07]  /*23fa0*/  ISETP.NE.U32.AND P2, PT, RZ, UR6, PT ;  /* 0x00000006ff007c0c */ /* 0x000fce000bf45070 */
[----:B0-----:R0:W0:Y:S01]  /*23fb0*/  LDC.64 R12, c[0x0][R2+0x210] ;  /* 0x00008400020c7b82 */ /* 0x0010220000000a00 */
[----:B------:R-:W-:-:S07]  /*23fc0*/  ISETP.NE.AND.EX P2, PT, RZ, UR7, PT, P2 ;  /* 0x00000007ff007c0c */ /* 0x000fce000bf45320 */
[----:B------:R-:W2:Y:S01]  /*23fd0*/  @P4 LDC R94, c[0x0][0xbec] ;  /* 0x0002fb00ff5e4b82 */ /* 0x000ea20000000800 */
[----:B------:R-:W-:-:S07]  /*23fe0*/  SEL R230, R230, RZ, !P2 ;  /* 0x000000ffe6e67207 */ /* 0x000fce0005000000 */
[----:B------:R-:W0:Y:S01]  /*23ff0*/  @P4 LDC R101, c[0x0][0xbf0] ;  /* 0x0002fc00ff654b82 */ /* 0x000e220000000800 */
[----:B------:R-:W-:Y:S01]  /*24000*/  SEL R7, R144, RZ, !P2 ;  /* 0x000000ff90077207 */ /* 0x000fe20005000000 */
[----:B----4-:R-:W-:-:S06]  /*24010*/  IMAD R8, R15, R230, RZ ;  /* 0x000000e60f087224 */ /* 0x010fcc00078e02ff */
[----:B-1----:R-:W1:Y:S01]  /*24020*/  @!P3 LDC R90, c[0x0][0xb50] ;  /* 0x0002d400ff5abb82 */ /* 0x002e620000000800 */
[C---:B------:R-:W-:Y:S02]  /*24030*/  IMAD R99, R14.reuse, R7, R8 ;  /* 0x000000070e637224 */ /* 0x040fe400078e0208 */
[----:B------:R-:W-:Y:S02]  /*24040*/  IMAD.IADD R7, R227, 0x1, R223 ;  /* 0x00000001e3077824 */ /* 0x000fe400078e02df */
[----:B------:R-:W-:Y:S01]  /*24050*/  IMAD.WIDE.U32 R14, R14, R230, RZ ;  /* 0x000000e60e0e7225 */ /* 0x000fe200078e00ff */
[----:B------:R-:W-:Y:S02]  /*24060*/  SEL R95, R236, RZ, P3 ;  /* 0x000000ffec5f7207 */ /* 0x000fe40001800000 */
[----:B------:R-:W4:Y:S01]  /*24070*/  @!P3 LDC R91, c[0x0][0xb54] ;  /* 0x0002d500ff5bbb82 */ /* 0x000f220000000800 */
[----:B--2---:R-:W-:-:S04]  /*24080*/  @P4 IMAD.HI.U32 R8, R7, R94, RZ ;  /* 0x0000005e07084227 */ /* 0x004fc800078e00ff */
[-C--:B------:R-:W-:Y:S02]  /*24090*/  IMAD R97, R87, R228.reuse, RZ ;  /* 0x000000e457617224 */ /* 0x080fe400078e02ff */
[----:B------:R-:W-:-:S04]  /*240a0*/  IMAD.WIDE.U32 R86, R86, R228, RZ ;  /* 0x000000e456567225 */ /* 0x000fc800078e00ff */
[----:B------:R-:W-:Y:S02]  /*240b0*/  IMAD.IADD R99, R15, 0x1, R99 ;  /* 0x000000010f637824 */ /* 0x000fe400078e0263 */
[----:B------:R-:W-:Y:S01]  /*240c0*/  IMAD.MOV.U32 R15, RZ, RZ, R7 ;  /* 0x000000ffff0f7224 */ /* 0x000fe200078e0007 */
[----:B0-----:R-:W-:Y:S01]  /*240d0*/  @P4 SHF.R.U32.HI R15, RZ, R101, R8 ;  /* 0x00000065ff0f4219 */ /* 0x001fe20000011608 */
[----:B------:R-:W-:Y:S02]  /*240e0*/  IMAD.IADD R87, R87, 0x1, R97 ;  /* 0x0000000157577824 */ /* 0x000fe400078e0261 */
[-C--:B------:R-:W-:Y:S02]  /*240f0*/  IMAD R97, R89, R95.reuse, RZ ;  /* 0x0000005f59617224 */ /* 0x080fe400078e02ff */
[----:B------:R-:W-:Y:S01]  /*24100*/  IMAD.WIDE.U32 R88, R88, R95, RZ ;  /* 0x0000005f58587225 */ /* 0x000fe200078e00ff */
[----:B------:R-:W-:-:S03]  /*24110*/  SHF.R.S32.HI R8, RZ, 0x1f, R15 ;  /* 0x0000001fff087819 */ /* 0x000fc6000001140f */
[----:B------:R-:W-:Y:S01]  /*24120*/  IMAD.IADD R97, R89, 0x1, R97 ;  /* 0x0000000159617824 */ /* 0x000fe200078e0261 */
[--C-:B---3--:R-:W-:Y:S02]  /*24130*/  IADD3 R14, P2, P5, R14, R86, R0.reuse ;  /* 0x000000560e0e7210 */ /* 0x108fe40007d5e000 */
[----:B------:R-:W-:Y:S01]  /*24140*/  SHF.R.S32.HI R2, RZ, 0x1f, R0 ;  /* 0x0000001fff027819 */ /* 0x000fe20000011400 */
[----:B------:R-:W-:-:S03]  /*24150*/  IMAD.MOV R86, RZ, RZ, -R15 ;  /* 0x000000ffff567224 */ /* 0x000fc600078e0a0f */
        /* <DEDUP_REMOVED lines=8> */
[----:B-1----:R-:W-:-:S03]  /*241e0*/  LEA R90, P2, R88, R90, 0x2 ;  /* 0x0000005a585a7211 */ /* 0x002fc600078410ff */
[----:B------:R-:W-:-:S05]  /*241f0*/  IMAD.IADD R8, R89, 0x1, R87 ;  /* 0x0000000159087824 */ /* 0x000fca00078e0257 */
[----:B----4-:R-:W-:Y:S01]  /*24200*/  LEA.HI.X R91, R88, R91, R8, 0x2, P2 ;  /* 0x0000005b585b7211 */ /* 0x010fe200010f1408 */
[----:B------:R-:W-:Y:S06]  /*24210*/  @P1 BRA `(.L_x_2722) ;  /* 0x0000000000101947 */ /* 0x000fec0003800000 */
[----:B------:R-:W-:Y:S05]  /*24220*/  @!P0 BRA `(.L_x_2722) ;  /* 0x00000000000c8947 */ /* 0x000fea0003800000 */
[----:B------:R-:W2:Y:S04]  /*24230*/  LDG.E R8, desc[UR60][R84.64] ;  /* 0x0000003c54087981 */ /* 0x000ea8000c1e1900 */
[----:B-----5:R-:W2:Y:S02]  /*24240*/  LDG.E R93, desc[UR60][R84.64+0x4] ;  /* 0x0000043c545d7981 */ /* 0x020ea4000c1e1900 */
[----:B--2---:R-:W-:-:S07]  /*24250*/  IMAD.IADD R93, R93, 0x1, -R8 ;  /* 0x000000015d5d7824 */ /* 0x004fce00078e0a08 */
.L_x_2722:
        /* <DEDUP_REMOVED lines=64> */
[----:B------:R-:W-:Y:S01]  /*24660*/  IMAD.MOV.U32 R21, RZ, RZ, R2 ;  /* 0x000000ffff157224 */ /* 0x000fe200078e0002 */
[C---:B------:R-:W-:Y:S01]  /*24670*/  IADD3 R41, P0, R140.reuse, 0x6000, RZ ;  /* 0x000060008c297810 */ /* 0x040fe20007f1e0ff */
[----:B------:R-:W-:Y:S01]  /*24680*/  IMAD R67, R67, UR4, RZ ;  /* 0x0000000443437c24 */ /* 0x000fe2000f8e02ff */
[C---:B------:R-:W-:Y:S01]  /*24690*/  IADD3 R45, P3, R140.reuse, 0x7000, RZ ;  /* 0x000070008c2d7810 */ /* 0x040fe20007f7e0ff */
[----:B------:R-:W-:Y:S01]  /*246a0*/  IMAD.X R37, RZ, RZ, R141, P1 ;  /* 0x000000ffff257224 */ /* 0x000fe200008e068d */
[C---:B------:R-:W-:Y:S01]  /*246b0*/  IADD3 R49, P2, R140.reuse, 0x8000, RZ ;  /* 0x000080008c317810 */ /* 0x040fe20007f5e0ff */
[----:B------:R-:W5:Y:S01]  /*246c0*/  LD.E.128 R12, desc[UR60][R12.64] ;  /* 0x0000003c0c0c7980 */ /* 0x000f62000c101d00 */
[----:B------:R-:W-:-:S02]  /*246d0*/  IADD3 R53, P6, R140, 0x9000, RZ ;  /* 0x000090008c357810 */ /* 0x000fc40007fde0ff */
[C---:B------:R-:W-:Y:S01]  /*246e0*/  IADD3 R57, P5, R140.reuse, 0xa000, RZ ;  /* 0x0000a0008c397810 */ /* 0x040fe20007fbe0ff */
[----:B------:R-:W5:Y:S01]  /*246f0*/  LD.E.128 R24, desc[UR60][R24.64] ;  /* 0x0000003c18187980 */ /* 0x000f62000c101d00 */
[----:B--2---:R-:W-:Y:S02]  /*24700*/  @P4 SHF.R.U32.HI R21, RZ, R71, R0 ;  /* 0x00000047ff154219 */ /* 0x004fe40000011600 */
[----:B------:R-:W-:Y:S01]  /*24710*/  IADD3 R5, P1, R140, 0xb000, RZ ;  /* 0x0000b0008c057810 */ /* 0x000fe20007f3e0ff */
[C---:B------:R-:W-:Y:S01]  /*24720*/  IMAD R67, R230.reuse, UR5, R67 ;  /* 0x00000005e6437c24 */ /* 0x040fe2000f8e0243 */
[----:B------:R-:W-:Y:S01]  /*24730*/  LOP3.LUT R40, R41, 0x380, RZ, 0xc0, !PT ;  /* 0x0000038029287812 */ /* 0x000fe200078ec0ff */
[----:B------:R-:W-:Y:S01]  /*24740*/  IMAD.WIDE.U32 R230, R230, UR4, R64 ;  /* 0x00000004e6e67c25 */ /* 0x000fe2000f8e0040 */
[----:B------:R-:W-:Y:S01]  /*24750*/  LOP3.LUT R44, R45, 0x380, RZ, 0xc0, !PT ;  /* 0x000003802d2c7812 */ /* 0x000fe200078ec0ff */
[----:B------:R-:W-:Y:S01]  /*24760*/  ULDC.64 UR4, c[0x0][0xae0] ;  /* 0x0002b80000047ab9 */ /* 0x000fe20000000a00 */
[----:B------:R-:W-:Y:S01]  /*24770*/  LOP3.LUT R48, R49, 0x380, RZ, 0xc0, !PT ;  /* 0x0000038031307812 */ /* 0x000fe200078ec0ff */
[----:B------:R-:W-:Y:S01]  /*24780*/  IMAD.MOV R65, RZ, RZ, -R21 ;  /* 0x000000ffff417224 */ /* 0x000fe200078e0a15 */
[----:B------:R-:W-:Y:S01]  /*24790*/  LOP3.LUT R52, R53, 0x380, RZ, 0xc0, !PT ;  /* 0x0000038035347812 */ /* 0x000fe200078ec0ff */
[----:B------:R-:W-:Y:S01]  /*247a0*/  IMAD.X R61, RZ, RZ, R141, P1 ;  /* 0x000000ffff3d7224 */ /* 0x000fe200008e068d */
[----:B------:R-:W-:Y:S01]  /*247b0*/  LOP3.LUT R56, R57, 0x380, RZ, 0xc0, !PT ;  /* 0x0000038039387812 */ /* 0x000fe200078ec0ff */
[----:B------:R-:W5:Y:S01]  /*247c0*/  LD.E.128 R28, desc[UR60][R28.64] ;  /* 0x0000003c1c1c7980 */ /* 0x000f62000c101d00 */
[----:B------:R-:W-:-:S02]  /*247d0*/  SHF.R.S32.HI R0, RZ, 0x1f, R21 ;  /* 0x0000001fff007819 */ /* 0x000fc40000011415 */
[----:B------:R-:W-:Y:S02]  /*247e0*/  LOP3.LUT R4, R5, 0x380, RZ, 0xc0, !PT ;  /* 0x0000038005047812 */ /* 0x000fe400078ec0ff */
[----:B------:R-:W-:Y:S01]  /*247f0*/  LOP3.LUT R7, R140, 0x380, RZ, 0xc0, !PT ;  /* 0x000003808c077812 */ /* 0x000fe200078ec0ff */
[----:B------:R-:W-:Y:S01]  /*24800*/  IMAD.IADD R231, R231, 0x1, R67 ;  /* 0x00000001e7e77824 */ /* 0x000fe200078e0243 */
[----:B------:R-:W-:Y:S01]  /*24810*/  SHF.R.U64 R40, R40, 0x3, RZ ;  /* 0x0000000328287819 */ /* 0x000fe200000012ff */
        /* <DEDUP_REMOVED lines=8> */
[----:B------:R-:W-:Y:S02]  /*248a0*/  SHF.R.U64 R4, R4, 0x3, RZ ;  /* 0x0000000304047819 */ /* 0x000fe400000012ff */
[----:B------:R-:W-:Y:S01]  /*248b0*/  SHF.R.U64 R7, R7, 0x3, RZ ;  /* 0x0000000307077819 */ /* 0x000fe200000012ff */
[----:B------:R-:W-:Y:S01]  /*248c0*/  IMAD.WIDE.U32 R230, R21, UR4, R230 ;  /* 0x0000000415e67c25 */ /* 0x000fe2000f8e00e6 */
[----:B------:R-:W-:Y:S02]  /*248d0*/  LOP3.LUT R40, R40, R41, RZ, 0x3c, !PT ;  /* 0x0000002928287212 */ /* 0x000fe400078e3cff */
        /* <DEDUP_REMOVED lines=11> */
[----:B------:R-:W-:Y:S01]  /*24990*/  IMAD R21, R21, UR5, R0 ;  /* 0x0000000515157c24 */ /* 0x000fe2000f8e0200 */
[----:B------:R-:W-:Y:S01]  /*249a0*/  SHF.R.S32.HI R0, RZ, 0x1f, R65 ;  /* 0x0000001fff007819 */ /* 0x000fe20000011441 */
[----:B------:R-:W-:Y:S01]  /*249b0*/  ULDC.64 UR4, c[0x0][0xad8] ;  /* 0x0002b60000047ab9 */ /* 0x000fe20000000a00 */
[----:B------:R-:W5:Y:S01]  /*249c0*/  LD.E.128 R40, desc[UR60][R40.64] ;  /* 0x0000003c28287980 */ /* 0x000f62000c101d00 */
[----:B------:R-:W-:-:S02]  /*249d0*/  IMAD.IADD R231, R231, 0x1, R21 ;  /* 0x00000001e7e77824 */ /* 0x000fc400078e0215 */
[----:B------:R-:W-:Y:S01]  /*249e0*/  IMAD R0, R0, UR4, RZ ;  /* 0x0000000400007c24 */ /* 0x000fe2000f8e02ff */
[----:B------:R0:W5:Y:S01]  /*249f0*/  LD.E.128 R4, desc[UR60][R140.64] ;  /* 0x0000003c8c047980 */ /* 0x000162000c101d00 */
[----:B------:R-:W-:-:S03]  /*24a00*/  IMAD.IADD R223, R20, 0x1, R223 ;  /* 0x0000000114df7824 */ /* 0x000fc600078e02df */
[----:B------:R-:W5:Y:S04]  /*24a10*/  LD.E.128 R44, desc[UR60][R44.64] ;  /* 0x0000003c2c2c7980 */ /* 0x000f68000c101d00 */
[----:B------:R-:W5:Y:S04]  /*24a20*/  LD.E.128 R48, desc[UR60][R48.64] ;  /* 0x0000003c30307980 */ /* 0x000f68000c101d00 */
[----:B------:R-:W5:Y:S04]  /*24a30*/  LD.E.128 R52, desc[UR60][R52.64] ;  /* 0x0000003c34347980 */ /* 0x000f68000c101d00 */
[----:B------:R-:W5:Y:S04]  /*24a40*/  LD.E.128 R56, desc[UR60][R56.64] ;  /* 0x0000003c38387980 */ /* 0x000f68000c101d00 */
[----:B------:R-:W5:Y:S01]  /*24a50*/  LD.E.128 R60, desc[UR60][R60.64] ;  /* 0x0000003c3c3c7980 */ /* 0x000f62000c101d00 */
[C---:B------:R-:W-:Y:S01]  /*24a60*/  IMAD R69, R65.reuse, UR5, R0 ;  /* 0x0000000541457c24 */ /* 0x040fe2000f8e0200 */
[----:B------:R-:W-:Y:S01]  /*24a70*/  @!PT LDS RZ, [RZ] ;  /* 0x00000000fffff984 */ /* 0x000fe20000000800 */
[----:B------:R-:W-:Y:S01]  /*24a80*/  @!PT LDS RZ, [RZ] ;  /* 0x00000000fffff984 */ /* 0x000fe20000000800 */
[----:B------:R-:W-:Y:S01]  /*24a90*/  @!PT LDS RZ, [RZ] ;  /* 0x00000000fffff984 */ /* 0x000fe20000000800 */
[----:B------:R-:W-:Y:S01]  /*24aa0*/  @!PT LDS RZ, [RZ] ;  /* 0x00000000fffff984 */ /* 0x000fe20000000800 */
[----:B------:R1:W-:Y:S06]  /*24ab0*/  MEMBAR.ALL.CTA ;  /* 0x0000000000007992 */ /* 0x0003ec0000008000 */
[----:B-1----:R-:W1:Y:S01]  /*24ac0*/  FENCE.VIEW.ASYNC.S ;  /* 0x00000000000073c6 */ /* 0x002e620000000000 */
[----:B------:R-:W-:Y:S01]  /*24ad0*/  IMAD.WIDE.U32 R20, R65, UR4, R230 ;  /* 0x0000000441147c25 */ /* 0x000fe2000f8e00e6 */
[----:B------:R-:W-:-:S03]  /*24ae0*/  ULDC.64 UR4, c[0x0][0xa80] ;  /* 0x0002a00000047ab9 */ /* 0x000fc60000000a00 */
[----:B------:R-:W-:Y:S01]  /*24af0*/  IMAD.IADD R21, R21, 0x1, R69 ;  /* 0x0000000115157824 */ /* 0x000fe200078e0245 */
[----:B------:R-:W-:Y:S01]  /*24b00*/  LEA R2, P2, R20, UR4, 0x1 ;  /* 0x0000000414027c11 */ /* 0x000fe2000f8408ff */
[----:B------:R-:W-:-:S03]  /*24b10*/  VIADD R0, R16, 0x36820 ;  /* 0x0003682010007836 */ /* 0x000fc60000000000 */
[----:B------:R-:W-:Y:S02]  /*24b20*/  LEA.HI.X R68, R20, UR5, R21, 0x1, P2 ;  /* 0x0000000514447c11 */ /* 0x000fe400090f0c15 */
[CC--:B------:R-:W-:Y:S02]  /*24b30*/  ISETP.GE.AND P2, PT, R223.reuse, R8.reuse, PT ;  /* 0x00000008df00720c */ /* 0x0c0fe40003f46270 */
[----:B------:R-:W-:Y:S01]  /*24b40*/  PRMT R0, RZ, 0x654, R0 ;  /* 0x00000654ff007816 */ /* 0x000fe20000000000 */
[C---:B------:R-:W-:Y:S02]  /*24b50*/  VIADD R65, R223.reuse, 0x20 ;  /* 0x00000020df417836 */ /* 0x040fe40000000000 */
[----:B------:R-:W-:Y:S02]  /*24b60*/  VIADD R67, R223, 0x40 ;  /* 0x00000040df437836 */ /* 0x000fe40000000000 */
[C---:B------:R-:W-:Y:S02]  /*24b70*/  VIADD R71, R3.reuse, 0x80 ;  /* 0x0000008003477836 */ /* 0x040fe40000000000 */
[----:B------:R-:W-:Y:S01]  /*24b80*/  VIADD R73, R3, 0x40 ;  /* 0x0000004003497836 */ /* 0x000fe20000000000 */
[----:B-1----:R0:W1:Y:S01]  /*24b90*/  SHFL.IDX PT, R66, R2, RZ, 0x181f ;  /* 0x00181fff02427589 */ /* 0x00206200000e0000 */
[----:B------:R-:W-:Y:S01]  /*24ba0*/  BSSY B1, `(.L_x_2724) ;  /* 0x0000016000017945 */ /* 0x000fe20003800000 */
[----:B------:R2:W-:Y:S01]  /*24bb0*/  SYNCS.ARRIVE.TRANS64.RED.A1T0 RZ, [R0+URZ], RZ ;  /* 0x000000ff00ff79a7 */ /* 0x0005e2000810043f */
[----:B------:R-:W-:-:S02]  /*24bc0*/  ISETP.GE.AND P1, PT, R65, R8, PT ;  /* 0x000000084100720c */ /* 0x000fc40003f26270 */
[----:B------:R-:W-:Y:S02]  /*24bd0*/  ISETP.GE.AND P0, PT, R67, R8, PT ;  /* 0x000000084300720c */ /* 0x000fe40003f06270 */
[----:B------:R-:W-:Y:S01]  /*24be0*/  SHF.R.S32.HI R69, RZ, 0x1f, R3 ;  /* 0x0000001fff457819 */ /* 0x000fe20000011403 */
[----:B--2---:R0:W2:Y:S01]  /*24bf0*/  SHFL.IDX PT, R0, R68, RZ, 0x181f ;  /* 0x00181fff44007589 */ /* 0x0040a200000e0000 */
[----:B------:R-:W-:Y:S02]  /*24c00*/  SHF.R.S32.HI R70, RZ, 0x1f, R73 ;  /* 0x0000001fff467819 */ /* 0x000fe40000011449 */
[----:B------:R-:W-:Y:S01]  /*24c10*/  SHF.R.S32.HI R72, RZ, 0x1f, R71 ;  /* 0x0000001fff487819 */ /* 0x000fe20000011447 */
[----:B------:R-:W-:Y:S06]  /*24c20*/  @P2 BRA `(.L_x_2725) ;  /* 0x0000000000342947 */ /* 0x000fec0003800000 */
        /* <DEDUP_REMOVED lines=13> */
.L_x_2725:
[----:B------:R-:W-:Y:S05]  /*24d00*/  BSYNC B1 ;  /* 0x0000000000017941 */ /* 0x000fea0003800000 */
.L_x_2724:
[----:B--2---:R2:W4:Y:S01]  /*24d10*/  SHFL.IDX PT, R0, R68, 0x1, 0x181f ;  /* 0x00381f0044007f89 */ /* 0x00452200000e0000 */
[----:B------:R-:W-:Y:S03]  /*24d20*/  BSSY B1, `(.L_x_2726) ;  /* 0x0000010000017945 */ /* 0x000fe60003800000 */
[----:B---3--:R2:W3:Y:S01]  /*24d30*/  SHFL.IDX PT, R20, R2, 0x1, 0x181f ;  /* 0x00381f0002147f89 */ /* 0x0084e200000e0000 */
[----:B------:R-:W-:Y:S05]  /*24d40*/  @P1 BRA `(.L_x_2727) ;  /* 0x0000000000341947 */ /* 0x000fea0003800000 */
[----:B------:R-:W-:Y:S02]  /*24d50*/  ULDC UR4, c[0x0][0xac8] ;  /* 0x0002b20000047ab9 */ /* 0x000fe40000000800 */
[----:B------:R-:W-:Y:S02]  /*24d60*/  ISETP.GE.AND P4, PT, R3, UR4, PT ;  /* 0x0000000403007c0c */ /* 0x000fe4000bf86270 */
[----:B------:R-:W-:Y:S02]  /*24d70*/  ISETP.GE.AND P5, PT, R73, UR4, PT ;  /* 0x0000000449007c0c */ /* 0x000fe4000bfa6270 */
[----:B------:R-:W-:-:S09]  /*24d80*/  ISETP.GE.AND P6, PT, R71, UR4, PT ;  /* 0x0000000447007c0c */ /* 0x000fd2000bfc6270 */
[-C--:B---3-5:R-:W-:Y:S02]  /*24d90*/  @!P4 LEA R4, P1, R3, R20.reuse, 0x1 ;  /* 0x000000140304c211 */ /* 0x0a8fe400078208ff */
        /* <DEDUP_REMOVED lines=8> */
.L_x_2727:
[----:B------:R-:W-:Y:S05]  /*24e20*/  BSYNC B1 ;  /* 0x0000000000017941 */ /* 0x000fea0003800000 */
.L_x_2726:
[----:B----4-:R4:W0:Y:S01]  /*24e30*/  SHFL.IDX PT, R0, R68, 0x2, 0x181f ;  /* 0x00581f0044007f89 */ /* 0x01082200000e0000 */
[----:B------:R-:W-:Y:S03]  /*24e40*/  BSSY B1, `(.L_x_2728) ;  /* 0x0000010000017945 */ /* 0x000fe60003800000 */
[----:B---3-5:R4:W3:Y:S01]  /*24e50*/  SHFL.IDX PT, R12, R2, 0x2, 0x181f ;  /* 0x00581f00020c7f89 */ /* 0x0288e200000e0000 */
        /* <DEDUP_REMOVED lines=14> */
.L_x_2729:
[----:B------:R-:W-:Y:S05]  /*24f40*/  BSYNC B1 ;  /* 0x0000000000017941 */ /* 0x000fea0003800000 */
.L_x_2728:
[----:B0-----:R-:W-:Y:S01]  /*24f50*/  VIADD R5, R223, 0x60 ;  /* 0x00000060df057836 */ /* 0x001fe20000000000 */
[----:B--2-4-:R-:W0:Y:S04]  /*24f60*/  SHFL.IDX PT, R68, R68, 0x3, 0x181f ;  /* 0x00781f0044447f89 */ /* 0x014e2800000e0000 */
[----:B------:R-:W-:Y:S01]  /*24f70*/  ISETP.GE.AND P0, PT, R5, R8, PT ;  /* 0x000000080500720c */ /* 0x000fe20003f06270 */
[----:B------:R2:W4:-:S12]  /*24f80*/  SHFL.IDX PT, R0, R2, 0x3, 0x181f ;  /* 0x00781f0002007f89 */ /* 0x00051800000e0000 */
[----:B--2---:R-:W-:Y:S05]  /*24f90*/  @P0 BRA `(.L_x_2730) ;  /* 0x0000002000800947 */ /* 0x004fea0003800000 */
[----:B------:R-:W-:Y:S02]  /*24fa0*/  ULDC UR4, c[0x0][0xac8] ;  /* 0x0002b20000047ab9 */ /* 0x000fe40000000800 */
[----:B------:R-:W-:Y:S02]  /*24fb0*/  ISETP.GE.AND P2, PT, R3, UR4, PT ;  /* 0x0000000403007c0c */ /* 0x000fe4000bf46270 */
[----:B------:R-:W-:-:S11]  /*24fc0*/  ISETP.GE.AND P3, PT, R73, UR4, PT ;  /* 0x0000000449007c0c */ /* 0x000fd6000bf66270 */
[-C--:B----4-:R-:W-:Y:S02]  /*24fd0*/  @!P2 LEA R2, P0, R3, R0.reuse, 0x1 ;  /* 0x000000000302a211 */ /* 0x090fe400078008ff */
[----:B------:R-:W-:Y:S02]  /*24fe0*/  @!P3 LEA R4, P1, R73, R0, 0x1 ;  /* 0x000000004904b211 */ /* 0x000fe400078208ff */
[-C--:B0-----:R-:W-:Y:S02]  /*24ff0*/  @!P2 LEA.HI.X R3, R3, R68.reuse, R69, 0x1, P0 ;  /* 0x000000440303a211 */ /* 0x081fe400000f0c45 */
        /* <DEDUP_REMOVED lines=9> */
.L_x_2723:
        /* <DEDUP_REMOVED lines=11> */
[----:B------:R-:W-:-:S02]  /*25140*/  VIADD R89, R225, 0x88 ;  /* 0x00000088e1597836 */ /* 0x000fc40000000000 */
[----:B------:R-:W-:Y:S01]  /*25150*/  IMAD.IADD R3, R3, 0x1, R13 ;  /* 0x0000000103037824 */ /* 0x000fe200078e020d */
[----:B------:R-:W-:Y:S01]  /*25160*/  SHF.R.S32.HI R13, RZ, 0x1f, R230 ;  /* 0x0000001fff0d7819 */ /* 0x000fe200000114e6 */
[----:B------:R-:W-:Y:S01]  /*25170*/  VIADD R91, R225, 0x80 ;  /* 0x00000080e15b7836 */ /* 0x000fe20000000000 */
[----:B------:R-:W-:Y:S01]  /*25180*/  SHF.R.S32.HI R89, RZ, 0x1f, R89 ;  /* 0x0000001fff597819 */ /* 0x000fe20000011459 */
[----:B------:R-:W-:-:S03]  /*25190*/  IMAD.WIDE.U32 R2, R228, UR4, R2 ;  /* 0x00000004e4027c25 */ /* 0x000fc6000f8e0002 */
[----:B------:R-:W-:Y:S01]  /*251a0*/  SHF.R.S32.HI R91, RZ, 0x1f, R91 ;  /* 0x0000001fff5b7819 */ /* 0x000fe2000001145b */
[----:B------:R-:W-:Y:S01]  /*251b0*/  IMAD R3, R228, UR5, R3 ;  /* 0x00000005e4037c24 */ /* 0x000fe2000f8e0203 */
[----:B------:R-:W-:Y:S01]  /*251c0*/  ULDC.64 UR4, c[0x0][0xb40] ;  /* 0x0002d00000047ab9 */ /* 0x000fe20000000a00 */
[----:B------:R-:W-:Y:S02]  /*251d0*/  VIADD R94, R225, 0x78 ;  /* 0x00000078e15e7836 */ /* 0x000fe40000000000 */
[----:B------:R-:W-:Y:S02]  /*251e0*/  IMAD R13, R13, UR4, RZ ;  /* 0x000000040d0d7c24 */ /* 0x000fe4000f8e02ff */
[----:B0-----:R-:W-:Y:S01]  /*251f0*/  @P4 IMAD.HI.U32 R6, R7, R6, RZ ;  /* 0x0000000607064227 */ /* 0x001fe200078e00ff */
[----:B------:R-:W-:-:S03]  /*25200*/  SHF.R.S32.HI R94, RZ, 0x1f, R94 ;  /* 0x0000001fff5e7819 */ /* 0x000fc6000001145e */
[C---:B------:R-:W-:Y:S02]  /*25210*/  IMAD R15, R230.reuse, UR5, R13 ;  /* 0x00000005e60f7c24 */ /* 0x040fe4000f8e020d */
[----:B------:R-:W-:Y:S01]  /*25220*/  IMAD.WIDE.U32 R2, R230, UR4, R2 ;  /* 0x00000004e6027c25 */ /* 0x000fe2000f8e0002 */
[----:B------:R-:W-:-:S03]  /*25230*/  ULDC.64 UR4, c[0x0][0xb48] ;  /* 0x0002d20000047ab9 */ /* 0x000fc60000000a00 */
[----:B------:R-:W-:Y:S01]  /*25240*/  IMAD.MOV.U32 R13, RZ, RZ, R7 ;  /* 0x000000ffff0d7224 */ /* 0x000fe200078e0007 */
[----:B-1----:R-:W-:Y:S01]  /*25250*/  @P4 SHF.R.U32.HI R13, RZ, R87, R6 ;  /* 0x00000057ff0d4219 */ /* 0x002fe20000011606 */
        /* <DEDUP_REMOVED lines=21> */
[C---:B------:R-:W-:Y:S01]  /*253b0*/  VIADD R98, R225.reuse, 0x68 ;  /* 0x00000068e1627836 */ /* 0x040fe20000000000 */
        /* <DEDUP_REMOVED lines=43> */
[C---:B------:R-:W-:Y:S02]  /*25670*/  VIADD R147, R225.reuse, 0x20 ;  /* 0x00000020e1937836 */ /* 0x040fe40000000000 */
[C---:B------:R-:W-:Y:S02]  /*25680*/  VIADD R149, R225.reuse, 0x18 ;  /* 0x00000018e1957836 */ /* 0x040fe40000000000 */
[C---:B------:R-:W-:Y:S02]  /*25690*/  VIADD R151, R225.reuse, 0x10 ;  /* 0x00000010e1977836 */ /* 0x040fe40000000000 */
[----:B------:R-:W-:Y:S01]  /*256a0*/  VIADD R153, R225, 0x8 ;  /* 0x00000008e1997836 */ /* 0x000fe20000000000 */
[----:B012---:R-:W-:Y:S06]  /*256b0*/  @P0 BRA `(.L_x_2732) ;  /* 0x0000000400a40947 */ /* 0x007fec0003800000 */
[----:B------:R-:W-:Y:S02]  /*256c0*/  ULDC UR4, c[0x0][0xac8] ;  /* 0x0002b20000047ab9 */ /* 0x000fe40000000800 */
[----:B------:R-:W-:Y:S02]  /*256d0*/  ISETP.GE.AND P4, PT, R153, UR4, PT ;  /* 0x0000000499007c0c */ /* 0x000fe4000bf86270 */
[----:B------:R-:W-:Y:S02]  /*256e0*/  ISETP.GE.AND P3, PT, R151, UR4, PT ;  /* 0x0000000497007c0c */ /* 0x000fe4000bf66270 */
[----:B------:R-:W-:Y:S02]  /*256f0*/  ISETP.GE.AND P5, PT, R225, UR4, PT ;  /* 0x00000004e1007c0c */ /* 0x000fe4000bfa6270 */
[----:B------:R-:W-:Y:S02]  /*25700*/  ISETP.GE.AND P0, PT, R149, UR4, PT ;  /* 0x0000000495007c0c */ /* 0x000fe4000bf06270 */
[----:B------:R-:W-:-:S05]  /*25710*/  ISETP.GE.AND P1, PT, R147, UR4, PT ;  /* 0x0000000493007c0c */ /* 0x000fca000bf26270 */
[-C--:B------:R-:W-:Y:S02]  /*25720*/  @!P4 LEA R6, P2, R153, R2.reuse, 0x2 ;  /* 0x000000029906c211 */ /* 0x080fe400078410ff */
[----:B------:R-:W-:Y:S02]  /*25730*/  @!P3 LEA R12, P6, R151, R2, 0x2 ;  /* 0x00000002970cb211 */ /* 0x000fe400078c10ff */
[-C--:B------:R-:W-:Y:S01]  /*25740*/  @!P4 LEA.HI.X R7, R153, R3.reuse, R154, 0x2, P2 ;  /* 0x000000039907c211 */ /* 0x080fe200010f149a */
[----:B------:R-:W-:Y:S01]  /*25750*/  @!P5 IMAD.WIDE R14, R225, 0x4, R2 ;  /* 0x00000004e10ed825 */ /* 0x000fe200078e0202 */
[----:B------:R-:W-:Y:S02]  /*25760*/  ISETP.GE.AND P2, PT, R145, UR4, PT ;  /* 0x0000000491007c0c */ /* 0x000fe4000bf46270 */
[----:B------:R-:W-:Y:S02]  /*25770*/  @!P3 LEA.HI.X R13, R151, R3, R152, 0x2, P6 ;  /* 0x00000003970db211 */ /* 0x000fe400030f1498 */
[----:B------:R0:W-:Y:S04]  /*25780*/  @!P5 ST.E.64 desc[UR60][R14.64], R24 ;  /* 0x000000180e00d985 */ /* 0x0001e8000c101b3c */
[----:B------:R1:W-:Y:S01]  /*25790*/  @!P4 ST.E.64 desc[UR60][R6.64], R28 ;  /* 0x0000001c0600c985 */ /* 0x0003e2000c101b3c */
[----:B------:R-:W-:-:S03]  /*257a0*/  ISETP.GE.AND P4, PT, R141, UR4, PT ;  /* 0x000000048d007c0c */ /* 0x000fc6000bf86270 */
[----:B------:R2:W-:Y:S01]  /*257b0*/  @!P3 ST.E.64 desc[UR60][R12.64], R32 ;  /* 0x000000200c00b985 */ /* 0x0005e2000c101b3c */
[----:B------:R-:W-:Y:S01]  /*257c0*/  ISETP.GE.AND P3, PT, R143, UR4, PT ;  /* 0x000000048f007c0c */ /* 0x000fe2000bf66270 */
[----:B0-----:R-:W-:Y:S01]  /*257d0*/  VIADD R25, R225, 0xa0 ;  /* 0x000000a0e1197836 */ /* 0x001fe20000000000 */
[----:B------:R-:W-:Y:S02]  /*257e0*/  SHF.R.S32.HI R24, RZ, 0x1f, R235 ;  /* 0x0000001fff187819 */ /* 0x000fe400000114eb */
[-C--:B-1----:R-:W-:Y:S01]  /*257f0*/  @!P0 LEA R6, P6, R149, R2.reuse, 0x2 ;  /* 0x0000000295068211 */ /* 0x082fe200078c10ff */
[----:B------:R-:W-:Y:S01]  /*25800*/  VIADD R29, R225, 0xb8 ;  /* 0x000000b8e11d7836 */ /* 0x000fe20000000000 */
[-C--:B--2---:R-:W-:Y:S01]  /*25810*/  @!P1 LEA R12, P5, R147, R2.reuse, 0x2 ;  /* 0x00000002930c9211 */ /* 0x084fe200078a10ff */
[----:B------:R-:W-:Y:S01]  /*25820*/  VIADD R33, R225, 0xa8 ;  /* 0x000000a8e1217836 */ /* 0x000fe20000000000 */
[----:B------:R-:W-:Y:S02]  /*25830*/  @!P0 LEA.HI.X R7, R149, R3, R150, 0x2, P6 ;  /* 0x0000000395078211 */ /* 0x000fe400030f1496 */
[----:B------:R-:W-:-:S02]  /*25840*/  @!P2 LEA R14, P6, R145, R2, 0x2 ;  /* 0x00000002910ea211 */ /* 0x000fc400078c10ff */
[-C--:B------:R-:W-:Y:S01]  /*25850*/  @!P1 LEA.HI.X R13, R147, R3.reuse, R148, 0x2, P5 ;  /* 0x00000003930d9211 */ /* 0x080fe200028f1494 */
[----:B------:R0:W-:Y:S01]  /*25860*/  @!P0 ST.E.64 desc[UR60][R6.64], R36 ;  /* 0x0000002406008985 */ /* 0x0001e2000c101b3c */
[----:B------:R-:W-:Y:S02]  /*25870*/  ISETP.GE.AND P5, PT, R107, UR4, PT ;  /* 0x000000046b007c0c */ /* 0x000fe4000bfa6270 */
[----:B------:R-:W-:Y:S01]  /*25880*/  @!P2 LEA.HI.X R15, R145, R3, R146, 0x2, P6 ;  /* 0x00000003910fa211 */ /* 0x000fe200030f1492 */
[----:B------:R1:W-:Y:S01]  /*25890*/  @!P1 ST.E.64 desc[UR60][R12.64], R40 ;  /* 0x000000280c009985 */ /* 0x0003e2000c101b3c */
[----:B------:R-:W-:Y:S02]  /*258a0*/  ISETP.GE.AND P0, PT, R105, UR4, PT ;  /* 0x0000000469007c0c */ /* 0x000fe4000bf06270 */
[----:B------:R-:W-:Y:S01]  /*258b0*/  ISETP.GE.AND P1, PT, R103, UR4, PT ;  /* 0x0000000467007c0c */ /* 0x000fe2000bf26270 */
[----:B------:R2:W-:Y:S01]  /*258c0*/  @!P2 ST.E.64 desc[UR60][R14.64], R44 ;  /* 0x0000002c0e00a985 */ /* 0x0005e2000c101b3c */
[-C--:B0-----:R-:W-:Y:S01]  /*258d0*/  @!P3 LEA R6, P6, R143, R2.reuse, 0x2 ;  /* 0x000000028f06b211 */ /* 0x081fe200078c10ff */
[----:B------:R-:W-:Y:S01]  /*258e0*/  VIADD R37, R225, 0xb0 ;  /* 0x000000b0e1257836 */ /* 0x000fe20000000000 */
[----:B-1----:R-:W-:-:S02]  /*258f0*/  @!P4 LEA R12, P2, R141, R2, 0x2 ;  /* 0x000000028d0cc211 */ /* 0x002fc400078410ff */
[-C--:B------:R-:W-:Y:S02]  /*25900*/  @!P3 LEA.HI.X R7, R143, R3.reuse, R144, 0x2, P6 ;  /* 0x000000038f07b211 */ /* 0x080fe400030f1490 */
[----:B------:R-:W-:Y:S02]  /*25910*/  @!P4 LEA.HI.X R13, R141, R3, R142, 0x2, P2 ;  /* 0x000000038d0dc211 */ /* 0x000fe400010f148e */
[----:B------:R-:W-:Y:S01]  /*25920*/  ISETP.GE.AND P2, PT, R101, UR4, PT ;  /* 0x0000000465007c0c */ /* 0x000fe2000bf46270 */
[----:B------:R0:W-:Y:S01]  /*25930*/  @!P3 ST.E.64 desc[UR60][R6.64], R48 ;  /* 0x000000300600b985 */ /* 0x0001e2000c101b3c */
[----:B--2---:R-:W-:-:S03]  /*25940*/  @!P5 LEA R14, P6, R107, R2, 0x2 ;  /* 0x000000026b0ed211 */ /* 0x004fc600078c10ff */
[----:B------:R1:W-:Y:S01]  /*25950*/  @!P4 ST.E.64 desc[UR60][R12.64], R52 ;  /* 0x000000340c00c985 */ /* 0x0003e2000c101b3c */
[----:B------:R-:W-:-:S05]  /*25960*/  @!P5 LEA.HI.X R15, R107, R3, R140, 0x2, P6 ;  /* 0x000000036b0fd211 */ /* 0x000fca00030f148c */
[----:B------:R2:W-:Y:S01]  /*25970*/  @!P5 ST.E.64 desc[UR60][R14.64], R56 ;  /* 0x000000380e00d985 */ /* 0x0005e2000c101b3c */
[----:B------:R-:W-:Y:S02]  /*25980*/  ISETP.GE.AND P5, PT, R99, UR4, PT ;  /* 0x0000000463007c0c */ /* 0x000fe4000bfa6270 */
[----:B0-----:R-:W-:-:S04]  /*25990*/  @!P0 LEA R6, P4, R105, R2, 0x2 ;  /* 0x0000000269068211 */ /* 0x001fc800078810ff */
[-C--:B------:R-:W-:Y:S02]  /*259a0*/  @!P0 LEA.HI.X R7, R105, R3.reuse, R106, 0x2, P4 ;  /* 0x0000000369078211 */ /* 0x080fe400020f146a */
[----:B------:R-:W-:Y:S02]  /*259b0*/  ISETP.GE.AND P4, PT, R97, UR4, PT ;  /* 0x0000000461007c0c */ /* 0x000fe4000bf86270 */
[-C--:B-1----:R-:W-:Y:S01]  /*259c0*/  @!P1 LEA R12, P3, R103, R2.reuse, 0x2 ;  /* 0x00000002670c9211 */ /* 0x082fe200078610ff */
[----:B------:R0:W-:Y:S01]  /*259d0*/  @!P0 ST.E.64 desc[UR60][R6.64], R60 ;  /* 0x0000003c06008985 */ /* 0x0001e2000c101b3c */
[----:B--2---:R-:W-:Y:S02]  /*259e0*/  @!P2 LEA R14, P6, R101, R2, 0x2 ;  /* 0x00000002650ea211 */ /* 0x004fe400078c10ff */
[-C--:B------:R-:W-:Y:S02]  /*259f0*/  @!P1 LEA.HI.X R13, R103, R3.reuse, R104, 0x2, P3 ;  /* 0x00000003670d9211 */ /* 0x080fe400018f1468 */
[----:B------:R-:W-:-:S02]  /*25a00*/  @!P2 LEA.HI.X R15, R101, R3, R102, 0x2, P6 ;  /* 0x00000003650fa211 */ /* 0x000fc400030f1466 */
[----:B------:R-:W-:Y:S01]  /*25a10*/  ISETP.GE.AND P3, PT, R95, UR4, PT ;  /* 0x000000045f007c0c */ /* 0x000fe2000bf66270 */
[----:B------:R1:W-:Y:S01]  /*25a20*/  @!P1 ST.E.64 desc[UR60][R12.64], R64 ;  /* 0x000000400c009985 */ /* 0x0003e2000c101b3c */
[----:B------:R-:W-:-:S03]  /*25a30*/  ISETP.GE.AND P0, PT, R90, UR4, PT ;  /* 0x000000045a007c0c */ /* 0x000fc6000bf06270 */
[----:B------:R2:W-:Y:S01]  /*25a40*/  @!P2 ST.E.64 desc[UR60][R14.64], R68 ;  /* 0x000000440e00a985 */ /* 0x0005e2000c101b3c */
[----:B------:R-:W-:Y:S02]  /*25a50*/  ISETP.GE.AND P2, PT, R93, UR4, PT ;  /* 0x000000045d007c0c */ /* 0x000fe4000bf46270 */
[----:B0-----:R-:W-:-:S04]  /*25a60*/  @!P5 LEA R6, P6, R99, R2, 0x2 ;  /* 0x000000026306d211 */ /* 0x001fc800078c10ff */
[----:B------:R-:W-:Y:S02]  /*25a70*/  @!P5 LEA.HI.X R7, R99, R3, R100, 0x2, P6 ;  /* 0x000000036307d211 */ /* 0x000fe400030f1464 */
[----:B-1----:R-:W-:-:S03]  /*25a80*/  @!P4 LEA R12, P1, R97, R2, 0x2 ;  /* 0x00000002610cc211 */ /* 0x002fc600078210ff */
[----:B------:R0:W-:Y:S01]  /*25a90*/  @!P5 ST.E.64 desc[UR60][R6.64], R72 ;  /* 0x000000480600d985 */ /* 0x0001e2000c101b3c */
[-C--:B------:R-:W-:Y:S02]  /*25aa0*/  @!P4 LEA.HI.X R13, R97, R3.reuse, R98, 0x2, P1 ;  /* 0x00000003610dc211 */ /* 0x080fe400008f1462 */
[----:B------:R-:W-:Y:S02]  /*25ab0*/  ISETP.GE.AND P1, PT, R88, UR4, PT ;  /* 0x0000000458007c0c */ /* 0x000fe4000bf26270 */
[CC--:B--2---:R-:W-:Y:S01]  /*25ac0*/  @!P3 LEA R14, P6, R95.reuse, R2.reuse, 0x2 ;  /* 0x000000025f0eb211 */ /* 0x0c4fe200078c10ff */
[----:B------:R1:W-:Y:S03]  /*25ad0*/  @!P4 ST.E.64 desc[UR60][R12.64], R76 ;  /* 0x0000004c0c00c985 */ /* 0x0003e6000c101b3c */
[----:B------:R-:W-:Y:S02]  /*25ae0*/  @!P3 LEA.HI.X R15, R95, R3, R96, 0x2, P6 ;  /* 0x000000035f0fb211 */ /* 0x000fe400030f1460 */
[----:B0-----:R-:W-:-:S03]  /*25af0*/  @!P2 LEA R6, P4, R93, R2, 0x2 ;  /* 0x000000025d06a211 */ /* 0x001fc600078810ff */
[----:B------:R0:W-:Y:S01]  /*25b00*/  @!P3 ST.E.64 desc[UR60][R14.64], R80 ;  /* 0x000000500e00b985 */ /* 0x0001e2000c101b3c */
[----:B------:R-:W-:Y:S02]  /*25b10*/  ISETP.GE.AND P3, PT, R235, UR4, PT ;  /* 0x00000004eb007c0c */ /* 0x000fe4000bf66270 */
[-C--:B------:R-:W-:Y:S02]  /*25b20*/  @!P2 LEA.HI.X R7, R93, R3.reuse, R94, 0x2, P4 ;  /* 0x000000035d07a211 */ /* 0x080fe400020f145e */
[----:B------:R-:W-:Y:S02]  /*25b30*/  ISETP.GE.AND P4, PT, R25, UR4, PT ;  /* 0x0000000419007c0c */ /* 0x000fe4000bf86270 */
[C---:B-1----:R-:W-:Y:S01]  /*25b40*/  @!P0 LEA R12, P5, R90.reuse, R2, 0x2 ;  /* 0x000000025a0c8211 */ /* 0x042fe200078a10ff */
[----:B------:R1:W-:Y:S01]  /*25b50*/  @!P2 ST.E.64 desc[UR60][R6.64], R4 ;  /* 0x000000040600a985 */ /* 0x0003e2000c101b3c */
[----:B------:R-:W-:Y:S02]  /*25b60*/  ISETP.GE.AND P2, PT, R237, UR4, PT ;  /* 0x00000004ed007c0c */ /* 0x000fe4000bf46270 */
[----:B------:R-:W-:-:S02]  /*25b70*/  @!P0 LEA.HI.X R13, R90, R3, R91, 0x2, P5 ;  /* 0x000000035a0d8211 */ /* 0x000fc400028f145b */
[----:B0-----:R-:W-:-:S03]  /*25b80*/  @!P1 LEA R14, P6, R88, R2, 0x2 ;  /* 0x00000002580e9211 */ /* 0x001fc600078c10ff */
[----:B------:R0:W-:Y:S01]  /*25b90*/  @!P0 ST.E.64 desc[UR60][R12.64], R20 ;  /* 0x000000140c008985 */ /* 0x0001e2000c101b3c */
[----:B------:R-:W-:Y:S02]  /*25ba0*/  ISETP.GE.AND P0, PT, R37, UR4, PT ;  /* 0x0000000425007c0c */ /* 0x000fe4000bf06270 */
[----:B------:R-:W-:Y:S02]  /*25bb0*/  @!P1 LEA.HI.X R15, R88, R3, R89, 0x2, P6 ;  /* 0x00000003580f9211 */ /* 0x000fe400030f1459 */
[----:B-1----:R-:W-:-:S03]  /*25bc0*/  SHF.R.S32.HI R4, RZ, 0x1f, R25 ;  /* 0x0000001fff047819 */ /* 0x002fc60000011419 */
[----:B------:R1:W-:Y:S01]  /*25bd0*/  @!P1 ST.E.64 desc[UR60][R14.64], R120 ;  /* 0x000000780e009985 */ /* 0x0003e2000c101b3c */
[----:B------:R-:W-:Y:S02]  /*25be0*/  ISETP.GE.AND P1, PT, R33, UR4, PT ;  /* 0x0000000421007c0c */ /* 0x000fe4000bf26270 */
[----:B------:R-:W-:Y:S02]  /*25bf0*/  SHF.R.S32.HI R5, RZ, 0x1f, R37 ;  /* 0x0000001fff057819 */ /* 0x000fe40000011425 */
[----:B0-----:R-:W-:-:S04]  /*25c00*/  @!P4 LEA R12, P5, R25, R2, 0x2 ;  /* 0x00000002190cc211 */ /* 0x001fc800078a10ff */
[-C--:B------:R-:W-:Y:S02]  /*25c10*/  @!P4 LEA.HI.X R13, R25, R3.reuse, R4, 0x2, P5 ;  /* 0x00000003190dc211 */ /* 0x080fe400028f1404 */
[----:B------:R-:W-:Y:S02]  /*25c20*/  ISETP.GE.AND P5, PT, R29, UR4, PT ;  /* 0x000000041d007c0c */ /* 0x000fe4000bfa6270 */
[CC--:B-1----:R-:W-:Y:S02]  /*25c30*/  @!P3 LEA R14, P6, R235.reuse, R2.reuse, 0x2 ;  /* 0x00000002eb0eb211 */ /* 0x0c2fe400078c10ff */
[----:B------:R-:W-:Y:S02]  /*25c40*/  SHF.R.S32.HI R4, RZ, 0x1f, R33 ;  /* 0x0000001fff047819 */ /* 0x000fe40000011421 */
[----:B------:R-:W-:Y:S02]  /*25c50*/  @!P3 LEA.HI.X R15, R235, R3, R24, 0x2, P6 ;  /* 0x00000003eb0fb211 */ /* 0x000fe400030f1418 */
[----:B------:R-:W-:-:S02]  /*25c60*/  @!P2 LEA R20, P6, R237, R2, 0x2 ;  /* 0x00000002ed14a211 */ /* 0x000fc400078c10ff */
[----:B------:R-:W-:Y:S02]  /*25c70*/  SHF.R.S32.HI R24, RZ, 0x1f, R29 ;  /* 0x0000001fff187819 */ /* 0x000fe4000001141d */
[----:B------:R-:W-:Y:S02]  /*25c80*/  @!P2 LEA.HI.X R21, R237, R3, R86, 0x2, P6 ;  /* 0x00000003ed15a211 */ /* 0x000fe400030f1456 */
[----:B------:R-:W-:-:S03]  /*25c90*/  @!P1 LEA R6, P6, R33, R2, 0x2 ;  /* 0x0000000221069211 */ /* 0x000fc600078c10ff */
[----:B------:R0:W-:Y:S01]  /*25ca0*/  @!P2 ST.E.64 desc[UR60][R20.64], R122 ;  /* 0x0000007a1400a985 */ /* 0x0001e2000c101b3c */
[-C--:B------:R-:W-:Y:S02]  /*25cb0*/  @!P1 LEA.HI.X R7, R33, R3.reuse, R4, 0x2, P6 ;  /* 0x0000000321079211 */ /* 0x080fe400030f1404 */
[CC--:B------:R-:W-:Y:S01]  /*25cc0*/  @!P0 LEA R4, P6, R37.reuse, R2.reuse, 0x2 ;  /* 0x0000000225048211 */ /* 0x0c0fe200078c10ff */
[----:B------:R0:W-:Y:S03]  /*25cd0*/  @!P3 ST.E.64 desc[UR60][R14.64], R124 ;  /* 0x0000007c0e00b985 */ /* 0x0001e6000c101b3c */
[----:B------:R-:W-:Y:S01]  /*25ce0*/  @!P0 LEA.HI.X R5, R37, R3, R5, 0x2, P6 ;  /* 0x0000000325058211 */ /* 0x000fe200030f1405 */
[----:B------:R0:W-:Y:S01]  /*25cf0*/  @!P4 ST.E.64 desc[UR60][R12.64], R126 ;  /* 0x0000007e0c00c985 */ /* 0x0001e2000c101b3c */
[----:B------:R-:W-:-:S03]  /*25d00*/  @!P5 LEA R2, P6, R29, R2, 0x2 ;  /* 0x000000021d02d211 */ /* 0x000fc600078c10ff */
[----:B------:R0:W-:Y:S01]  /*25d10*/  @!P1 ST.E.64 desc[UR60][R6.64], R108 ;  /* 0x0000006c06009985 */ /* 0x0001e2000c101b3c */
[----:B------:R-:W-:-:S03]  /*25d20*/  @!P5 LEA.HI.X R3, R29, R3, R24, 0x2, P6 ;  /* 0x000000031d03d211 */ /* 0x000fc600030f1418 */
[----:B------:R0:W-:Y:S04]  /*25d30*/  @!P0 ST.E.64 desc[UR60][R4.64], R112 ;  /* 0x0000007004008985 */ /* 0x0001e8000c101b3c */
[----:B------:R0:W-:Y:S02]  /*25d40*/  @!P5 ST.E.64 desc[UR60][R2.64], R116 ;  /* 0x000000740200d985 */ /* 0x0001e4000c101b3c */
.L_x_2732:
[----:B------:R-:W-:Y:S05]  /*25d50*/  BSYNC B1 ;  /* 0x0000000000017941 */ /* 0x000fea0003800000 */
.L_x_2731:
[----:B------:R-:W-:Y:S01]  /*25d60*/  ISETP.GE.AND P0, PT, R84, R8, PT ;  /* 0x000000085400720c */ /* 0x000fe20003f06270 */
[----:B0-----:R0:W1:Y:S04]  /*25d70*/  SHFL.IDX PT, R3, R85, 0x1, 0x1c1f ;  /* 0x003c1f0055037f89 */ /* 0x00106800000e0000 */
[----:B------:R0:W2:Y:S08]  /*25d80*/  SHFL.IDX PT, R2, R0, 0x1, 0x1c1f ;  /* 0x003c1f0000027f89 */ /* 0x0000b000000e0000 */
[----:B0-----:R-:W-:Y:S05]  /*25d90*/  @P0 BRA `(.L_x_2730) ;  /* 0x0000001400000947 */ /* 0x001fea0003800000 */
[----:B------:R-:W-:Y:S01]  /*25da0*/  ULDC UR4, c[0x0][0xac8] ;  /* 0x0002b20000047ab9 */ /* 0x000fe20000000800 */
[----:B------:R-:W-:Y:S01]  /*25db0*/  VIADD R29, R225, 0xb0 ;  /* 0x000000b0e11d7836 */ /* 0x000fe20000000000 */
[----:B------:R-:W-:Y:S02]  /*25dc0*/  ISETP.GE.AND P1, PT, R153, UR4, PT ;  /* 0x0000000499007c0c */ /* 0x000fe4000bf26270 */
[----:B------:R-:W-:Y:S02]  /*25dd0*/  ISETP.GE.AND P0, PT, R151, UR4, PT ;  /* 0x0000000497007c0c */ /* 0x000fe4000bf06270 */
[----:B------:R-:W-:Y:S02]  /*25de0*/  ISETP.GE.AND P2, PT, R225, UR4, PT ;  /* 0x00000004e1007c0c */ /* 0x000fe4000bf46270 */
[----:B------:R-:W-:Y:S02]  /*25df0*/  ISETP.GE.AND P3, PT, R149, UR4, PT ;  /* 0x0000000495007c0c */ /* 0x000fe4000bf66270 */
[----:B------:R-:W-:-:S02]  /*25e00*/  ISETP.GE.AND P4, PT, R147, UR4, PT ;  /* 0x0000000493007c0c */ /* 0x000fc4000bf86270 */
[----:B------:R-:W-:-:S03]  /*25e10*/  SHF.R.S32.HI R8, RZ, 0x1f, R235 ;  /* 0x0000001fff087819 */ /* 0x000fc600000114eb */
[-C--:B--2---:R-:W-:Y:S02]  /*25e20*/  @!P1 LEA R6, P5, R153, R2.reuse, 0x2 ;  /* 0x0000000299069211 */ /* 0x084fe400078a10ff */
[-C--:B------:R-:W-:Y:S02]  /*25e30*/  @!P0 LEA R12, P6, R151, R2.reuse, 0x2 ;  /* 0x00000002970c8211 */ /* 0x080fe400078c10ff */
[-C--:B-1----:R-:W-:Y:S01]  /*25e40*/  @!P1 LEA.HI.X R7, R153, R3.reuse, R154, 0x2, P5 ;  /* 0x0000000399079211 */ /* 0x082fe200028f149a */
        /* <DEDUP_REMOVED lines=13> */
[----:B------:R-:W-:Y:S01]  /*25f20*/  @!P4 LEA.HI.X R21, R147, R3, R148, 0x2, P2 ;  /* 0x000000039315c211 */ /* 0x000fe200010f1494 */
[----:B0-----:R-:W-:Y:S01]  /*25f30*/  VIADD R27, R225, 0xa0 ;  /* 0x000000a0e11b7836 */ /* 0x001fe20000000000 */
[----:B------:R-:W-:-:S02]  /*25f40*/  ISETP.GE.AND P2, PT, R107, UR4, PT ;  /* 0x000000046b007c0c */ /* 0x000fc4000bf46270 */
[-C--:B------:R-:W-:Y:S01]  /*25f50*/  @!P5 LEA.HI.X R25, R145, R3.reuse, R146, 0x2, P6 ;  /* 0x000000039119d211 */ /* 0x080fe200030f1492 */
[----:B------:R0:W-:Y:S01]  /*25f60*/  @!P4 ST.E.64 desc[UR60][R20.64], R42 ;  /* 0x0000002a1400c985 */ /* 0x0001e2000c101b3c */
[----:B------:R-:W-:Y:S02]  /*25f70*/  ISETP.GE.AND P3, PT, R105, UR4, PT ;  /* 0x0000000469007c0c */ /* 0x000fe4000bf66270 */
[----:B------:R-:W-:Y:S01]  /*25f80*/  ISETP.GE.AND P4, PT, R103, UR4, PT ;  /* 0x0000000467007c0c */ /* 0x000fe2000bf86270 */
[----:B------:R4:W-:Y:S01]  /*25f90*/  @!P5 ST.E.64 desc[UR60][R24.64], R46 ;  /* 0x0000002e1800d985 */ /* 0x0009e2000c101b3c */
[-C--:B------:R-:W-:Y:S02]  /*25fa0*/  @!P0 LEA R4, P6, R143, R2.reuse, 0x2 ;  /* 0x000000028f048211 */ /* 0x080fe400078c10ff */
[----:B-1----:R-:W-:Y:S02]  /*25fb0*/  @!P1 LEA R6, P5, R141, R2, 0x2 ;  /* 0x000000028d069211 */ /* 0x002fe400078a10ff */
[----:B------:R-:W-:-:S02]  /*25fc0*/  @!P0 LEA.HI.X R5, R143, R3, R144, 0x2, P6 ;  /* 0x000000038f058211 */ /* 0x000fc400030f1490 */
[-C--:B--2---:R-:W-:Y:S02]  /*25fd0*/  @!P2 LEA R12, P6, R107, R2.reuse, 0x2 ;  /* 0x000000026b0ca211 */ /* 0x084fe400078c10ff */
[-C--:B------:R-:W-:Y:S01]  /*25fe0*/  @!P1 LEA.HI.X R7, R141, R3.reuse, R142, 0x2, P5 ;  /* 0x000000038d079211 */ /* 0x080fe200028f148e */
[----:B------:R1:W-:Y:S01]  /*25ff0*/  @!P0 ST.E.64 desc[UR60][R4.64], R50 ;  /* 0x0000003204008985 */ /* 0x0003e2000c101b3c */
[----:B------:R-:W-:Y:S02]  /*26000*/  ISETP.GE.AND P5, PT, R101, UR4, PT ;  /* 0x0000000465007c0c */ /* 0x000fe4000bfa6270 */
[----:B------:R-:W-:Y:S01]  /*26010*/  @!P2 LEA.HI.X R13, R107, R3, R140, 0x2, P6 ;  /* 0x000000036b0da211 */ /* 0x000fe200030f148c */
[----:B------:R2:W-:Y:S01]  /*26020*/  @!P1 ST.E.64 desc[UR60][R6.64], R54 ;  /* 0x0000003606009985 */ /* 0x0005e2000c101b3c */
[-C--:B---3--:R-:W-:Y:S02]  /*26030*/  @!P3 LEA R14, P1, R105, R2.reuse, 0x2 ;  /* 0x00000002690eb211 */ /* 0x088fe400078210ff */
[----:B0-----:R-:W-:Y:S01]  /*26040*/  @!P4 LEA R20, P0, R103, R2, 0x2 ;  /* 0x000000026714c211 */ /* 0x001fe200078010ff */
[----:B------:R0:W-:Y:S01]  /*26050*/  @!P2 ST.E.64 desc[UR60][R12.64], R58 ;  /* 0x0000003a0c00a985 */ /* 0x0001e2000c101b3c */
[----:B------:R-:W-:-:S02]  /*26060*/  ISETP.GE.AND P2, PT, R99, UR4, PT ;  /* 0x0000000463007c0c */ /* 0x000fc4000bf46270 */
[-C--:B------:R-:W-:Y:S02]  /*26070*/  @!P3 LEA.HI.X R15, R105, R3.reuse, R106, 0x2, P1 ;  /* 0x00000003690fb211 */ /* 0x080fe400008f146a */
[----:B------:R-:W-:Y:S02]  /*26080*/  ISETP.GE.AND P1, PT, R97, UR4, PT ;  /* 0x0000000461007c0c */ /* 0x000fe4000bf26270 */
[----:B----4-:R-:W-:Y:S01]  /*26090*/  @!P5 LEA R24, P6, R101, R2, 0x2 ;  /* 0x000000026518d211 */ /* 0x010fe200078c10ff */
[----:B------:R3:W-:Y:S01]  /*260a0*/  @!P3 ST.E.64 desc[UR60][R14.64], R62 ;  /* 0x0000003e0e00b985 */ /* 0x0007e2000c101b3c */
[-C--:B------:R-:W-:Y:S02]  /*260b0*/  @!P4 LEA.HI.X R21, R103, R3.reuse, R104, 0x2, P0 ;  /* 0x000000036715c211 */ /* 0x080fe400000f1468 */
[----:B------:R-:W-:Y:S02]  /*260c0*/  @!P5 LEA.HI.X R25, R101, R3, R102, 0x2, P6 ;  /* 0x000000036519d211 */ /* 0x000fe400030f1466 */
[----:B------:R-:W-:Y:S01]  /*260d0*/  ISETP.GE.AND P0, PT, R95, UR4, PT ;  /* 0x000000045f007c0c */ /* 0x000fe2000bf06270 */
[----:B------:R-:W-:Y:S01]  /*260e0*/  @!P4 ST.E.64 desc[UR60][R20.64], R66 ;  /* 0x000000421400c985 */ /* 0x000fe2000c101b3c */
[----:B------:R-:W-:-:S02]  /*260f0*/  ISETP.GE.AND P3, PT, R93, UR4, PT ;  /* 0x000000045d007c0c */ /* 0x000fc4000bf66270 */
[-C--:B-1----:R-:W-:Y:S01]  /*26100*/  @!P2 LEA R4, P6, R99, R2.reuse, 0x2 ;  /* 0x000000026304a211 */ /* 0x082fe200078c10ff */
[----:B------:R1:W-:Y:S01]  /*26110*/  @!P5 ST.E.64 desc[UR60][R24.64], R70 ;  /* 0x000000461800d985 */ /* 0x0003e2000c101b3c */
[----:B------:R-:W-:Y:S02]  /*26120*/  ISETP.GE.AND P4, PT, R90, UR4, PT ;  /* 0x000000045a007c0c */ /* 0x000fe4000bf86270 */
[-C--:B--2---:R-:W-:Y:S02]  /*26130*/  @!P1 LEA R6, P5, R97, R2.reuse, 0x2 ;  /* 0x0000000261069211 */ /* 0x084fe400078a10ff */
[-C--:B------:R-:W-:Y:S02]  /*26140*/  @!P2 LEA.HI.X R5, R99, R3.reuse, R100, 0x2, P6 ;  /* 0x000000036305a211 */ /* 0x080fe400030f1464 */
[----:B------:R-:W-:Y:S02]  /*26150*/  @!P1 LEA.HI.X R7, R97, R3, R98, 0x2, P5 ;  /* 0x0000000361079211 */ /* 0x000fe400028f1462 */
[----:B0-----:R-:W-:Y:S01]  /*26160*/  @!P0 LEA R12, P6, R95, R2, 0x2 ;  /* 0x000000025f0c8211 */ /* 0x001fe200078c10ff */
[----:B------:R0:W-:Y:S01]  /*26170*/  @!P2 ST.E.64 desc[UR60][R4.64], R74 ;  /* 0x0000004a0400a985 */ /* 0x0001e2000c101b3c */
[----:B------:R-:W-:-:S02]  /*26180*/  ISETP.GE.AND P2, PT, R88, UR4, PT ;  /* 0x0000000458007c0c */ /* 0x000fc4000bf46270 */
[-C--:B------:R-:W-:Y:S01]  /*26190*/  @!P0 LEA.HI.X R13, R95, R3.reuse, R96, 0x2, P6 ;  /* 0x000000035f0d8211 */ /* 0x080fe200030f1460 */
[----:B------:R2:W-:Y:S01]  /*261a0*/  @!P1 ST.E.64 desc[UR60][R6.64], R78 ;  /* 0x0000004e06009985 */ /* 0x0005e2000c101b3c */
[-C--:B---3--:R-:W-:Y:S01]  /*261b0*/  @!P3 LEA R14, P1, R93, R2.reuse, 0x2 ;  /* 0x000000025d0eb211 */ /* 0x088fe200078210ff */
[----:B-1----:R-:W-:Y:S01]  /*261c0*/  VIADD R25, R225, 0xa8 ;  /* 0x000000a8e1197836 */ /* 0x002fe20000000000 */
[C---:B------:R-:W-:Y:S01]  /*261d0*/  @!P4 LEA R20, P5, R90.reuse, R2, 0x2 ;  /* 0x000000025a14c211 */ /* 0x040fe200078a10ff */
[----:B------:R1:W-:Y:S01]  /*261e0*/  @!P0 ST.E.64 desc[UR60][R12.64], R82 ;  /* 0x000000520c008985 */ /* 0x0003e2000c101b3c */
[-C--:B------:R-:W-:Y:S02]  /*261f0*/  @!P3 LEA.HI.X R15, R93, R3.reuse, R94, 0x2, P1 ;  /* 0x000000035d0fb211 */ /* 0x080fe400008f145e */
[----:B------:R-:W-:Y:S02]  /*26200*/  ISETP.GE.AND P1, PT, R237, UR4, PT ;  /* 0x00000004ed007c0c */ /* 0x000fe4000bf26270 */
[----:B------:R-:W-:Y:S01]  /*26210*/  @!P4 LEA.HI.X R21, R90, R3, R91, 0x2, P5 ;  /* 0x000000035a15c211 */ /* 0x000fe200028f145b */
[----:B------:R3:W-:Y:S01]  /*26220*/  @!P3 ST.E.64 desc[UR60][R14.64], R128 ;  /* 0x000000800e00b985 */ /* 0x0007e2000c101b3c */
[----:B------:R-:W-:-:S02]  /*26230*/  ISETP.GE.AND P0, PT, R235, UR4, PT ;  /* 0x00000004eb007c0c */ /* 0x000fc4000bf06270 */
[CC--:B0-----:R-:W-:Y:S01]  /*26240*/  @!P2 LEA R4, P5, R88.reuse, R2.reuse, 0x2 ;  /* 0x000000025804a211 */ /* 0x0c1fe200078a10ff */
[----:B------:R0:W-:Y:S01]  /*26250*/  @!P4 ST.E.64 desc[UR60][R20.64], R130 ;  /* 0x000000821400c985 */ /* 0x0001e2000c101b3c */
[----:B------:R-:W-:Y:S02]  /*26260*/  ISETP.GE.AND P4, PT, R27, UR4, PT ;  /* 0x000000041b007c0c */ /* 0x000fe4000bf86270 */
[----:B------:R-:W-:Y:S02]  /*26270*/  ISETP.GE.AND P3, PT, R25, UR4, PT ;  /* 0x0000000419007c0c */ /* 0x000fe4000bf66270 */
[----:B------:R-:W-:Y:S02]  /*26280*/  @!P2 LEA.HI.X R5, R88, R3, R89, 0x2, P5 ;  /* 0x000000035805a211 */ /* 0x000fe400028f1459 */
[-C--:B--2---:R-:W-:Y:S02]  /*26290*/  @!P1 LEA R6, P6, R237, R2.reuse, 0x2 ;  /* 0x00000002ed069211 */ /* 0x084fe400078c10ff */
[----:B------:R-:W-:Y:S01]  /*262a0*/  SHF.R.S32.HI R0, RZ, 0x1f, R27 ;  /* 0x0000001fff007819 */ /* 0x000fe2000001141b */
[----:B------:R4:W-:Y:S01]  /*262b0*/  @!P2 ST.E.64 desc[UR60][R4.64], R132 ;  /* 0x000000840400a985 */ /* 0x0009e2000c101b3c */
[----:B-1----:R-:W-:-:S02]  /*262c0*/  @!P0 LEA R12, P5, R235, R2, 0x2 ;  /* 0x00000002eb0c8211 */ /* 0x002fc400078a10ff */
[-C--:B------:R-:W-:Y:S02]  /*262d0*/  @!P1 LEA.HI.X R7, R237, R3.reuse, R86, 0x2, P6 ;  /* 0x00000003ed079211 */ /* 0x080fe400030f1456 */
[----:B------:R-:W-:Y:S02]  /*262e0*/  ISETP.GE.AND P6, PT, R29, UR4, PT ;  /* 0x000000041d007c0c */ /* 0x000fe4000bfc6270 */
[----:B------:R-:W-:Y:S01]  /*262f0*/  @!P0 LEA.HI.X R13, R235, R3, R8, 0x2, P5 ;  /* 0x00000003eb0d8211 */ /* 0x000fe200028f1408 */
[----:B------:R4:W-:Y:S01]  /*26300*/  @!P1 ST.E.64 desc[UR60][R6.64], R134 ;  /* 0x0000008606009985 */ /* 0x0009e2000c101b3c */
[----:B---3--:R-:W-:-:S03]  /*26310*/  @!P4 LEA R14, P5, R27, R2, 0x2 ;  /* 0x000000021b0ec211 */ /* 0x008fc600078a10ff */
[----:B------:R4:W-:Y:S01]  /*26320*/  @!P0 ST.E.64 desc[UR60][R12.64], R136 ;  /* 0x000000880c008985 */ /* 0x0009e2000c101b3c */
[-C--:B------:R-:W-:Y:S01]  /*26330*/  @!P4 LEA.HI.X R15, R27, R3.reuse, R0, 0x2, P5 ;  /* 0x000000031b0fc211 */ /* 0x080fe200028f1400 */
[----:B------:R-:W-:Y:S01]  /*26340*/  VIADD R27, R225, 0xb8 ;  /* 0x000000b8e11b7836 */ /* 0x000fe20000000000 */
[----:B------:R-:W-:Y:S02]  /*26350*/  SHF.R.S32.HI R0, RZ, 0x1f, R25 ;  /* 0x0000001fff007819 */ /* 0x000fe40000011419 */
[----:B0-----:R-:W-:Y:S01]  /*26360*/  @!P3 LEA R20, P5, R25, R2, 0x2 ;  /* 0x000000021914b211 */ /* 0x001fe200078a10ff */
[----:B------:R4:W-:Y:S01]  /*26370*/  @!P4 ST.E.64 desc[UR60][R14.64], R138 ;  /* 0x0000008a0e00c985 */ /* 0x0009e2000c101b3c */
[----:B------:R-:W-:Y:S02]  /*26380*/  ISETP.GE.AND P0, PT, R27, UR4, PT ;  /* 0x000000041b007c0c */ /* 0x000fe4000bf06270 */
[----:B------:R-:W-:Y:S02]  /*26390*/  @!P3 LEA.HI.X R21, R25, R3, R0, 0x2, P5 ;  /* 0x000000031915b211 */ /* 0x000fe400028f1400 */
[----:B------:R-:W-:-:S02]  /*263a0*/  SHF.R.S32.HI R0, RZ, 0x1f, R29 ;  /* 0x0000001fff007819 */ /* 0x000fc4000001141d */
[C---:B------:R-:W-:Y:S01]  /*263b0*/  @!P6 LEA R24, P5, R29.reuse, R2, 0x2 ;  /* 0x000000021d18e211 */ /* 0x040fe200078a10ff */
[----:B------:R4:W-:Y:S03]  /*263c0*/  @!P3 ST.E.64 desc[UR60][R20.64], R110 ;  /* 0x0000006e1400b985 */ /* 0x0009e6000c101b3c */
[----:B------:R-:W-:-:S05]  /*263d0*/  @!P6 LEA.HI.X R25, R29, R3, R0, 0x2, P5 ;  /* 0x000000031d19e211 */ /* 0x000fca00028f1400 */
[----:B------:R4:W-:Y:S01]  /*263e0*/  @!P6 ST.E.64 desc[UR60][R24.64], R114 ;  /* 0x000000721800e985 */ /* 0x0009e2000c101b3c */
[----:B------:R-:W-:Y:S05]  /*263f0*/  @P0 BRA `(.L_x_2730) ;  /* 0x0000000c00680947 */ /* 0x000fea0003800000 */
[----:B------:R-:W-:Y:S02]  /*26400*/  LEA R2, P0, R27, R2, 0x2 ;  /* 0x000000021b027211 */ /* 0x000fe400078010ff */
[----:B------:R-:W-:-:S04]  /*26410*/  SHF.R.S32.HI R0, RZ, 0x1f, R27 ;  /* 0x0000001fff007819 */ /* 0x000fc8000001141b */
[----:B------:R-:W-:-:S05]  /*26420*/  LEA.HI.X R3, R27, R3, R0, 0x2, P0 ;  /* 0x000000031b037211 */ /* 0x000fca00000f1400 */
[----:B------:R0:W-:Y:S01]  /*26430*/  ST.E.64 desc[UR60][R2.64], R118 ;  /* 0x0000007602007985 */ /* 0x0001e2000c101b3c */
[----:B------:R-:W-:Y:S05]  /*26440*/  BRA `(.L_x_2730) ;  /* 0x0000000c00547947 */ /* 0x000fea0003800000 */
.L_x_2721:
        /* <DEDUP_REMOVED lines=26> */
.L_x_2733:
[----:B------:R-:W2:Y:S01]  /*265f0*/  LDL.LU R2, [R1+0x68] ;  /* 0x0000680001027983 */ /* 0x000ea20000300800 */
[----:B------:R-:W-:Y:S01]  /*26600*/  BSSY B1, `(.L_x_2734) ;  /* 0x0000035000017945 */ /* 0x000fe20003800000 */
[----:B------:R-:W-:Y:S02]  /*26610*/  SEL R33, R230, RZ, !P0 ;  /* 0x000000ffe6217207 */ /* 0x000fe40004000000 */
[----:B-----5:R-:W-:Y:S02]  /*26620*/  SHF.R.S32.HI R26, RZ, 0x1f, R25 ;  /* 0x0000001fff1a7819 */ /* 0x020fe40000011419 */
[----:B--2---:R-:W-:Y:S01]  /*26630*/  SEL R28, R2, RZ, !P0 ;  /* 0x000000ff021c7207 */ /* 0x004fe20004000000 */
        /* <DEDUP_REMOVED lines=15> */
[----:B-1----:R-:W1:Y:S08]  /*26730*/  @P1 LDC R8, c[0x0][0xbec] ;  /* 0x0002fb00ff081b82 */ /* 0x002e700000000800 */
[----:B------:R-:W0:Y:S08]  /*26740*/  LDC.64 R4, c[0x0][R24+0x210] ;  /* 0x0000840018047b82 */ /* 0x000e300000000a00 */
[----:B------:R-:W5:Y:S01]  /*26750*/  @P1 LDC R31, c[0x0][0xbf0] ;  /* 0x0002fc00ff1f1b82 */ /* 0x000f620000000800 */
[----:B-1----:R-:W-:-:S07]  /*26760*/  @P1 IMAD.HI.U32 R8, R35, R8, RZ ;  /* 0x0000000823081227 */ /* 0x002fce00078e00ff */
[----:B--2---:R-:W1:Y:S01]  /*26770*/  @!P0 LDC R2, c[0x0][0xb50] ;  /* 0x0002d400ff028b82 */ /* 0x004e620000000800 */
        /* <DEDUP_REMOVED lines=10> */
[----:B------:R-:W-:Y:S02]  /*26820*/  IMAD.MOV R12, RZ, RZ, -R27 ;  /* 0x000000ffff0c7224 */ /* 0x000fe400078e0a1b */
[----:B------:R-:W-:Y:S02]  /*26830*/  IMAD.IADD R31, R21, 0x1, R31 ;  /* 0x00000001151f7824 */ /* 0x000fe400078e021f */
[----:B------:R-:W-:-:S04]  /*26840*/  IMAD.WIDE.U32 R6, R14, R13, RZ ;  /* 0x0000000d0e067225 */ /* 0x000fc800078e00ff */
[----:B------:R-:W-:Y:S02]  /*26850*/  IMAD R15, R15, R13, RZ ;  /* 0x0000000d0f0f7224 */ /* 0x000fe400078e02ff */
[----:B------:R-:W-:Y:S01]  /*26860*/  IMAD R13, R37, R12, R35 ;  /* 0x0000000c250d7224 */ /* 0x000fe200078e0223 */
[----:B------:R-:W-:Y:S01]  /*26870*/  IADD3.X R12, R31, R29, R26, P1, P3 ;  /* 0x0000001d1f0c7210 */ /* 0x000fe20000fe641a */
[----:B------:R-:W-:Y:S01]  /*26880*/  IMAD.IADD R15, R7, 0x1, R15 ;  /* 0x00000001070f7824 */ /* 0x000fe200078e020f */
[----:B------:R-:W-:Y:S01]  /*26890*/  IADD3 R6, P0, P1, R27, R8, R6 ;  /* 0x000000081b067210 */ /* 0x000fe2000791e006 */
[----:B0-----:R-:W-:Y:S01]  /*268a0*/  IMAD R5, R5, R13, RZ ;  /* 0x0000000d05057224 */ /* 0x001fe200078e02ff */
[----:B------:R-:W-:-:S04]  /*268b0*/  SHF.R.S32.HI R27, RZ, 0x1f, R27 ;  /* 0x0000001fff1b7819 */ /* 0x000fc8000001141b */
[----:B------:R-:W-:Y:S02]  /*268c0*/  IADD3.X R7, R27, R12, R15, P0, P1 ;  /* 0x0000000c1b077210 */ /* 0x000fe400007e240f */
[----:B------:R-:W-:-:S05]  /*268d0*/  SHF.R.S32.HI R15, RZ, 0x1f, R13 ;  /* 0x0000001fff0f7819 */ /* 0x000fca000001140d */
[C---:B------:R-:W-:Y:S02]  /*268e0*/  IMAD R15, R4.reuse, R15, R5 ;  /* 0x0000000f040f7224 */ /* 0x040fe400078e0205 */
[----:B------:R-:W-:-:S04]  /*268f0*/  IMAD.WIDE.U32 R4, R4, R13, R6 ;  /* 0x0000000d04047225 */ /* 0x000fc800078e0006 */
[----:B------:R-:W-:Y:S01]  /*26900*/  IMAD.IADD R5, R5, 0x1, R15 ;  /* 0x0000000105057824 */ /* 0x000fe200078e020f */
[----:B-1----:R-:W-:-:S04]  /*26910*/  LEA R2, P0, R4, R2, 0x2 ;  /* 0x0000000204027211 */ /* 0x002fc800078010ff */
[----:B--2---:R-:W-:Y:S01]  /*26920*/  LEA.HI.X R3, R4, R3, R5, 0x2, P0 ;  /* 0x0000000304037211 */ /* 0x004fe200000f1405 */
[----:B------:R-:W-:-:S05]  /*26930*/  IMAD.MOV.U32 R5, RZ, RZ, -0x800000 ;  /* 0xff800000ff057424 */ /* 0x000fca00078e00ff */
[----:B------:R2:W-:Y:S03]  /*26940*/  STG.E desc[UR60][R2.64], R5 ;  /* 0x0000000502007986 */ /* 0x0005e6000c10193c */
.L_x_2735:
[----:B------:R-:W-:Y:S05]  /*26950*/  BSYNC B1 ;  /* 0x0000000000017941 */ /* 0x000fea0003800000 */
.L_x_2734:
        /* <DEDUP_REMOVED lines=23> */
[----:B-1----:R-:W-:Y:S02]  /*26ad0*/  IMAD.IADD R8, R223, 0x1, R4 ;  /* 0x00000001df087824 */ /* 0x002fe400078e0204 */
        /* <DEDUP_REMOVED lines=33> */
[----:B------:R1:W2:Y:S01]  /*26cf0*/  SHFL.IDX PT, R2, R4, RZ, 0x181f ;  /* 0x00181fff04027589 */ /* 0x0002a200000e0000 */
[----:B------:R-:W-:Y:S01]  /*26d00*/  VIADD R15, R21, 0x80 ;  /* 0x00000080150f7836 */ /* 0x000fe20000000000 */
[----:B------:R-:W-:Y:S02]  /*26d10*/  SHF.R.S32.HI R14, RZ, 0x1f, R21 ;  /* 0x0000001fff0e7819 */ /* 0x000fe40000011415 */
[----:B------:R1:W3:Y:S01]  /*26d20*/  SHFL.IDX PT, R0, R5, RZ, 0x181f ;  /* 0x00181fff05007589 */ /* 0x0002e200000e0000 */
[----:B------:R-:W-:Y:S02]  /*26d30*/  SHF.R.S32.HI R6, RZ, 0x1f, R7 ;  /* 0x0000001fff067819 */ /* 0x000fe40000011407 */
[----:B------:R-:W-:Y:S01]  /*26d40*/  SHF.R.S32.HI R12, RZ, 0x1f, R15 ;  /* 0x0000001fff0c7819 */ /* 0x000fe2000001140f */
[----:B------:R-:W-:Y:S06]  /*26d50*/  @P2 BRA `(.L_x_2737) ;  /* 0x0000000000342947 */ /* 0x000fec0003800000 */
[----:B------:R-:W-:Y:S02]  /*26d60*/  ULDC UR4, c[0x0][0xac8] ;  /* 0x0002b20000047ab9 */ /* 0x000fe40000000800 */
[----:B------:R-:W-:Y:S02]  /*26d70*/  ISETP.GE.AND P4, PT, R21, UR4, PT ;  /* 0x0000000415007c0c */ /* 0x000fe4000bf86270 */
[----:B------:R-:W-:Y:S02]  /*26d80*/  ISETP.GE.AND P3, PT, R7, UR4, PT ;  /* 0x0000000407007c0c */ /* 0x000fe4000bf66270 */
[----:B------:R-:W-:-:S09]  /*26d90*/  ISETP.GE.AND P2, PT, R15, UR4, PT ;  /* 0x000000040f007c0c */ /* 0x000fd2000bf46270 */
[-C--:B--2---:R-:W-:Y:S02]  /*26da0*/  @!P4 LEA R24, P6, R21, R2.reuse, 0x1 ;  /* 0x000000021518c211 */ /* 0x084fe400078c08ff */
[----:B------:R-:W-:Y:S02]  /*26db0*/  @!P3 LEA R26, P5, R7, R2, 0x1 ;  /* 0x00000002071ab211 */ /* 0x000fe400078a08ff */
[----:B---3--:R-:W-:Y:S02]  /*26dc0*/  @!P4 LEA.HI.X R25, R21, R0, R14, 0x1, P6 ;  /* 0x000000001519c211 */ /* 0x008fe400030f0c0e */
[----:B------:R-:W-:Y:S02]  /*26dd0*/  @!P2 LEA R2, P6, R15, R2, 0x1 ;  /* 0x000000020f02a211 */ /* 0x000fe400078c08ff */
[-C--:B------:R-:W-:Y:S01]  /*26de0*/  @!P3 LEA.HI.X R27, R7, R0.reuse, R6, 0x1, P5 ;  /* 0x00000000071bb211 */ /* 0x080fe200028f0c06 */
[----:B------:R4:W-:Y:S01]  /*26df0*/  @!P4 ST.E.128 desc[UR60][R24.64], RZ ;  /* 0x000000ff1800c985 */ /* 0x0009e2000c101d3c */
[----:B------:R-:W-:-:S03]  /*26e00*/  @!P2 LEA.HI.X R3, R15, R0, R12, 0x1, P6 ;  /* 0x000000000f03a211 */ /* 0x000fc600030f0c0c */
[----:B------:R4:W-:Y:S04]  /*26e10*/  @!P3 ST.E.128 desc[UR60][R26.64], RZ ;  /* 0x000000ff1a00b985 */ /* 0x0009e8000c101d3c */
[----:B------:R4:W-:Y:S02]  /*26e20*/  @!P2 ST.E.128 desc[UR60][R2.64], RZ ;  /* 0x000000ff0200a985 */ /* 0x0009e4000c101d3c */
.L_x_2737:
[----:B------:R-:W-:Y:S05]  /*26e30*/  BSYNC B1 ;  /* 0x0000000000017941 */ /* 0x000fea0003800000 */
.L_x_2736:
[----:B---3--:R3:W0:Y:S01]  /*26e40*/  SHFL.IDX PT, R0, R5, 0x1, 0x181f ;  /* 0x00381f0005007f89 */ /* 0x00862200000e0000 */
[----:B------:R-:W-:Y:S03]  /*26e50*/  BSSY B1, `(.L_x_2738) ;  /* 0x0000010000017945 */ /* 0x000fe60003800000 */
[----:B--2-4-:R3:W2:Y:S01]  /*26e60*/  SHFL.IDX PT, R2, R4, 0x1, 0x181f ;  /* 0x00381f0004027f89 */ /* 0x0146a200000e0000 */
[----:B------:R-:W-:Y:S05]  /*26e70*/  @P0 BRA `(.L_x_2739) ;  /* 0x0000000000340947 */ /* 0x000fea0003800000 */
[----:B------:R-:W-:Y:S02]  /*26e80*/  ULDC UR4, c[0x0][0xac8] ;  /* 0x0002b20000047ab9 */ /* 0x000fe40000000800 */
        /* <DEDUP_REMOVED lines=12> */
.L_x_2739:
[----:B------:R-:W-:Y:S05]  /*26f50*/  BSYNC B1 ;  /* 0x0000000000017941 */ /* 0x000fea0003800000 */
.L_x_2738:
[----:B0-----:R0:W0:Y:S01]  /*26f60*/  SHFL.IDX PT, R0, R5, 0x2, 0x181f ;  /* 0x00581f0005007f89 */ /* 0x00102200000e0000 */
[----:B------:R-:W-:Y:S03]  /*26f70*/  BSSY B1, `(.L_x_2740) ;  /* 0x0000010000017945 */ /* 0x000fe60003800000 */
[----:B--2-4-:R2:W4:Y:S01]  /*26f80*/  SHFL.IDX PT, R2, R4, 0x2, 0x181f ;  /* 0x00581f0004027f89 */ /* 0x01452200000e0000 */
        /* <DEDUP_REMOVED lines=14> */
.L_x_2741:
[----:B------:R-:W-:Y:S05]  /*27070*/  BSYNC B1 ;  /* 0x0000000000017941 */ /* 0x000fea0003800000 */
.L_x_2740:
[----:B0-----:R-:W-:Y:S01]  /*27080*/  VIADD R0, R8, 0x60 ;  /* 0x0000006008007836 */ /* 0x001fe20000000000 */
[----:B-1-3--:R-:W0:Y:S04]  /*27090*/  SHFL.IDX PT, R5, R5, 0x3, 0x181f ;  /* 0x00781f0005057f89 */ /* 0x00ae2800000e0000 */
[----:B------:R-:W-:Y:S01]  /*270a0*/  ISETP.GE.AND P0, PT, R0, R13, PT ;  /* 0x0000000d0000720c */ /* 0x000fe20003f06270 */
[----:B----4-:R1:W3:-:S12]  /*270b0*/  SHFL.IDX PT, R2, R4, 0x3, 0x181f ;  /* 0x00781f0004027f89 */ /* 0x0102d800000e0000 */
[----:B-1----:R-:W-:Y:S05]  /*270c0*/  @P0 BRA `(.L_x_2730) ;  /* 0x0000000000340947 */ /* 0x002fea0003800000 */
        /* <DEDUP_REMOVED lines=13> */
.L_x_2730:
[----:B------:R-:W-:Y:S05]  /*271a0*/  BSYNC B0 ;  /* 0x0000000000007941 */ /* 0x000fea0003800000 */
.L_x_2720:
[----:B------:R-:W-:Y:S02]  /*271b0*/  ULDC UR4, c[0x0][0xc3c] ;  /* 0x00030f0000047ab9 */ /* 0x000fe40000000800 */
[----:B-1----:R-:W-:-:S13]  /*271c0*/  ISETP.GE.AND P0, PT, R11, UR4, PT ;  /* 0x000000040b007c0c */ /* 0x002fda000bf06270 */
[----:B------:R-:W-:Y:S05]  /*271d0*/  @!P0 BRA `(.L_x_2742) ;  /* 0xfffffda000348947 */ /* 0x000fea000383ffff */
[----:B------:R-:W-:Y:S05]  /*271e0*/  BRA `(.L_x_2511) ;  /* 0x0000008c00f87947 */ /* 0x000fea0003800000 */
.L_x_2509:
        /* <DEDUP_REMOVED lines=20> */
.L_x_2743:
        /* <DEDUP_REMOVED lines=43> */
.L_x_2747:
        /* <DEDUP_REMOVED lines=39> */
.L_x_2745:
        /* <DEDUP_REMOVED lines=12> */
.L_x_2748:
        /* <DEDUP_REMOVED lines=63> */
.L_x_2749:
        /* <DEDUP_REMOVED lines=61> */
.L_x_2750:
[----:B01----:R-:W-:-:S05]  /*280d0*/  LOP3.LUT R3, RZ, R2, RZ, 0x33, !PT ;  /* 0x00000002ff037212 */ /* 0x003fca00078e33ff */
[----:B------:R-:W-:-:S05]  /*280e0*/  IMAD.IADD R2, R4, 0x1, R3 ;  /* 0x0000000104027824 */ /* 0x000fca00078e0203 */
[----:B------:R1:W-:Y:S01]  /*280f0*/  STL [R1+0x4], R2 ;  /* 0x0000040201007387 */ /* 0x0003e20000100800 */
[----:B------:R-:W-:Y:S05]  /*28100*/  BRA `(.L_x_2751) ;  /* 0x0000000000107947 */ /* 0x000fea0003800000 */
.L_x_2746:
[----:B------:R-:W-:Y:S01]  /*28110*/  IMAD.U32 R2, RZ, RZ, UR6 ;  /* 0x00000006ff027e24 */ /* 0x000fe2000f8e00ff */
[----:B------:R0:W-:Y:S04]  /*28120*/  STL [R1+0x4], RZ ;  /* 0x000004ff01007387 */ /* 0x0001e80000100800 */
[----:B------:R0:W-:Y:S04]  /*28130*/  STL [R1+0x8], RZ ;  /* 0x000008ff01007387 */ /* 0x0001e80000100800 */
[----:B------:R0:W-:Y:S02]  /*28140*/  STL [R1], R2 ;  /* 0x0000000201007387 */ /* 0x0001e40000100800 */
.L_x_2751:
        /* <DEDUP_REMOVED lines=10> */
.L_x_2744:
        /* <DEDUP_REMOVED lines=15> */
[----:B01----:R-:W-:Y:S01]  /*282e0*/  IMAD.SHL.U32 R2, R4, 0x8, RZ ;  /* 0x0000000804027824 */ /* 0x003fe200078e00ff */
        /* <DEDUP_REMOVED lines=18> */
[C---:B-1----:R-:W-:Y:S02]  /*28410*/  LOP3.LUT R2, R0.reuse, 0x40, RZ, 0xfc, !PT ;  /* 0x0000004000027812 */ /* 0x042fe400078efcff */
[----:B------:R-:W-:-:S07]  /*28420*/  LOP3.LUT R0, R0, 0x80, RZ, 0xfc, !PT ;  /* 0x0000008000007812 */ /* 0x000fce00078efcff */
.L_x_2902:
[----:B------:R-:W2:Y:S01]  /*28430*/  LDL R0, [R1+0xc] ;  /* 0x00000c0001007983 */ /* 0x000ea20000100800 */
[----:B0-----:R-:W2:Y:S01]  /*28440*/  LDC.64 R2, c[0x0][0xc88] ;  /* 0x00032200ff027b82 */ /* 0x001ea20000000a00 */
[----:B------:R-:W-:Y:S05]  /*28450*/  YIELD ;  /* 0x0000000000007946 */ /* 0x000fea0003800000 */
[----:B------:R-:W-:Y:S01]  /*28460*/  ULDC.64 UR4, c[0x0][0xa28] ;  /* 0x00028a0000047ab9 */ /* 0x000fe20000000a00 */
[----:B------:R-:W-:Y:S01]  /*28470*/  IMAD.MOV.U32 R8, RZ, RZ, RZ ;  /* 0x000000ffff087224 */ /* 0x000fe200078e00ff */
[----:B------:R-:W-:Y:S01]  /*28480*/  ISETP.NE.U32.AND P0, PT, RZ, UR4, PT ;  /* 0x00000004ff007c0c */ /* 0x000fe2000bf05070 */
[----:B------:R-:W-:Y:S01]  /*28490*/  ULDC.64 UR10, c[0x0][0xa18] ;  /* 0x00028600000a7ab9 */ /* 0x000fe20000000a00 */
[----:B------:R-:W-:Y:S01]  /*284a0*/  ULDC.64 UR8, c[0x0][0xa10] ;  /* 0x0002840000087ab9 */ /* 0x000fe20000000a00 */
[----:B------:R-:W-:Y:S01]  /*284b0*/  ULDC.64 UR6, c[0x0][0xa08] ;  /* 0x0002820000067ab9 */ /* 0x000fe20000000a00 */
[----:B--2---:R-:W-:-:S05]  /*284c0*/  IMAD.WIDE R2, R0, 0x4, R2 ;  /* 0x0000000400027825 */ /* 0x004fca00078e0202 */
[----:B-1----:R-:W2:Y:S01]  /*284d0*/  LDG.E R4, desc[UR60][R2.64] ;  /* 0x0000003c02047981 */ /* 0x002ea2000c1e1900 */
[----:B------:R-:W-:Y:S01]  /*284e0*/  ISETP.NE.AND.EX P0, PT, RZ, UR5, PT, P0 ;  /* 0x00000005ff007c0c */ /* 0x000fe2000bf05300 */
[----:B------:R-:W-:Y:S01]  /*284f0*/  IMAD.MOV.U32 R0, RZ, RZ, RZ ;  /* 0x000000ffff007224 */ /* 0x000fe200078e00ff */
[----:B--2---:R-:W-:Y:S01]  /*28500*/  SHF.R.S32.HI R5, RZ, 0x1f, R4 ;  /* 0x0000001fff057819 */ /* 0x004fe20000011404 */
[----:B------:R-:W-:-:S10]  /*28510*/  IMAD.SHL.U32 R15, R4, 0x4, RZ ;  /* 0x00000004040f7824 */ /* 0x000fd400078e00ff */
[C---:B------:R-:W-:Y:S01]  /*28520*/  @P0 LEA R2, P1, R4.reuse, UR4, 0x2 ;  /* 0x0000000404020c11 */ /* 0x040fe2000f8210ff */
[----:B------:R0:W-:Y:S03]  /*28530*/  STL [R1+0x34], R4 ;  /* 0x0000340401007387 */ /* 0x0001e60000100800 */
        /* <DEDUP_REMOVED lines=14> */
[C---:B--2---:R-:W-:Y:S02]  /*28620*/  IADD3 R2, P4, R15.reuse, UR4, RZ ;  /* 0x000000040f027c10 */ /* 0x044fe4000ff9e0ff */
[----:B------:R-:W-:Y:S02]  /*28630*/  ISETP.NE.AND.EX P3, PT, RZ, UR11, PT, P3 ;  /* 0x0000000bff007c0c */ /* 0x000fe4000bf65330 */
[C---:B------:R-:W-:Y:S02]  /*28640*/  IADD3.X R3, R14.reuse, UR5, RZ, P4, !PT ;  /* 0x000000050e037c10 */ /* 0x040fe4000a7fe4ff */
[----:B0-----:R-:W-:Y:S02]  /*28650*/  IADD3 R4, P4, R15, UR8, RZ ;  /* 0x000000080f047c10 */ /* 0x001fe4000ff9e0ff */
[----:B------:R-:W-:Y:S01]  /*28660*/  ISETP.NE.AND.EX P0, PT, RZ, UR7, PT, P0 ;  /* 0x00000007ff007c0c */ /* 0x000fe2000bf05300 */
[----:B------:R-:W2:Y:S01]  /*28670*/  @P2 LDG.E R8, desc[UR60][R2.64] ;  /* 0x0000003c02082981 */ /* 0x000ea2000c1e1900 */
[C---:B-1----:R-:W-:Y:S01]  /*28680*/  IADD3.X R5, R14.reuse, UR9, RZ, P4, !PT ;  /* 0x000000090e057c10 */ /* 0x042fe2000a7fe4ff */
[----:B------:R-:W-:Y:S01]  /*28690*/  ULDC UR4, c[0x0][0x288] ;  /* 0x0000a20000047ab9 */ /* 0x000fe20000000800 */
[----:B------:R-:W-:Y:S01]  /*286a0*/  ISETP.NE.AND.EX P1, PT, RZ, UR9, PT, P1 ;  /* 0x00000009ff007c0c */ /* 0x000fe2000bf25310 */
[----:B------:R-:W-:Y:S01]  /*286b0*/  IMAD.U32 R12, RZ, RZ, UR4 ;  /* 0x00000004ff0c7e24 */ /* 0x000fe2000f8e00ff */
[----:B------:R-:W-:Y:S01]  /*286c0*/  IADD3.X R7, R14, UR7, RZ, P5, !PT ;  /* 0x000000070e077c10 */ /* 0x000fe2000affe4ff */
[----:B------:R-:W-:-:S06]  /*286d0*/  ULDC.64 UR4, c[0x0][0x418] ;  /* 0x0001060000047ab9 */ /* 0x000fcc0000000a00 */
[----:B------:R0:W5:Y:S04]  /*286e0*/  @P0 LDG.E R11, desc[UR60][R6.64] ;  /* 0x0000003c060b0981 */ /* 0x000168000c1e1900 */
[----:B------:R0:W5:Y:S04]  /*286f0*/  @P1 LDG.E R10, desc[UR60][R4.64] ;  /* 0x0000003c040a1981 */ /* 0x000168000c1e1900 */
[----:B--2---:R1:W-:Y:S02]  /*28700*/  STL [R1+0x4c], R8 ;  /* 0x00004c0801007387 */ /* 0x0043e40000100800 */
[----:B-1----:R-:W-:-:S04]  /*28710*/  @P3 IADD3 R8, P4, R15, UR10, RZ ;  /* 0x0000000a0f083c10 */ /* 0x002fc8000ff9e0ff */
[----:B------:R-:W-:-:S05]  /*28720*/  @P3 IADD3.X R9, R14, UR11, RZ, P4, !PT ;  /* 0x0000000b0e093c10 */ /* 0x000fca000a7fe4ff */
        /* <DEDUP_REMOVED lines=11> */
[----:B------:R-:W-:Y:S01]  /*287e0*/  IMAD.U32 R8, RZ, RZ, UR4 ;  /* 0x00000004ff087e24 */ /* 0x000fe2000f8e00ff */
[----:B0-----:R-:W-:Y:S06]  /*287f0*/  @P3 BRA `(.L_x_2753) ;  /* 0x0000000000143947 */ /* 0x001fec0003800000 */
[----:B------:R-:W-:Y:S05]  /*28800*/  @!P2 BRA `(.L_x_2753) ;  /* 0x000000000010a947 */ /* 0x000fea0003800000 */
[----:B------:R-:W2:Y:S04]  /*28810*/  LDG.E R12, desc[UR60][R2.64] ;  /* 0x0000003c020c7981 */ /* 0x000ea8000c1e1900 */
[----:B------:R-:W2:Y:S02]  /*28820*/  LDG.E R2, desc[UR60][R2.64+0x4] ;  /* 0x0000043c02027981 */ /* 0x000ea4000c1e1900 */
[----:B--2--5:R-:W-:-:S05]  /*28830*/  IMAD.IADD R13, R2, 0x1, -R12 ;  /* 0x00000001020d7824 */ /* 0x024fca00078e0a0c */
[----:B------:R0:W-:Y:S02]  /*28840*/  STL [R1+0x50], R13 ;  /* 0x0000500d01007387 */ /* 0x0001e40000100800 */
.L_x_2753:
[----:B------:R-:W2:Y:S01]  /*28850*/  LDL.LU R3, [R1+0x8] ;  /* 0x0000080001037983 */ /* 0x000ea20000300800 */
[----:B------:R-:W-:Y:S02]  /*28860*/  ULDC.64 UR4, c[0x0][0xa20] ;  /* 0x0002880000047ab9 */ /* 0x000fe40000000a00 */
[----:B------:R-:W-:Y:S01]  /*28870*/  ISETP.NE.U32.AND P2, PT, RZ, UR4, PT ;  /* 0x00000004ff007c0c */ /* 0x000fe2000bf45070 */
[----:B------:R-:W3:Y:S03]  /*28880*/  LDL R12, [R1+0x34] ;  /* 0x00003400010c7983 */ /* 0x000ee60000100800 */
[----:B------:R-:W-:Y:S02]  /*28890*/  ISETP.NE.AND.EX P2, PT, RZ, UR5, PT, P2 ;  /* 0x00000005ff007c0c */ /* 0x000fe4000bf45320 */
[C---:B--2---:R-:W-:Y:S02]  /*288a0*/  LOP3.LUT R17, R3.reuse, 0xff000000, RZ, 0xc0, !PT ;  /* 0xff00000003117812 */ /* 0x044fe400078ec0ff */
[----:B------:R-:W-:-:S02]  /*288b0*/  LOP3.LUT R2, R3, 0xff0000, RZ, 0xc0, !PT ;  /* 0x00ff000003027812 */ /* 0x000fc400078ec0ff */
[----:B------:R-:W-:Y:S02]  /*288c0*/  SHF.R.U32.HI R17, RZ, 0x8, R17 ;  /* 0x00000008ff117819 */ /* 0x000fe40000011611 */
[----:B------:R-:W-:Y:S02]  /*288d0*/  LOP3.LUT R16, R3, 0xffff, RZ, 0xc0, !PT ;  /* 0x0000ffff03107812 */ /* 0x000fe400078ec0ff */
[----:B------:R-:W-:Y:S01]  /*288e0*/  LEA.HI R17, R2, R17, RZ, 0x10 ;  /* 0x0000001102117211 */ /* 0x000fe200078f80ff */
[----:B-----5:R-:W-:-:S05]  /*288f0*/  IMAD.IADD R2, R11, 0x1, R0 ;  /* 0x000000010b027824 */ /* 0x020fca00078e0200 */
[----:B------:R1:W-:Y:S04]  /*28900*/  STL [R1+0x18], R2 ;  /* 0x0000180201007387 */ /* 0x0003e80000100800 */
[----:B---3--:R1:W-:Y:S01]  /*28910*/  STL [R1+0x10], R12 ;  /* 0x0000100c01007387 */ /* 0x0083e20000100800 */
[----:B------:R-:W-:Y:S05]  /*28920*/  @!P2 BRA `(.L_x_2754) ;  /* 0x000000000010a947 */ /* 0x000fea0003800000 */
[----:B-1----:R-:W-:-:S04]  /*28930*/  IADD3 R2, P0, R15, UR4, RZ ;  /* 0x000000040f027c10 */ /* 0x002fc8000ff1e0ff */
[----:B------:R-:W-:-:S05]  /*28940*/  IADD3.X R3, R14, UR5, RZ, P0, !PT ;  /* 0x000000050e037c10 */ /* 0x000fca00087fe4ff */
[----:B------:R2:W5:Y:S01]  /*28950*/  LDG.E R8, desc[UR60][R2.64] ;  /* 0x0000003c02087981 */ /* 0x000562000c1e1900 */
[----:B------:R-:W-:Y:S05]  /*28960*/  BRA `(.L_x_2755) ;  /* 0x0000000000107947 */ /* 0x000fea0003800000 */
.L_x_2754:
[----:B------:R-:W-:Y:S05]  /*28970*/  @!P0 BRA `(.L_x_2755) ;  /* 0x00000000000c8947 */ /* 0x000fea0003800000 */
[----:B------:R-:W2:Y:S04]  /*28980*/  LDG.E R8, desc[UR60][R6.64] ;  /* 0x0000003c06087981 */ /* 0x000ea8000c1e1900 */
[----:B------:R-:W2:Y:S02]  /*28990*/  LDG.E R6, desc[UR60][R6.64+0x4] ;  /* 0x0000043c06067981 */ /* 0x000ea4000c1e1900 */
[----:B--2---:R-:W-:-:S07]  /*289a0*/  IMAD.IADD R8, R6, 0x1, -R8 ;  /* 0x0000000106087824 */ /* 0x004fce00078e0a08 */
.L_x_2755:
[----:B-12---:R-:W2:Y:S01]  /*289b0*/  @P1 LDG.E R2, desc[UR60][R4.64] ;  /* 0x0000003c04021981 */ /* 0x006ea2000c1e1900 */
[----:B------:R-:W1:Y:S03]  /*289c0*/  LDC R3, c[0x0][0x448] ;  /* 0x00011200ff037b82 */ /* 0x000e660000000800 */
[----:B------:R-:W3:Y:S04]  /*289d0*/  LDL R6, [R1+0x4] ;  /* 0x0000040001067983 */ /* 0x000ee80000100800 */
[----:B------:R4:W2:Y:S01]  /*289e0*/  @P1 LDG.E R4, desc[UR60][R4.64+0x4] ;  /* 0x0000043c04041981 */ /* 0x0008a2000c1e1900 */
[----:B-1----:R-:W-:-:S13]  /*289f0*/  ISETP.NE.AND P0, PT, R3, 0x1, PT ;  /* 0x000000010300780c */ /* 0x002fda0003f05270 */
[----:B------:R-:W1:Y:S08]  /*28a00*/  @P0 LDC R3, c[0x0][0x44c] ;  /* 0x00011300ff030b82 */ /* 0x000e700000000800 */
[----:B----4-:R-:W4:Y:S01]  /*28a10*/  @P0 LDC R5, c[0x0][0x450] ;  /* 0x00011400ff050b82 */ /* 0x010f220000000800 */
[----:B-----5:R-:W-:Y:S01]  /*28a20*/  IMAD.IADD R7, R8, 0x1, -R0 ;  /* 0x0000000108077824 */ /* 0x020fe200078e0a00 */
[----:B------:R-:W-:-:S05]  /*28a30*/  LOP3.LUT R11, R17, 0xff, RZ, 0xc0, !PT ;  /* 0x000000ff110b7812 */ /* 0x000fca00078ec0ff */
[----:B------:R0:W-:Y:S01]  /*28a40*/  STL [R1+0x60], R11 ;  /* 0x0000600b01007387 */ /* 0x0001e20000100800 */
[----:B------:R-:W-:Y:S01]  /*28a50*/  BSSY B0, `(.L_x_2756) ;  /* 0x0000034000007945 */ /* 0x000fe20003800000 */
[----:B------:R-:W-:Y:S01]  /*28a60*/  SHF.R.U32.HI R17, RZ, 0x10, R17 ;  /* 0x00000010ff117819 */ /* 0x000fe20000011611 */
[----:B--2---:R-:W-:Y:S02]  /*28a70*/  @P1 IMAD.IADD R9, R4, 0x1, -R2 ;  /* 0x0000000104091824 */ /* 0x004fe400078e0a02 */
[----:B---3--:R-:W-:-:S04]  /*28a80*/  IMAD.SHL.U32 R2, R6, 0x80, RZ ;  /* 0x0000008006027824 */ /* 0x008fc800078e00ff */
[----:B------:R-:W-:-:S04]  /*28a90*/  VIADD R2, R2, 0x7f ;  /* 0x0000007f02027836 */ /* 0x000fc80000000000 */
[----:B-1----:R-:W-:-:S04]  /*28aa0*/  @P0 IMAD.HI.U32 R0, R2, R3, RZ ;  /* 0x0000000302000227 */ /* 0x002fc800078e00ff */
[----:B------:R-:W-:Y:S01]  /*28ab0*/  IMAD.MOV.U32 R4, RZ, RZ, R2 ;  /* 0x000000ffff047224 */ /* 0x000fe200078e0002 */
[----:B----4-:R-:W-:Y:S01]  /*28ac0*/  @P0 SHF.R.U32.HI R4, RZ, R5, R0 ;  /* 0x00000005ff040219 */ /* 0x010fe20000011600 */
[----:B------:R-:W-:Y:S02]  /*28ad0*/  IMAD.IADD R0, R7, 0x1, R9 ;  /* 0x0000000107007824 */ /* 0x000fe400078e0209 */
[----:B------:R-:W-:Y:S02]  /*28ae0*/  IMAD.MOV.U32 R2, RZ, RZ, RZ ;  /* 0x000000ffff027224 */ /* 0x000fe400078e00ff */
[C---:B------:R-:W-:Y:S01]  /*28af0*/  VIADD R3, R0.reuse, 0x6f ;  /* 0x0000006f00037836 */ /* 0x040fe20000000000 */
[----:B------:R-:W-:-:S03]  /*28b00*/  IADD3 R21, R0, 0x70, -R13 ;  /* 0x0000007000157810 */ /* 0x000fc60007ffe80d */
[----:B------:R-:W-:-:S04]  /*28b10*/  IMAD.HI R5, R3, -0x6db6db6d, R2 ;  /* 0x9249249303057827 */ /* 0x000fc800078e0202 */
[----:B------:R-:W-:-:S04]  /*28b20*/  IMAD.IADD R3, R21, 0x1, R4 ;  /* 0x0000000115037824 */ /* 0x000fc800078e0204 */
[----:B------:R-:W-:Y:S01]  /*28b30*/  IMAD.HI R2, R3, -0x6db6db6d, R2 ;  /* 0x9249249303027827 */ /* 0x000fe200078e0202 */
[----:B------:R-:W-:-:S04]  /*28b40*/  SHF.R.U32.HI R20, RZ, 0x1f, R5 ;  /* 0x0000001fff147819 */ /* 0x000fc80000011605 */
[----:B------:R-:W-:Y:S02]  /*28b50*/  SHF.R.U32.HI R6, RZ, 0x1f, R2 ;  /* 0x0000001fff067819 */ /* 0x000fe40000011602 */
[----:B------:R-:W-:Y:S02]  /*28b60*/  LEA.HI.SX32 R20, R5, R20, 0x1a ;  /* 0x0000001405147211 */ /* 0x000fe400078fd2ff */
[----:B------:R-:W-:-:S04]  /*28b70*/  LEA.HI.SX32 R6, R2, R6, 0x1a ;  /* 0x0000000602067211 */ /* 0x000fc800078fd2ff */
[----:B------:R-:W-:-:S04]  /*28b80*/  VIMNMX R6, R20, R6, PT ;  /* 0x0000000614067248 */ /* 0x000fc80003fe0100 */
[----:B------:R-:W-:Y:S01]  /*28b90*/  ISETP.GE.AND P0, PT, R6, 0x1, PT ;  /* 0x000000010600780c */ /* 0x000fe20003f06270 */
[----:B------:R-:W-:-:S12]  /*28ba0*/  IMAD.MOV.U32 R3, RZ, RZ, RZ ;  /* 0x000000ffff037224 */ /* 0x000fd800078e00ff */
[----:B0-----:R-:W-:Y:S05]  /*28bb0*/  @!P0 BRA `(.L_x_2757) ;  /* 0x0000000000748947 */ /* 0x001fea0003800000 */
[----:B------:R-:W-:Y:S01]  /*28bc0*/  ISETP.NE.AND P0, PT, R17, RZ, PT ;  /* 0x000000ff1100720c */ /* 0x000fe20003f05270 */
[----:B------:R-:W-:-:S03]  /*28bd0*/  ULDC UR4, c[0x0][0x9f0] ;  /* 0x00027c0000047ab9 */ /* 0x000fc60000000800 */
[----:B------:R-:W-:-:S04]  /*28be0*/  SEL R0, R17, UR4, P0 ;  /* 0x0000000411007c07 */ /* 0x000fc80008000000 */
[----:B------:R-:W-:Y:S02]  /*28bf0*/  IABS R2, R0 ;  /* 0x0000000000027213 */ /* 0x000fe40000000000 */
[----:B------:R-:W-:Y:S02]  /*28c00*/  IADD3 R3, R0, -0x1, R6 ;  /* 0xffffffff00037810 */ /* 0x000fe40007ffe006 */
[----:B------:R-:W0:Y:S08]  /*28c10*/  I2F.RP R4, R2 ;  /* 0x0000000200047306 */ /* 0x000e300000209400 */
[----:B0-----:R-:W0:Y:S02]  /*28c20*/  MUFU.RCP R4, R4 ;  /* 0x0000000400047308 */ /* 0x001e240000001000 */
[----:B0-----:R-:W-:-:S06]  /*28c30*/  VIADD R4, R4, 0xffffffe ;  /* 0x0ffffffe04047836 */ /* 0x001fcc0000000000 */
[----:B------:R0:W1:Y:S02]  /*28c40*/  F2I.FTZ.U32.TRUNC.NTZ R5, R4 ;  /* 0x0000000400057305 */ /* 0x000064000021f000 */
[----:B0-----:R-:W-:-:S04]  /*28c50*/  LOP3.LUT R4, R3, R0, RZ, 0x3c, !PT ;  /* 0x0000000003047212 */ /* 0x001fc800078e3cff */
[----:B------:R-:W-:Y:S01]  /*28c60*/  ISETP.GE.AND P3, PT, R4, RZ, PT ;  /* 0x000000ff0400720c */ /* 0x000fe20003f66270 */
[----:B-1----:R-:W-:-:S04]  /*28c70*/  IMAD.MOV R4, RZ, RZ, -R5 ;  /* 0x000000ffff047224 */ /* 0x002fc800078e0a05 */
        /* <DEDUP_REMOVED lines=17> */
.L_x_2757:
[----:B------:R-:W-:Y:S05]  /*28d90*/  BSYNC B0 ;  /* 0x0000000000007941 */ /* 0x000fea0003800000 */
.L_x_2756:
        /* <DEDUP_REMOVED lines=23> */
[----:B------:R-:W0:Y:S02]  /*28f10*/  S2R R3, SR_TID.X ;  /* 0x0000000000037919 */ /* 0x000e240000002100 */
[----:B0-----:R-:W-:-:S04]  /*28f20*/  SHF.R.U32.HI R3, RZ, 0x5, R3 ;  /* 0x00000005ff037819 */ /* 0x001fc80000011603 */
[----:B------:R-:W-:-:S05]  /*28f30*/  LOP3.LUT R3, R3, 0x3, RZ, 0xc0, !PT ;  /* 0x0000000303037812 */ /* 0x000fca00078ec0ff */
[----:B------:R0:W1:Y:S02]  /*28f40*/  SHFL.IDX PT, R14, R3, RZ, 0x1f ;  /* 0x00001fff030e7589 */ /* 0x00006400000e0000 */
.L_x_2945:
[----:B-1----:R-:W-:Y:S02]  /*28f50*/  ISETP.NE.AND P0, PT, R14, RZ, PT ;  /* 0x000000ff0e00720c */ /* 0x002fe40003f05270 */
[----:B------:R-:W-:-:S11]  /*28f60*/  PLOP3.LUT P6, PT, PT, PT, PT, 0x8, 0x0 ;  /* 0x000000000000781c */ /* 0x000fd60003fce170 */
[----:B------:R-:W-:Y:S05]  /*28f70*/  @P0 BRA `(.L_x_2761) ;  /* 0x00000000000c0947 */ /* 0x000fea0003800000 */
[----:B------:R-:W-:-:S03]  /*28f80*/  UMOV UR4, 0xffffffff ;  /* 0xffffffff00047882 */ /* 0x000fc60000000000 */
[----:B------:R-:W-:Y:S05]  /*28f90*/  BRA.DIV UR4, `(.L_x_2762) ;  /* 0x0000007e04887947 */ /* 0x000fea000b800000 */
[----:B------:R-:W-:-:S13]  /*28fa0*/  ELECT P6, URZ, PT ;  /* 0x00000000003f782f */ /* 0x000fda00038c0000 */
.L_x_2761:
[----:B0-----:R-:W2:Y:S01]  /*28fb0*/  LDL R3, [R1+0x64] ;  /* 0x0000640001037983 */ /* 0x001ea20000100800 */
[----:B------:R-:W-:Y:S01]  /*28fc0*/  BSSY B1, `(.L_x_2763) ;  /* 0x0000008000017945 */ /* 0x000fe20003800000 */
[----:B--2---:R-:W-:-:S05]  /*28fd0*/  VIADD R3, R3, 0x1 ;  /* 0x0000000103037836 */ /* 0x004fca0000000000 */
[----:B------:R-:W-:-:S04]  /*28fe0*/  LEA.HI R4, R3, R3, RZ, 0x1 ;  /* 0x0000000303047211 */ /* 0x000fc800078f08ff */
[----:B------:R-:W-:-:S05]  /*28ff0*/  LOP3.LUT R4, R4, 0xfffffffe, RZ, 0xc0, !PT ;  /* 0xfffffffe04047812 */ /* 0x000fca00078ec0ff */
[----:B------:R-:W-:-:S05]  /*29000*/  IMAD.IADD R3, R3, 0x1, -R4 ;  /* 0x0000000103037824 */ /* 0x000fca00078e0a04 */
[----:B------:R-:W-:-:S04]  /*29010*/  SHF.L.U32 R3, R3, 0x1f, RZ ;  /* 0x0000001f03037819 */ /* 0x000fc800000006ff */
[----:B------:R-:W0:Y:S02]  /*29020*/  SYNCS.PHASECHK.TRANS64.TRYWAIT P0, [R18+URZ+0x36820], R3 ;  /* 0x03682003120075a7 */ /* 0x000e24000800017f */
[----:B0-----:R-:W-:Y:S05]  /*29030*/  @!P0 BRA `(.L_x_2764) ;  /* 0x0000007c00808947 */ /* 0x001fea0003800000 */
.L_x_2948:
[----:B------:R-:W-:Y:S05]  /*29040*/  BSYNC B1 ;  /* 0x0000000000017941 */ /* 0x000fea0003800000 */
.L_x_2763:
[----:B------:R-:W-:Y:S04]  /*29050*/  BSSY B1, `(.L_x_2765) ;  /* 0x000008e000017945 */ /* 0x000fe80003800000 */
[----:B------:R-:W-:Y:S05]  /*29060*/  @!P6 BRA `(.L_x_2766) ;  /* 0x000000080030e947 */ /* 0x000fea0003800000 */
[----:B------:R-:W2:Y:S04]  /*29070*/  LDL R5, [R1+0x1c] ;  /* 0x00001c0001057983 */ /* 0x000ea80000100800 */
[----:B------:R-:W3:Y:S01]  /*29080*/  LDL R6, [R1+0x24] ;  /* 0x0000240001067983 */ /* 0x000ee20000100800 */
[----:B------:R-:W-:Y:S01]  /*29090*/  BSSY B2, `(.L_x_2767) ;  /* 0x0000008000027945 */ /* 0x000fe20003800000 */
[----:B------:R-:W1:Y:S02]  /*290a0*/  S2R R4, SR_TID.X ;  /* 0x0000000000047919 */ /* 0x000e640000002100 */
[----:B-1----:R-:W-:-:S04]  /*290b0*/  LOP3.LUT R4, R4, 0x7f, RZ, 0xc0, !PT ;  /* 0x0000007f04047812 */ /* 0x002fc800078ec0ff */
[----:B------:R-:W-:Y:S01]  /*290c0*/  ISETP.NE.AND P1, PT, R4, RZ, PT ;  /* 0x000000ff0400720c */ /* 0x000fe20003f25270 */
[----:B--2---:R-:W-:Y:S01]  /*290d0*/  IMAD R5, R5, 0x8, R18 ;  /* 0x0000000805057824 */ /* 0x004fe200078e0212 */
[----:B---3--:R-:W-:-:S04]  /*290e0*/  SHF.L.U32 R9, R6, 0x1f, RZ ;  /* 0x0000001f06097819 */ /* 0x008fc800000006ff */
[----:B------:R-:W1:Y:S02]  /*290f0*/  SYNCS.PHASECHK.TRANS64.TRYWAIT P0, [R5+URZ+0x368a0], R9 ;  /* 0x0368a009050075a7 */ /* 0x000e64000800017f */
[----:B-1----:R-:W-:Y:S05]  /*29100*/  @!P0 BRA `(.L_x_2768) ;  /* 0x0000007c00608947 */ /* 0x002fea0003800000 */
.L_x_2949:
[----:B------:R-:W-:Y:S05]  /*29110*/  BSYNC B2 ;  /* 0x0000000000027941 */ /* 0x000fea0003800000 */
.L_x_2767:
[----:B------:R-:W-:Y:S04]  /*29120*/  BSSY B2, `(.L_x_2769) ;  /* 0x0000009000027945 */ /* 0x000fe80003800000 */
[----:B------:R-:W-:Y:S05]  /*29130*/  @P1 BRA `(.L_x_2770) ;  /* 0x00000000001c1947 */ /* 0x000fea0003800000 */
[----:B------:R-:W2:Y:S01]  /*29140*/  S2R R4, SR_TID.X ;  /* 0x0000000000047919 */ /* 0x000ea20000002100 */
[----:B0-----:R-:W-:-:S04]  /*29150*/  IMAD.MOV.U32 R3, RZ, RZ, 0xa800 ;  /* 0x0000a800ff037424 */ /* 0x001fc800078e00ff */
[----:B------:R3:W-:Y:S01]  /*29160*/  SYNCS.ARRIVE.TRANS64 RZ, [R5+URZ+0x36890], R3 ;  /* 0x0368900305ff79a7 */ /* 0x0007e2000800003f */
[----:B--2---:R-:W-:-:S04]  /*29170*/  LOP3.LUT R4, R4, 0x1f, RZ, 0xc0, !PT ;  /* 0x0000001f04047812 */ /* 0x004fc800078ec0ff */
[----:B------:R-:W-:-:S13]  /*29180*/  ISETP.NE.AND P0, PT, R4, RZ, PT ;  /* 0x000000ff0400720c */ /* 0x000fda0003f05270 */
[----:B---3--:R-:W-:Y:S05]  /*29190*/  @!P0 BRA `(.L_x_2770) ;  /* 0x0000000000048947 */ /* 0x008fea0003800000 */
[----:B------:R-:W-:Y:S01]  /*291a0*/  BPT.TRAP 0x1 ;  /* 0x000000040000795c */ /* 0x000fe20000300000 */
.L_x_2770:
[----:B------:R-:W-:Y:S05]  /*291b0*/  BSYNC B2 ;  /* 0x0000000000027941 */ /* 0x000fea0003800000 */
.L_x_2769:
[----:B0-----:R-:W2:Y:S01]  /*291c0*/  LDL R3, [R1+0x1c] ;  /* 0x00001c0001037983 */ /* 0x001ea20000100800 */
        /* <DEDUP_REMOVED lines=9> */
[----:B--2---:R-:W-:-:S02]  /*29260*/  IMAD R7, R3, 0xa800, R18 ;  /* 0x0000a80003077824 */ /* 0x004fc400078e0212 */
[----:B------:R-:W-:Y:S02]  /*29270*/  VIADD R3, R5, 0x36890 ;  /* 0x0003689005037836 */ /* 0x000fe40000000000 */
[----:B------:R-:W-:-:S07]  /*29280*/  VIADD R6, R7, 0x21400 ;  /* 0x0002140007067836 */ /* 0x000fce0000000000 */
.L_x_2771:
        /* <DEDUP_REMOVED lines=16> */
.L_x_2772:
        /* <DEDUP_REMOVED lines=16> */
.L_x_2773:
        /* <DEDUP_REMOVED lines=13> */
.L_x_2950:
[----:B------:R-:W-:Y:S05]  /*29560*/  BSYNC B2 ;  /* 0x0000000000027941 */ /* 0x000fea0003800000 */
.L_x_2774:
        /* <DEDUP_REMOVED lines=11> */
.L_x_2777:
[----:B------:R-:W-:Y:S05]  /*29620*/  BSYNC B2 ;  /* 0x0000000000027941 */ /* 0x000fea0003800000 */
.L_x_2776:
        /* <DEDUP_REMOVED lines=8> */
.L_x_2778:
        /* <DEDUP_REMOVED lines=15> */
.L_x_2779:
        /* <DEDUP_REMOVED lines=15> */
.L_x_2780:
        /* <DEDUP_REMOVED lines=10> */
.L_x_2766:
[----:B------:R-:W-:Y:S05]  /*29930*/  BSYNC B1 ;  /* 0x0000000000017941 */ /* 0x000fea0003800000 */
.L_x_2765:
[----:B0-----:R-:W2:Y:S04]  /*29940*/  LDL.LU R3, [R1+0x1c] ;  /* 0x00001c0001037983 */ /* 0x001ea80000300800 */
        /* <DEDUP_REMOVED lines=12> */
.L_x_2797:
[----:B------:R-:W-:Y:S05]  /*29a10*/  YIELD ;  /* 0x0000000000007946 */ /* 0x000fea0003800000 */
[----:B------:R-:W-:Y:S04]  /*29a20*/  BSSY B1, `(.L_x_2781) ;  /* 0x000008d000017945 */ /* 0x000fe80003800000 */
[----:B-1----:R-:W-:Y:S05]  /*29a30*/  @!P6 BRA `(.L_x_2782) ;  /* 0x00000008002ce947 */ /* 0x002fea0003800000 */
[----:B------:R-:W2:Y:S04]  /*29a40*/  LDL R5, [R1+0x1c] ;  /* 0x00001c0001057983 */ /* 0x000ea80000100800 */
[----:B------:R-:W3:Y:S01]  /*29a50*/  LDL R4, [R1+0x24] ;  /* 0x0000240001047983 */ /* 0x000ee20000100800 */
[----:B------:R-:W-:Y:S01]  /*29a60*/  BSSY B2, `(.L_x_2783) ;  /* 0x0000008000027945 */ /* 0x000fe20003800000 */
[----:B0-----:R-:W0:Y:S02]  /*29a70*/  S2R R3, SR_TID.X ;  /* 0x0000000000037919 */ /* 0x001e240000002100 */
[----:B0-----:R-:W-:-:S04]  /*29a80*/  LOP3.LUT R3, R3, 0x7f, RZ, 0xc0, !PT ;  /* 0x0000007f03037812 */ /* 0x001fc800078ec0ff */
[----:B------:R-:W-:Y:S01]  /*29a90*/  ISETP.NE.AND P2, PT, R3, RZ, PT ;  /* 0x000000ff0300720c */ /* 0x000fe20003f45270 */
[----:B--2---:R-:W-:Y:S01]  /*29aa0*/  IMAD R7, R5, 0x8, R18 ;  /* 0x0000000805077824 */ /* 0x004fe200078e0212 */
[----:B---3--:R-:W-:-:S04]  /*29ab0*/  SHF.L.U32 R6, R4, 0x1f, RZ ;  /* 0x0000001f04067819 */ /* 0x008fc800000006ff */
[----:B------:R-:W0:Y:S02]  /*29ac0*/  SYNCS.PHASECHK.TRANS64.TRYWAIT P1, [R7+URZ+0x368a0], R6 ;  /* 0x0368a006070075a7 */ /* 0x000e24000802017f */
[----:B0-----:R-:W-:Y:S05]  /*29ad0*/  @!P1 BRA `(.L_x_2784) ;  /* 0x0000007400149947 */ /* 0x001fea0003800000 */
.L_x_2951:
[----:B------:R-:W-:Y:S05]  /*29ae0*/  BSYNC B2 ;  /* 0x0000000000027941 */ /* 0x000fea0003800000 */
.L_x_2783:
[----:B------:R-:W-:Y:S04]  /*29af0*/  BSSY B2, `(.L_x_2785) ;  /* 0x0000009000027945 */ /* 0x000fe80003800000 */
[----:B------:R-:W-:Y:S05]  /*29b00*/  @P2 BRA `(.L_x_2786) ;  /* 0x00000000001c2947 */ /* 0x000fea0003800000 */
[----:B------:R-:W1:Y:S01]  /*29b10*/  S2R R4, SR_TID.X ;  /* 0x0000000000047919 */ /* 0x000e620000002100 */
[----:B------:R-:W-:-:S04]  /*29b20*/  IMAD.MOV.U32 R3, RZ, RZ, 0xa800 ;  /* 0x0000a800ff037424 */ /* 0x000fc800078e00ff */
[----:B------:R2:W-:Y:S01]  /*29b30*/  SYNCS.ARRIVE.TRANS64 RZ, [R7+URZ+0x36890], R3 ;  /* 0x0368900307ff79a7 */ /* 0x0005e2000800003f */
[----:B-1----:R-:W-:-:S04]  /*29b40*/  LOP3.LUT R4, R4, 0x1f, RZ, 0xc0, !PT ;  /* 0x0000001f04047812 */ /* 0x002fc800078ec0ff */
[----:B------:R-:W-:-:S13]  /*29b50*/  ISETP.NE.AND P1, PT, R4, RZ, PT ;  /* 0x000000ff0400720c */ /* 0x000fda0003f25270 */
[----:B--2---:R-:W-:Y:S05]  /*29b60*/  @!P1 BRA `(.L_x_2786) ;  /* 0x0000000000049947 */ /* 0x004fea0003800000 */
[----:B------:R-:W-:Y:S01]  /*29b70*/  BPT.TRAP 0x1 ;  /* 0x000000040000795c */ /* 0x000fe20000300000 */
.L_x_2786:
[----:B------:R-:W-:Y:S05]  /*29b80*/  BSYNC B2 ;  /* 0x0000000000027941 */ /* 0x000fea0003800000 */
.L_x_2785:
        /* <DEDUP_REMOVED lines=12> */
.L_x_2787:
        /* <DEDUP_REMOVED lines=16> */
.L_x_2788:
        /* <DEDUP_REMOVED lines=16> */
.L_x_2789:
        /* <DEDUP_REMOVED lines=13> */
.L_x_2952:
[----:B------:R-:W-:Y:S05]  /*29f20*/  BSYNC B2 ;  /* 0x0000000000027941 */ /* 0x000fea0003800000 */
.L_x_2790:
        /* <DEDUP_REMOVED lines=11> */
.L_x_2793:
[----:B------:R-:W-:Y:S05]  /*29fe0*/  BSYNC B2 ;  /* 0x0000000000027941 */ /* 0x000fea0003800000 */
.L_x_2792:
        /* <DEDUP_REMOVED lines=8> */
.L_x_2794:
        /* <DEDUP_REMOVED lines=15> */
.L_x_2795:
        /* <DEDUP_REMOVED lines=15> */
.L_x_2796:
        /* <DEDUP_REMOVED lines=10> */
.L_x_2782:
[----:B------:R-:W-:Y:S05]  /*2a2f0*/  BSYNC B1 ;  /* 0x0000000000017941 */ /* 0x000fea0003800000 */
.L_x_2781:
[----:B0-----:R-:W2:Y:S04]  /*2a300*/  LDL.LU R3, [R1+0x1c] ;  /* 0x00001c0001037983 */ /* 0x001ea80000300800 */
        /* <DEDUP_REMOVED lines=11> */
.L_x_2759:
[----:B------:R-:W-:Y:S05]  /*2a3c0*/  BSYNC B0 ;  /* 0x0000000000007941 */ /* 0x000fea0003800000 */
.L_x_2758:
[----:B------:R-:W2:Y:S01]  /*2a3d0*/  LDL R4, [R1+0x4] ;  /* 0x0000040001047983 */ /* 0x000ea20000100800 */
[----:B------:R-:W3:Y:S01]  /*2a3e0*/  LDC R0, c[0x0][0x448] ;  /* 0x00011200ff007b82 */ /* 0x000ee20000000800 */
[----:B------:R-:W-:Y:S01]  /*2a3f0*/  ISETP.NE.AND P2, PT, R17, RZ, PT ;  /* 0x000000ff1100720c */ /* 0x000fe20003f45270 */
[----:B------:R-:W-:Y:S05]  /*2a400*/  @!P0 WARPSYNC.ALL ;  /* 0x0000000000008948 */ /* 0x000fea0003800000 */
[----:B------:R-:W-:Y:S07]  /*2a410*/  BSSY B0, `(.L_x_2798) ;  /* 0x000002e000007945 */ /* 0x000fee0003800000 */
[----:B------:R-:W4:Y:S08]  /*2a420*/  @!P2 LDC R17, c[0x0][0x9f0] ;  /* 0x00027c00ff11ab82 */ /* 0x000f300000000800 */
[----:B------:R-:W-:Y:S01]  /*2a430*/  @!P0 BAR.SYNC.DEFER_BLOCKING 0xc, 0x180 ;  /* 0x0306000000008b1d */ /* 0x000fe20000010000 */
[----:B---3--:R-:W-:-:S13]  /*2a440*/  ISETP.NE.AND P1, PT, R0, 0x1, PT ;  /* 0x000000010000780c */ /* 0x008fda0003f25270 */
[----:B------:R-:W3:Y:S08]  /*2a450*/  @P1 LDC R2, c[0x0][0x44c] ;  /* 0x00011300ff021b82 */ /* 0x000ef00000000800 */
[----:B01----:R-:W0:Y:S01]  /*2a460*/  @P1 LDC R3, c[0x0][0x450] ;  /* 0x00011400ff031b82 */ /* 0x003e220000000800 */
[----:B--2---:R-:W-:-:S05]  /*2a470*/  LEA R0, R4, 0x7f, 0x7 ;  /* 0x0000007f04007811 */ /* 0x004fca00078e38ff */
[----:B---3--:R-:W-:-:S05]  /*2a480*/  @P1 IMAD.HI.U32 R2, R0, R2, RZ ;  /* 0x0000000200021227 */ /* 0x008fca00078e00ff */
[----:B0-----:R-:W-:Y:S01]  /*2a490*/  @P1 SHF.R.U32.HI R0, RZ, R3, R2 ;  /* 0x00000003ff001219 */ /* 0x001fe20000011602 */
[----:B------:R-:W-:-:S04]  /*2a4a0*/  IMAD.MOV.U32 R2, RZ, RZ, RZ ;  /* 0x000000ffff027224 */ /* 0x000fc800078e00ff */
[----:B------:R-:W-:-:S04]  /*2a4b0*/  IMAD.IADD R3, R21, 0x1, R0 ;  /* 0x0000000115037824 */ /* 0x000fc800078e0200 */
[----:B------:R-:W-:-:S05]  /*2a4c0*/  IMAD.HI R2, R3, -0x6db6db6d, R2 ;  /* 0x9249249303027827 */ /* 0x000fca00078e0202 */
[----:B------:R-:W-:-:S04]  /*2a4d0*/  SHF.R.U32.HI R0, RZ, 0x1f, R2 ;  /* 0x0000001fff007819 */ /* 0x000fc80000011602 */
[----:B------:R-:W-:-:S04]  /*2a4e0*/  LEA.HI.SX32 R2, R2, R0, 0x1a ;  /* 0x0000000002027211 */ /* 0x000fc800078fd2ff */
[----:B------:R-:W-:-:S04]  /*2a4f0*/  VIMNMX R7, R20, R2, PT ;  /* 0x0000000214077248 */ /* 0x000fc80003fe0100 */
[----:B------:R-:W-:Y:S01]  /*2a500*/  ISETP.GE.AND P1, PT, R7, 0x1, PT ;  /* 0x000000010700780c */ /* 0x000fe20003f26270 */
[----:B------:R0:W-:Y:S04]  /*2a510*/  STL [R1+0x40], R7 ;  /* 0x0000400701007387 */ /* 0x0001e80000100800 */
[----:B------:R0:W-:Y:S08]  /*2a520*/  STL [R1+0x44], RZ ;  /* 0x000044ff01007387 */ /* 0x0001f00000100800 */
[----:B0---4-:R-:W-:Y:S05]  /*2a530*/  @!P1 BRA `(.L_x_2799) ;  /* 0x00000000006c9947 */ /* 0x011fea0003800000 */
        /* <DEDUP_REMOVED lines=27> */
.L_x_2799:
[----:B------:R-:W-:Y:S05]  /*2a6f0*/  BSYNC B0 ;  /* 0x0000000000007941 */ /* 0x000fea0003800000 */
.L_x_2798:
[----:B------:R-:W2:Y:S04]  /*2a700*/  LDL R0, [R1+0x44] ;  /* 0x0000440001007983 */ /* 0x000ea80000100800 */
[----:B0-----:R-:W2:Y:S01]  /*2a710*/  LDL R2, [R1+0x60] ;  /* 0x0000600001027983 */ /* 0x001ea20000100800 */
[----:B------:R-:W-:Y:S01]  /*2a720*/  BSSY B7, `(.L_x_2800) ;  /* 0x0000450000077945 */ /* 0x000fe20003800000 */
[----:B--2---:R-:W-:-:S05]  /*2a730*/  IMAD R2, R2, R0, RZ ;  /* 0x0000000002027224 */ /* 0x004fca00078e02ff */
[----:B------:R-:W-:Y:S01]  /*2a740*/  VIADDMNMX R0, R2, R0, R7, PT ;  /* 0x0000000002007246 */ /* 0x000fe20003800107 */
[----:B------:R0:W-:Y:S03]  /*2a750*/  STL [R1+0x30], R2 ;  /* 0x0000300201007387 */ /* 0x0001e60000100800 */
[----:B------:R-:W-:Y:S01]  /*2a760*/  ISETP.GT.AND P0, PT, R0, R2, PT ;  /* 0x000000020000720c */ /* 0x000fe20003f04270 */
[----:B------:R0:W-:-:S12]  /*2a770*/  STL [R1+0x48], R0 ;  /* 0x0000480001007387 */ /* 0x0001d80000100800 */
[----:B0-----:R-:W-:Y:S05]  /*2a780*/  @P0 BRA `(.L_x_2801) ;  /* 0x0000000000480947 */ /* 0x001fea0003800000 */
[----:B------:R-:W0:Y:S02]  /*2a790*/  S2R R0, SR_TID.X ;  /* 0x0000000000007919 */ /* 0x000e240000002100 */
[----:B0-----:R-:W-:-:S04]  /*2a7a0*/  LOP3.LUT R0, R0, 0x7f, RZ, 0xc0, !PT ;  /* 0x0000007f00007812 */ /* 0x001fc800078ec0ff */
[----:B------:R-:W-:-:S13]  /*2a7b0*/  ISETP.NE.AND P0, PT, R0, RZ, PT ;  /* 0x000000ff0000720c */ /* 0x000fda0003f05270 */
[----:B------:R-:W-:Y:S05]  /*2a7c0*/  @P0 BRA `(.L_x_2802) ;  /* 0x0000004400140947 */ /* 0x000fea0003800000 */
[----:B------:R-:W0:Y:S01]  /*2a7d0*/  S2R R3, SR_LANEID ;  /* 0x0000000000037919 */ /* 0x000e220000000000 */
[----:B------:R-:W-:Y:S02]  /*2a7e0*/  VOTEU.ANY UR4, UPT, PT ;  /* 0x0000000000047886 */ /* 0x000fe400038e0100 */
[----:B------:R-:W0:Y:S08]  /*2a7f0*/  FLO.U32 R0, UR4 ;  /* 0x0000000400007d00 */ /* 0x000e3000080e0000 */
[----:B------:R-:W1:Y:S01]  /*2a800*/  POPC R4, UR4 ;  /* 0x0000000400047d09 */ /* 0x000e620008000000 */
[----:B0-----:R-:W-:-:S02]  /*2a810*/  ISETP.EQ.U32.AND P0, PT, R0, R3, PT ;  /* 0x000000030000720c */ /* 0x001fc40003f02070 */
[----:B------:R-:W1:Y:S11]  /*2a820*/  LDC.64 R2, c[0x0][0xc60] ;  /* 0x00031800ff027b82 */ /* 0x000e760000000a00 */
[----:B-1----:R-:W2:Y:S01]  /*2a830*/  @P0 ATOMG.E.ADD.STRONG.GPU PT, R3, desc[UR60][R2.64], R4 ;  /* 0x00000004020309a8 */ /* 0x002ea200081ee1fc */
[----:B------:R-:W0:Y:S02]  /*2a840*/  S2R R5, SR_LTMASK ;  /* 0x0000000000057919 */ /* 0x000e240000003900 */
[----:B0-----:R-:W-:-:S06]  /*2a850*/  LOP3.LUT R5, R5, UR4, RZ, 0xc0, !PT ;  /* 0x0000000405057c12 */ /* 0x001fcc000f8ec0ff */
[----:B------:R-:W0:Y:S01]  /*2a860*/  POPC R5, R5 ;  /* 0x0000000500057309 */ /* 0x000e220000000000 */
[----:B--2---:R-:W0:Y:S02]  /*2a870*/  SHFL.IDX PT, R0, R3, R0, 0x1f ;  /* 0x00001f0003007589 */ /* 0x004e2400000e0000 */
[----:B0-----:R-:W-:-:S05]  /*2a880*/  IADD3 R0, R0, UR38, R5 ;  /* 0x0000002600007c10 */ /* 0x001fca000fffe005 */
[----:B------:R0:W-:Y:S01]  /*2a890*/  STL [R1], R0 ;  /* 0x0000000001007387 */ /* 0x0001e20000100800 */
[----:B------:R-:W-:Y:S05]  /*2a8a0*/  BRA `(.L_x_2802) ;  /* 0x0000004000dc7947 */ /* 0x000fea0003800000 */
.L_x_2801:
        /* <DEDUP_REMOVED lines=20> */
.L_x_2804:
[----:B------:R-:W-:Y:S05]  /*2a9f0*/  BSYNC B6 ;  /* 0x0000000000067941 */ /* 0x000fea0003800000 */
.L_x_2803:
        /* <DEDUP_REMOVED lines=20> */
.L_x_2807:
        /* <DEDUP_REMOVED lines=15> */
.L_x_2806:
[----:B------:R-:W-:Y:S05]  /*2ac30*/  BSYNC B6 ;  /* 0x0000000000067941 */ /* 0x000fea0003800000 */
.L_x_2805:
[----:B------:R-:W2:Y:S01]  /*2ac40*/  LDL.LU R2, [R1+0x28] ;  /* 0x0000280001027983 */ /* 0x000ea20000300800 */
[----:B------:R-:W-:-:S03]  /*2ac50*/  ULDC.64 UR4, c[0x0][0x9f8] ;  /* 0x00027e0000047ab9 */ /* 0x000fc60000000a00 */
[----:B------:R-:W3:Y:S04]  /*2ac60*/  LDL.LU R0, [R1+0x38] ;  /* 0x0000380001007983 */ /* 0x000ee80000300800 */
[----:B------:R-:W4:Y:S01]  /*2ac70*/  LDL R7, [R1+0x10] ;  /* 0x0000100001077983 */ /* 0x000f220000100800 */
[----:B------:R-:W-:-:S03]  /*2ac80*/  ISETP.NE.U32.AND P0, PT, RZ, UR4, PT ;  /* 0x00000004ff007c0c */ /* 0x000fc6000bf05070 */
[----:B------:R-:W5:Y:S01]  /*2ac90*/  LDL R17, [R1+0x48] ;  /* 0x0000480001117983 */ /* 0x000f620000100800 */
[----:B------:R-:W-:-:S13]  /*2aca0*/  ISETP.NE.AND.EX P0, PT, RZ, UR5, PT, P0 ;  /* 0x00000005ff007c0c */ /* 0x000fda000bf05300 */
[----:B--2---:R-:W-:-:S04]  /*2acb0*/  @P0 IADD3 R2, P1, R2, UR4, RZ ;  /* 0x0000000402020c10 */ /* 0x004fc8000ff3e0ff */
[----:B---3--:R-:W-:Y:S01]  /*2acc0*/  @P0 IADD3.X R3, R0, UR5, RZ, P1, !PT ;  /* 0x0000000500030c10 */ /* 0x008fe20008ffe4ff */
[----:B------:R-:W-:-:S04]  /*2acd0*/  ULDC.64 UR4, c[0x0][0xa08] ;  /* 0x0002820000047ab9 */ /* 0x000fc80000000a00 */
[----:B----4-:R0:W2:Y:S02]  /*2ace0*/  @P0 LDG.E R7, desc[UR60][R2.64] ;  /* 0x0000003c02070981 */ /* 0x0100a4000c1e1900 */
[----:B0-----:R-:W0:Y:S01]  /*2acf0*/  LDC.64 R2, c[0x0][0x418] ;  /* 0x00010600ff027b82 */ /* 0x001e220000000a00 */
[----:B-----5:R-:W-:Y:S01]  /*2ad00*/  VIADD R0, R17, 0xffffffff ;  /* 0xffffffff11007836 */ /* 0x020fe20000000000 */
[----:B--2---:R-:W-:Y:S01]  /*2ad10*/  SHF.R.S32.HI R8, RZ, 0x1f, R7 ;  /* 0x0000001fff087819 */ /* 0x004fe20000011407 */
        /* <DEDUP_REMOVED lines=11> */
.L_x_2955:
[----:B0-----:R-:W2:Y:S01]  /*2add0*/  LDL.LU R4, [R1+0x20] ;  /* 0x0000200001047983 */ /* 0x001ea20000300800 */
[----:B------:R-:W-:Y:S02]  /*2ade0*/  PLOP3.LUT P1, PT, PT, PT, PT, 0x8, 0x0 ;  /* 0x000000000000781c */ /* 0x000fe40003f2e170 */
[----:B-1----:R-:W-:Y:S01]  /*2adf0*/  ISETP.NE.AND P0, PT, R14, RZ, PT ;  /* 0x000000ff0e00720c */ /* 0x002fe20003f05270 */
[----:B------:R0:W-:Y:S01]  /*2ae00*/  STL [R1+0x8], R0 ;  /* 0x0000080001007387 */ /* 0x0001e20000100800 */
[----:B--2---:R-:W-:-:S09]  /*2ae10*/  LOP3.LUT R4, R4, 0xfffffffe, RZ, 0xc0, !PT ;  /* 0xfffffffe04047812 */ /* 0x004fd200078ec0ff */
[----:B------:R-:W-:-:S05]  /*2ae20*/  @P1 LOP3.LUT R4, R4, 0x1, RZ, 0xfc, !PT ;  /* 0x0000000104041812 */ /* 0x000fca00078efcff */
[----:B------:R0:W-:Y:S01]  /*2ae30*/  STL [R1+0x20], R4 ;  /* 0x0000200401007387 */ /* 0x0001e20000100800 */
[----:B------:R-:W-:Y:S05]  /*2ae40*/  @P0 BRA `(.L_x_2809) ;  /* 0x0000000400380947 */ /* 0x000fea0003800000 */
[----:B------:R-:W-:-:S03]  /*2ae50*/  UMOV UR4, 0xffffffff ;  /* 0xffffffff00047882 */ /* 0x000fc60000000000 */
[----:B------:R-:W-:Y:S05]  /*2ae60*/  BRA.DIV UR4, `(.L_x_2810) ;  /* 0x00000062048c7947 */ /* 0x000fea000b800000 */
[----:B------:R-:W-:-:S13]  /*2ae70*/  ELECT P6, URZ, PT ;  /* 0x00000000003f782f */ /* 0x000fda00038c0000 */
.L_x_2958:
[----:B------:R-:W-:Y:S05]  /*2ae80*/  @!P6 BRA `(.L_x_2809) ;  /* 0x000000040028e947 */ /* 0x000fea0003800000 */
[----:B------:R-:W-:-:S04]  /*2ae90*/  ISETP.NE.U32.AND P0, PT, R2, RZ, PT ;  /* 0x000000ff0200720c */ /* 0x000fc80003f05070 */
[----:B------:R-:W-:-:S13]  /*2aea0*/  ISETP.NE.AND.EX P0, PT, R3, RZ, PT, P0 ;  /* 0x000000ff0300720c */ /* 0x000fda0003f05300 */
[----:B------:R-:W-:Y:S05]  /*2aeb0*/  @!P0 BRA `(.L_x_2811) ;  /* 0x0000000000508947 */ /* 0x000fea0003800000 */
[----:B------:R-:W1:Y:S01]  /*2aec0*/  LDC R6, c[0x0][0x43c] ;  /* 0x00010f00ff067b82 */ /* 0x000e620000000800 */
[----:B------:R-:W-:Y:S01]  /*2aed0*/  IMAD.MOV.U32 R9, RZ, RZ, R0 ;  /* 0x000000ffff097224 */ /* 0x000fe200078e0000 */
[----:B------:R-:W-:-:S03]  /*2aee0*/  ULDC.64 UR4, c[0x0][0x428] ;  /* 0x00010a0000047ab9 */ /* 0x000fc60000000a00 */
        /* <DEDUP_REMOVED lines=17> */
.L_x_2811:
[----:B-1----:R-:W2:Y:S01]  /*2b000*/  LDL R2, [R1+0x14] ;  /* 0x0000140001027983 */ /* 0x002ea20000100800 */
[----:B0-----:R-:W-:Y:S01]  /*2b010*/  IMAD R0, R19, 0x8, R18 ;  /* 0x0000000813007824 */ /* 0x001fe200078e0212 */
[----:B--2---:R-:W-:-:S04]  /*2b020*/  SHF.L.U32 R2, R2, 0x1f, RZ ;  /* 0x0000001f02027819 */ /* 0x004fc800000006ff */
[----:B------:R-:W0:Y:S02]  /*2b030*/  SYNCS.PHASECHK.TRANS64.TRYWAIT P0, [R0+URZ+0x36840], R2 ;  /* 0x03684002000075a7 */ /* 0x000e24000800017f */
[----:B0-----:R-:W-:Y:S05]  /*2b040*/  @!P0 BRA `(.L_x_2812) ;  /* 0x0000006000348947 */ /* 0x001fea0003800000 */
.L_x_2959:
        /* <DEDUP_REMOVED lines=9> */
[----:B--2---:R-:W-:Y:S05]  /*2b0e0*/  @!P0 BRA `(.L_x_2813) ;  /* 0x0000000000048947 */ /* 0x004fea0003800000 */
[----:B------:R-:W-:Y:S01]  /*2b0f0*/  BPT.TRAP 0x1 ;  /* 0x000000040000795c */ /* 0x000fe20000300000 */
.L_x_2813:
[----:B------:R-:W2:Y:S04]  /*2b100*/  LDL R4, [R1+0x8] ;  /* 0x0000080001047983 */ /* 0x000ea80000100800 */
[----:B------:R-:W3:Y:S04]  /*2b110*/  LDL R3, [R1+0x18] ;  /* 0x0000180001037983 */ /* 0x000ee80000100800 */
[----:B0-----:R-:W4:Y:S01]  /*2b120*/  LDL.LU R2, [R1+0x20] ;  /* 0x0000200001027983 */ /* 0x001f220000300800 */
        /* <DEDUP_REMOVED lines=32> */
.L_x_2809:
[----:B------:R-:W2:Y:S04]  /*2b330*/  LDL.LU R3, [R1+0x4c] ;  /* 0x00004c0001037983 */ /* 0x000ea80000300800 */
[----:B------:R-:W3:Y:S04]  /*2b340*/  LDL.LU R5, [R1+0x34] ;  /* 0x0000340001057983 */ /* 0x000ee80000300800 */
[----:B0-----:R-:W4:Y:S01]  /*2b350*/  LDL.LU R4, [R1+0x54] ;  /* 0x0000540001047983 */ /* 0x001f220000300800 */
        /* <DEDUP_REMOVED lines=37> */
.L_x_2815:
[----:B------:R-:W-:Y:S05]  /*2b5b0*/  BSYNC B6 ;  /* 0x0000000000067941 */ /* 0x000fea0003800000 */
.L_x_2814:
[----:B0-----:R-:W2:Y:S01]  /*2b5c0*/  LDL.LU R0, [R1+0x4c] ;  /* 0x00004c0001007983 */ /* 0x001ea20000300800 */
[----:B------:R-:W-:Y:S01]  /*2b5d0*/  ULDC.64 UR4, c[0x0][0x2d8] ;  /* 0x0000b60000047ab9 */ /* 0x000fe20000000a00 */
[----:B------:R-:W0:Y:S01]  /*2b5e0*/  LDC R7, c[0x0][0x448] ;  /* 0x00011200ff077b82 */ /* 0x000e220000000800 */
[----:B------:R-:W-:Y:S01]  /*2b5f0*/  ULDC.64 UR6, c[0x0][0x280] ;  /* 0x0000a00000067ab9 */ /* 0x000fe20000000a00 */
[----:B------:R-:W3:Y:S04]  /*2b600*/  LDL.LU R4, [R1+0x38] ;  /* 0x0000380001047983 */ /* 0x000ee80000300800 */
[----:B------:R-:W3:Y:S04]  /*2b610*/  LDL.LU.64 R2, [R1+0x58] ;  /* 0x0000580001027983 */ /* 0x000ee80000300a00 */
[----:B------:R-:W4:Y:S04]  /*2b620*/  LDL.LU R5, [R1+0x34] ;  /* 0x0000340001057983 */ /* 0x000f280000300800 */
[----:B------:R-:W4:Y:S01]  /*2b630*/  LDL R9, [R1+0x4] ;  /* 0x0000040001097983 */ /* 0x000f220000100800 */
[----:B------:R-:W1:Y:S01]  /*2b640*/  S2R R10, SR_TID.X ;  /* 0x00000000000a7919 */ /* 0x000e620000002100 */
[----:B------:R-:W1:Y:S01]  /*2b650*/  S2R R8, SR_TID.X ;  /* 0x0000000000087919 */ /* 0x000e620000002100 */
[----:B0-----:R-:W-:-:S13]  /*2b660*/  ISETP.NE.AND P0, PT, R7, 0x1, PT ;  /* 0x000000010700780c */ /* 0x001fda0003f05270 */
[----:B------:R-:W0:Y:S01]  /*2b670*/  @P0 LDC R6, c[0x0][0x450] ;  /* 0x00011400ff060b82 */ /* 0x000e220000000800 */
[----:B-1----:R-:W-:Y:S02]  /*2b680*/  IMAD.SHL.U32 R10, R10, 0x8, RZ ;  /* 0x000000080a0a7824 */ /* 0x002fe400078e00ff */
[----:B------:R-:W-:-:S03]  /*2b690*/  IMAD.SHL.U32 R8, R8, 0x8, RZ ;  /* 0x0000000808087824 */ /* 0x000fc600078e00ff */
[----:B------:R-:W-:-:S04]  /*2b6a0*/  LOP3.LUT R10, R10, 0x38, RZ, 0xc0, !PT ;  /* 0x000000380a0a7812 */ /* 0x000fc800078ec0ff */
[C---:B------:R-:W-:Y:S02]  /*2b6b0*/  LOP3.LUT R11, R10.reuse, 0x40, RZ, 0xfc, !PT ;  /* 0x000000400a0b7812 */ /* 0x040fe400078efcff */
[----:B------:R-:W-:Y:S02]  /*2b6c0*/  LOP3.LUT R10, R10, 0x80, RZ, 0xfc, !PT ;  /* 0x000000800a0a7812 */ /* 0x000fe400078efcff */
[----:B------:R-:W-:Y:S01]  /*2b6d0*/  LOP3.LUT R8, R8, 0x38, RZ, 0xc0, !PT ;  /* 0x0000003808087812 */ /* 0x000fe200078ec0ff */
[----:B---3--:R-:W-:Y:S02]  /*2b6e0*/  IMAD.MOV.U32 R3, RZ, RZ, R4 ;  /* 0x000000ffff037224 */ /* 0x008fe400078e0004 */
[----:B------:R-:W1:Y:S01]  /*2b6f0*/  S2R R4, SR_TID.X ;  /* 0x0000000000047919 */ /* 0x000e620000002100 */
[----:B------:R-:W-:-:S04]  /*2b700*/  IMAD.WIDE.U32 R2, R16, UR4, R2 ;  /* 0x0000000410027c25 */ /* 0x000fc8000f8e0002 */
[----:B------:R-:W-:Y:S01]  /*2b710*/  IMAD R3, R16, UR5, R3 ;  /* 0x0000000510037c24 */ /* 0x000fe2000f8e0203 */
[----:B------:R-:W-:Y:S02]  /*2b720*/  ULDC.64 UR4, c[0x0][0x2e0] ;  /* 0x0000b80000047ab9 */ /* 0x000fe40000000a00 */
[----:B--2---:R-:W-:Y:S02]  /*2b730*/  IMAD R0, R0, UR4, RZ ;  /* 0x0000000400007c24 */ /* 0x004fe4000f8e02ff */
[----:B----4-:R-:W-:-:S04]  /*2b740*/  IMAD.WIDE.U32 R2, R5, UR4, R2 ;  /* 0x0000000405027c25 */ /* 0x010fc8000f8e0002 */
[----:B------:R-:W-:Y:S01]  /*2b750*/  IMAD R0, R5, UR5, R0 ;  /* 0x0000000505007c24 */ /* 0x000fe2000f8e0200 */
[----:B------:R-:W-:-:S03]  /*2b760*/  ULDC.64 UR4, c[0x0][0x2d0] ;  /* 0x0000b40000047ab9 */ /* 0x000fc60000000a00 */
[----:B------:R-:W-:Y:S01]  /*2b770*/  IMAD.IADD R3, R3, 0x1, R0 ;  /* 0x0000000103037824 */ /* 0x000fe200078e0200 */
[----:B-1----:R-:W-:-:S04]  /*2b780*/  LOP3.LUT R4, R4, 0x7f, RZ, 0xc0, !PT ;  /* 0x0000007f04047812 */ /* 0x002fc800078ec0ff */
[----:B------:R-:W-:Y:S02]  /*2b790*/  SHF.R.U32.HI R5, RZ, 0x3, R4 ;  /* 0x00000003ff057819 */ /* 0x000fe40000011604 */
[----:B------:R-:W1:Y:S02]  /*2b7a0*/  S2R R4, SR_TID.X ;  /* 0x0000000000047919 */ /* 0x000e640000002100 */
[----:B-1----:R-:W-:-:S05]  /*2b7b0*/  IMAD.SHL.U32 R4, R4, 0x10, RZ ;  /* 0x0000001004047824 */ /* 0x002fca00078e00ff */
[----:B------:R-:W-:Y:S02]  /*2b7c0*/  LOP3.LUT R4, R5, 0x70, R4, 0xf8, !PT ;  /* 0x0000007005047812 */ /* 0x000fe400078ef804 */
[----:B------:R-:W1:Y:S03]  /*2b7d0*/  @P0 LDC R5, c[0x0][0x44c] ;  /* 0x00011300ff050b82 */ /* 0x000e660000000800 */
[----:B------:R-:W-:-:S04]  /*2b7e0*/  IMAD R4, R9, 0x80, R4 ;  /* 0x0000008009047824 */ /* 0x000fc800078e0204 */
        /* <DEDUP_REMOVED lines=20> */
[----:B------:R-:W-:Y:S02]  /*2b930*/  ISETP.GE.AND P2, PT, R8, UR4, PT ;  /* 0x0000000408007c0c */ /* 0x000fe4000bf46270 */
[----:B------:R-:W-:Y:S01]  /*2b940*/  ISETP.GE.AND P1, PT, R11, UR4, PT ;  /* 0x000000040b007c0c */ /* 0x000fe2000bf26270 */
[----:B------:R-:W-:Y:S01]  /*2b950*/  UMOV UR4, 0xffffffff ;  /* 0xffffffff00047882 */ /* 0x000fe20000000000 */
[----:B------:R-:W-:-:S02]  /*2b960*/  LEA.HI.X R3, R2, UR7, R0, 0x1, P3 ;  /* 0x0000000702037c11 */ /* 0x000fc400098f0c00 */
        /* <DEDUP_REMOVED lines=9> */
[----:B--2---:R-:W-:-:S04]  /*2ba00*/  IMAD R0, R8, 0x80, R9 ;  /* 0x0000008008007824 */ /* 0x004fc800078e0209 */
        /* <DEDUP_REMOVED lines=80> */
.L_x_2976:
        /* <DEDUP_REMOVED lines=15> */
.L_x_2818:
[----:B------:R-:W-:Y:S05]  /*2c000*/  BSYNC B0 ;  /* 0x0000000000007941 */ /* 0x000fea0003800000 */
.L_x_2817:
[----:B------:R-:W-:Y:S01]  /*2c010*/  NOP ;  /* 0x0000000000007918 */ /* 0x000fe20000000000 */
[----:B------:R-:W-:Y:S01]  /*2c020*/  PLOP3.LUT P0, PT, PT, PT, PT, 0x80, 0x0 ;  /* 0x000000000000781c */ /* 0x000fe20003f0f070 */
[----:B------:R-:W-:-:S12]  /*2c030*/  VIADD R11, R18, 0x36800 ;  /* 0x00036800120b7836 */ /* 0x000fd80000000000 */
.L_x_2819:
        /* <DEDUP_REMOVED lines=18> */
.L_x_2977:
[----:B------:R-:W-:Y:S05]  /*2c160*/  BSYNC B0 ;  /* 0x0000000000007941 */ /* 0x000fea0003800000 */
.L_x_2820:
        /* <DEDUP_REMOVED lines=54> */
.L_x_2828:
[----:B------:R-:W-:Y:S01]  /*2c4d0*/  IMAD R3, R8, 0x8, R18 ;  /* 0x0000000808037824 */ /* 0x000fe200078e0212 */
[----:B------:R-:W-:Y:S01]  /*2c4e0*/  SHF.L.U32 R2, R10, 0x1f, RZ ;  /* 0x0000001f0a027819 */ /* 0x000fe200000006ff */
[----:B------:R-:W-:Y:S03]  /*2c4f0*/  BSSY B3, `(.L_x_2829) ;  /* 0x0000003000037945 */ /* 0x000fe60003800000 */
[----:B------:R-:W1:Y:S02]  /*2c500*/  SYNCS.PHASECHK.TRANS64.TRYWAIT P0, [R3+URZ+0x36840], R2 ;  /* 0x03684002030075a7 */ /* 0x000e64000800017f */
[----:B-1----:R-:W-:Y:S05]  /*2c510*/  @!P0 BRA `(.L_x_2830) ;  /* 0x0000005800208947 */ /* 0x002fea0003800000 */
.L_x_2978:
[----:B------:R-:W-:Y:S05]  /*2c520*/  BSYNC B3 ;  /* 0x0000000000037941 */ /* 0x000fea0003800000 */
.L_x_2829:
        /* <DEDUP_REMOVED lines=12> */
.L_x_2832:
[----:B------:R-:W-:Y:S05]  /*2c5f0*/  BSYNC B3 ;  /* 0x0000000000037941 */ /* 0x000fea0003800000 */
.L_x_2831:
        /* <DEDUP_REMOVED lines=12> */
.L_x_2833:
        /* <DEDUP_REMOVED lines=16> */
.L_x_2834:
        /* <DEDUP_REMOVED lines=16> */
.L_x_2835:
        /* <DEDUP_REMOVED lines=16> */
.L_x_2979:
[----:B------:R-:W-:Y:S05]  /*2c9c0*/  BSYNC B3 ;  /* 0x0000000000037941 */ /* 0x000fea0003800000 */
.L_x_2836:
        /* <DEDUP_REMOVED lines=12> */
.L_x_2839:
[----:B------:R-:W-:Y:S05]  /*2ca90*/  BSYNC B3 ;  /* 0x0000000000037941 */ /* 0x000fea0003800000 */
.L_x_2838:
        /* <DEDUP_REMOVED lines=13> */
.L_x_2840:
        /* <DEDUP_REMOVED lines=15> */
.L_x_2841:
        /* <DEDUP_REMOVED lines=15> */
.L_x_2842:
        /* <DEDUP_REMOVED lines=12> */
.L_x_2827:
[----:B------:R-:W-:Y:S05]  /*2ce10*/  BSYNC B1 ;  /* 0x0000000000017941 */ /* 0x000fea0003800000 */
.L_x_2826:
[----:B0-----:R-:W2:Y:S01]  /*2ce20*/  LDL.LU R0, [R1+0x48] ;  /* 0x0000480001007983 */ /* 0x001ea20000300800 */
[----:B------:R-:W-:-:S03]  /*2ce30*/  IMAD.MOV.U32 R19, RZ, RZ, R8 ;  /* 0x000000ffff137224 */ /* 0x000fc600078e0008 */
[----:B------:R0:W-:Y:S02]  /*2ce40*/  STL [R1+0x14], R10 ;  /* 0x0000140a01007387 */ /* 0x0001e40000100800 */
[----:B0-2---:R-:W-:-:S07]  /*2ce50*/  VIADD R0, R0, 0xfffffffd ;  /* 0xfffffffd00007836 */ /* 0x005fce0000000000 */
.L_x_2825:
[----:B------:R-:W-:Y:S05]  /*2ce60*/  BSYNC B2 ;  /* 0x0000000000027941 */ /* 0x000fea0003800000 */
.L_x_2824:
[----:B------:R-:W-:Y:S01]  /*2ce70*/  VIADD R9, R9, 0xfffffffe ;  /* 0xfffffffe09097836 */ /* 0x000fe20000000000 */
[----:B------:R-:W-:-:S04]  /*2ce80*/  LOP3.LUT R7, RZ, R7, RZ, 0x33, !PT ;  /* 0x00000007ff077212 */ /* 0x000fc800078e33ff */
[----:B------:R-:W-:-:S13]  /*2ce90*/  ISETP.NE.AND P0, PT, R9, R7, PT ;  /* 0x000000070900720c */ /* 0x000fda0003f05270 */
[----:B------:R-:W-:Y:S05]  /*2cea0*/  @!P0 BRA `(.L_x_2823) ;  /* 0x0000001400c48947 */ /* 0x000fea0003800000 */
[----:B------:R-:W-:-:S07]  /*2ceb0*/  IMAD.MOV.U32 R9, RZ, RZ, R17 ;  /* 0x000000ffff097224 */ /* 0x000fce00078e0011 */
.L_x_2877:
        /* <DEDUP_REMOVED lines=35> */
.L_x_2845:
[----:B------:R-:W-:Y:S01]  /*2d0f0*/  IMAD R3, R4, 0x8, R18 ;  /* 0x0000000804037824 */ /* 0x000fe200078e0212 */
[----:B------:R-:W-:Y:S01]  /*2d100*/  SHF.L.U32 R2, R5, 0x1f, RZ ;  /* 0x0000001f05027819 */ /* 0x000fe200000006ff */
[----:B------:R-:W-:Y:S03]  /*2d110*/  BSSY B2, `(.L_x_2846) ;  /* 0x0000003000027945 */ /* 0x000fe60003800000 */
[----:B------:R-:W1:Y:S02]  /*2d120*/  SYNCS.PHASECHK.TRANS64.TRYWAIT P0, [R3+URZ+0x36840], R2 ;  /* 0x03684002030075a7 */ /* 0x000e64000800017f */
[----:B-1----:R-:W-:Y:S05]  /*2d130*/  @!P0 BRA `(.L_x_2847) ;  /* 0x0000004c00408947 */ /* 0x002fea0003800000 */
.L_x_2980:
[----:B------:R-:W-:Y:S05]  /*2d140*/  BSYNC B2 ;  /* 0x0000000000027941 */ /* 0x000fea0003800000 */
.L_x_2846:
        /* <DEDUP_REMOVED lines=12> */
.L_x_2849:
[----:B------:R-:W-:Y:S05]  /*2d210*/  BSYNC B2 ;  /* 0x0000000000027941 */ /* 0x000fea0003800000 */
.L_x_2848:
        /* <DEDUP_REMOVED lines=12> */
.L_x_2850:
        /* <DEDUP_REMOVED lines=16> */
.L_x_2851:
        /* <DEDUP_REMOVED lines=16> */
.L_x_2852:
        /* <DEDUP_REMOVED lines=16> */
.L_x_2981:
[----:B------:R-:W-:Y:S05]  /*2d5e0*/  BSYNC B2 ;  /* 0x0000000000027941 */ /* 0x000fea0003800000 */
.L_x_2853:
        /* <DEDUP_REMOVED lines=11> */
.L_x_2856:
[----:B------:R-:W-:Y:S05]  /*2d6a0*/  BSYNC B2 ;  /* 0x0000000000027941 */ /* 0x000fea0003800000 */
.L_x_2855:
        /* <DEDUP_REMOVED lines=12> */
.L_x_2857:
        /* <DEDUP_REMOVED lines=15> */
.L_x_2858:
        /* <DEDUP_REMOVED lines=15> */
.L_x_2859:
        /* <DEDUP_REMOVED lines=12> */
.L_x_2844:
[----:B------:R-:W-:Y:S05]  /*2da10*/  BSYNC B1 ;  /* 0x0000000000017941 */ /* 0x000fea0003800000 */
.L_x_2843:
        /* <DEDUP_REMOVED lines=35> */
.L_x_2862:
[----:B------:R-:W-:Y:S01]  /*2dc50*/  IMAD R2, R19, 0x8, R18 ;  /* 0x0000000813027824 */ /* 0x000fe200078e0212 */
[----:B------:R-:W-:Y:S01]  /*2dc60*/  SHF.L.U32 R3, R10, 0x1f, RZ ;  /* 0x0000001f0a037819 */ /* 0x000fe200000006ff */
[----:B------:R-:W-:Y:S03]  /*2dc70*/  BSSY B2, `(.L_x_2863) ;  /* 0x0000003000027945 */ /* 0x000fe60003800000 */
[----:B------:R-:W2:Y:S02]  /*2dc80*/  SYNCS.PHASECHK.TRANS64.TRYWAIT P0, [R2+URZ+0x36840], R3 ;  /* 0x03684003020075a7 */ /* 0x000ea4000800017f */
[----:B--2---:R-:W-:Y:S05]  /*2dc90*/  @!P0 BRA `(.L_x_2864) ;  /* 0x0000004000908947 */ /* 0x004fea0003800000 */
.L_x_2982:
[----:B------:R-:W-:Y:S05]  /*2dca0*/  BSYNC B2 ;  /* 0x0000000000027941 */ /* 0x000fea0003800000 */
.L_x_2863:
        /* <DEDUP_REMOVED lines=12> */
.L_x_2866:
[----:B------:R-:W-:Y:S05]  /*2dd70*/  BSYNC B2 ;  /* 0x0000000000027941 */ /* 0x000fea0003800000 */
.L_x_2865:
        /* <DEDUP_REMOVED lines=13> */
.L_x_2867:
        /* <DEDUP_REMOVED lines=16> */
.L_x_2868:
        /* <DEDUP_REMOVED lines=16> */
.L_x_2869:
        /* <DEDUP_REMOVED lines=15> */
.L_x_2983:
[----:B------:R-:W-:Y:S05]  /*2e140*/  BSYNC B2 ;  /* 0x0000000000027941 */ /* 0x000fea0003800000 */
.L_x_2870:
        /* <DEDUP_REMOVED lines=11> */
.L_x_2873:
[----:B------:R-:W-:Y:S05]  /*2e200*/  BSYNC B2 ;  /* 0x0000000000027941 */ /* 0x000fea0003800000 */
.L_x_2872:
        /* <DEDUP_REMOVED lines=12> */
.L_x_2874:
        /* <DEDUP_REMOVED lines=15> */
.L_x_2875:
        /* <DEDUP_REMOVED lines=15> */
.L_x_2876:
        /* <DEDUP_REMOVED lines=12> */
.L_x_2861:
[----:B------:R-:W-:Y:S05]  /*2e570*/  BSYNC B1 ;  /* 0x0000000000017941 */ /* 0x000fea0003800000 */
.L_x_2860:
[----:B------:R-:W2:Y:S01]  /*2e580*/  LDL R2, [R1+0x30] ;  /* 0x0000300001027983 */ /* 0x000ea20000100800 */
[----:B------:R-:W-:Y:S01]  /*2e590*/  VIADD R0, R0, 0xfffffffe ;  /* 0xfffffffe00007836 */ /* 0x000fe20000000000 */
[----:B--2---:R-:W-:-:S13]  /*2e5a0*/  ISETP.GT.AND P0, PT, R6, R2, PT ;  /* 0x000000020600720c */ /* 0x004fda0003f04270 */
[----:B------:R-:W-:Y:S05]  /*2e5b0*/  @P0 BRA `(.L_x_2877) ;  /* 0xffffffe800400947 */ /* 0x000fea000383ffff */
.L_x_2823:
[----:B------:R-:W-:Y:S05]  /*2e5c0*/  BSYNC B0 ;  /* 0x0000000000007941 */ /* 0x000fea0003800000 */
.L_x_2822:
        /* <DEDUP_REMOVED lines=18> */
.L_x_2879:
[----:B------:R-:W-:Y:S05]  /*2e6f0*/  BSYNC B0 ;  /* 0x0000000000007941 */ /* 0x000fea0003800000 */
.L_x_2878:
        /* <DEDUP_REMOVED lines=11> */
.L_x_2984:
[----:B------:R-:W-:Y:S05]  /*2e7b0*/  BSYNC B1 ;  /* 0x0000000000017941 */ /* 0x000fea0003800000 */
.L_x_2882:
        /* <DEDUP_REMOVED lines=9> */
.L_x_2885:
[----:B------:R-:W-:Y:S05]  /*2e850*/  BSYNC B1 ;  /* 0x0000000000017941 */ /* 0x000fea0003800000 */
.L_x_2884:
        /* <DEDUP_REMOVED lines=12> */
.L_x_2886:
        /* <DEDUP_REMOVED lines=15> */
.L_x_2887:
        /* <DEDUP_REMOVED lines=15> */
.L_x_2888:
        /* <DEDUP_REMOVED lines=10> */
.L_x_2881:
[----:B------:R-:W-:Y:S05]  /*2eba0*/  BSYNC B0 ;  /* 0x0000000000007941 */ /* 0x000fea0003800000 */
.L_x_2880:
[----:B------:R-:W3:Y:S01]  /*2ebb0*/  LDL.LU R4, [R1+0x14] ;  /* 0x0000140001047983 */ /* 0x000ee20000300800 */
[----:B------:R-:W-:-:S05]  /*2ebc0*/  VIADD R19, R19, 0x1 ;  /* 0x0000000113137836 */ /* 0x000fca0000000000 */
[----:B------:R-:W-:-:S04]  /*2ebd0*/  ISETP.NE.AND P0, PT, R19, 0x2, PT ;  /* 0x000000021300780c */ /* 0x000fc80003f05270 */
[----:B------:R-:W-:Y:S02]  /*2ebe0*/  SEL R0, RZ, 0x1, P0 ;  /* 0x00000001ff007807 */ /* 0x000fe40000000000 */
[----:B------:R-:W-:Y:S02]  /*2ebf0*/  SEL R19, R19, RZ, P0 ;  /* 0x000000ff13137207 */ /* 0x000fe40000000000 */
[----:B---3--:R-:W-:-:S05]  /*2ec00*/  LOP3.LUT R4, R4, R0, RZ, 0x3c, !PT ;  /* 0x0000000004047212 */ /* 0x008fca00078e3cff */
[----:B------:R3:W-:Y:S02]  /*2ec10*/  STL [R1+0x14], R4 ;  /* 0x0000140401007387 */ /* 0x0007e40000100800 */
.L_x_2802:
[----:B------:R-:W-:Y:S05]  /*2ec20*/  BSYNC B7 ;  /* 0x0000000000077941 */ /* 0x000fea0003800000 */
.L_x_2800:
[----:B0-----:R-:W4:Y:S02]  /*2ec30*/  LDL R0, [R1+0x20] ;  /* 0x0000200001007983 */ /* 0x001f240000100800 */
[----:B----4-:R-:W-:-:S13]  /*2ec40*/  LOP3.LUT P0, RZ, R0, 0x2, RZ, 0xc0, !PT ;  /* 0x0000000200ff7812 */ /* 0x010fda000780c0ff */
[----:B------:R-:W-:Y:S05]  /*2ec50*/  @!P0 BRA `(.L_x_2889) ;  /* 0x00000000002c8947 */ /* 0x000fea0003800000 */
[----:B------:R-:W-:Y:S05]  /*2ec60*/  WARPSYNC.ALL ;  /* 0x0000000000007948 */ /* 0x000fea0003800000 */
[----:B------:R-:W0:Y:S08]  /*2ec70*/  S2UR UR5, SR_CgaCtaId ;  /* 0x00000000000579c3 */ /* 0x000e300000008800 */
[----:B------:R-:W-:Y:S06]  /*2ec80*/  BAR.SYNC.DEFER_BLOCKING 0x5, 0x180 ;  /* 0x0146000000007b1d */ /* 0x000fec0000010000 */
[----:B------:R-:W-:-:S02]  /*2ec90*/  UMOV UR4, 0x400 ;  /* 0x0000040000047882 */ /* 0x000fc40000000000 */
[----:B0-----:R-:W-:-:S06]  /*2eca0*/  ULEA UR4, UR5, UR4, 0x18 ;  /* 0x0000000405047291 */ /* 0x001fcc000f8ec03f */
[----:B------:R-:W-:-:S05]  /*2ecb0*/  IMAD.U32 R18, RZ, RZ, UR4 ;  /* 0x00000004ff127e24 */ /* 0x000fca000f8e00ff */
[----:B-123--:R-:W0:Y:S04]  /*2ecc0*/  LDS.128 R4, [R18+0x368d0] ;  /* 0x0368d00012047984 */ /* 0x00ee280000000c00 */
[----:B0-----:R1:W-:Y:S04]  /*2ecd0*/  STL.64 [R1], R4 ;  /* 0x0000000401007387 */ /* 0x0013e80000100a00 */
[----:B------:R1:W-:Y:S01]  /*2ece0*/  STL.64 [R1+0x8], R6 ;  /* 0x0000080601007387 */ /* 0x0003e20000100a00 */
[----:B------:R-:W-:Y:S06]  /*2ecf0*/  BAR.ARV 0x4, 0x180 ;  /* 0x0106000000007b1d */ /* 0x000fec0000002000 */
[----:B------:R-:W-:Y:S05]  /*2ed00*/  BRA `(.L_x_2890) ;  /* 0x0000001000347947 */ /* 0x000fea0003800000 */
.L_x_2889:
[----:B------:R-:W0:Y:S01]  /*2ed10*/  S2R R16, SR_TID.X ;  /* 0x0000000000107919 */ /* 0x000e220000002100 */
[----:B------:R-:W-:Y:S01]  /*2ed20*/  UMOV UR4, 0xffffffff ;  /* 0xffffffff00047882 */ /* 0x000fe20000000000 */
[----:B0-----:R-:W-:-:S04]  /*2ed30*/  LOP3.LUT R16, R16, 0x1f, RZ, 0xc0, !PT ;  /* 0x0000001f10107812 */ /* 0x001fc800078ec0ff */
[----:B------:R-:W-:Y:S01]  /*2ed40*/  ISETP.NE.AND P0, PT, R16, 0x1f, PT ;  /* 0x0000001f1000780c */ /* 0x000fe20003f05270 */
[----:B------:R-:W-:-:S12]  /*2ed50*/  BRA.DIV UR4, `(.L_x_2891) ;  /* 0x00000032049c7947 */ /* 0x000fd8000b800000 */
[----:B------:R-:W4:Y:S01]  /*2ed60*/  LDL.LU R2, [R1] ;  /* 0x0000000001027983 */ /* 0x000f220000300800 */
[----:B------:R-:W-:-:S03]  /*2ed70*/  ULDC UR4, c[0x0][0xc3c] ;  /* 0x00030f0000047ab9 */ /* 0x000fc60000000800 */
[----:B------:R-:W5:Y:S01]  /*2ed80*/  LDL R3, [R1+0xc] ;  /* 0x00000c0001037983 */ /* 0x000f620000100800 */
[----:B----4-:R-:W-:Y:S02]  /*2ed90*/  IMAD.MOV.U32 R10, RZ, RZ, R2 ;  /* 0x000000ffff0a7224 */ /* 0x010fe400078e0002 */
[----:B-----5:R-:W-:-:S05]  /*2eda0*/  IMAD.IADD R0, R3, 0x1, R16 ;  /* 0x0000000103007824 */ /* 0x020fca00078e0210 */
[----:B------:R-:W-:-:S13]  /*2edb0*/  ISETP.GE.OR P1, PT, R0, UR4, !P0 ;  /* 0x0000000400007c0c */ /* 0x000fda000c726670 */
[----:B------:R-:W0:Y:S08]  /*2edc0*/  @!P1 LDC.64 R2, c[0x0][0xc80] ;  /* 0x00032000ff029b82 */ /* 0x000e300000000a00 */
[----:B-1----:R-:W1:Y:S01]  /*2edd0*/  @!P1 LDC.64 R6, c[0x0][0xc78] ;  /* 0x00031e00ff069b82 */ /* 0x002e620000000a00 */
[----:B0-----:R-:W-:-:S05]  /*2ede0*/  @!P1 IMAD.WIDE R2, R0, 0x4, R2 ;  /* 0x0000000400029825 */ /* 0x001fca00078e0202 */
[----:B------:R1:W4:Y:S02]  /*2edf0*/  @!P1 LDG.E R8, desc[UR60][R2.64] ;  /* 0x0000003c02089981 */ /* 0x000324000c1e1900 */
[----:B-1----:R-:W-:-:S06]  /*2ee00*/  @!P1 IMAD.WIDE R2, R0, 0x4, R6 ;  /* 0x0000000400029825 */ /* 0x002fcc00078e0206 */
[----:B------:R-:W5:Y:S01]  /*2ee10*/  @!P1 LDG.E R2, desc[UR60][R2.64] ;  /* 0x0000003c02029981 */ /* 0x000f62000c1e1900 */
[----:B---3--:R-:W-:Y:S01]  /*2ee20*/  IMAD.MOV.U32 R4, RZ, RZ, RZ ;  /* 0x000000ffff047224 */ /* 0x008fe200078e00ff */
[C---:B------:R-:W-:Y:S01]  /*2ee30*/  ISETP.GE.U32.AND P2, PT, R16.reuse, 0x2, PT ;  /* 0x000000021000780c */ /* 0x040fe20003f46070 */
[----:B------:R-:W-:Y:S01]  /*2ee40*/  IMAD.MOV.U32 R6, RZ, RZ, RZ ;  /* 0x000000ffff067224 */ /* 0x000fe200078e00ff */
[C---:B------:R-:W-:Y:S01]  /*2ee50*/  ISETP.GE.U32.AND P3, PT, R16.reuse, 0x4, PT ;  /* 0x000000041000780c */ /* 0x040fe20003f66070 */
[----:B--2---:R-:W-:Y:S01]  /*2ee60*/  SHFL.IDX PT, R5, R10, RZ, 0x1f ;  /* 0x00001fff0a057589 */ /* 0x004fe200000e0000 */
[C---:B------:R-:W-:Y:S02]  /*2ee70*/  ISETP.GE.U32.AND P4, PT, R16.reuse, 0x8, PT ;  /* 0x000000081000780c */ /* 0x040fe40003f86070 */
[----:B------:R-:W-:Y:S01]  /*2ee80*/  ISETP.GE.U32.AND P5, PT, R16, 0x10, PT ;  /* 0x000000101000780c */ /* 0x000fe20003fa6070 */
[----:B------:R-:W-:Y:S01]  /*2ee90*/  SHFL.IDX PT, R0, R10, 0x1, 0x1f ;  /* 0x00201f000a007f89 */ /* 0x000fe200000e0000 */
[----:B----4-:R-:W-:-:S02]  /*2eea0*/  @!P1 IMAD.MOV.U32 R4, RZ, RZ, R8 ;  /* 0x000000ffff049224 */ /* 0x010fc400078e0008 */
[----:B------:R-:W-:Y:S02]  /*2eeb0*/  IMAD.MOV.U32 R8, RZ, RZ, RZ ;  /* 0x000000ffff087224 */ /* 0x000fe400078e00ff */
[----:B-----5:R-:W-:Y:S01]  /*2eec0*/  @!P1 IMAD.MOV.U32 R6, RZ, RZ, R2 ;  /* 0x000000ffff069224 */ /* 0x020fe200078e0002 */
        /* <DEDUP_REMOVED lines=18> */
.L_x_2994:
[----:B------:R-:W-:Y:S02]  /*2eff0*/  ULDC UR4, c[0x0][0xc38] ;  /* 0x00030e0000047ab9 */ /* 0x000fe40000000800 */
[----:B------:R-:W-:-:S04]  /*2f000*/  IMAD.U32 R2, RZ, RZ, UR4 ;  /* 0x00000004ff027e24 */ /* 0x000fc8000f8e00ff */
[----:B-1----:R-:W-:-:S04]  /*2f010*/  IMAD R9, R9, R2, RZ ;  /* 0x0000000209097224 */ /* 0x002fc800078e02ff */
[----:B------:R-:W-:-:S05]  /*2f020*/  IMAD.IADD R0, R0, 0x1, R9 ;  /* 0x0000000100007824 */ /* 0x000fca00078e0209 */
[----:B------:R-:W-:-:S13]  /*2f030*/  ISETP.GT.AND P6, PT, R0, R5, PT ;  /* 0x000000050000720c */ /* 0x000fda0003fc4270 */
[----:B------:R-:W-:Y:S05]  /*2f040*/  @P6 BRA `(.L_x_2892) ;  /* 0x0000000000ac6947 */ /* 0x000fea0003800000 */
.L_x_2895:
        /* <DEDUP_REMOVED lines=37> */
.L_x_3002:
[----:B------:R-:W-:Y:S02]  /*2f2a0*/  ULDC UR4, c[0x0][0xc38] ;  /* 0x00030e0000047ab9 */ /* 0x000fe40000000800 */
[----:B------:R-:W-:-:S04]  /*2f2b0*/  IMAD.U32 R2, RZ, RZ, UR4 ;  /* 0x00000004ff027e24 */ /* 0x000fc8000f8e00ff */
[----:B-1----:R-:W-:-:S04]  /*2f2c0*/  IMAD R9, R9, R2, RZ ;  /* 0x0000000209097224 */ /* 0x002fc800078e02ff */
[----:B------:R-:W-:-:S05]  /*2f2d0*/  IMAD.IADD R0, R9, 0x1, R0 ;  /* 0x0000000109007824 */ /* 0x000fca00078e0200 */
[----:B------:R-:W-:-:S13]  /*2f2e0*/  ISETP.GT.AND P6, PT, R0, R5, PT ;  /* 0x000000050000720c */ /* 0x000fda0003fc4270 */
[----:B------:R-:W-:Y:S05]  /*2f2f0*/  @!P6 BRA `(.L_x_2895) ;  /* 0xfffffffc0054e947 */ /* 0x000fea000383ffff */
.L_x_2892:
        /* <DEDUP_REMOVED lines=12> */
.L_x_3007:
[----:B------:R-:W-:-:S13]  /*2f3c0*/  ISETP.NE.AND P0, PT, R0, RZ, PT ;  /* 0x000000ff0000720c */ /* 0x000fda0003f05270 */
[----:B------:R-:W-:Y:S05]  /*2f3d0*/  @!P0 BRA `(.L_x_2897) ;  /* 0x0000000000148947 */ /* 0x000fea0003800000 */
[----:B------:R-:W-:Y:S01]  /*2f3e0*/  UMOV UR4, 0xffffffff ;  /* 0xffffffff00047882 */ /* 0x000fe20000000000 */
[----:B-1----:R-:W-:Y:S02]  /*2f3f0*/  VIADD R3, R3, 0xffffffff ;  /* 0xffffffff03037836 */ /* 0x002fe40000000000 */
[----:B------:R-:W-:Y:S05]  /*2f400*/  BRA.DIV UR4, `(.L_x_2898) ;  /* 0x0000003604907947 */ /* 0x000fea000b800000 */
[----:B------:R1:W2:Y:S02]  /*2f410*/  SHFL.IDX PT, R3, R7, R3, 0x1f ;  /* 0x00001f0307037589 */ /* 0x0002a400000e0000 */
.L_x_3010:
[----:B--2---:R-:W-:-:S07]  /*2f420*/  IMAD.MOV.U32 R8, RZ, RZ, R3 ;  /* 0x000000ffff087224 */ /* 0x004fce00078e0003 */
.L_x_2897:
        /* <DEDUP_REMOVED lines=62> */
.L_x_2899:
        /* <DEDUP_REMOVED lines=63> */
.L_x_2900:
[----:B------:R-:W-:-:S05]  /*2fc00*/  LOP3.LUT R0, RZ, R0, RZ, 0x33, !PT ;  /* 0x00000000ff007212 */ /* 0x000fca00078e33ff */
[----:B------:R-:W-:-:S05]  /*2fc10*/  IMAD.IADD R0, R4, 0x1, R0 ;  /* 0x0000000104007824 */ /* 0x000fca00078e0200 */
[----:B------:R2:W-:Y:S01]  /*2fc20*/  STL [R1+0x4], R0 ;  /* 0x0000040001007387 */ /* 0x0005e20000100800 */
[----:B------:R-:W-:Y:S05]  /*2fc30*/  BRA `(.L_x_2901) ;  /* 0x0000000000287947 */ /* 0x000fea0003800000 */
.L_x_2893:
        /* <DEDUP_REMOVED lines=10> */
.L_x_2901:
[----:B01----:R-:W3:Y:S04]  /*2fce0*/  LDL R2, [R1+0xc] ;  /* 0x00000c0001027983 */ /* 0x003ee80000100800 */
        /* <DEDUP_REMOVED lines=15> */
.L_x_2890:
[----:B------:R-:W2:Y:S01]  /*2fde0*/  LDL R0, [R1+0xc] ;  /* 0x00000c0001007983 */ /* 0x000ea20000100800 */
[----:B------:R-:W-:Y:S02]  /*2fdf0*/  ULDC UR4, c[0x0][0xc3c] ;  /* 0x00030f0000047ab9 */ /* 0x000fe40000000800 */
[----:B--2---:R-:W-:-:S13]  /*2fe00*/  ISETP.GE.AND P0, PT, R0, UR4, PT ;  /* 0x0000000400007c0c */ /* 0x004fda000bf06270 */
[----:B------:R-:W-:Y:S05]  /*2fe10*/  @!P0 BRA `(.L_x_2902) ;  /* 0xffffff8400848947 */ /* 0x000fea000383ffff */
[----:B------:R-:W-:Y:S05]  /*2fe20*/  BSYNC B8 ;  /* 0x0000000000087941 */ /* 0x000fea0003800000 */
.L_x_2752:
        /* <DEDUP_REMOVED lines=12> */
.L_x_3011:
[----:B------:R-:W-:Y:S05]  /*2fef0*/  BSYNC B0 ;  /* 0x0000000000007941 */ /* 0x000fea0003800000 */
.L_x_2903:
[----:B------:R-:W-:-:S03]  /*2ff00*/  UMOV UR4, 0xffffffff ;  /* 0xffffffff00047882 */ /* 0x000fc60000000000 */
[----:B------:R-:W-:Y:S05]  /*2ff10*/  BRA.DIV UR4, `(.L_x_2905) ;  /* 0x0000002e040c7947 */ /* 0x000fea000b800000 */
[----:B------:R-:W1:Y:S02]  /*2ff20*/  S2R R2, SR_TID.X ;  /* 0x0000000000027919 */ /* 0x000e640000002100 */
[----:B-1----:R-:W-:-:S04]  /*2ff30*/  SHF.R.U32.HI R2, RZ, 0x5, R2 ;  /* 0x00000005ff027819 */ /* 0x002fc80000011602 */
[----:B------:R-:W-:-:S05]  /*2ff40*/  LOP3.LUT R2, R2, 0x3, RZ, 0xc0, !PT ;  /* 0x0000000302027812 */ /* 0x000fca00078ec0ff */
[----:B------:R1:W2:Y:S02]  /*2ff50*/  SHFL.IDX PT, R14, R2, RZ, 0x1f ;  /* 0x00001fff020e7589 */ /* 0x0002a400000e0000 */
.L_x_3014:
[----:B--2---:R-:W-:-:S13]  /*2ff60*/  ISETP.NE.AND P0, PT, R14, RZ, PT ;  /* 0x000000ff0e00720c */ /* 0x004fda0003f05270 */
[----:B------:R-:W-:Y:S05]  /*2ff70*/  @P0 BRA `(.L_x_2511) ;  /* 0x0000000000940947 */ /* 0x000fea0003800000 */
[----:B------:R-:W-:-:S03]  /*2ff80*/  UMOV UR4, 0xffffffff ;  /* 0xffffffff00047882 */ /* 0x000fc60000000000 */
[----:B------:R-:W-:Y:S05]  /*2ff90*/  BRA.DIV UR4, `(.L_x_2906) ;  /* 0x0000002e04207947 */ /* 0x000fea000b800000 */
[----:B------:R-:W-:-:S13]  /*2ffa0*/  ELECT P6, URZ, PT ;  /* 0x00000000003f782f */ /* 0x000fda00038c0000 */
.L_x_3017:
        /* <DEDUP_REMOVED lines=8> */
.L_x_2907:
        /* <DEDUP_REMOVED lines=13> */
.L_x_3018:
[----:B------:R-:W1:Y:S02]  /*30100*/  SYNCS.PHASECHK.TRANS64.TRYWAIT P0, [R7+URZ], R2 ;  /* 0x00000002070075a7 */ /* 0x000e64000800017f */
[----:B-1----:R-:W-:Y:S05]  /*30110*/  @!P0 BRA `(.L_x_2909) ;  /* 0x0000002800f48947 */ /* 0x002fea0003800000 */
.L_x_3019:
[----:B------:R-:W-:Y:S05]  /*30120*/  @!P2 BRA `(.L_x_2910) ;  /* 0x000000000004a947 */ /* 0x000fea0003800000 */
[----:B------:R-:W-:Y:S01]  /*30130*/  BPT.TRAP 0x1 ;  /* 0x000000040000795c */ /* 0x000fe20000300000 */
.L_x_2910:
[----:B------:R-:W-:-:S04]  /*30140*/  VIADD R0, R0, 0x36860 ;  /* 0x0003686000007836 */ /* 0x000fc80000000000 */
[----:B------:R-:W-:-:S04]  /*30150*/  IMAD R4, R19, 0x8, R0 ;  /* 0x0000000813047824 */ /* 0x000fc800078e0200 */
[----:B------:R-:W2:Y:S02]  /*30160*/  SYNCS.PHASECHK.TRANS64.TRYWAIT P0, [R4+URZ], R5 ;  /* 0x00000005040075a7 */ /* 0x000ea4000800017f */
[----:B--2---:R-:W-:Y:S05]  /*30170*/  @!P0 BRA `(.L_x_2911) ;  /* 0x0000002800f08947 */ /* 0x004fea0003800000 */
.L_x_3020:
[----:B------:R-:W-:-:S07]  /*30180*/  IMAD R3, R3, 0x8, R0 ;  /* 0x0000000803037824 */ /* 0x000fce00078e0200 */
.L_x_2912:
[----:B---3--:R3:W4:Y:S02]  /*30190*/  SYNCS.PHASECHK.TRANS64.TRYWAIT P0, [R3+URZ], R2 ;  /* 0x00000002030075a7 */ /* 0x008724000800017f */
[----:B----4-:R-:W-:Y:S05]  /*301a0*/  @!P0 NANOSLEEP.SYNCS 0x989680 ;  /* 0x009896800000895d */ /* 0x010fea0003900000 */
[----:B------:R-:W4:Y:S02]  /*301b0*/  @!P0 SYNCS.PHASECHK.TRANS64 P0, [R3+URZ], R2 ;  /* 0x00000002030085a7 */ /* 0x000f24000800007f */
[----:B----4-:R-:W-:Y:S05]  /*301c0*/  @!P0 BRA `(.L_x_2912) ;  /* 0xfffffffc00f08947 */ /* 0x010fea000383ffff */
.L_x_2511:
[----:B------:R-:W-:Y:S05]  /*301d0*/  BSYNC B9 ;  /* 0x0000000000097941 */ /* 0x000fea0003800000 */
.L_x_2508:
[----:B------:R-:W-:Y:S05]  /*301e0*/  EXIT ;  /* 0x000000000000794d */ /* 0x000fea0003800000 */
.L_x_2531:
[----:B0-----:R0:W1:Y:S02]  /*301f0*/  SYNCS.PHASECHK.TRANS64.TRYWAIT P5, [R96+URZ+0x36890], R97 ;  /* 0x03689061600075a7 */ /* 0x00106400080a017f */
[----:B-1----:R-:W-:Y:S05]  /*30200*/  @!P5 NANOSLEEP.SYNCS 0x989680 ;  /* 0x009896800000d95d */ /* 0x002fea0003900000 */
[----:B------:R-:W1:Y:S02]  /*30210*/  @!P5 SYNCS.PHASECHK.TRANS64 P5, [R96+URZ+0x36890], R97 ;  /* 0x036890616000d5a7 */ /* 0x000e6400080a007f */
[----:B-1----:R-:W-:Y:S05]  /*30220*/  @!P5 BRA `(.L_x_2531) ;  /* 0xfffffffc00f0d947 */ /* 0x002fea000383ffff */
[----:B------:R-:W-:Y:S05]  /*30230*/  BRA `(.L_x_2913) ;  /* 0xfffffd3800207947 */ /* 0x000fea000383ffff */
.L_x_2585:
[----:B-1----:R1:W3:Y:S02]  /*30240*/  SYNCS.PHASECHK.TRANS64.TRYWAIT P5, [R96+URZ+0x36890], R97 ;  /* 0x03689061600075a7 */ /* 0x0022e400080a017f */
[----:B---3--:R-:W-:Y:S05]  /*30250*/  @!P5 NANOSLEEP.SYNCS 0x989680 ;  /* 0x009896800000d95d */ /* 0x008fea0003900000 */
[----:B------:R-:W3:Y:S02]  /*30260*/  @!P5 SYNCS.PHASECHK.TRANS64 P5, [R96+URZ+0x36890], R97 ;  /* 0x036890616000d5a7 */ /* 0x000ee400080a007f */
[----:B---3--:R-:W-:Y:S05]  /*30270*/  @!P5 BRA `(.L_x_2585) ;  /* 0xfffffffc00f0d947 */ /* 0x008fea000383ffff */
[----:B------:R-:W-:Y:S05]  /*30280*/  BRA `(.L_x_2914) ;  /* 0xfffffd6c00807947 */ /* 0x000fea000383ffff */
.L_x_2610:
[----:B-1----:R1:W2:Y:S02]  /*30290*/  SYNCS.PHASECHK.TRANS64.TRYWAIT P3, [R96+URZ+0x36890], R97 ;  /* 0x03689061600075a7 */ /* 0x0022a4000806017f */
[----:B--2---:R-:W-:Y:S05]  /*302a0*/  @!P3 NANOSLEEP.SYNCS 0x989680 ;  /* 0x009896800000b95d */ /* 0x004fea0003900000 */
[----:B------:R-:W2:Y:S02]  /*302b0*/  @!P3 SYNCS.PHASECHK.TRANS64 P3, [R96+URZ+0x36890], R97 ;  /* 0x036890616000b5a7 */ /* 0x000ea4000806007f */
[----:B--2---:R-:W-:Y:S05]  /*302c0*/  @!P3 BRA `(.L_x_2610) ;  /* 0xfffffffc00f0b947 */ /* 0x004fea000383ffff */
[----:B------:R-:W-:Y:S05]  /*302d0*/  BRA `(.L_x_2915) ;  /* 0xfffffda0001c7947 */ /* 0x000fea000383ffff */
.L_x_2616:
[----:B0-----:R0:W1:Y:S02]  /*302e0*/  SYNCS.PHASECHK.TRANS64.TRYWAIT P2, [R96+URZ+0x368b0], R97 ;  /* 0x0368b061600075a7 */ /* 0x001064000804017f */
[----:B-1----:R-:W-:Y:S05]  /*302f0*/  @!P2 NANOSLEEP.SYNCS 0x989680 ;  /* 0x009896800000a95d */ /* 0x002fea0003900000 */
[----:B------:R-:W1:Y:S02]  /*30300*/  @!P2 SYNCS.PHASECHK.TRANS64 P2, [R96+URZ+0x368b0], R97 ;  /* 0x0368b0616000a5a7 */ /* 0x000e64000804007f */
[----:B-1----:R-:W-:Y:S05]  /*30310*/  @!P2 BRA `(.L_x_2616) ;  /* 0xfffffffc00f0a947 */ /* 0x002fea000383ffff */
[----:B------:R-:W-:Y:S05]  /*30320*/  BRA `(.L_x_2916) ;  /* 0xfffffda400347947 */ /* 0x000fea000383ffff */
.L_x_2636:
        /* <DEDUP_REMOVED lines=8> */
.L_x_2918:
[----:B------:R-:W-:Y:S05]  /*303b0*/  BSYNC B1 ;  /* 0x0000000000017941 */ /* 0x000fea0003800000 */
.L_x_2917:
        /* <DEDUP_REMOVED lines=8> */
.L_x_2919:
[----:B------:R-:W-:Y:S02]  /*30440*/  IMAD.MOV.U32 R13, RZ, RZ, R63 ;  /* 0x000000ffff0d7224 */ /* 0x000fe400078e003f */
[----:B------:R-:W-:-:S07]  /*30450*/  IMAD.MOV.U32 R6, RZ, RZ, R14 ;  /* 0x000000ffff067224 */ /* 0x000fce00078e000e */
[----:B------:R-:W-:Y:S05]  /*30460*/  WARPSYNC.COLLECTIVE R15, `(.L_x_2920) ;  /* 0x000000000f087348 */ /* 0x000fea0003c00000 */
[----:B------:R0:W1:Y:S02]  /*30470*/  SHFL.IDX P6, R14, R13, R12, R11 ;  /* 0x0000000c0d0e7389 */ /* 0x00006400000c000b */
[----:B01----:R-:W-:Y:S01]  /*30480*/  ENDCOLLECTIVE ;  /* 0x000000000000791b */ /* 0x003fe20003800000 */
.L_x_2920:
[----:B------:R-:W-:Y:S02]  /*30490*/  IMAD.MOV.U32 R13, RZ, RZ, R3 ;  /* 0x000000ffff0d7224 */ /* 0x000fe400078e0003 */
[----:B------:R-:W-:-:S07]  /*304a0*/  IMAD.MOV.U32 R7, RZ, RZ, R14 ;  /* 0x000000ffff077224 */ /* 0x000fce00078e000e */
[----:B------:R-:W-:Y:S05]  /*304b0*/  WARPSYNC.COLLECTIVE R15, `(.L_x_2921) ;  /* 0x000000000f087348 */ /* 0x000fea0003c00000 */
[----:B------:R0:W1:Y:S02]  /*304c0*/  SHFL.IDX P6, R14, R13, R12, R11 ;  /* 0x0000000c0d0e7389 */ /* 0x00006400000c000b */
[----:B01----:R-:W-:Y:S01]  /*304d0*/  ENDCOLLECTIVE ;  /* 0x000000000000791b */ /* 0x003fe20003800000 */
.L_x_2921:
[----:B------:R-:W-:Y:S05]  /*304e0*/  BRA `(.L_x_2922) ;  /* 0xfffffdb400f87947 */ /* 0x000fea000383ffff */
.L_x_2639:
        /* <DEDUP_REMOVED lines=8> */
.L_x_2924:
[----:B------:R-:W-:Y:S05]  /*30570*/  BSYNC B1 ;  /* 0x0000000000017941 */ /* 0x000fea0003800000 */
.L_x_2923:
        /* <DEDUP_REMOVED lines=8> */
.L_x_2925:
[----:B------:R-:W-:Y:S02]  /*30600*/  IMAD.MOV.U32 R13, RZ, RZ, R63 ;  /* 0x000000ffff0d7224 */ /* 0x000fe400078e003f */
[----:B------:R-:W-:-:S07]  /*30610*/  IMAD.MOV.U32 R65, RZ, RZ, R14 ;  /* 0x000000ffff417224 */ /* 0x000fce00078e000e */
[----:B------:R-:W-:Y:S05]  /*30620*/  WARPSYNC.COLLECTIVE R15, `(.L_x_2926) ;  /* 0x000000000f087348 */ /* 0x000fea0003c00000 */
[----:B------:R0:W1:Y:S02]  /*30630*/  SHFL.IDX P6, R14, R13, R12, R11 ;  /* 0x0000000c0d0e7389 */ /* 0x00006400000c000b */
[----:B01----:R-:W-:Y:S01]  /*30640*/  ENDCOLLECTIVE ;  /* 0x000000000000791b */ /* 0x003fe20003800000 */
.L_x_2926:
[----:B------:R-:W-:Y:S02]  /*30650*/  IMAD.MOV.U32 R13, RZ, RZ, R3 ;  /* 0x000000ffff0d7224 */ /* 0x000fe400078e0003 */
[----:B------:R-:W-:-:S07]  /*30660*/  IMAD.MOV.U32 R63, RZ, RZ, R14 ;  /* 0x000000ffff3f7224 */ /* 0x000fce00078e000e */
[----:B------:R-:W-:Y:S05]  /*30670*/  WARPSYNC.COLLECTIVE R15, `(.L_x_2927) ;  /* 0x000000000f087348 */ /* 0x000fea0003c00000 */
[----:B------:R0:W1:Y:S02]  /*30680*/  SHFL.IDX P6, R14, R13, R12, R11 ;  /* 0x0000000c0d0e7389 */ /* 0x00006400000c000b */
[----:B01----:R-:W-:Y:S01]  /*30690*/  ENDCOLLECTIVE ;  /* 0x000000000000791b */ /* 0x003fe20003800000 */
.L_x_2927:
[----:B------:R-:W-:Y:S01]  /*306a0*/  IMAD.MOV.U32 R62, RZ, RZ, R14 ;  /* 0x000000ffff3e7224 */ /* 0x000fe200078e000e */
[----:B------:R-:W-:Y:S06]  /*306b0*/  BRA `(.L_x_2928) ;  /* 0xfffffdbc00b07947 */ /* 0x000fec000383ffff */
.L_x_2643:
[----:B0-----:R0:W1:Y:S02]  /*306c0*/  SYNCS.PHASECHK.TRANS64.TRYWAIT P0, [R16+URZ+0x36800], R5 ;  /* 0x03680005100075a7 */ /* 0x001064000800017f */
[----:B-1----:R-:W-:Y:S05]  /*306d0*/  @!P0 NANOSLEEP.SYNCS 0x989680 ;  /* 0x009896800000895d */ /* 0x002fea0003900000 */
[----:B------:R-:W1:Y:S02]  /*306e0*/  @!P0 SYNCS.PHASECHK.TRANS64 P0, [R16+URZ+0x36800], R5 ;  /* 0x03680005100085a7 */ /* 0x000e64000800007f */
[----:B-1----:R-:W-:Y:S05]  /*306f0*/  @!P0 BRA `(.L_x_2643) ;  /* 0xfffffffc00f08947 */ /* 0x002fea000383ffff */
[----:B------:R-:W-:Y:S05]  /*30700*/  BRA `(.L_x_2929) ;  /* 0xfffffdc400f47947 */ /* 0x000fea000383ffff */
.L_x_2667:
        /* <DEDUP_REMOVED lines=8> */
.L_x_2931:
[----:B------:R-:W-:Y:S05]  /*30790*/  BSYNC B1 ;  /* 0x0000000000017941 */ /* 0x000fea0003800000 */
.L_x_2930:
        /* <DEDUP_REMOVED lines=8> */
.L_x_2932:
[----:B------:R-:W-:Y:S02]  /*30820*/  IMAD.MOV.U32 R9, RZ, RZ, R5 ;  /* 0x000000ffff097224 */ /* 0x000fe400078e0005 */
[----:B------:R-:W-:Y:S02]  /*30830*/  IMAD.MOV.U32 R13, RZ, RZ, R71 ;  /* 0x000000ffff0d7224 */ /* 0x000fe400078e0047 */
[----:B------:R-:W-:-:S07]  /*30840*/  IMAD.MOV.U32 R4, RZ, RZ, R14 ;  /* 0x000000ffff047224 */ /* 0x000fce00078e000e */
[----:B------:R-:W-:Y:S05]  /*30850*/  WARPSYNC.COLLECTIVE R15, `(.L_x_2933) ;  /* 0x000000000f087348 */ /* 0x000fea0003c00000 */
[----:B------:R0:W1:Y:S02]  /*30860*/  SHFL.IDX P6, R14, R13, R12, R11 ;  /* 0x0000000c0d0e7389 */ /* 0x00006400000c000b */
[----:B01----:R-:W-:Y:S01]  /*30870*/  ENDCOLLECTIVE ;  /* 0x000000000000791b */ /* 0x003fe20003800000 */
.L_x_2933:
[----:B------:R-:W-:Y:S02]  /*30880*/  IMAD.MOV.U32 R8, RZ, RZ, R4 ;  /* 0x000000ffff087224 */ /* 0x000fe400078e0004 */
[----:B------:R-:W-:Y:S02]  /*30890*/  IMAD.MOV.U32 R13, RZ, RZ, R70 ;  /* 0x000000ffff0d7224 */ /* 0x000fe400078e0046 */
[----:B------:R-:W-:-:S07]  /*308a0*/  IMAD.MOV.U32 R7, RZ, RZ, R14 ;  /* 0x000000ffff077224 */ /* 0x000fce00078e000e */
[----:B------:R-:W-:Y:S05]  /*308b0*/  WARPSYNC.COLLECTIVE R15, `(.L_x_2934) ;  /* 0x000000000f087348 */ /* 0x000fea0003c00000 */
[----:B------:R0:W1:Y:S02]  /*308c0*/  SHFL.IDX P6, R14, R13, R12, R11 ;  /* 0x0000000c0d0e7389 */ /* 0x00006400000c000b */
[----:B01----:R-:W-:Y:S01]  /*308d0*/  ENDCOLLECTIVE ;  /* 0x000000000000791b */ /* 0x003fe20003800000 */
.L_x_2934:
[----:B------:R-:W-:Y:S05]  /*308e0*/  BRA `(.L_x_2935) ;  /* 0xfffffdec00ac7947 */ /* 0x000fea000383ffff */
.L_x_2670:
        /* <DEDUP_REMOVED lines=8> */
.L_x_2937:
[----:B------:R-:W-:Y:S05]  /*30970*/  BSYNC B1 ;  /* 0x0000000000017941 */ /* 0x000fea0003800000 */
.L_x_2936:
        /* <DEDUP_REMOVED lines=8> */
.L_x_2938:
[----:B------:R-:W-:Y:S02]  /*30a00*/  IMAD.MOV.U32 R13, RZ, RZ, R71 ;  /* 0x000000ffff0d7224 */ /* 0x000fe400078e0047 */
[----:B------:R-:W-:-:S07]  /*30a10*/  IMAD.MOV.U32 R62, RZ, RZ, R14 ;  /* 0x000000ffff3e7224 */ /* 0x000fce00078e000e */
[----:B------:R-:W-:Y:S05]  /*30a20*/  WARPSYNC.COLLECTIVE R15, `(.L_x_2939) ;  /* 0x000000000f087348 */ /* 0x000fea0003c00000 */
[----:B------:R0:W1:Y:S02]  /*30a30*/  SHFL.IDX P6, R14, R13, R12, R11 ;  /* 0x0000000c0d0e7389 */ /* 0x00006400000c000b */
[----:B01----:R-:W-:Y:S01]  /*30a40*/  ENDCOLLECTIVE ;  /* 0x000000000000791b */ /* 0x003fe20003800000 */
.L_x_2939:
[----:B------:R-:W-:Y:S02]  /*30a50*/  IMAD.MOV.U32 R13, RZ, RZ, R70 ;  /* 0x000000ffff0d7224 */ /* 0x000fe400078e0046 */
[----:B------:R-:W-:-:S07]  /*30a60*/  IMAD.MOV.U32 R71, RZ, RZ, R14 ;  /* 0x000000ffff477224 */ /* 0x000fce00078e000e */
[----:B------:R-:W-:Y:S05]  /*30a70*/  WARPSYNC.COLLECTIVE R15, `(.L_x_2940) ;  /* 0x000000000f087348 */ /* 0x000fea0003c00000 */
[----:B------:R0:W1:Y:S02]  /*30a80*/  SHFL.IDX P6, R14, R13, R12, R11 ;  /* 0x0000000c0d0e7389 */ /* 0x00006400000c000b */
[----:B01----:R-:W-:Y:S01]  /*30a90*/  ENDCOLLECTIVE ;  /* 0x000000000000791b */ /* 0x003fe20003800000 */
.L_x_2940:
[----:B------:R-:W-:Y:S01]  /*30aa0*/  IMAD.MOV.U32 R70, RZ, RZ, R14 ;  /* 0x000000ffff467224 */ /* 0x000fe200078e000e */
[----:B------:R-:W-:Y:S06]  /*30ab0*/  BRA `(.L_x_2941) ;  /* 0xfffffdf000d47947 */ /* 0x000fec000383ffff */
.L_x_2674:
[----:B0-----:R0:W1:Y:S02]  /*30ac0*/  SYNCS.PHASECHK.TRANS64.TRYWAIT P0, [R16+URZ+0x36800], R61 ;  /* 0x0368003d100075a7 */ /* 0x001064000800017f */
[----:B-1----:R-:W-:Y:S05]  /*30ad0*/  @!P0 NANOSLEEP.SYNCS 0x989680 ;  /* 0x009896800000895d */ /* 0x002fea0003900000 */
[----:B------:R-:W1:Y:S02]  /*30ae0*/  @!P0 SYNCS.PHASECHK.TRANS64 P0, [R16+URZ+0x36800], R61 ;  /* 0x0368003d100085a7 */ /* 0x000e64000800007f */
[----:B-1----:R-:W-:Y:S05]  /*30af0*/  @!P0 BRA `(.L_x_2674) ;  /* 0xfffffffc00f08947 */ /* 0x002fea000383ffff */
[----:B------:R-:W-:Y:S05]  /*30b00*/  BRA `(.L_x_2942) ;  /* 0xfffffdf800547947 */ /* 0x000fea000383ffff */
.L_x_2688:
[----:B-1----:R1:W2:Y:S02]  /*30b10*/  SYNCS.PHASECHK.TRANS64.TRYWAIT P2, [R3+URZ+0x36830], R0 ;  /* 0x03683000030075a7 */ /* 0x0022a4000804017f */
[----:B--2---:R-:W-:Y:S05]  /*30b20*/  @!P2 NANOSLEEP.SYNCS 0x989680 ;  /* 0x009896800000a95d */ /* 0x004fea0003900000 */
[----:B------:R-:W2:Y:S02]  /*30b30*/  @!P2 SYNCS.PHASECHK.TRANS64 P2, [R3+URZ+0x36830], R0 ;  /* 0x036830000300a5a7 */ /* 0x000ea4000804007f */
[----:B--2---:R-:W-:Y:S05]  /*30b40*/  @!P2 BRA `(.L_x_2688) ;  /* 0xfffffffc00f0a947 */ /* 0x004fea000383ffff */
[----:B------:R-:W-:Y:S05]  /*30b50*/  BRA `(.L_x_2687) ;  /* 0xfffffe2400607947 */ /* 0x000fea000383ffff */
.L_x_2695:
[----:B-1----:R1:W2:Y:S02]  /*30b60*/  SYNCS.PHASECHK.TRANS64.TRYWAIT P3, [R13+URZ+0x36830], R4 ;  /* 0x036830040d0075a7 */ /* 0x0022a4000806017f */
[----:B--2---:R-:W-:Y:S05]  /*30b70*/  @!P3 NANOSLEEP.SYNCS 0x989680 ;  /* 0x009896800000b95d */ /* 0x004fea0003900000 */
[----:B------:R-:W2:Y:S02]  /*30b80*/  @!P3 SYNCS.PHASECHK.TRANS64 P3, [R13+URZ+0x36830], R4 ;  /* 0x036830040d00b5a7 */ /* 0x000ea4000806007f */
[----:B--2---:R-:W-:Y:S05]  /*30b90*/  @!P3 BRA `(.L_x_2695) ;  /* 0xfffffffc00f0b947 */ /* 0x004fea000383ffff */
[----:B------:R-:W-:Y:S05]  /*30ba0*/  BRA `(.L_x_2694) ;  /* 0xfffffe7400447947 */ /* 0x000fea000383ffff */
.L_x_2700:
[----:B-1----:R1:W2:Y:S02]  /*30bb0*/  SYNCS.PHASECHK.TRANS64.TRYWAIT P3, [R11+URZ+0x36850], R0 ;  /* 0x036850000b0075a7 */ /* 0x0022a4000806017f */
[----:B--2---:R-:W-:Y:S05]  /*30bc0*/  @!P3 NANOSLEEP.SYNCS 0x989680 ;  /* 0x009896800000b95d */ /* 0x004fea0003900000 */
[----:B------:R-:W2:Y:S02]  /*30bd0*/  @!P3 SYNCS.PHASECHK.TRANS64 P3, [R11+URZ+0x36850], R0 ;  /* 0x036850000b00b5a7 */ /* 0x000ea4000806007f */
[----:B--2---:R-:W-:Y:S05]  /*30be0*/  @!P3 BRA `(.L_x_2700) ;  /* 0xfffffffc00f0b947 */ /* 0x004fea000383ffff */
[----:B------:R-:W-:Y:S05]  /*30bf0*/  BRA `(.L_x_2699) ;  /* 0xfffffea800e07947 */ /* 0x000fea000383ffff */
.L_x_2708:
[----:B-1----:R1:W2:Y:S02]  /*30c00*/  SYNCS.PHASECHK.TRANS64.TRYWAIT P2, [R4+URZ+0x36830], R5 ;  /* 0x03683005040075a7 */ /* 0x0022a4000804017f */
[----:B--2---:R-:W-:Y:S05]  /*30c10*/  @!P2 NANOSLEEP.SYNCS 0x989680 ;  /* 0x009896800000a95d */ /* 0x004fea0003900000 */
[----:B------:R-:W2:Y:S02]  /*30c20*/  @!P2 SYNCS.PHASECHK.TRANS64 P2, [R4+URZ+0x36830], R5 ;  /* 0x036830050400a5a7 */ /* 0x000ea4000804007f */
[----:B--2---:R-:W-:Y:S05]  /*30c30*/  @!P2 BRA `(.L_x_2708) ;  /* 0xfffffffc00f0a947 */ /* 0x004fea000383ffff */
[----:B------:R-:W-:Y:S05]  /*30c40*/  BRA `(.L_x_2707) ;  /* 0xfffffec8008c7947 */ /* 0x000fea000383ffff */
.L_x_2713:
[----:B-1----:R1:W2:Y:S02]  /*30c50*/  SYNCS.PHASECHK.TRANS64.TRYWAIT P2, [R11+URZ+0x36850], R0 ;  /* 0x036850000b0075a7 */ /* 0x0022a4000804017f */
[----:B--2---:R-:W-:Y:S05]  /*30c60*/  @!P2 NANOSLEEP.SYNCS 0x989680 ;  /* 0x009896800000a95d */ /* 0x004fea0003900000 */
[----:B------:R-:W2:Y:S02]  /*30c70*/  @!P2 SYNCS.PHASECHK.TRANS64 P2, [R11+URZ+0x36850], R0 ;  /* 0x036850000b00a5a7 */ /* 0x000ea4000804007f */
[----:B--2---:R-:W-:Y:S05]  /*30c80*/  @!P2 BRA `(.L_x_2713) ;  /* 0xfffffffc00f0a947 */ /* 0x004fea000383ffff */
[----:B------:R-:W-:Y:S05]  /*30c90*/  BRA `(.L_x_2712) ;  /* 0xffffff0000287947 */ /* 0x000fea000383ffff */
.L_x_2719:
[----:B-1----:R1:W2:Y:S02]  /*30ca0*/  SYNCS.PHASECHK.TRANS64.TRYWAIT P0, [R8+URZ+0x36850], R3 ;  /* 0x03685003080075a7 */ /* 0x0022a4000800017f */
[----:B--2---:R-:W-:Y:S05]  /*30cb0*/  @!P0 NANOSLEEP.SYNCS 0x989680 ;  /* 0x009896800000895d */ /* 0x004fea0003900000 */
[----:B------:R-:W2:Y:S02]  /*30cc0*/  @!P0 SYNCS.PHASECHK.TRANS64 P0, [R8+URZ+0x36850], R3 ;  /* 0x03685003080085a7 */ /* 0x000ea4000800007f */
[----:B--2---:R-:W-:Y:S05]  /*30cd0*/  @!P0 BRA `(.L_x_2719) ;  /* 0xfffffffc00f08947 */ /* 0x004fea000383ffff */
[----:B------:R-:W-:Y:S05]  /*30ce0*/  BRA `(.L_x_2718) ;  /* 0xffffff1c00247947 */ /* 0x000fea000383ffff */
.L_x_2760:
[----:B------:R-:W0:Y:S01]  /*30cf0*/  S2R R11, SR_TID.X ;  /* 0x00000000000b7919 */ /* 0x000e220000002100 */
[----:B------:R-:W-:Y:S01]  /*30d00*/  BSSY B1, `(.L_x_2943) ;  /* 0x000000a000017945 */ /* 0x000fe20003800000 */
[----:B------:R-:W-:Y:S02]  /*30d10*/  IMAD.MOV.U32 R12, RZ, RZ, RZ ;  /* 0x000000ffff0c7224 */ /* 0x000fe400078e00ff */
[----:B------:R-:W-:Y:S01]  /*30d20*/  IMAD.MOV.U32 R15, RZ, RZ, -0x1 ;  /* 0xffffffffff0f7424 */ /* 0x000fe200078e00ff */
[----:B0-----:R-:W-:-:S04]  /*30d30*/  SHF.R.U32.HI R11, RZ, 0x5, R11 ;  /* 0x00000005ff0b7819 */ /* 0x001fc8000001160b */
[----:B------:R-:W-:-:S05]  /*30d40*/  LOP3.LUT R11, R11, 0x3, RZ, 0xc0, !PT ;  /* 0x000000030b0b7812 */ /* 0x000fca00078ec0ff */
[----:B------:R-:W-:Y:S02]  /*30d50*/  IMAD.MOV.U32 R13, RZ, RZ, R11 ;  /* 0x000000ffff0d7224 */ /* 0x000fe400078e000b */
[----:B------:R-:W-:-:S07]  /*30d60*/  IMAD.MOV.U32 R11, RZ, RZ, 0x1f ;  /* 0x0000001fff0b7424 */ /* 0x000fce00078e00ff */
[----:B------:R-:W-:Y:S05]  /*30d70*/  WARPSYNC.COLLECTIVE R15, `(.L_x_2944) ;  /* 0x000000000f087348 */ /* 0x000fea0003c00000 */
[----:B------:R0:W1:Y:S02]  /*30d80*/  SHFL.IDX P6, R14, R13, R12, R11 ;  /* 0x0000000c0d0e7389 */ /* 0x00006400000c000b */
[----:B01----:R-:W-:Y:S01]  /*30d90*/  ENDCOLLECTIVE ;  /* 0x000000000000791b */ /* 0x003fe20003800000 */
.L_x_2944:
[----:B------:R-:W-:Y:S05]  /*30da0*/  BSYNC B1 ;  /* 0x0000000000017941 */ /* 0x000fea0003800000 */
.L_x_2943:
[----:B------:R-:W-:Y:S05]  /*30db0*/  BRA `(.L_x_2945) ;  /* 0xffffff8000647947 */ /* 0x000fea000383ffff */
.L_x_2762:
[----:B------:R-:W-:Y:S01]  /*30dc0*/  BSSY B1, `(.L_x_2946) ;  /* 0x0000006000017945 */ /* 0x000fe20003800000 */
[----:B------:R-:W-:-:S07]  /*30dd0*/  IMAD.MOV.U32 R15, RZ, RZ, -0x1 ;  /* 0xffffffffff0f7424 */ /* 0x000fce00078e00ff */
[----:B0-----:R-:W-:Y:S05]  /*30de0*/  WARPSYNC.COLLECTIVE R15, `(.L_x_2947) ;  /* 0x000000000f0c7348 */ /* 0x001fea0003c00000 */
[----:B------:R-:W-:Y:S02]  /*30df0*/  ELECT P6, UR62, PT ;  /* 0x00000000003e782f */ /* 0x000fe400038c0000 */
[----:B------:R-:W-:Y:S01]  /*30e00*/  MOV R14, UR62 ;  /* 0x0000003e000e7c02 */ /* 0x000fe20008000f00 */
[----:B0-----:R-:W-:Y:S10]  /*30e10*/  ENDCOLLECTIVE ;  /* 0x000000000000791b */ /* 0x001ff40003800000 */
.L_x_2947:
[----:B------:R-:W-:Y:S05]  /*30e20*/  BSYNC B1 ;  /* 0x0000000000017941 */ /* 0x000fea0003800000 */
.L_x_2946:
[----:B------:R-:W-:Y:S05]  /*30e30*/  BRA `(.L_x_2761) ;  /* 0xffffff80005c7947 */ /* 0x000fea000383ffff */
.L_x_2764:
[----:B0-----:R0:W1:Y:S02]  /*30e40*/  SYNCS.PHASECHK.TRANS64.TRYWAIT P0, [R18+URZ+0x36820], R3 ;  /* 0x03682003120075a7 */ /* 0x001064000800017f */
[----:B-1----:R-:W-:Y:S05]  /*30e50*/  @!P0 NANOSLEEP.SYNCS 0x989680 ;  /* 0x009896800000895d */ /* 0x002fea0003900000 */
[----:B------:R-:W1:Y:S02]  /*30e60*/  @!P0 SYNCS.PHASECHK.TRANS64 P0, [R18+URZ+0x36820], R3 ;  /* 0x03682003120085a7 */ /* 0x000e64000800007f */
[----:B-1----:R-:W-:Y:S05]  /*30e70*/  @!P0 BRA `(.L_x_2764) ;  /* 0xfffffffc00f08947 */ /* 0x002fea000383ffff */
[----:B------:R-:W-:Y:S05]  /*30e80*/  BRA `(.L_x_2948) ;  /* 0xffffff80006c7947 */ /* 0x000fea000383ffff */
.L_x_2768:
[----:B-1----:R1:W2:Y:S02]  /*30e90*/  SYNCS.PHASECHK.TRANS64.TRYWAIT P0, [R5+URZ+0x368a0], R9 ;  /* 0x0368a009050075a7 */ /* 0x0022a4000800017f */
[----:B--2---:R-:W-:Y:S05]  /*30ea0*/  @!P0 NANOSLEEP.SYNCS 0x989680 ;  /* 0x009896800000895d */ /* 0x004fea0003900000 */
[----:B------:R-:W2:Y:S02]  /*30eb0*/  @!P0 SYNCS.PHASECHK.TRANS64 P0, [R5+URZ+0x368a0], R9 ;  /* 0x0368a009050085a7 */ /* 0x000ea4000800007f */
[----:B--2---:R-:W-:Y:S05]  /*30ec0*/  @!P0 BRA `(.L_x_2768) ;  /* 0xfffffffc00f08947 */ /* 0x004fea000383ffff */
[----:B------:R-:W-:Y:S05]  /*30ed0*/  BRA `(.L_x_2949) ;  /* 0xffffff80008c7947 */ /* 0x000fea000383ffff */
.L_x_2775:
[----:B0-----:R0:W2:Y:S02]  /*30ee0*/  SYNCS.PHASECHK.TRANS64.TRYWAIT P0, [R5+URZ+0x368c0], R9 ;  /* 0x0368c009050075a7 */ /* 0x0010a4000800017f */
[----:B--2---:R-:W-:Y:S05]  /*30ef0*/  @!P0 NANOSLEEP.SYNCS 0x989680 ;  /* 0x009896800000895d */ /* 0x004fea0003900000 */
[----:B------:R-:W2:Y:S02]  /*30f00*/  @!P0 SYNCS.PHASECHK.TRANS64 P0, [R5+URZ+0x368c0], R9 ;  /* 0x0368c009050085a7 */ /* 0x000ea4000800007f */
[----:B--2---:R-:W-:Y:S05]  /*30f10*/  @!P0 BRA `(.L_x_2775) ;  /* 0xfffffffc00f08947 */ /* 0x004fea000383ffff */
[----:B------:R-:W-:Y:S05]  /*30f20*/  BRA `(.L_x_2950) ;  /* 0xffffff84008c7947 */ /* 0x000fea000383ffff */
.L_x_2784:
[----:B0-----:R0:W1:Y:S02]  /*30f30*/  SYNCS.PHASECHK.TRANS64.TRYWAIT P1, [R7+URZ+0x368a0], R6 ;  /* 0x0368a006070075a7 */ /* 0x001064000802017f */
[----:B-1----:R-:W-:Y:S05]  /*30f40*/  @!P1 NANOSLEEP.SYNCS 0x989680 ;  /* 0x009896800000995d */ /* 0x002fea0003900000 */
[----:B------:R-:W1:Y:S02]  /*30f50*/  @!P1 SYNCS.PHASECHK.TRANS64 P1, [R7+URZ+0x368a0], R6 ;  /* 0x0368a006070095a7 */ /* 0x000e64000802007f */
[----:B-1----:R-:W-:Y:S05]  /*30f60*/  @!P1 BRA `(.L_x_2784) ;  /* 0xfffffffc00f09947 */ /* 0x002fea000383ffff */
[----:B------:R-:W-:Y:S05]  /*30f70*/  BRA `(.L_x_2951) ;  /* 0xffffff8800d87947 */ /* 0x000fea000383ffff */
.L_x_2791:
[----:B-1----:R1:W2:Y:S02]  /*30f80*/  SYNCS.PHASECHK.TRANS64.TRYWAIT P1, [R7+URZ+0x368c0], R6 ;  /* 0x0368c006070075a7 */ /* 0x0022a4000802017f */
[----:B--2---:R-:W-:Y:S05]  /*30f90*/  @!P1 NANOSLEEP.SYNCS 0x989680 ;  /* 0x009896800000995d */ /* 0x004fea0003900000 */
[----:B------:R-:W2:Y:S02]  /*30fa0*/  @!P1 SYNCS.PHASECHK.TRANS64 P1, [R7+URZ+0x368c0], R6 ;  /* 0x0368c006070095a7 */ /* 0x000ea4000802007f */
[----:B--2---:R-:W-:Y:S05]  /*30fb0*/  @!P1 BRA `(.L_x_2791) ;  /* 0xfffffffc00f09947 */ /* 0x004fea000383ffff */
[----:B------:R-:W-:Y:S05]  /*30fc0*/  BRA `(.L_x_2952) ;  /* 0xffffff8c00d47947 */ /* 0x000fea000383ffff */
.L_x_2808:
        /* <DEDUP_REMOVED lines=8> */
[----:B------:R-:W-:Y:S05]  /*31050*/  WARPSYNC.COLLECTIVE R15, `(.L_x_2954) ;  /* 0x000000000f087348 */ /* 0x000fea0003c00000 */
[----:B------:R0:W1:Y:S02]  /*31060*/  SHFL.IDX P6, R14, R13, R12, R11 ;  /* 0x0000000c0d0e7389 */ /* 0x00006400000c000b */
[----:B01----:R-:W-:Y:S01]  /*31070*/  ENDCOLLECTIVE ;  /* 0x000000000000791b */ /* 0x003fe20003800000 */
.L_x_2954:
[----:B------:R-:W-:Y:S05]  /*31080*/  BSYNC B0 ;  /* 0x0000000000007941 */ /* 0x000fea0003800000 */
.L_x_2953:
[----:B------:R-:W-:Y:S05]  /*31090*/  BRA `(.L_x_2955) ;  /* 0xffffff9c004c7947 */ /* 0x000fea000383ffff */
.L_x_2810:
[----:B------:R-:W-:Y:S01]  /*310a0*/  BSSY B0, `(.L_x_2956) ;  /* 0x0000006000007945 */ /* 0x000fe20003800000 */
[----:B------:R-:W-:-:S07]  /*310b0*/  IMAD.MOV.U32 R15, RZ, RZ, -0x1 ;  /* 0xffffffffff0f7424 */ /* 0x000fce00078e00ff */
[----:B0-----:R-:W-:Y:S05]  /*310c0*/  WARPSYNC.COLLECTIVE R15, `(.L_x_2957) ;  /* 0x000000000f0c7348 */ /* 0x001fea0003c00000 */
[----:B------:R-:W-:Y:S02]  /*310d0*/  ELECT P6, UR62, PT ;  /* 0x00000000003e782f */ /* 0x000fe400038c0000 */
[----:B------:R-:W-:Y:S01]  /*310e0*/  MOV R14, UR62 ;  /* 0x0000003e000e7c02 */ /* 0x000fe20008000f00 */
[----:B0-----:R-:W-:Y:S10]  /*310f0*/  ENDCOLLECTIVE ;  /* 0x000000000000791b */ /* 0x001ff40003800000 */
.L_x_2957:
[----:B------:R-:W-:Y:S05]  /*31100*/  BSYNC B0 ;  /* 0x0000000000007941 */ /* 0x000fea0003800000 */
.L_x_2956:
[----:B------:R-:W-:Y:S05]  /*31110*/  BRA `(.L_x_2958) ;  /* 0xffffff9c00587947 */ /* 0x000fea000383ffff */
.L_x_2812:
[----:B0-----:R0:W1:Y:S02]  /*31120*/  SYNCS.PHASECHK.TRANS64.TRYWAIT P0, [R0+URZ+0x36840], R2 ;  /* 0x03684002000075a7 */ /* 0x001064000800017f */
[----:B-1----:R-:W-:Y:S05]  /*31130*/  @!P0 NANOSLEEP.SYNCS 0x989680 ;  /* 0x009896800000895d */ /* 0x002fea0003900000 */
[----:B------:R-:W1:Y:S02]  /*31140*/  @!P0 SYNCS.PHASECHK.TRANS64 P0, [R0+URZ+0x36840], R2 ;  /* 0x03684002000085a7 */ /* 0x000e64000800007f */
[----:B-1----:R-:W-:Y:S05]  /*31150*/  @!P0 BRA `(.L_x_2812) ;  /* 0xfffffffc00f08947 */ /* 0x002fea000383ffff */
[----:B------:R-:W-:Y:S05]  /*31160*/  BRA `(.L_x_2959) ;  /* 0xffffff9c00b87947 */ /* 0x000fea000383ffff */
.L_x_2816:
[----:B------:R-:W2:Y:S01]  /*31170*/  LDL.LU R11, [R1+0x50] ;  /* 0x00005000010b7983 */ /* 0x000ea20000300800 */
[----:B------:R-:W-:Y:S02]  /*31180*/  IMAD.MOV.U32 R13, RZ, RZ, R3 ;  /* 0x000000ffff0d7224 */ /* 0x000fe400078e0003 */
[----:B------:R-:W-:Y:S01]  /*31190*/  IMAD.MOV.U32 R12, RZ, RZ, RZ ;  /* 0x000000ffff0c7224 */ /* 0x000fe200078e00ff */
[----:B------:R-:W0:Y:S01]  /*311a0*/  S2R R5, SR_TID.X ;  /* 0x0000000000057919 */ /* 0x000e220000002100 */
[----:B------:R-:W-:Y:S01]  /*311b0*/  IMAD.MOV.U32 R15, RZ, RZ, -0x1 ;  /* 0xffffffffff0f7424 */ /* 0x000fe200078e00ff */
[----:B0-----:R-:W-:-:S04]  /*311c0*/  LOP3.LUT R5, R5, 0x7f, RZ, 0xc0, !PT ;  /* 0x0000007f05057812 */ /* 0x001fc800078ec0ff */
        /* <DEDUP_REMOVED lines=9> */
.L_x_2960:
[----:B------:R-:W-:Y:S02]  /*31260*/  IMAD.MOV.U32 R13, RZ, RZ, R4 ;  /* 0x000000ffff0d7224 */ /* 0x000fe400078e0004 */
[----:B------:R-:W-:-:S07]  /*31270*/  IMAD.MOV.U32 R6, RZ, RZ, R14 ;  /* 0x000000ffff067224 */ /* 0x000fce00078e000e */
[----:B------:R-:W-:Y:S05]  /*31280*/  WARPSYNC.COLLECTIVE R15, `(.L_x_2961) ;  /* 0x000000000f087348 */ /* 0x000fea0003c00000 */
[----:B------:R0:W1:Y:S02]  /*31290*/  SHFL.IDX P6, R14, R13, R12, R11 ;  /* 0x0000000c0d0e7389 */ /* 0x00006400000c000b */
[----:B01----:R-:W-:Y:S01]  /*312a0*/  ENDCOLLECTIVE ;  /* 0x000000000000791b */ /* 0x003fe20003800000 */
.L_x_2961:
[----:B------:R-:W-:Y:S02]  /*312b0*/  IMAD.MOV.U32 R13, RZ, RZ, R3 ;  /* 0x000000ffff0d7224 */ /* 0x000fe400078e0003 */
[----:B------:R-:W-:Y:S02]  /*312c0*/  IMAD.MOV.U32 R12, RZ, RZ, 0x1 ;  /* 0x00000001ff0c7424 */ /* 0x000fe400078e00ff */
[----:B------:R-:W-:-:S07]  /*312d0*/  IMAD.MOV.U32 R7, RZ, RZ, R14 ;  /* 0x000000ffff077224 */ /* 0x000fce00078e000e */
[----:B------:R-:W-:Y:S05]  /*312e0*/  WARPSYNC.COLLECTIVE R15, `(.L_x_2962) ;  /* 0x000000000f087348 */ /* 0x000fea0003c00000 */
[----:B------:R0:W1:Y:S02]  /*312f0*/  SHFL.IDX P6, R14, R13, R12, R11 ;  /* 0x0000000c0d0e7389 */ /* 0x00006400000c000b */
[----:B01----:R-:W-:Y:S01]  /*31300*/  ENDCOLLECTIVE ;  /* 0x000000000000791b */ /* 0x003fe20003800000 */
.L_x_2962:
        /* <DEDUP_REMOVED lines=10> */
.L_x_2963:
        /* <DEDUP_REMOVED lines=13> */
.L_x_2964:
        /* <DEDUP_REMOVED lines=16> */
.L_x_2965:
        /* <DEDUP_REMOVED lines=13> */
.L_x_2966:
        /* <DEDUP_REMOVED lines=17> */
.L_x_2967:
[----:B------:R-:W-:Y:S02]  /*31760*/  IMAD.MOV.U32 R13, RZ, RZ, R3 ;  /* 0x000000ffff0d7224 */ /* 0x000fe400078e0003 */
[----:B------:R-:W-:Y:S02]  /*31770*/  IMAD.MOV.U32 R12, RZ, RZ, 0x4 ;  /* 0x00000004ff0c7424 */ /* 0x000fe400078e00ff */
[----:B------:R-:W-:-:S07]  /*31780*/  IMAD.MOV.U32 R5, RZ, RZ, R14 ;  /* 0x000000ffff057224 */ /* 0x000fce00078e000e */
[----:B------:R-:W-:Y:S05]  /*31790*/  WARPSYNC.COLLECTIVE R15, `(.L_x_2968) ;  /* 0x000000000f087348 */ /* 0x000fea0003c00000 */
[----:B------:R0:W1:Y:S02]  /*317a0*/  SHFL.IDX P6, R14, R13, R12, R11 ;  /* 0x0000000c0d0e7389 */ /* 0x00006400000c000b */
[----:B01----:R-:W-:Y:S01]  /*317b0*/  ENDCOLLECTIVE ;  /* 0x000000000000791b */ /* 0x003fe20003800000 */
.L_x_2968:
        /* <DEDUP_REMOVED lines=17> */
.L_x_2969:
[----:B------:R-:W-:Y:S02]  /*318d0*/  IMAD.MOV.U32 R13, RZ, RZ, R3 ;  /* 0x000000ffff0d7224 */ /* 0x000fe400078e0003 */
[----:B------:R-:W-:Y:S02]  /*318e0*/  IMAD.MOV.U32 R12, RZ, RZ, 0x5 ;  /* 0x00000005ff0c7424 */ /* 0x000fe400078e00ff */
[----:B------:R-:W-:-:S07]  /*318f0*/  IMAD.MOV.U32 R5, RZ, RZ, R14 ;  /* 0x000000ffff057224 */ /* 0x000fce00078e000e */
[----:B------:R-:W-:Y:S05]  /*31900*/  WARPSYNC.COLLECTIVE R15, `(.L_x_2970) ;  /* 0x000000000f087348 */ /* 0x000fea0003c00000 */
[----:B------:R0:W1:Y:S02]  /*31910*/  SHFL.IDX P6, R14, R13, R12, R11 ;  /* 0x0000000c0d0e7389 */ /* 0x00006400000c000b */
[----:B01----:R-:W-:Y:S01]  /*31920*/  ENDCOLLECTIVE ;  /* 0x000000000000791b */ /* 0x003fe20003800000 */
.L_x_2970:
        /* <DEDUP_REMOVED lines=17> */
.L_x_2971:
[----:B------:R-:W-:Y:S02]  /*31a40*/  IMAD.MOV.U32 R13, RZ, RZ, R3 ;  /* 0x000000ffff0d7224 */ /* 0x000fe400078e0003 */
[----:B------:R-:W-:Y:S02]  /*31a50*/  IMAD.MOV.U32 R12, RZ, RZ, 0x6 ;  /* 0x00000006ff0c7424 */ /* 0x000fe400078e00ff */
[----:B------:R-:W-:-:S07]  /*31a60*/  IMAD.MOV.U32 R5, RZ, RZ, R14 ;  /* 0x000000ffff057224 */ /* 0x000fce00078e000e */
[----:B------:R-:W-:Y:S05]  /*31a70*/  WARPSYNC.COLLECTIVE R15, `(.L_x_2972) ;  /* 0x000000000f087348 */ /* 0x000fea0003c00000 */
[----:B------:R0:W1:Y:S02]  /*31a80*/  SHFL.IDX P6, R14, R13, R12, R11 ;  /* 0x0000000c0d0e7389 */ /* 0x00006400000c000b */
[----:B01----:R-:W-:Y:S01]  /*31a90*/  ENDCOLLECTIVE ;  /* 0x000000000000791b */ /* 0x003fe20003800000 */
.L_x_2972:
        /* <DEDUP_REMOVED lines=15> */
.L_x_2973:
        /* <DEDUP_REMOVED lines=8> */
.L_x_2974:
        /* <DEDUP_REMOVED lines=14> */
.L_x_2975:
[----:B------:R-:W-:Y:S01]  /*31cf0*/  @!PT LDS RZ, [RZ] ;  /* 0x00000000fffff984 */ /* 0x000fe20000000800 */
[----:B------:R-:W-:Y:S01]  /*31d00*/  @!PT LDS RZ, [RZ] ;  /* 0x00000000fffff984 */ /* 0x000fe20000000800 */
[----:B------:R-:W-:Y:S01]  /*31d10*/  @!PT LDS RZ, [RZ] ;  /* 0x00000000fffff984 */ /* 0x000fe20000000800 */
[----:B------:R0:W-:Y:S01]  /*31d20*/  @!P4 LDGSTS.E.BYPASS.LTC128B.128 [R10+0x20400], desc[UR60][R6.64+0x100], !P0 ;  /* 0x20400100060acfae */ /* 0x0001e2000c101d7c */
[----:B------:R-:W-:Y:S01]  /*31d30*/  IMAD.MOV.U32 R3, RZ, RZ, R14 ;  /* 0x000000ffff037224 */ /* 0x000fe200078e000e */
[----:B------:R-:W-:Y:S06]  /*31d40*/  BRA `(.L_x_2976) ;  /* 0xffffffa000707947 */ /* 0x000fec000383ffff */
.L_x_2821:
[----:B----4-:R4:W0:Y:S02]  /*31d50*/  SYNCS.PHASECHK.TRANS64.TRYWAIT P0, [R18+URZ+0x36820], R0 ;  /* 0x03682000120075a7 */ /* 0x010824000800017f */
[----:B0-----:R-:W-:Y:S05]  /*31d60*/  @!P0 NANOSLEEP.SYNCS 0x989680 ;  /* 0x009896800000895d */ /* 0x001fea0003900000 */
[----:B------:R-:W0:Y:S02]  /*31d70*/  @!P0 SYNCS.PHASECHK.TRANS64 P0, [R18+URZ+0x36820], R0 ;  /* 0x03682000120085a7 */ /* 0x000e24000800007f */
[----:B0-----:R-:W-:Y:S05]  /*31d80*/  @!P0 BRA `(.L_x_2821) ;  /* 0xfffffffc00f08947 */ /* 0x001fea000383ffff */
[----:B------:R-:W-:Y:S05]  /*31d90*/  BRA `(.L_x_2977) ;  /* 0xffffffa000f07947 */ /* 0x000fea000383ffff */
.L_x_2830:
[----:B-1----:R1:W2:Y:S02]  /*31da0*/  SYNCS.PHASECHK.TRANS64.TRYWAIT P0, [R3+URZ+0x36840], R2 ;  /* 0x03684002030075a7 */ /* 0x0022a4000800017f */
[----:B--2---:R-:W-:Y:S05]  /*31db0*/  @!P0 NANOSLEEP.SYNCS 0x989680 ;  /* 0x009896800000895d */ /* 0x004fea0003900000 */
[----:B------:R-:W2:Y:S02]  /*31dc0*/  @!P0 SYNCS.PHASECHK.TRANS64 P0, [R3+URZ+0x36840], R2 ;  /* 0x03684002030085a7 */ /* 0x000ea4000800007f */
[----:B--2---:R-:W-:Y:S05]  /*31dd0*/  @!P0 BRA `(.L_x_2830) ;  /* 0xfffffffc00f08947 */ /* 0x004fea000383ffff */
[----:B------:R-:W-:Y:S05]  /*31de0*/  BRA `(.L_x_2978) ;  /* 0xffffffa400cc7947 */ /* 0x000fea000383ffff */
.L_x_2837:
[----:B0-----:R0:W1:Y:S02]  /*31df0*/  SYNCS.PHASECHK.TRANS64.TRYWAIT P0, [R3+URZ+0x60], R2 ;  /* 0x00006002030075a7 */ /* 0x001064000800017f */
[----:B-1----:R-:W-:Y:S05]  /*31e00*/  @!P0 NANOSLEEP.SYNCS 0x989680 ;  /* 0x009896800000895d */ /* 0x002fea0003900000 */
[----:B------:R-:W1:Y:S02]  /*31e10*/  @!P0 SYNCS.PHASECHK.TRANS64 P0, [R3+URZ+0x60], R2 ;  /* 0x00006002030085a7 */ /* 0x000e64000800007f */
[----:B-1----:R-:W-:Y:S05]  /*31e20*/  @!P0 BRA `(.L_x_2837) ;  /* 0xfffffffc00f08947 */ /* 0x002fea000383ffff */
[----:B------:R-:W-:Y:S05]  /*31e30*/  BRA `(.L_x_2979) ;  /* 0xffffffa800e07947 */ /* 0x000fea000383ffff */
.L_x_2847:
[----:B-1----:R1:W2:Y:S02]  /*31e40*/  SYNCS.PHASECHK.TRANS64.TRYWAIT P0, [R3+URZ+0x36840], R2 ;  /* 0x03684002030075a7 */ /* 0x0022a4000800017f */
[----:B--2---:R-:W-:Y:S05]  /*31e50*/  @!P0 NANOSLEEP.SYNCS 0x989680 ;  /* 0x009896800000895d */ /* 0x004fea0003900000 */
[----:B------:R-:W2:Y:S02]  /*31e60*/  @!P0 SYNCS.PHASECHK.TRANS64 P0, [R3+URZ+0x36840], R2 ;  /* 0x03684002030085a7 */ /* 0x000ea4000800007f */
[----:B--2---:R-:W-:Y:S05]  /*31e70*/  @!P0 BRA `(.L_x_2847) ;  /* 0xfffffffc00f08947 */ /* 0x004fea000383ffff */
[----:B------:R-:W-:Y:S05]  /*31e80*/  BRA `(.L_x_2980) ;  /* 0xffffffb000ac7947 */ /* 0x000fea000383ffff */
.L_x_2854:
[----:B0-----:R0:W1:Y:S02]  /*31e90*/  SYNCS.PHASECHK.TRANS64.TRYWAIT P0, [R2+URZ+0x60], R3 ;  /* 0x00006003020075a7 */ /* 0x001064000800017f */
[----:B-1----:R-:W-:Y:S05]  /*31ea0*/  @!P0 NANOSLEEP.SYNCS 0x989680 ;  /* 0x009896800000895d */ /* 0x002fea0003900000 */
[----:B------:R-:W1:Y:S02]  /*31eb0*/  @!P0 SYNCS.PHASECHK.TRANS64 P0, [R2+URZ+0x60], R3 ;  /* 0x00006003020085a7 */ /* 0x000e64000800007f */
[----:B-1----:R-:W-:Y:S05]  /*31ec0*/  @!P0 BRA `(.L_x_2854) ;  /* 0xfffffffc00f08947 */ /* 0x002fea000383ffff */
[----:B------:R-:W-:Y:S05]  /*31ed0*/  BRA `(.L_x_2981) ;  /* 0xffffffb400c07947 */ /* 0x000fea000383ffff */
.L_x_2864:
[----:B--2---:R2:W3:Y:S02]  /*31ee0*/  SYNCS.PHASECHK.TRANS64.TRYWAIT P0, [R2+URZ+0x36840], R3 ;  /* 0x03684003020075a7 */ /* 0x0044e4000800017f */
[----:B---3--:R-:W-:Y:S05]  /*31ef0*/  @!P0 NANOSLEEP.SYNCS 0x989680 ;  /* 0x009896800000895d */ /* 0x008fea0003900000 */
[----:B------:R-:W3:Y:S02]  /*31f00*/  @!P0 SYNCS.PHASECHK.TRANS64 P0, [R2+URZ+0x36840], R3 ;  /* 0x03684003020085a7 */ /* 0x000ee4000800007f */
[----:B---3--:R-:W-:Y:S05]  /*31f10*/  @!P0 BRA `(.L_x_2864) ;  /* 0xfffffffc00f08947 */ /* 0x008fea000383ffff */
[----:B------:R-:W-:Y:S05]  /*31f20*/  BRA `(.L_x_2982) ;  /* 0xffffffbc005c7947 */ /* 0x000fea000383ffff */
.L_x_2871:
[----:B0-----:R0:W1:Y:S02]  /*31f30*/  SYNCS.PHASECHK.TRANS64.TRYWAIT P0, [R2+URZ+0x60], R5 ;  /* 0x00006005020075a7 */ /* 0x001064000800017f */
[----:B-1----:R-:W-:Y:S05]  /*31f40*/  @!P0 NANOSLEEP.SYNCS 0x989680 ;  /* 0x009896800000895d */ /* 0x002fea0003900000 */
[----:B------:R-:W1:Y:S02]  /*31f50*/  @!P0 SYNCS.PHASECHK.TRANS64 P0, [R2+URZ+0x60], R5 ;  /* 0x00006005020085a7 */ /* 0x000e64000800007f */
[----:B-1----:R-:W-:Y:S05]  /*31f60*/  @!P0 BRA `(.L_x_2871) ;  /* 0xfffffffc00f08947 */ /* 0x002fea000383ffff */
[----:B------:R-:W-:Y:S05]  /*31f70*/  BRA `(.L_x_2983) ;  /* 0xffffffc000707947 */ /* 0x000fea000383ffff */
.L_x_2883:
[----:B---3--:R3:W4:Y:S02]  /*31f80*/  SYNCS.PHASECHK.TRANS64.TRYWAIT P0, [R0+URZ+0x36860], R2 ;  /* 0x03686002000075a7 */ /* 0x008724000800017f */
[----:B----4-:R-:W-:Y:S05]  /*31f90*/  @!P0 NANOSLEEP.SYNCS 0x989680 ;  /* 0x009896800000895d */ /* 0x010fea0003900000 */
[----:B------:R-:W4:Y:S02]  /*31fa0*/  @!P0 SYNCS.PHASECHK.TRANS64 P0, [R0+URZ+0x36860], R2 ;  /* 0x03686002000085a7 */ /* 0x000f24000800007f */
[----:B----4-:R-:W-:Y:S05]  /*31fb0*/  @!P0 BRA `(.L_x_2883) ;  /* 0xfffffffc00f08947 */ /* 0x010fea000383ffff */
[----:B------:R-:W-:Y:S05]  /*31fc0*/  BRA `(.L_x_2984) ;  /* 0xffffffc400f87947 */ /* 0x000fea000383ffff */
.L_x_2891:
[----:B------:R-:W4:Y:S01]  /*31fd0*/  LDL R0, [R1] ;  /* 0x0000000001007983 */ /* 0x000f220000100800 */
[----:B------:R-:W-:Y:S01]  /*31fe0*/  BSSY B0, `(.L_x_2985) ;  /* 0x0000008000007945 */ /* 0x000fe20003800000 */
[----:B------:R-:W-:Y:S02]  /*31ff0*/  IMAD.MOV.U32 R12, RZ, RZ, RZ ;  /* 0x000000ffff0c7224 */ /* 0x000fe400078e00ff */
[----:B------:R-:W-:Y:S02]  /*32000*/  IMAD.MOV.U32 R11, RZ, RZ, 0x1f ;  /* 0x0000001fff0b7424 */ /* 0x000fe400078e00ff */
[----:B------:R-:W-:Y:S02]  /*32010*/  IMAD.MOV.U32 R15, RZ, RZ, -0x1 ;  /* 0xffffffffff0f7424 */ /* 0x000fe400078e00ff */
[----:B----4-:R-:W-:-:S07]  /*32020*/  IMAD.MOV.U32 R13, RZ, RZ, R0 ;  /* 0x000000ffff0d7224 */ /* 0x010fce00078e0000 */
[----:B-123--:R-:W-:Y:S05]  /*32030*/  WARPSYNC.COLLECTIVE R15, `(.L_x_2986) ;  /* 0x000000000f087348 */ /* 0x00efea0003c00000 */
[----:B------:R0:W4:Y:S02]  /*32040*/  SHFL.IDX P6, R14, R13, R12, R11 ;  /* 0x0000000c0d0e7389 */ /* 0x00012400000c000b */
[----:B01234-:R-:W-:Y:S01]  /*32050*/  ENDCOLLECTIVE ;  /* 0x000000000000791b */ /* 0x01ffe20003800000 */
.L_x_2986:
[----:B------:R-:W-:Y:S05]  /*32060*/  BSYNC B0 ;  /* 0x0000000000007941 */ /* 0x000fea0003800000 */
.L_x_2985:
        /* <DEDUP_REMOVED lines=9> */
.L_x_2987:
        /* <DEDUP_REMOVED lines=26> */
.L_x_2988:
        /* <DEDUP_REMOVED lines=8> */
.L_x_2989:
        /* <DEDUP_REMOVED lines=8> */
.L_x_2990:
        /* <DEDUP_REMOVED lines=8> */
.L_x_2991:
        /* <DEDUP_REMOVED lines=8> */
.L_x_2992:
        /* <DEDUP_REMOVED lines=9> */
.L_x_2993:
[----:B------:R-:W-:Y:S01]  /*32530*/  IMAD.MOV.U32 R9, RZ, RZ, R14 ;  /* 0x000000ffff097224 */ /* 0x000fe200078e000e */
[----:B------:R-:W-:Y:S06]  /*32540*/  BRA `(.L_x_2994) ;  /* 0xffffffc800a87947 */ /* 0x000fec000383ffff */
.L_x_2894:
        /* <DEDUP_REMOVED lines=8> */
.L_x_2996:
[----:B------:R-:W-:Y:S05]  /*325d0*/  BSYNC B0 ;  /* 0x0000000000007941 */ /* 0x000fea0003800000 */
.L_x_2995:
        /* <DEDUP_REMOVED lines=10> */
.L_x_2997:
        /* <DEDUP_REMOVED lines=8> */
.L_x_2998:
        /* <DEDUP_REMOVED lines=8> */
.L_x_2999:
        /* <DEDUP_REMOVED lines=8> */
.L_x_3000:
        /* <DEDUP_REMOVED lines=9> */
.L_x_3001:
[----:B------:R-:W-:Y:S01]  /*32890*/  IMAD.MOV.U32 R9, RZ, RZ, R14 ;  /* 0x000000ffff097224 */ /* 0x000fe200078e000e */
[----:B------:R-:W-:Y:S06]  /*328a0*/  BRA `(.L_x_3002) ;  /* 0xffffffc8007c7947 */ /* 0x000fec000383ffff */
.L_x_2896:
[----:B------:R-:W-:Y:S01]  /*328b0*/  BSSY B0, `(.L_x_3003) ;  /* 0x0000006000007945 */ /* 0x000fe20003800000 */
[----:B------:R-:W-:Y:S01]  /*328c0*/  PLOP3.LUT P6, PT, P6, PT, PT, 0x8, 0x0 ;  /* 0x000000000000781c */ /* 0x000fe200037ce170 */
[----:B------:R-:W-:-:S12]  /*328d0*/  IMAD.MOV.U32 R15, RZ, RZ, -0x1 ;  /* 0xffffffffff0f7424 */ /* 0x000fd800078e00ff */
[----:B0-----:R-:W-:Y:S05]  /*328e0*/  WARPSYNC.COLLECTIVE R15, `(.L_x_3004) ;  /* 0x000000000f087348 */ /* 0x001fea0003c00000 */
[----:B------:R-:W-:Y:S01]  /*328f0*/  VOTE.ANY R14, PT, P6 ;  /* 0x00000000000e7806 */ /* 0x000fe200030e0100 */
[----:B0-----:R-:W-:Y:S06]  /*32900*/  ENDCOLLECTIVE ;  /* 0x000000000000791b */ /* 0x001fec0003800000 */
.L_x_3004:
[----:B------:R-:W-:Y:S05]  /*32910*/  BSYNC B0 ;  /* 0x0000000000007941 */ /* 0x000fea0003800000 */
.L_x_3003:
        /* <DEDUP_REMOVED lines=10> */
.L_x_3005:
[----:B------:R-:W-:Y:S02]  /*329c0*/  IMAD.MOV.U32 R13, RZ, RZ, R6 ;  /* 0x000000ffff0d7224 */ /* 0x000fe400078e0006 */
[----:B------:R-:W-:-:S07]  /*329d0*/  IMAD.MOV.U32 R4, RZ, RZ, R14 ;  /* 0x000000ffff047224 */ /* 0x000fce00078e000e */
[----:B------:R-:W-:Y:S05]  /*329e0*/  WARPSYNC.COLLECTIVE R15, `(.L_x_3006) ;  /* 0x000000000f087348 */ /* 0x000fea0003c00000 */
[----:B------:R0:W1:Y:S02]  /*329f0*/  SHFL.IDX P6, R14, R13, R12, R11 ;  /* 0x0000000c0d0e7389 */ /* 0x00006400000c000b */
[----:B01----:R-:W-:Y:S01]  /*32a00*/  ENDCOLLECTIVE ;  /* 0x000000000000791b */ /* 0x003fe20003800000 */
.L_x_3006:
[----:B------:R-:W-:Y:S02]  /*32a10*/  IMAD.MOV.U32 R6, RZ, RZ, R14 ;  /* 0x000000ffff067224 */ /* 0x000fe400078e000e */
[----:B------:R-:W-:-:S05]  /*32a20*/  IMAD.IADD R10, R3, 0x1, R10 ;  /* 0x00000001030a7824 */ /* 0x000fca00078e020a */
[----:B------:R0:W-:Y:S01]  /*32a30*/  STL [R1+0xc], R10 ;  /* 0x00000c0a01007387 */ /* 0x0001e20000100800 */
[----:B------:R-:W-:Y:S05]  /*32a40*/  BRA `(.L_x_3007) ;  /* 0xffffffc8005c7947 */ /* 0x000fea000383ffff */
.L_x_2898:
        /* <DEDUP_REMOVED lines=8> */
.L_x_3009:
[----:B------:R-:W-:Y:S05]  /*32ad0*/  BSYNC B0 ;  /* 0x0000000000007941 */ /* 0x000fea0003800000 */
.L_x_3008:
[----:B------:R-:W-:Y:S01]  /*32ae0*/  IMAD.MOV.U32 R3, RZ, RZ, R14 ;  /* 0x000000ffff037224 */ /* 0x000fe200078e000e */
[----:B------:R-:W-:Y:S06]  /*32af0*/  BRA `(.L_x_3010) ;  /* 0xffffffc800487947 */ /* 0x000fec000383ffff */
.L_x_2904:
[----:B0-----:R0:W1:Y:S02]  /*32b00*/  SYNCS.PHASECHK.TRANS64.TRYWAIT P0, [R0+URZ+0x36820], R3 ;  /* 0x03682003000075a7 */ /* 0x001064000800017f */
[----:B-1----:R-:W-:Y:S05]  /*32b10*/  @!P0 NANOSLEEP.SYNCS 0x989680 ;  /* 0x009896800000895d */ /* 0x002fea0003900000 */
[----:B------:R-:W1:Y:S02]  /*32b20*/  @!P0 SYNCS.PHASECHK.TRANS64 P0, [R0+URZ+0x36820], R3 ;  /* 0x03682003000085a7 */ /* 0x000e64000800007f */
[----:B-1----:R-:W-:Y:S05]  /*32b30*/  @!P0 BRA `(.L_x_2904) ;  /* 0xfffffffc00f08947 */ /* 0x002fea000383ffff */
[----:B------:R-:W-:Y:S05]  /*32b40*/  BRA `(.L_x_3011) ;  /* 0xffffffd000e87947 */ /* 0x000fea000383ffff */
.L_x_2905:
        /* <DEDUP_REMOVED lines=11> */
.L_x_3013:
[----:B------:R-:W-:Y:S05]  /*32c00*/  BSYNC B0 ;  /* 0x0000000000007941 */ /* 0x000fea0003800000 */
.L_x_3012:
[----:B------:R-:W-:Y:S05]  /*32c10*/  BRA `(.L_x_3014) ;  /* 0xffffffd000d07947 */ /* 0x000fea000383ffff */
.L_x_2906:
[----:B------:R-:W-:Y:S01]  /*32c20*/  BSSY B0, `(.L_x_3015) ;  /* 0x0000006000007945 */ /* 0x000fe20003800000 */
[----:B------:R-:W-:-:S07]  /*32c30*/  IMAD.MOV.U32 R15, RZ, RZ, -0x1 ;  /* 0xffffffffff0f7424 */ /* 0x000fce00078e00ff */
[----:B01----:R-:W-:Y:S05]  /*32c40*/  WARPSYNC.COLLECTIVE R15, `(.L_x_3016) ;  /* 0x000000000f0c7348 */ /* 0x003fea0003c00000 */
[----:B------:R-:W-:Y:S02]  /*32c50*/  ELECT P6, UR62, PT ;  /* 0x00000000003e782f */ /* 0x000fe400038c0000 */
[----:B------:R-:W-:Y:S01]  /*32c60*/  MOV R14, UR62 ;  /* 0x0000003e000e7c02 */ /* 0x000fe20008000f00 */
[----:B01----:R-:W-:Y:S10]  /*32c70*/  ENDCOLLECTIVE ;  /* 0x000000000000791b */ /* 0x003ff40003800000 */
.L_x_3016:
[----:B------:R-:W-:Y:S05]  /*32c80*/  BSYNC B0 ;  /* 0x0000000000007941 */ /* 0x000fea0003800000 */
.L_x_3015:
[----:B------:R-:W-:Y:S05]  /*32c90*/  BRA `(.L_x_3017) ;  /* 0xffffffd000c47947 */ /* 0x000fea000383ffff */
.L_x_2908:
[----:B0-----:R0:W1:Y:S02]  /*32ca0*/  SYNCS.PHASECHK.TRANS64.TRYWAIT P0, [R6+URZ], R5 ;  /* 0x00000005060075a7 */ /* 0x001064000800017f */
[----:B-1----:R-:W-:Y:S05]  /*32cb0*/  @!P0 NANOSLEEP.SYNCS 0x989680 ;  /* 0x009896800000895d */ /* 0x002fea0003900000 */
[----:B------:R-:W1:Y:S02]  /*32cc0*/  @!P0 SYNCS.PHASECHK.TRANS64 P0, [R6+URZ], R5 ;  /* 0x00000005060085a7 */ /* 0x000e64000800007f */
[----:B-1----:R-:W-:Y:S05]  /*32cd0*/  @!P0 BRA `(.L_x_2908) ;  /* 0xfffffffc00f08947 */ /* 0x002fea000383ffff */
[----:B------:R-:W-:Y:S05]  /*32ce0*/  BRA `(.L_x_3018) ;  /* 0xffffffd400047947 */ /* 0x000fea000383ffff */
.L_x_2909:
[----:B-1----:R1:W2:Y:S02]  /*32cf0*/  SYNCS.PHASECHK.TRANS64.TRYWAIT P0, [R7+URZ], R2 ;  /* 0x00000002070075a7 */ /* 0x0022a4000800017f */
[----:B--2---:R-:W-:Y:S05]  /*32d00*/  @!P0 NANOSLEEP.SYNCS 0x989680 ;  /* 0x009896800000895d */ /* 0x004fea0003900000 */
[----:B------:R-:W2:Y:S02]  /*32d10*/  @!P0 SYNCS.PHASECHK.TRANS64 P0, [R7+URZ], R2 ;  /* 0x00000002070085a7 */ /* 0x000ea4000800007f */
[----:B--2---:R-:W-:Y:S05]  /*32d20*/  @!P0 BRA `(.L_x_2909) ;  /* 0xfffffffc00f08947 */ /* 0x004fea000383ffff */
[----:B------:R-:W-:Y:S05]  /*32d30*/  BRA `(.L_x_3019) ;  /* 0xffffffd000f87947 */ /* 0x000fea000383ffff */
.L_x_2911:
[----:B--2---:R2:W3:Y:S02]  /*32d40*/  SYNCS.PHASECHK.TRANS64.TRYWAIT P0, [R4+URZ], R5 ;  /* 0x00000005040075a7 */ /* 0x0044e4000800017f */
[----:B---3--:R-:W-:Y:S05]  /*32d50*/  @!P0 NANOSLEEP.SYNCS 0x989680 ;  /* 0x009896800000895d */ /* 0x008fea0003900000 */
[----:B------:R-:W3:Y:S02]  /*32d60*/  @!P0 SYNCS.PHASECHK.TRANS64 P0, [R4+URZ], R5 ;  /* 0x00000005040085a7 */ /* 0x000ee4000800007f */
[----:B---3--:R-:W-:Y:S05]  /*32d70*/  @!P0 BRA `(.L_x_2911) ;  /* 0xfffffffc00f08947 */ /* 0x008fea000383ffff */
[----:B------:R-:W-:Y:S05]  /*32d80*/  BRA `(.L_x_3020) ;  /* 0xffffffd000fc7947 */ /* 0x000fea000383ffff */
.L_x_3021:
        /* <DEDUP_REMOVED lines=15> */
.L_x_3030:


//--------------------- .nv.global.init           --------------------------
	.section	.nv.global.init,"aw",@progbits
.nv.global.init:
	.type		$str$20,@object
	.size		$str$20,($str$21 - $str$20)
$str$20:
        /*0000*/ 	.byte	0x28, 0x61, 0x64, 0x64, 0x72, 0x65, 0x73, 0x73, 0x20, 0x26, 0x20, 0x6d, 0x61, 0x73, 0x6b, 0x29
        /*0010*/ 	.byte	0x20, 0x3d, 0x3d, 0x20, 0x30, 0x00
	.type		$str$21,@object
	.size		$str$21,(__unnamed_9 - $str$21)
$str$21:
        /*0016*/ 	.byte	0x2f, 0x74, 0x6d, 0x70, 0x2f, 0x6f, 0x73, 0x73, 0x5f, 0x6b, 0x65, 0x72, 0x6e, 0x65, 0x6c, 0x73
        /*0026*/ 	.byte	0x5f, 0x73, 0x72, 0x63, 0x2f, 0x66, 0x6c, 0x61, 0x73, 0x68, 0x5f, 0x61, 0x74, 0x74, 0x65, 0x6e
        /*0036*/ 	.byte	0x74, 0x69, 0x6f, 0x6e, 0x2f, 0x63, 0x73, 0x72, 0x63, 0x2f, 0x63, 0x75, 0x74, 0x6c, 0x61, 0x73
        /*0046*/ 	.byte	0x73, 0x2f, 0x69, 0x6e, 0x63, 0x6c, 0x75, 0x64, 0x65, 0x2f, 0x63, 0x75, 0x74, 0x65, 0x2f, 0x70
        /*0056*/ 	.byte	0x6f, 0x69, 0x6e, 0x74, 0x65, 0x72, 0x5f, 0x66, 0x6c, 0x61, 0x67, 0x67, 0x65, 0x64, 0x2e, 0x68
        /*0066*/ 	.byte	0x70, 0x70, 0x00
	.type		__unnamed_9,@object
	.size		__unnamed_9,(__unnamed_5 - __unnamed_9)
__unnamed_9:
        /* <DEDUP_REMOVED lines=25> */
	.type		__unnamed_5,@object
	.size		__unnamed_5,(__unnamed_4 - __unnamed_5)
__unnamed_5:
        /* <DEDUP_REMOVED lines=25> */
	.type		__unnamed_4,@object
	.size		__unnamed_4,(__unnamed_3 - __unnamed_4)
__unnamed_4:
        /* <DEDUP_REMOVED lines=25> */
	.type		__unnamed_3,@object
	.size		__unnamed_3,(__unnamed_7 - __unnamed_3)
__unnamed_3:
        /* <DEDUP_REMOVED lines=29> */
	.type		__unnamed_7,@object
	.size		__unnamed_7,(__unnamed_2 - __unnamed_7)
__unnamed_7:
        /* <DEDUP_REMOVED lines=29> */
	.type		__unnamed_2,@object
	.size		__unnamed_2,(__unnamed_8 - __unnamed_2)
__unnamed_2:
        /* <DEDUP_REMOVED lines=29> */
	.type		__unnamed_8,@object
	.size		__unnamed_8,(__unnamed_1 - __unnamed_8)
__unnamed_8:
        /* <DEDUP_REMOVED lines=29> */
	.type		__unnamed_1,@object
	.size		__unnamed_1,(__unnamed_6 - __unnamed_1)
__unnamed_1:
        /* <DEDUP_REMOVED lines=29> */
        /*0e05*/ 	.byte	0x5d, 0x00
	.type		__unnamed_6,@object
	.size		__unnamed_6,(.L_5 - __unnamed_6)
__unnamed_6:
        /* <DEDUP_REMOVED lines=30> */
.L_5:


//--------------------- .nv.shared._ZN7cutlass13device_kernelIN5flash11enable_sm90INS1_16FlashAttnFwdSm90INS1_25CollectiveMainloopFwdSm90ILi2EN4cute5tupleIJNS5_1CILi1EEES8_S8_EEENS6_IJNS7_ILi128EEENS7_ILi112EEENS7_ILi192EEEEEELi192ENS_10bfloat16_tEfNS_4arch4Sm90ELb0ELb0ELb0ELb0ELb0ELb0ELb0ELb1ELb1ELb1ELb1ELb0EEENS1_21CollectiveEpilogueFwdINS6_IJSA_SC_SB_EEES9_SE_SG_Li256ELb0ELb1ELb1ELb0EEENS1_19SingleTileSchedulerILb0ELb1ELb1ELi128EEEEEEEEEvNT_6ParamsE --------------------------
	.section	.nv.shared._ZN7cutlass13device_kernelIN5flash11enable_sm90INS1_16FlashAttnFwdSm90INS1_25CollectiveMainloopFwdSm90ILi2EN4cute5tupleIJNS5_1CILi1EEES8_S8_EEENS6_IJNS7_ILi128EEENS7_ILi112EEENS7_ILi192EEEEEELi192ENS_10bfloat16_tEfNS_4arch4Sm90ELb0ELb0ELb0ELb0ELb0ELb0ELb0ELb1ELb1ELb1ELb1ELb0EEENS1_21CollectiveEpilogueFwdINS6_IJSA_SC_SB_EEES9_SE_SG_Li256ELb0ELb1ELb1ELb0EEENS1_19SingleTileSchedulerILb0ELb1ELb1ELi128EEEEEEEEEvNT_6ParamsE,"aw",@nobits
	.sectionflags	@""
	.align	16
	.zero		1024


//--------------------- .nv.shared.reserved.0     --------------------------
	.section	.nv.shared.reserved.0,"aw",@nobits
	.weak		__nv_reservedSMEM_offset_0_alias
	.size		__nv_reservedSMEM_offset_0_alias, 0, 0
	.other		__nv_reservedSMEM_offset_0_alias,@"STO_CUDA_RESERVED_SHARED STV_DEFAULT"
__nv_reservedSMEM_offset_0_alias:
	.zero		0


//--------------------- .nv.global                --------------------------
	.section	.nv.global,"aw",@nobits
.nv.global:
	.type		_ZN72_INTERNAL_38b43df0_36_flash_fwd_hdim192_bf16_split_sm90_cu_c784774a_31894cute1_E,@object
	.size		_ZN72_INTERNAL_38b43df0_36_flash_fwd_hdim192_bf16_split_sm90_cu_c784774a_31894cute1_E,(_ZN72_INTERNAL_38b43df0_36_flash_fwd_hdim192_bf16_split_sm90_cu_c784774a_31894cuda3std3__45__cpo6cbeginE - _ZN72_INTERNAL_38b43df0_36_flash_fwd_hdim192_bf16_split_sm90_cu_c784774a_31894cute1_E)
_ZN72_INTERNAL_38b43df0_36_flash_fwd_hdim192_bf16_split_sm90_cu_c784774a_31894cute1_E:
	.zero		1
	.type		_ZN72_INTERNAL_38b43df0_36_flash_fwd_hdim192_bf16_split_sm90_cu_c784774a_31894cuda3std3__45__cpo6cbeginE,@object
	.size		_ZN72_INTERNAL_38b43df0_36_flash_fwd_hdim192_bf16_split_sm90_cu_c784774a_31894cuda3std3__45__cpo6cbeginE,(_ZN72_INTERNAL_38b43df0_36_flash_fwd_hdim192_bf16_split_sm90_cu_c784774a_31894cuda3std3__48in_placeE - _ZN72_INTERNAL_38b43df0_36_flash_fwd_hdim192_bf16_split_sm90_cu_c784774a_31894cuda3std3__45__cpo6cbeginE)
_ZN72_INTERNAL_38b43df0_36_flash_fwd_hdim192_bf16_split_sm90_cu_c784774a_31894cuda3std3__45__cpo6cbeginE:
	.zero		1
	.type		_ZN72_INTERNAL_38b43df0_36_flash_fwd_hdim192_bf16_split_sm90_cu_c784774a_31894cuda3std3__48in_placeE,@object
	.size		_ZN72_INTERNAL_38b43df0_36_flash_fwd_hdim192_bf16_split_sm90_cu_c784774a_31894cuda3std3__48in_placeE,(_ZN72_INTERNAL_38b43df0_36_flash_fwd_hdim192_bf16_split_sm90_cu_c784774a_31894cuda3std6ranges3__45__cpo9iter_moveE - _ZN72_INTERNAL_38b43df0_36_flash_fwd_hdim192_bf16_split_sm90_cu_c784774a_31894cuda3std3__48in_placeE)
_ZN72_INTERNAL_38b43df0_36_flash_fwd_hdim192_bf16_split_sm90_cu_c784774a_31894cuda3std3__48in_placeE:
	.zero		1
	.type		_ZN72_INTERNAL_38b43df0_36_flash_fwd_hdim192_bf16_split_sm90_cu_c784774a_31894cuda3std6ranges3__45__cpo9iter_moveE,@object
	.size		_ZN72_INTERNAL_38b43df0_36_flash_fwd_hdim192_bf16_split_sm90_cu_c784774a_31894cuda3std6ranges3__45__cpo9iter_moveE,(_ZN72_INTERNAL_38b43df0_36_flash_fwd_hdim192_bf16_split_sm90_cu_c784774a_31894cuda3std3__45__cpo5beginE - _ZN72_INTERNAL_38b43df0_36_flash_fwd_hdim192_bf16_split_sm90_cu_c784774a_31894cuda3std6ranges3__45__cpo9iter_moveE)
_ZN72_INTERNAL_38b43df0_36_flash_fwd_hdim192_bf16_split_sm90_cu_c784774a_31894cuda3std6ranges3__45__cpo9iter_moveE:
	.zero		1
	.type		_ZN72_INTERNAL_38b43df0_36_flash_fwd_hdim192_bf16_split_sm90_cu_c784774a_31894cuda3std3__45__cpo5beginE,@object
	.size		_ZN72_INTERNAL_38b43df0_36_flash_fwd_hdim192_bf16_split_sm90_cu_c784774a_31894cuda3std3__45__cpo5beginE,(_ZN72_INTERNAL_38b43df0_36_flash_fwd_hdim192_bf16_split_sm90_cu_c784774a_31894cuda3std3__474_GLOBAL__N__38b43df0_36_flash_fwd_hdim192_bf16_split_sm90_cu_c784774a_31896ignoreE - _ZN72_INTERNAL_38b43df0_36_flash_fwd_hdim192_bf16_split_sm90_cu_c784774a_31894cuda3std3__45__cpo5beginE)
_ZN72_INTERNAL_38b43df0_36_flash_fwd_hdim192_bf16_split_sm90_cu_c784774a_31894cuda3std3__45__cpo5beginE:
	.zero		1
	.type		_ZN72_INTERNAL_38b43df0_36_flash_fwd_hdim192_bf16_split_sm90_cu_c784774a_31894cuda3std3__474_GLOBAL__N__38b43df0_36_flash_fwd_hdim192_bf16_split_sm90_cu_c784774a_31896ignoreE,@object
	.size		_ZN72_INTERNAL_38b43df0_36_flash_fwd_hdim192_bf16_split_sm90_cu_c784774a_31894cuda3std3__474_GLOBAL__N__38b43df0_36_flash_fwd_hdim192_bf16_split_sm90_cu_c784774a_31896ignoreE,(_ZN72_INTERNAL_38b43df0_36_flash_fwd_hdim192_bf16_split_sm90_cu_c784774a_31894cute7productE - _ZN72_INTERNAL_38b43df0_36_flash_fwd_hdim192_bf16_split_sm90_cu_c784774a_31894cuda3std3__474_GLOBAL__N__38b43df0_36_flash_fwd_hdim192_bf16_split_sm90_cu_c784774a_31896ignoreE)
_ZN72_INTERNAL_38b43df0_36_flash_fwd_hdim192_bf16_split_sm90_cu_c784774a_31894cuda3std3__474_GLOBAL__N__38b43df0_36_flash_fwd_hdim192_bf16_split_sm90_cu_c784774a_31896ignoreE:
	.zero		1
	.type		_ZN72_INTERNAL_38b43df0_36_flash_fwd_hdim192_bf16_split_sm90_cu_c784774a_31894cute7productE,@object
	.size		_ZN72_INTERNAL_38b43df0_36_flash_fwd_hdim192_bf16_split_sm90_cu_c784774a_31894cute7productE,(_ZN72_INTERNAL_38b43df0_36_flash_fwd_hdim192_bf16_split_sm90_cu_c784774a_31894cuda3std3__45__cpo3endE - _ZN72_INTERNAL_38b43df0_36_flash_fwd_hdim192_bf16_split_sm90_cu_c784774a_31894cute7productE)
_ZN72_INTERNAL_38b43df0_36_flash_fwd_hdim192_bf16_split_sm90_cu_c784774a_31894cute7productE:
	.zero		1
	.type		_ZN72_INTERNAL_38b43df0_36_flash_fwd_hdim192_bf16_split_sm90_cu_c784774a_31894cuda3std3__45__cpo3endE,@object
	.size		_ZN72_INTERNAL_38b43df0_36_flash_fwd_hdim192_bf16_split_sm90_cu_c784774a_31894cuda3std3__45__cpo3endE,(_ZN72_INTERNAL_38b43df0_36_flash_fwd_hdim192_bf16_split_sm90_cu_c784774a_31894cuda3std3__419piecewise_constructE - _ZN72_INTERNAL_38b43df0_36_flash_fwd_hdim192_bf16_split_sm90_cu_c784774a_31894cuda3std3__45__cpo3endE)
_ZN72_INTERNAL_38b43df0_36_flash_fwd_hdim192_bf16_split_sm90_cu_c784774a_31894cuda3std3__45__cpo3endE:
	.zero		1
	.type		_ZN72_INTERNAL_38b43df0_36_flash_fwd_hdim192_bf16_split_sm90_cu_c784774a_31894cuda3std3__419piecewise_constructE,@object
	.size		_ZN72_INTERNAL_38b43df0_36_flash_fwd_hdim192_bf16_split_sm90_cu_c784774a_31894cuda3std3__419piecewise_constructE,(_ZN72_INTERNAL_38b43df0_36_flash_fwd_hdim192_bf16_split_sm90_cu_c784774a_31894cuda3std3__45__cpo4cendE - _ZN72_INTERNAL_38b43df0_36_flash_fwd_hdim192_bf16_split_sm90_cu_c784774a_31894cuda3std3__419piecewise_constructE)
_ZN72_INTERNAL_38b43df0_36_flash_fwd_hdim192_bf16_split_sm90_cu_c784774a_31894cuda3std3__419piecewise_constructE:
	.zero		1
	.type		_ZN72_INTERNAL_38b43df0_36_flash_fwd_hdim192_bf16_split_sm90_cu_c784774a_31894cuda3std3__45__cpo4cendE,@object
	.size		_ZN72_INTERNAL_38b43df0_36_flash_fwd_hdim192_bf16_split_sm90_cu_c784774a_31894cuda3std3__45__cpo4cendE,(_ZN72_INTERNAL_38b43df0_36_flash_fwd_hdim192_bf16_split_sm90_cu_c784774a_31894cuda3std6ranges3__45__cpo4swapE - _ZN72_INTERNAL_38b43df0_36_flash_fwd_hdim192_bf16_split_sm90_cu_c784774a_31894cuda3std3__45__cpo4cendE)
_ZN72_INTERNAL_38b43df0_36_flash_fwd_hdim192_bf16_split_sm90_cu_c784774a_31894cuda3std3__45__cpo4cendE:
	.zero		1
	.type		_ZN72_INTERNAL_38b43df0_36_flash_fwd_hdim192_bf16_split_sm90_cu_c784774a_31894cuda3std6ranges3__45__cpo4swapE,@object
	.size		_ZN72_INTERNAL_38b43df0_36_flash_fwd_hdim192_bf16_split_sm90_cu_c784774a_31894cuda3std6ranges3__45__cpo4swapE,(.L_16 - _ZN72_INTERNAL_38b43df0_36_flash_fwd_hdim192_bf16_split_sm90_cu_c784774a_31894cuda3std6ranges3__45__cpo4swapE)
_ZN72_INTERNAL_38b43df0_36_flash_fwd_hdim192_bf16_split_sm90_cu_c784774a_31894cuda3std6ranges3__45__cpo4swapE:
	.zero		1
.L_16:


//--------------------- .nv.shared._ZN7cutlass13device_kernelIN5flash11enable_sm90INS1_16FlashAttnFwdSm90INS1_25CollectiveMainloopFwdSm90ILi2EN4cute5tupleIJNS5_1CILi1EEES8_S8_EEENS6_IJNS7_ILi128EEENS7_ILi112EEENS7_ILi192EEEEEELi192ENS_10bfloat16_tEfNS_4arch4Sm90ELb0ELb0ELb0ELb1ELb0ELb0ELb0ELb1ELb1ELb1ELb1ELb0EEENS1_21CollectiveEpilogueFwdINS6_IJSA_SC_SB_EEES9_SE_SG_Li256ELb1ELb1ELb1ELb0EEENS1_36VarlenDynamicPersistentTileSchedulerILi128ELi112ELi256ELi128ELb1ELb1ELb1ELb0ELb1ELb1EEEEEEEEEvNT_6ParamsE --------------------------
	.section	.nv.shared._ZN7cutlass13device_kernelIN5flash11enable_sm90INS1_16FlashAttnFwdSm90INS1_25CollectiveMainloopFwdSm90ILi2EN4cute5tupleIJNS5_1CILi1EEES8_S8_EEENS6_IJNS7_ILi128EEENS7_ILi112EEENS7_ILi192EEEEEELi192ENS_10bfloat16_tEfNS_4arch4Sm90ELb0ELb0ELb0ELb1ELb0ELb0ELb0ELb1ELb1ELb1ELb1ELb0EEENS1_21CollectiveEpilogueFwdINS6_IJSA_SC_SB_EEES9_SE_SG_Li256ELb1ELb1ELb1ELb0EEENS1_36VarlenDynamicPersistentTileSchedulerILi128ELi112ELi256ELi128ELb1ELb1ELb1ELb0ELb1ELb1EEEEEEEEEvNT_6ParamsE,"aw",@nobits
	.sectionflags	@""
	.align	16
	.zero		1024


//--------------------- .nv.shared._ZN7cutlass13device_kernelIN5flash11enable_sm90INS1_16FlashAttnFwdSm90INS1_25CollectiveMainloopFwdSm90ILi2EN4cute5tupleIJNS5_1CILi1EEES8_S8_EEENS6_IJNS7_ILi128EEENS7_ILi112EEENS7_ILi192EEEEEELi192ENS_10bfloat16_tEfNS_4arch4Sm90ELb0ELb0ELb0ELb1ELb0ELb1ELb0ELb1ELb1ELb1ELb1ELb0EEENS1_21CollectiveEpilogueFwdINS6_IJSA_SC_SB_EEES9_SE_SG_Li256ELb1ELb1ELb1ELb0EEENS1_36VarlenDynamicPersistentTileSchedulerILi128ELi112ELi256ELi128ELb1ELb1ELb1ELb0ELb1ELb1EEEEEEEEEvNT_6ParamsE --------------------------
	.section	.nv.shared._ZN7cutlass13device_kernelIN5flash11enable_sm90INS1_16FlashAttnFwdSm90INS1_25CollectiveMainloopFwdSm90ILi2EN4cute5tupleIJNS5_1CILi1EEES8_S8_EEENS6_IJNS7_ILi128EEENS7_ILi112EEENS7_ILi192EEEEEELi192ENS_10bfloat16_tEfNS_4arch4Sm90ELb0ELb0ELb0ELb1ELb0ELb1ELb0ELb1ELb1ELb1ELb1ELb0EEENS1_21CollectiveEpilogueFwdINS6_IJSA_SC_SB_EEES9_SE_SG_Li256ELb1ELb1ELb1ELb0EEENS1_36VarlenDynamicPersistentTileSchedulerILi128ELi112ELi256ELi128ELb1ELb1ELb1ELb0ELb1ELb1EEEEEEEEEvNT_6ParamsE,"aw",@nobits
	.sectionflags	@""
	.align	16
	.zero		1024


//--------------------- .nv.shared._ZN7cutlass13device_kernelIN5flash11enable_sm90INS1_16FlashAttnFwdSm90INS1_25CollectiveMainloopFwdSm90ILi2EN4cute5tupleIJNS5_1CILi1EEES8_S8_EEENS6_IJNS7_ILi128EEENS7_ILi96EEENS7_ILi192EEEEEELi192ENS_10bfloat16_tEfNS_4arch4Sm90ELb0ELb1ELb0ELb0ELb0ELb0ELb0ELb1ELb1ELb1ELb1ELb0EEENS1_21CollectiveEpilogueFwdINS6_IJSA_SC_SB_EEES9_SE_SG_Li256ELb0ELb1ELb1ELb0EEENS1_19SingleTileSchedulerILb0ELb1ELb1ELi128EEEEEEEEEvNT_6ParamsE --------------------------
	.section	.nv.shared._ZN7cutlass13device_kernelIN5flash11enable_sm90INS1_16FlashAttnFwdSm90INS1_25CollectiveMainloopFwdSm90ILi2EN4cute5tupleIJNS5_1CILi1EEES8_S8_EEENS6_IJNS7_ILi128EEENS7_ILi96EEENS7_ILi192EEEEEELi192ENS_10bfloat16_tEfNS_4arch4Sm90ELb0ELb1ELb0ELb0ELb0ELb0ELb0ELb1ELb1ELb1ELb1ELb0EEENS1_21CollectiveEpilogueFwdINS6_IJSA_SC_SB_EEES9_SE_SG_Li256ELb0ELb1ELb1ELb0EEENS1_19SingleTileSchedulerILb0ELb1ELb1ELi128EEEEEEEEEvNT_6ParamsE,"aw",@nobits
	.sectionflags	@""
	.align	16
	.zero		1024


//--------------------- .nv.shared._ZN7cutlass13device_kernelIN5flash11enable_sm90INS1_16FlashAttnFwdSm90INS1_25CollectiveMainloopFwdSm90ILi2EN4cute5tupleIJNS5_1CILi1EEES8_S8_EEENS6_IJNS7_ILi128EEENS7_ILi96EEENS7_ILi192EEEEEELi192ENS_10bfloat16_tEfNS_4arch4Sm90ELb0ELb1ELb0ELb1ELb0ELb0ELb0ELb1ELb1ELb1ELb1ELb0EEENS1_21CollectiveEpilogueFwdINS6_IJSA_SC_SB_EEES9_SE_SG_Li256ELb1ELb1ELb1ELb0EEENS1_36VarlenDynamicPersistentTileSchedulerILi128ELi96ELi256ELi128ELb1ELb1ELb1ELb1ELb0ELb1EEEEEEEEEvNT_6ParamsE --------------------------
	.section	.nv.shared._ZN7cutlass13device_kernelIN5flash11enable_sm90INS1_16FlashAttnFwdSm90INS1_25CollectiveMainloopFwdSm90ILi2EN4cute5tupleIJNS5_1CILi1EEES8_S8_EEENS6_IJNS7_ILi128EEENS7_ILi96EEENS7_ILi192EEEEEELi192ENS_10bfloat16_tEfNS_4arch4Sm90ELb0ELb1ELb0ELb1ELb0ELb0ELb0ELb1ELb1ELb1ELb1ELb0EEENS1_21CollectiveEpilogueFwdINS6_IJSA_SC_SB_EEES9_SE_SG_Li256ELb1ELb1ELb1ELb0EEENS1_36VarlenDynamicPersistentTileSchedulerILi128ELi96ELi256ELi128ELb1ELb1ELb1ELb1ELb0ELb1EEEEEEEEEvNT_6ParamsE,"aw",@nobits
	.sectionflags	@""
	.align	16
	.zero		1024


//--------------------- .nv.shared._ZN7cutlass13device_kernelIN5flash11enable_sm90INS1_16FlashAttnFwdSm90INS1_25CollectiveMainloopFwdSm90ILi2EN4cute5tupleIJNS5_1CILi1EEES8_S8_EEENS6_IJNS7_ILi128EEENS7_ILi96EEENS7_ILi192EEEEEELi192ENS_10bfloat16_tEfNS_4arch4Sm90ELb0ELb1ELb0ELb1ELb0ELb1ELb0ELb1ELb1ELb1ELb1ELb0EEENS1_21CollectiveEpilogueFwdINS6_IJSA_SC_SB_EEES9_SE_SG_Li256ELb1ELb1ELb1ELb0EEENS1_36VarlenDynamicPersistentTileSchedulerILi128ELi96ELi256ELi128ELb1ELb1ELb1ELb1ELb0ELb1EEEEEEEEEvNT_6ParamsE --------------------------
	.section	.nv.shared._ZN7cutlass13device_kernelIN5flash11enable_sm90INS1_16FlashAttnFwdSm90INS1_25CollectiveMainloopFwdSm90ILi2EN4cute5tupleIJNS5_1CILi1EEES8_S8_EEENS6_IJNS7_ILi128EEENS7_ILi96EEENS7_ILi192EEEEEELi192ENS_10bfloat16_tEfNS_4arch4Sm90ELb0ELb1ELb0ELb1ELb0ELb1ELb0ELb1ELb1ELb1ELb1ELb0EEENS1_21CollectiveEpilogueFwdINS6_IJSA_SC_SB_EEES9_SE_SG_Li256ELb1ELb1ELb1ELb0EEENS1_36VarlenDynamicPersistentTileSchedulerILi128ELi96ELi256ELi128ELb1ELb1ELb1ELb1ELb0ELb1EEEEEEEEEvNT_6ParamsE,"aw",@nobits
	.sectionflags	@""
	.align	16
	.zero		1024


//--------------------- .nv.shared._ZN7cutlass13device_kernelIN5flash11enable_sm90INS1_16FlashAttnFwdSm90INS1_25CollectiveMainloopFwdSm90ILi2EN4cute5tupleIJNS5_1CILi1EEES8_S8_EEENS6_IJNS7_ILi128EEENS7_ILi112EEENS7_ILi192EEEEEELi192ENS_10bfloat16_tEfNS_4arch4Sm90ELb1ELb0ELb0ELb0ELb0ELb0ELb0ELb1ELb1ELb1ELb1ELb0EEENS1_21CollectiveEpilogueFwdINS6_IJSA_SC_SB_EEES9_SE_SG_Li256ELb0ELb1ELb1ELb0EEENS1_19SingleTileSchedulerILb0ELb1ELb1ELi128EEEEEEEEEvNT_6ParamsE --------------------------
	.section	.nv.shared._ZN7cutlass13device_kernelIN5flash11enable_sm90INS1_16FlashAttnFwdSm90INS1_25CollectiveMainloopFwdSm90ILi2EN4cute5tupleIJNS5_1CILi1EEES8_S8_EEENS6_IJNS7_ILi128EEENS7_ILi112EEENS7_ILi192EEEEEELi192ENS_10bfloat16_tEfNS_4arch4Sm90ELb1ELb0ELb0ELb0ELb0ELb0ELb0ELb1ELb1ELb1ELb1ELb0EEENS1_21CollectiveEpilogueFwdINS6_IJSA_SC_SB_EEES9_SE_SG_Li256ELb0ELb1ELb1ELb0EEENS1_19SingleTileSchedulerILb0ELb1ELb1ELi128EEEEEEEEEvNT_6ParamsE,"aw",@nobits
	.sectionflags	@""
	.align	16
	.zero		1024


//--------------------- .nv.shared._ZN7cutlass13device_kernelIN5flash11enable_sm90INS1_16FlashAttnFwdSm90INS1_25CollectiveMainloopFwdSm90ILi2EN4cute5tupleIJNS5_1CILi1EEES8_S8_EEENS6_IJNS7_ILi128EEENS7_ILi112EEENS7_ILi192EEEEEELi192ENS_10bfloat16_tEfNS_4arch4Sm90ELb1ELb0ELb0ELb1ELb0ELb0ELb0ELb1ELb1ELb1ELb1ELb0EEENS1_21CollectiveEpilogueFwdINS6_IJSA_SC_SB_EEES9_SE_SG_Li256ELb1ELb1ELb1ELb0EEENS1_36VarlenDynamicPersistentTileSchedulerILi128ELi112ELi256ELi128ELb1ELb1ELb1ELb1ELb1ELb1EEEEEEEEEvNT_6ParamsE --------------------------
	.section	.nv.shared._ZN7cutlass13device_kernelIN5flash11enable_sm90INS1_16FlashAttnFwdSm90INS1_25CollectiveMainloopFwdSm90ILi2EN4cute5tupleIJNS5_1CILi1EEES8_S8_EEENS6_IJNS7_ILi128EEENS7_ILi112EEENS7_ILi192EEEEEELi192ENS_10bfloat16_tEfNS_4arch4Sm90ELb1ELb0ELb0ELb1ELb0ELb0ELb0ELb1ELb1ELb1ELb1ELb0EEENS1_21CollectiveEpilogueFwdINS6_IJSA_SC_SB_EEES9_SE_SG_Li256ELb1ELb1ELb1ELb0EEENS1_36VarlenDynamicPersistentTileSchedulerILi128ELi112ELi256ELi128ELb1ELb1ELb1ELb1ELb1ELb1EEEEEEEEEvNT_6ParamsE,"aw",@nobits
	.sectionflags	@""
	.align	16
	.zero		1024


//--------------------- .nv.shared._ZN7cutlass13device_kernelIN5flash11enable_sm90INS1_16FlashAttnFwdSm90INS1_25CollectiveMainloopFwdSm90ILi2EN4cute5tupleIJNS5_1CILi1EEES8_S8_EEENS6_IJNS7_ILi128EEENS7_ILi112EEENS7_ILi192EEEEEELi192ENS_10bfloat16_tEfNS_4arch4Sm90ELb1ELb0ELb0ELb1ELb0ELb1ELb0ELb1ELb1ELb1ELb1ELb0EEENS1_21CollectiveEpilogueFwdINS6_IJSA_SC_SB_EEES9_SE_SG_Li256ELb1ELb1ELb1ELb0EEENS1_36VarlenDynamicPersistentTileSchedulerILi128ELi112ELi256ELi128ELb1ELb1ELb1ELb1ELb1ELb1EEEEEEEEEvNT_6ParamsE --------------------------
	.section	.nv.shared._ZN7cutlass13device_kernelIN5flash11enable_sm90INS1_16FlashAttnFwdSm90INS1_25CollectiveMainloopFwdSm90ILi2EN4cute5tupleIJNS5_1CILi1EEES8_S8_EEENS6_IJNS7_ILi128EEENS7_ILi112EEENS7_ILi192EEEEEELi192ENS_10bfloat16_tEfNS_4arch4Sm90ELb1ELb0ELb0ELb1ELb0ELb1ELb0ELb1ELb1ELb1ELb1ELb0EEENS1_21CollectiveEpilogueFwdINS6_IJSA_SC_SB_EEES9_SE_SG_Li256ELb1ELb1ELb1ELb0EEENS1_36VarlenDynamicPersistentTileSchedulerILi128ELi112ELi256ELi128ELb1ELb1ELb1ELb1ELb1ELb1EEEEEEEEEvNT_6ParamsE,"aw",@nobits
	.sectionflags	@""
	.align	16
	.zero		1024


//--------------------- .nv.constant0._ZN7cutlass13device_kernelIN5flash11enable_sm90INS1_16FlashAttnFwdSm90INS1_25CollectiveMainloopFwdSm90ILi2EN4cute5tupleIJNS5_1CILi1EEES8_S8_EEENS6_IJNS7_ILi128EEENS7_ILi112EEENS7_ILi192EEEEEELi192ENS_10bfloat16_tEfNS_4arch4Sm90ELb0ELb0ELb0ELb0ELb0ELb0ELb0ELb1ELb1ELb1ELb1ELb0EEENS1_21CollectiveEpilogueFwdINS6_IJSA_SC_SB_EEES9_SE_SG_Li256ELb0ELb1ELb1ELb0EEENS1_19SingleTileSchedulerILb0ELb1ELb1ELi128EEEEEEEEEvNT_6ParamsE --------------------------
	.section	.nv.constant0._ZN7cutlass13device_kernelIN5flash11enable_sm90INS1_16FlashAttnFwdSm90INS1_25CollectiveMainloopFwdSm90ILi2EN4cute5tupleIJNS5_1CILi1EEES8_S8_EEENS6_IJNS7_ILi128EEENS7_ILi112EEENS7_ILi192EEEEEELi192ENS_10bfloat16_tEfNS_4arch4Sm90ELb0ELb0ELb0ELb0ELb0ELb0ELb0ELb1ELb1ELb1ELb1ELb0EEENS1_21CollectiveEpilogueFwdINS6_IJSA_SC_SB_EEES9_SE_SG_Li256ELb0ELb1ELb1ELb0EEENS1_19SingleTileSchedulerILb0ELb1ELb1ELi128EEEEEEEEEvNT_6ParamsE,"a",@progbits
	.sectionflags	@""
	.align	4
.nv.constant0._ZN7cutlass13device_kernelIN5flash11enable_sm90INS1_16FlashAttnFwdSm90INS1_25CollectiveMainloopFwdSm90ILi2EN4cute5tupleIJNS5_1CILi1EEES8_S8_EEENS6_IJNS7_ILi128EEENS7_ILi112EEENS7_ILi192EEEEEELi192ENS_10bfloat16_tEfNS_4arch4Sm90ELb0ELb0ELb0ELb0ELb0ELb0ELb0ELb1ELb1ELb1ELb1ELb0EEENS1_21CollectiveEpilogueFwdINS6_IJSA_SC_SB_EEES9_SE_SG_Li256ELb0ELb1ELb1ELb0EEENS1_19SingleTileSchedulerILb0ELb1ELb1ELi128EEEEEEEEEvNT_6ParamsE:
	.zero		3200


//--------------------- .nv.constant0._ZN7cutlass13device_kernelIN5flash11enable_sm90INS1_16FlashAttnFwdSm90INS1_25CollectiveMainloopFwdSm90ILi2EN4cute5tupleIJNS5_1CILi1EEES8_S8_EEENS6_IJNS7_ILi128EEENS7_ILi112EEENS7_ILi192EEEEEELi192ENS_10bfloat16_tEfNS_4arch4Sm90ELb0ELb0ELb0ELb1ELb0ELb0ELb0ELb1ELb1ELb1ELb1ELb0EEENS1_21CollectiveEpilogueFwdINS6_IJSA_SC_SB_EEES9_SE_SG_Li256ELb1ELb1ELb1ELb0EEENS1_36VarlenDynamicPersistentTileSchedulerILi128ELi112ELi256ELi128ELb1ELb1ELb1ELb0ELb1ELb1EEEEEEEEEvNT_6ParamsE --------------------------
	.section	.nv.constant0._ZN7cutlass13device_kernelIN5flash11enable_sm90INS1_16FlashAttnFwdSm90INS1_25CollectiveMainloopFwdSm90ILi2EN4cute5tupleIJNS5_1CILi1EEES8_S8_EEENS6_IJNS7_ILi128EEENS7_ILi112EEENS7_ILi192EEEEEELi192ENS_10bfloat16_tEfNS_4arch4Sm90ELb0ELb0ELb0ELb1ELb0ELb0ELb0ELb1ELb1ELb1ELb1ELb0EEENS1_21CollectiveEpilogueFwdINS6_IJSA_SC_SB_EEES9_SE_SG_Li256ELb1ELb1ELb1ELb0EEENS1_36VarlenDynamicPersistentTileSchedulerILi128ELi112ELi256ELi128ELb1ELb1ELb1ELb0ELb1ELb1EEEEEEEEEvNT_6ParamsE,"a",@progbits
	.sectionflags	@""
	.align	4
.nv.constant0._ZN7cutlass13device_kernelIN5flash11enable_sm90INS1_16FlashAttnFwdSm90INS1_25CollectiveMainloopFwdSm90ILi2EN4cute5tupleIJNS5_1CILi1EEES8_S8_EEENS6_IJNS7_ILi128EEENS7_ILi112EEENS7_ILi192EEEEEELi192ENS_10bfloat16_tEfNS_4arch4Sm90ELb0ELb0ELb0ELb1ELb0ELb0ELb0ELb1ELb1ELb1ELb1ELb0EEENS1_21CollectiveEpilogueFwdINS6_IJSA_SC_SB_EEES9_SE_SG_Li256ELb1ELb1ELb1ELb0EEENS1_36VarlenDynamicPersistentTileSchedulerILi128ELi112ELi256ELi128ELb1ELb1ELb1ELb0ELb1ELb1EEEEEEEEEvNT_6ParamsE:
	.zero		3328


//--------------------- .nv.constant0._ZN7cutlass13device_kernelIN5flash11enable_sm90INS1_16FlashAttnFwdSm90INS1_25CollectiveMainloopFwdSm90ILi2EN4cute5tupleIJNS5_1CILi1EEES8_S8_EEENS6_IJNS7_ILi128EEENS7_ILi112EEENS7_ILi192EEEEEELi192ENS_10bfloat16_tEfNS_4arch4Sm90ELb0ELb0ELb0ELb1ELb0ELb1ELb0ELb1ELb1ELb1ELb1ELb0EEENS1_21CollectiveEpilogueFwdINS6_IJSA_SC_SB_EEES9_SE_SG_Li256ELb1ELb1ELb1ELb0EEENS1_36VarlenDynamicPersistentTileSchedulerILi128ELi112ELi256ELi128ELb1ELb1ELb1ELb0ELb1ELb1EEEEEEEEEvNT_6ParamsE --------------------------
	.section	.nv.constant0._ZN7cutlass13device_kernelIN5flash11enable_sm90INS1_16FlashAttnFwdSm90INS1_25CollectiveMainloopFwdSm90ILi2EN4cute5tupleIJNS5_1CILi1EEES8_S8_EEENS6_IJNS7_ILi128EEENS7_ILi112EEENS7_ILi192EEEEEELi192ENS_10bfloat16_tEfNS_4arch4Sm90ELb0ELb0ELb0ELb1ELb0ELb1ELb0ELb1ELb1ELb1ELb1ELb0EEENS1_21CollectiveEpilogueFwdINS6_IJSA_SC_SB_EEES9_SE_SG_Li256ELb1ELb1ELb1ELb0EEENS1_36VarlenDynamicPersistentTileSchedulerILi128ELi112ELi256ELi128ELb1ELb1ELb1ELb0ELb1ELb1EEEEEEEEEvNT_6ParamsE,"a",@progbits
	.sectionflags	@""
	.align	4
.nv.constant0._ZN7cutlass13device_kernelIN5flash11enable_sm90INS1_16FlashAttnFwdSm90INS1_25CollectiveMainloopFwdSm90ILi2EN4cute5tupleIJNS5_1CILi1EEES8_S8_EEENS6_IJNS7_ILi128EEENS7_ILi112EEENS7_ILi192EEEEEELi192ENS_10bfloat16_tEfNS_4arch4Sm90ELb0ELb0ELb0ELb1ELb0ELb1ELb0ELb1ELb1ELb1ELb1ELb0EEENS1_21CollectiveEpilogueFwdINS6_IJSA_SC_SB_EEES9_SE_SG_Li256ELb1ELb1ELb1ELb0EEENS1_36VarlenDynamicPersistentTileSchedulerILi128ELi112ELi256ELi128ELb1ELb1ELb1ELb0ELb1ELb1EEEEEEEEEvNT_6ParamsE:
	.zero		3328


//--------------------- .nv.constant0._ZN7cutlass13device_kernelIN5flash11enable_sm90INS1_16FlashAttnFwdSm90INS1_25CollectiveMainloopFwdSm90ILi2EN4cute5tupleIJNS5_1CILi1EEES8_S8_EEENS6_IJNS7_ILi128EEENS7_ILi96EEENS7_ILi192EEEEEELi192ENS_10bfloat16_tEfNS_4arch4Sm90ELb0ELb1ELb0ELb0ELb0ELb0ELb0ELb1ELb1ELb1ELb1ELb0EEENS1_21CollectiveEpilogueFwdINS6_IJSA_SC_SB_EEES9_SE_SG_Li256ELb0ELb1ELb1ELb0EEENS1_19SingleTileSchedulerILb0ELb1ELb1ELi128EEEEEEEEEvNT_6ParamsE --------------------------
	.section	.nv.constant0._ZN7cutlass13device_kernelIN5flash11enable_sm90INS1_16FlashAttnFwdSm90INS1_25CollectiveMainloopFwdSm90ILi2EN4cute5tupleIJNS5_1CILi1EEES8_S8_EEENS6_IJNS7_ILi128EEENS7_ILi96EEENS7_ILi192EEEEEELi192ENS_10bfloat16_tEfNS_4arch4Sm90ELb0ELb1ELb0ELb0ELb0ELb0ELb0ELb1ELb1ELb1ELb1ELb0EEENS1_21CollectiveEpilogueFwdINS6_IJSA_SC_SB_EEES9_SE_SG_Li256ELb0ELb1ELb1ELb0EEENS1_19SingleTileSchedulerILb0ELb1ELb1ELi128EEEEEEEEEvNT_6ParamsE,"a",@progbits
	.sectionflags	@""
	.align	4
.nv.constant0._ZN7cutlass13device_kernelIN5flash11enable_sm90INS1_16FlashAttnFwdSm90INS1_25CollectiveMainloopFwdSm90ILi2EN4cute5tupleIJNS5_1CILi1EEES8_S8_EEENS6_IJNS7_ILi128EEENS7_ILi96EEENS7_ILi192EEEEEELi192ENS_10bfloat16_tEfNS_4arch4Sm90ELb0ELb1ELb0ELb0ELb0ELb0ELb0ELb1ELb1ELb1ELb1ELb0EEENS1_21CollectiveEpilogueFwdINS6_IJSA_SC_SB_EEES9_SE_SG_Li256ELb0ELb1ELb1ELb0EEENS1_19SingleTileSchedulerILb0ELb1ELb1ELi128EEEEEEEEEvNT_6ParamsE:
	.zero		3200


//--------------------- .nv.constant0._ZN7cutlass13device_kernelIN5flash11enable_sm90INS1_16FlashAttnFwdSm90INS1_25CollectiveMainloopFwdSm90ILi2EN4cute5tupleIJNS5_1CILi1EEES8_S8_EEENS6_IJNS7_ILi128EEENS7_ILi96EEENS7_ILi192EEEEEELi192ENS_10bfloat16_tEfNS_4arch4Sm90ELb0ELb1ELb0ELb1ELb0ELb0ELb0ELb1ELb1ELb1ELb1ELb0EEENS1_21CollectiveEpilogueFwdINS6_IJSA_SC_SB_EEES9_SE_SG_Li256ELb1ELb1ELb1ELb0EEENS1_36VarlenDynamicPersistentTileSchedulerILi128ELi96ELi256ELi128ELb1ELb1ELb1ELb1ELb0ELb1EEEEEEEEEvNT_6ParamsE --------------------------
	.section	.nv.constant0._ZN7cutlass13device_kernelIN5flash11enable_sm90INS1_16FlashAttnFwdSm90INS1_25CollectiveMainloopFwdSm90ILi2EN4cute5tupleIJNS5_1CILi1EEES8_S8_EEENS6_IJNS7_ILi128EEENS7_ILi96EEENS7_ILi192EEEEEELi192ENS_10bfloat16_tEfNS_4arch4Sm90ELb0ELb1ELb0ELb1ELb0ELb0ELb0ELb1ELb1ELb1ELb1ELb0EEENS1_21CollectiveEpilogueFwdINS6_IJSA_SC_SB_EEES9_SE_SG_Li256ELb1ELb1ELb1ELb0EEENS1_36VarlenDynamicPersistentTileSchedulerILi128ELi96ELi256ELi128ELb1ELb1ELb1ELb1ELb0ELb1EEEEEEEEEvNT_6ParamsE,"a",@progbits
	.sectionflags	@""
	.align	4
.nv.constant0._ZN7cutlass13device_kernelIN5flash11enable_sm90INS1_16FlashAttnFwdSm90INS1_25CollectiveMainloopFwdSm90ILi2EN4cute5tupleIJNS5_1CILi1EEES8_S8_EEENS6_IJNS7_ILi128EEENS7_ILi96EEENS7_ILi192EEEEEELi192ENS_10bfloat16_tEfNS_4arch4Sm90ELb0ELb1ELb0ELb1ELb0ELb0ELb0ELb1ELb1ELb1ELb1ELb0EEENS1_21CollectiveEpilogueFwdINS6_IJSA_SC_SB_EEES9_SE_SG_Li256ELb1ELb1ELb1ELb0EEENS1_36VarlenDynamicPersistentTileSchedulerILi128ELi96ELi256ELi128ELb1ELb1ELb1ELb1ELb0ELb1EEEEEEEEEvNT_6ParamsE:
	.zero		3328


//--------------------- .nv.constant0._ZN7cutlass13device_kernelIN5flash11enable_sm90INS1_16FlashAttnFwdSm90INS1_25CollectiveMainloopFwdSm90ILi2EN4cute5tupleIJNS5_1CILi1EEES8_S8_EEENS6_IJNS7_ILi128EEENS7_ILi96EEENS7_ILi192EEEEEELi192ENS_10bfloat16_tEfNS_4arch4Sm90ELb0ELb1ELb0ELb1ELb0ELb1ELb0ELb1ELb1ELb1ELb1ELb0EEENS1_21CollectiveEpilogueFwdINS6_IJSA_SC_SB_EEES9_SE_SG_Li256ELb1ELb1ELb1ELb0EEENS1_36VarlenDynamicPersistentTileSchedulerILi128ELi96ELi256ELi128ELb1ELb1ELb1ELb1ELb0ELb1EEEEEEEEEvNT_6ParamsE --------------------------
	.section	.nv.constant0._ZN7cutlass13device_kernelIN5flash11enable_sm90INS1_16FlashAttnFwdSm90INS1_25CollectiveMainloopFwdSm90ILi2EN4cute5tupleIJNS5_1CILi1EEES8_S8_EEENS6_IJNS7_ILi128EEENS7_ILi96EEENS7_ILi192EEEEEELi192ENS_10bfloat16_tEfNS_4arch4Sm90ELb0ELb1ELb0ELb1ELb0ELb1ELb0ELb1ELb1ELb1ELb1ELb0EEENS1_21CollectiveEpilogueFwdINS6_IJSA_SC_SB_EEES9_SE_SG_Li256ELb1ELb1ELb1ELb0EEENS1_36VarlenDynamicPersistentTileSchedulerILi128ELi96ELi256ELi128ELb1ELb1ELb1ELb1ELb0ELb1EEEEEEEEEvNT_6ParamsE,"a",@progbits
	.sectionflags	@""
	.align	4
.nv.constant0._ZN7cutlass13device_kernelIN5flash11enable_sm90INS1_16FlashAttnFwdSm90INS1_25CollectiveMainloopFwdSm90ILi2EN4cute5tupleIJNS5_1CILi1EEES8_S8_EEENS6_IJNS7_ILi128EEENS7_ILi96EEENS7_ILi192EEEEEELi192ENS_10bfloat16_tEfNS_4arch4Sm90ELb0ELb1ELb0ELb1ELb0ELb1ELb0ELb1ELb1ELb1ELb1ELb0EEENS1_21CollectiveEpilogueFwdINS6_IJSA_SC_SB_EEES9_SE_SG_Li256ELb1ELb1ELb1ELb0EEENS1_36VarlenDynamicPersistentTileSchedulerILi128ELi96ELi256ELi128ELb1ELb1ELb1ELb1ELb0ELb1EEEEEEEEEvNT_6ParamsE:
	.zero		3328


//--------------------- .nv.constant0._ZN7cutlass13device_kernelIN5flash11enable_sm90INS1_16FlashAttnFwdSm90INS1_25CollectiveMainloopFwdSm90ILi2EN4cute5tupleIJNS5_1CILi1EEES8_S8_EEENS6_IJNS7_ILi128EEENS7_ILi112EEENS7_ILi192EEEEEELi192ENS_10bfloat16_tEfNS_4arch4Sm90ELb1ELb0ELb0ELb0ELb0ELb0ELb0ELb1ELb1ELb1ELb1ELb0EEENS1_21CollectiveEpilogueFwdINS6_IJSA_SC_SB_EEES9_SE_SG_Li256ELb0ELb1ELb1ELb0EEENS1_19SingleTileSchedulerILb0ELb1ELb1ELi128EEEEEEEEEvNT_6ParamsE --------------------------
	.section	.nv.constant0._ZN7cutlass13device_kernelIN5flash11enable_sm90INS1_16FlashAttnFwdSm90INS1_25CollectiveMainloopFwdSm90ILi2EN4cute5tupleIJNS5_1CILi1EEES8_S8_EEENS6_IJNS7_ILi128EEENS7_ILi112EEENS7_ILi192EEEEEELi192ENS_10bfloat16_tEfNS_4arch4Sm90ELb1ELb0ELb0ELb0ELb0ELb0ELb0ELb1ELb1ELb1ELb1ELb0EEENS1_21CollectiveEpilogueFwdINS6_IJSA_SC_SB_EEES9_SE_SG_Li256ELb0ELb1ELb1ELb0EEENS1_19SingleTileSchedulerILb0ELb1ELb1ELi128EEEEEEEEEvNT_6ParamsE,"a",@progbits
	.sectionflags	@""
	.align	4
.nv.constant0._ZN7cutlass13device_kernelIN5flash11enable_sm90INS1_16FlashAttnFwdSm90INS1_25CollectiveMainloopFwdSm90ILi2EN4cute5tupleIJNS5_1CILi1EEES8_S8_EEENS6_IJNS7_ILi128EEENS7_ILi112EEENS7_ILi192EEEEEELi192ENS_10bfloat16_tEfNS_4arch4Sm90ELb1ELb0ELb0ELb0ELb0ELb0ELb0ELb1ELb1ELb1ELb1ELb0EEENS1_21CollectiveEpilogueFwdINS6_IJSA_SC_SB_EEES9_SE_SG_Li256ELb0ELb1ELb1ELb0EEENS1_19SingleTileSchedulerILb0ELb1ELb1ELi128EEEEEEEEEvNT_6ParamsE:
	.zero		3200


//--------------------- .nv.constant0._ZN7cutlass13device_kernelIN5flash11enable_sm90INS1_16FlashAttnFwdSm90INS1_25CollectiveMainloopFwdSm90ILi2EN4cute5tupleIJNS5_1CILi1EEES8_S8_EEENS6_IJNS7_ILi128EEENS7_ILi112EEENS7_ILi192EEEEEELi192ENS_10bfloat16_tEfNS_4arch4Sm90ELb1ELb0ELb0ELb1ELb0ELb0ELb0ELb1ELb1ELb1ELb1ELb0EEENS1_21CollectiveEpilogueFwdINS6_IJSA_SC_SB_EEES9_SE_SG_Li256ELb1ELb1ELb1ELb0EEENS1_36VarlenDynamicPersistentTileSchedulerILi128ELi112ELi256ELi128ELb1ELb1ELb1ELb1ELb1ELb1EEEEEEEEEvNT_6ParamsE --------------------------
	.section	.nv.constant0._ZN7cutlass13device_kernelIN5flash11enable_sm90INS1_16FlashAttnFwdSm90INS1_25CollectiveMainloopFwdSm90ILi2EN4cute5tupleIJNS5_1CILi1EEES8_S8_EEENS6_IJNS7_ILi128EEENS7_ILi112EEENS7_ILi192EEEEEELi192ENS_10bfloat16_tEfNS_4arch4Sm90ELb1ELb0ELb0ELb1ELb0ELb0ELb0ELb1ELb1ELb1ELb1ELb0EEENS1_21CollectiveEpilogueFwdINS6_IJSA_SC_SB_EEES9_SE_SG_Li256ELb1ELb1ELb1ELb0EEENS1_36VarlenDynamicPersistentTileSchedulerILi128ELi112ELi256ELi128ELb1ELb1ELb1ELb1ELb1ELb1EEEEEEEEEvNT_6ParamsE,"a",@progbits
	.sectionflags	@""
	.align	4
.nv.constant0._ZN7cutlass13device_kernelIN5flash11enable_sm90INS1_16FlashAttnFwdSm90INS1_25CollectiveMainloopFwdSm90ILi2EN4cute5tupleIJNS5_1CILi1EEES8_S8_EEENS6_IJNS7_ILi128EEENS7_ILi112EEENS7_ILi192EEEEEELi192ENS_10bfloat16_tEfNS_4arch4Sm90ELb1ELb0ELb0ELb1ELb0ELb0ELb0ELb1ELb1ELb1ELb1ELb0EEENS1_21CollectiveEpilogueFwdINS6_IJSA_SC_SB_EEES9_SE_SG_Li256ELb1ELb1ELb1ELb0EEENS1_36VarlenDynamicPersistentTileSchedulerILi128ELi112ELi256ELi128ELb1ELb1ELb1ELb1ELb1ELb1EEEEEEEEEvNT_6ParamsE:
	.zero		3328


//--------------------- .nv.constant0._ZN7cutlass13device_kernelIN5flash11enable_sm90INS1_16FlashAttnFwdSm90INS1_25CollectiveMainloopFwdSm90ILi2EN4cute5tupleIJNS5_1CILi1EEES8_S8_EEENS6_IJNS7_ILi128EEENS7_ILi112EEENS7_ILi192EEEEEELi192ENS_10bfloat16_tEfNS_4arch4Sm90ELb1ELb0ELb0ELb1ELb0ELb1ELb0ELb1ELb1ELb1ELb1ELb0EEENS1_21CollectiveEpilogueFwdINS6_IJSA_SC_SB_EEES9_SE_SG_Li256ELb1ELb1ELb1ELb0EEENS1_36VarlenDynamicPersistentTileSchedulerILi128ELi112ELi256ELi128ELb1ELb1ELb1ELb1ELb1ELb1EEEEEEEEEvNT_6ParamsE --------------------------
	.section	.nv.constant0._ZN7cutlass13device_kernelIN5flash11enable_sm90INS1_16FlashAttnFwdSm90INS1_25CollectiveMainloopFwdSm90ILi2EN4cute5tupleIJNS5_1CILi1EEES8_S8_EEENS6_IJNS7_ILi128EEENS7_ILi112EEENS7_ILi192EEEEEELi192ENS_10bfloat16_tEfNS_4arch4Sm90ELb1ELb0ELb0ELb1ELb0ELb1ELb0ELb1ELb1ELb1ELb1ELb0EEENS1_21CollectiveEpilogueFwdINS6_IJSA_SC_SB_EEES9_SE_SG_Li256ELb1ELb1ELb1ELb0EEENS1_36VarlenDynamicPersistentTileSchedulerILi128ELi112ELi256ELi128ELb1ELb1ELb1ELb1ELb1ELb1EEEEEEEEEvNT_6ParamsE,"a",@progbits
	.sectionflags	@""
	.align	4
.nv.constant0._ZN7cutlass13device_kernelIN5flash11enable_sm90INS1_16FlashAttnFwdSm90INS1_25CollectiveMainloopFwdSm90ILi2EN4cute5tupleIJNS5_1CILi1EEES8_S8_EEENS6_IJNS7_ILi128EEENS7_ILi112EEENS7_ILi192EEEEEELi192ENS_10bfloat16_tEfNS_4arch4Sm90ELb1ELb0ELb0ELb1ELb0ELb1ELb0ELb1ELb1ELb1ELb1ELb0EEENS1_21CollectiveEpilogueFwdINS6_IJSA_SC_SB_EEES9_SE_SG_Li256ELb1ELb1ELb1ELb0EEENS1_36VarlenDynamicPersistentTileSchedulerILi128ELi112ELi256ELi128ELb1ELb1ELb1ELb1ELb1ELb1EEEEEEEEEvNT_6ParamsE:
	.zero		3328


//--------------------- SYMBOLS --------------------------

	.type		.nv.reservedSmem.offset0,@object
	.size		.nv.reservedSmem.offset0,0x4
	.type		__assertfail,@function
